	.target	sm_90a

	.elftype	@"ET_EXEC"


//--------------------- .note.nv.tkinfo           --------------------------
	.section	.note.nv.tkinfo,"",@"SHT_NOTE"
	.sectionflags	@"SHF_NOTE_NV_TKINFO"
	.tkinfo
        /*0018*/ 	.word	0x00000002
        /*0030*/ 	.string	""
        /*0030*/ 	.string	"ptxas"
        /*0030*/ 	.string	"Cuda compilation tools, release 13.0, V13.0.88"
        /*0030*/ 	.string	"Build cuda_13.0.r13.0/compiler.36424714_0"
        /*0030*/ 	.string	"-arch sm_90a -m 64 "



//--------------------- .note.nv.cuinfo           --------------------------
	.section	.note.nv.cuinfo,"",@"SHT_NOTE"
	.sectionflags	@"SHF_NOTE_NV_CUINFO"
        /*0018*/ 	.short	0x0002
        /*001a*/ 	.short	0x005a
        /*001c*/ 	.short	0x0082
	.zero		2


//--------------------- .nv.info                  --------------------------
	.section	.nv.info,"",@"SHT_CUDA_INFO"
	.align	4


	//----- nvinfo : EIATTR_REGCOUNT
	.align		4
        /*0000*/ 	.byte	0x04, 0x2f
        /*0002*/ 	.short	(.L_23 - .L_22)
	.align		4
.L_22:
        /*0004*/ 	.word	index@(_ZN7cutlass13device_kernelIN5flash11enable_sm90INS1_16FlashAttnFwdSm90INS1_25CollectiveMainloopFwdSm90ILi2EN4cute5tupleIJNS5_1CILi1EEES8_S8_EEENS6_IJNS7_ILi192EEENS7_ILi144EEENS7_ILi96EEEEEELi96ENS_6half_tEfNS_4arch4Sm90ELb1ELb0ELb1ELb1ELb0ELb1ELb0ELb0ELb1ELb1ELb0ELb0EEENS1_21CollectiveEpilogueFwdINS6_IJSA_SC_SB_EEES9_SE_SG_Li384ELb1ELb1ELb0ELb0EEENS1_36VarlenDynamicPersistentTileSchedulerILi192ELi144ELi384ELi128ELb0ELb1ELb1ELb1ELb1ELb1EEEEEEEEEvNT_6ParamsE)
        /*0008*/ 	.word	0x00000080


	//----- nvinfo : EIATTR_FRAME_SIZE
	.align		4
.L_23:
        /*000c*/ 	.byte	0x04, 0x11
        /*000e*/ 	.short	(.L_25 - .L_24)
	.align		4
.L_24:
        /*0010*/ 	.word	index@(_ZN7cutlass13device_kernelIN5flash11enable_sm90INS1_16FlashAttnFwdSm90INS1_25CollectiveMainloopFwdSm90ILi2EN4cute5tupleIJNS5_1CILi1EEES8_S8_EEENS6_IJNS7_ILi192EEENS7_ILi144EEENS7_ILi96EEEEEELi96ENS_6half_tEfNS_4arch4Sm90ELb1ELb0ELb1ELb1ELb0ELb1ELb0ELb0ELb1ELb1ELb0ELb0EEENS1_21CollectiveEpilogueFwdINS6_IJSA_SC_SB_EEES9_SE_SG_Li384ELb1ELb1ELb0ELb0EEENS1_36VarlenDynamicPersistentTileSchedulerILi192ELi144ELi384ELi128ELb0ELb1ELb1ELb1ELb1ELb1EEEEEEEEEvNT_6ParamsE)
        /*0014*/ 	.word	0x000000c0


	//----- nvinfo : EIATTR_REGCOUNT
	.align		4
.L_25:
        /*0018*/ 	.byte	0x04, 0x2f
        /*001a*/ 	.short	(.L_27 - .L_26)
	.align		4
.L_26:
        /*001c*/ 	.word	index@(_ZN7cutlass13device_kernelIN5flash11enable_sm90INS1_16FlashAttnFwdSm90INS1_25CollectiveMainloopFwdSm90ILi2EN4cute5tupleIJNS5_1CILi1EEES8_S8_EEENS6_IJNS7_ILi192EEENS7_ILi144EEENS7_ILi96EEEEEELi96ENS_6half_tEfNS_4arch4Sm90ELb1ELb0ELb1ELb1ELb0ELb0ELb0ELb0ELb1ELb1ELb0ELb0EEENS1_21CollectiveEpilogueFwdINS6_IJSA_SC_SB_EEES9_SE_SG_Li384ELb1ELb1ELb0ELb0EEENS1_36VarlenDynamicPersistentTileSchedulerILi192ELi144ELi384ELi128ELb0ELb1ELb1ELb1ELb1ELb1EEEEEEEEEvNT_6ParamsE)
        /*0020*/ 	.word	0x00000080


	//----- nvinfo : EIATTR_FRAME_SIZE
	.align		4
.L_27:
        /*0024*/ 	.byte	0x04, 0x11
        /*0026*/ 	.short	(.L_29 - .L_28)
	.align		4
.L_28:
        /*0028*/ 	.word	index@(_ZN7cutlass13device_kernelIN5flash11enable_sm90INS1_16FlashAttnFwdSm90INS1_25CollectiveMainloopFwdSm90ILi2EN4cute5tupleIJNS5_1CILi1EEES8_S8_EEENS6_IJNS7_ILi192EEENS7_ILi144EEENS7_ILi96EEEEEELi96ENS_6half_tEfNS_4arch4Sm90ELb1ELb0ELb1ELb1ELb0ELb0ELb0ELb0ELb1ELb1ELb0ELb0EEENS1_21CollectiveEpilogueFwdINS6_IJSA_SC_SB_EEES9_SE_SG_Li384ELb1ELb1ELb0ELb0EEENS1_36VarlenDynamicPersistentTileSchedulerILi192ELi144ELi384ELi128ELb0ELb1ELb1ELb1ELb1ELb1EEEEEEEEEvNT_6ParamsE)
        /*002c*/ 	.word	0x00000038


	//----- nvinfo : EIATTR_REGCOUNT
	.align		4
.L_29:
        /*0030*/ 	.byte	0x04, 0x2f
        /*0032*/ 	.short	(.L_31 - .L_30)
	.align		4
.L_30:
        /*0034*/ 	.word	index@(_ZN7cutlass13device_kernelIN5flash11enable_sm90INS1_16FlashAttnFwdSm90INS1_25CollectiveMainloopFwdSm90ILi2EN4cute5tupleIJNS5_1CILi1EEES8_S8_EEENS6_IJNS7_ILi192EEENS7_ILi144EEENS7_ILi96EEEEEELi96ENS_6half_tEfNS_4arch4Sm90ELb1ELb0ELb1ELb0ELb0ELb0ELb0ELb0ELb1ELb1ELb0ELb0EEENS1_21CollectiveEpilogueFwdINS6_IJSA_SC_SB_EEES9_SE_SG_Li384ELb0ELb1ELb0ELb0EEENS1_30DynamicPersistentTileSchedulerILi384ELi128ELb0ELb1ELb1EEEEEEEEEvNT_6ParamsE)
        /*0038*/ 	.word	0x00000080


	//----- nvinfo : EIATTR_FRAME_SIZE
	.align		4
.L_31:
        /*003c*/ 	.byte	0x04, 0x11
        /*003e*/ 	.short	(.L_33 - .L_32)
	.align		4
.L_32:
        /*0040*/ 	.word	index@(_ZN7cutlass13device_kernelIN5flash11enable_sm90INS1_16FlashAttnFwdSm90INS1_25CollectiveMainloopFwdSm90ILi2EN4cute5tupleIJNS5_1CILi1EEES8_S8_EEENS6_IJNS7_ILi192EEENS7_ILi144EEENS7_ILi96EEEEEELi96ENS_6half_tEfNS_4arch4Sm90ELb1ELb0ELb1ELb0ELb0ELb0ELb0ELb0ELb1ELb1ELb0ELb0EEENS1_21CollectiveEpilogueFwdINS6_IJSA_SC_SB_EEES9_SE_SG_Li384ELb0ELb1ELb0ELb0EEENS1_30DynamicPersistentTileSchedulerILi384ELi128ELb0ELb1ELb1EEEEEEEEEvNT_6ParamsE)
        /*0044*/ 	.word	0x00000010


	//----- nvinfo : EIATTR_REGCOUNT
	.align		4
.L_33:
        /*0048*/ 	.byte	0x04, 0x2f
        /*004a*/ 	.short	(.L_35 - .L_34)
	.align		4
.L_34:
        /*004c*/ 	.word	index@(_ZN7cutlass13device_kernelIN5flash11enable_sm90INS1_16FlashAttnFwdSm90INS1_25CollectiveMainloopFwdSm90ILi2EN4cute5tupleIJNS5_1CILi1EEES8_S8_EEENS6_IJNS7_ILi192EEENS7_ILi128EEENS7_ILi96EEEEEELi96ENS_6half_tEfNS_4arch4Sm90ELb0ELb1ELb1ELb1ELb0ELb1ELb0ELb0ELb1ELb1ELb0ELb0EEENS1_21CollectiveEpilogueFwdINS6_IJSA_SC_SB_EEES9_SE_SG_Li384ELb1ELb1ELb0ELb0EEENS1_36VarlenDynamicPersistentTileSchedulerILi192ELi128ELi384ELi128ELb0ELb1ELb1ELb1ELb0ELb1EEEEEEEEEvNT_6ParamsE)
        /*0050*/ 	.word	0x00000080


	//----- nvinfo : EIATTR_FRAME_SIZE
	.align		4
.L_35:
        /*0054*/ 	.byte	0x04, 0x11
        /*0056*/ 	.short	(.L_37 - .L_36)
	.align		4
.L_36:
        /*0058*/ 	.word	index@(_ZN7cutlass13device_kernelIN5flash11enable_sm90INS1_16FlashAttnFwdSm90INS1_25CollectiveMainloopFwdSm90ILi2EN4cute5tupleIJNS5_1CILi1EEES8_S8_EEENS6_IJNS7_ILi192EEENS7_ILi128EEENS7_ILi96EEEEEELi96ENS_6half_tEfNS_4arch4Sm90ELb0ELb1ELb1ELb1ELb0ELb1ELb0ELb0ELb1ELb1ELb0ELb0EEENS1_21CollectiveEpilogueFwdINS6_IJSA_SC_SB_EEES9_SE_SG_Li384ELb1ELb1ELb0ELb0EEENS1_36VarlenDynamicPersistentTileSchedulerILi192ELi128ELi384ELi128ELb0ELb1ELb1ELb1ELb0ELb1EEEEEEEEEvNT_6ParamsE)
        /*005c*/ 	.word	0x00000060


	//----- nvinfo : EIATTR_REGCOUNT
	.align		4
.L_37:
        /*0060*/ 	.byte	0x04, 0x2f
        /*0062*/ 	.short	(.L_39 - .L_38)
	.align		4
.L_38:
        /*0064*/ 	.word	index@(_ZN7cutlass13device_kernelIN5flash11enable_sm90INS1_16FlashAttnFwdSm90INS1_25CollectiveMainloopFwdSm90ILi2EN4cute5tupleIJNS5_1CILi1EEES8_S8_EEENS6_IJNS7_ILi192EEENS7_ILi128EEENS7_ILi96EEEEEELi96ENS_6half_tEfNS_4arch4Sm90ELb0ELb1ELb1ELb1ELb0ELb0ELb0ELb0ELb1ELb1ELb0ELb0EEENS1_21CollectiveEpilogueFwdINS6_IJSA_SC_SB_EEES9_SE_SG_Li384ELb1ELb1ELb0ELb0EEENS1_36VarlenDynamicPersistentTileSchedulerILi192ELi128ELi384ELi128ELb0ELb1ELb1ELb1ELb0ELb1EEEEEEEEEvNT_6ParamsE)
        /*0068*/ 	.word	0x00000080


	//----- nvinfo : EIATTR_FRAME_SIZE
	.align		4
.L_39:
        /*006c*/ 	.byte	0x04, 0x11
        /*006e*/ 	.short	(.L_41 - .L_40)
	.align		4
.L_40:
        /*0070*/ 	.word	index@(_ZN7cutlass13device_kernelIN5flash11enable_sm90INS1_16FlashAttnFwdSm90INS1_25CollectiveMainloopFwdSm90ILi2EN4cute5tupleIJNS5_1CILi1EEES8_S8_EEENS6_IJNS7_ILi192EEENS7_ILi128EEENS7_ILi96EEEEEELi96ENS_6half_tEfNS_4arch4Sm90ELb0ELb1ELb1ELb1ELb0ELb0ELb0ELb0ELb1ELb1ELb0ELb0EEENS1_21CollectiveEpilogueFwdINS6_IJSA_SC_SB_EEES9_SE_SG_Li384ELb1ELb1ELb0ELb0EEENS1_36VarlenDynamicPersistentTileSchedulerILi192ELi128ELi384ELi128ELb0ELb1ELb1ELb1ELb0ELb1EEEEEEEEEvNT_6ParamsE)
        /*0074*/ 	.word	0x00000038


	//----- nvinfo : EIATTR_REGCOUNT
	.align		4
.L_41:
        /*0078*/ 	.byte	0x04, 0x2f
        /*007a*/ 	.short	(.L_43 - .L_42)
	.align		4
.L_42:
        /*007c*/ 	.word	index@(_ZN7cutlass13device_kernelIN5flash11enable_sm90INS1_16FlashAttnFwdSm90INS1_25CollectiveMainloopFwdSm90ILi2EN4cute5tupleIJNS5_1CILi1EEES8_S8_EEENS6_IJNS7_ILi192EEENS7_ILi128EEENS7_ILi96EEEEEELi96ENS_6half_tEfNS_4arch4Sm90ELb0ELb1ELb1ELb0ELb0ELb0ELb0ELb0ELb1ELb1ELb0ELb0EEENS1_21CollectiveEpilogueFwdINS6_IJSA_SC_SB_EEES9_SE_SG_Li384ELb0ELb1ELb0ELb0EEENS1_30DynamicPersistentTileSchedulerILi384ELi128ELb0ELb1ELb1EEEEEEEEEvNT_6ParamsE)
        /*0080*/ 	.word	0x00000080


	//----- nvinfo : EIATTR_FRAME_SIZE
	.align		4
.L_43:
        /*0084*/ 	.byte	0x04, 0x11
        /*0086*/ 	.short	(.L_45 - .L_44)
	.align		4
.L_44:
        /*0088*/ 	.word	index@(_ZN7cutlass13device_kernelIN5flash11enable_sm90INS1_16FlashAttnFwdSm90INS1_25CollectiveMainloopFwdSm90ILi2EN4cute5tupleIJNS5_1CILi1EEES8_S8_EEENS6_IJNS7_ILi192EEENS7_ILi128EEENS7_ILi96EEEEEELi96ENS_6half_tEfNS_4arch4Sm90ELb0ELb1ELb1ELb0ELb0ELb0ELb0ELb0ELb1ELb1ELb0ELb0EEENS1_21CollectiveEpilogueFwdINS6_IJSA_SC_SB_EEES9_SE_SG_Li384ELb0ELb1ELb0ELb0EEENS1_30DynamicPersistentTileSchedulerILi384ELi128ELb0ELb1ELb1EEEEEEEEEvNT_6ParamsE)
        /*008c*/ 	.word	0x00000000


	//----- nvinfo : EIATTR_REGCOUNT
	.align		4
.L_45:
        /*0090*/ 	.byte	0x04, 0x2f
        /*0092*/ 	.short	(.L_47 - .L_46)
	.align		4
.L_46:
        /*0094*/ 	.word	index@(_ZN7cutlass13device_kernelIN5flash11enable_sm90INS1_16FlashAttnFwdSm90INS1_25CollectiveMainloopFwdSm90ILi2EN4cute5tupleIJNS5_1CILi1EEES8_S8_EEENS6_IJNS7_ILi192EEENS7_ILi144EEENS7_ILi96EEEEEELi96ENS_6half_tEfNS_4arch4Sm90ELb0ELb0ELb1ELb1ELb0ELb1ELb0ELb0ELb1ELb1ELb0ELb0EEENS1_21CollectiveEpilogueFwdINS6_IJSA_SC_SB_EEES9_SE_SG_Li384ELb1ELb1ELb0ELb0EEENS1_36VarlenDynamicPersistentTileSchedulerILi192ELi144ELi384ELi128ELb0ELb1ELb1ELb0ELb1ELb1EEEEEEEEEvNT_6ParamsE)
        /*0098*/ 	.word	0x00000080


	//----- nvinfo : EIATTR_FRAME_SIZE
	.align		4
.L_47:
        /*009c*/ 	.byte	0x04, 0x11
        /*009e*/ 	.short	(.L_49 - .L_48)
	.align		4
.L_48:
        /*00a0*/ 	.word	index@(_ZN7cutlass13device_kernelIN5flash11enable_sm90INS1_16FlashAttnFwdSm90INS1_25CollectiveMainloopFwdSm90ILi2EN4cute5tupleIJNS5_1CILi1EEES8_S8_EEENS6_IJNS7_ILi192EEENS7_ILi144EEENS7_ILi96EEEEEELi96ENS_6half_tEfNS_4arch4Sm90ELb0ELb0ELb1ELb1ELb0ELb1ELb0ELb0ELb1ELb1ELb0ELb0EEENS1_21CollectiveEpilogueFwdINS6_IJSA_SC_SB_EEES9_SE_SG_Li384ELb1ELb1ELb0ELb0EEENS1_36VarlenDynamicPersistentTileSchedulerILi192ELi144ELi384ELi128ELb0ELb1ELb1ELb0ELb1ELb1EEEEEEEEEvNT_6ParamsE)
        /*00a4*/ 	.word	0x000000f0


	//----- nvinfo : EIATTR_REGCOUNT
	.align		4
.L_49:
        /*00a8*/ 	.byte	0x04, 0x2f
        /*00aa*/ 	.short	(.L_51 - .L_50)
	.align		4
.L_50:
        /*00ac*/ 	.word	index@(_ZN7cutlass13device_kernelIN5flash11enable_sm90INS1_16FlashAttnFwdSm90INS1_25CollectiveMainloopFwdSm90ILi2EN4cute5tupleIJNS5_1CILi1EEES8_S8_EEENS6_IJNS7_ILi192EEENS7_ILi144EEENS7_ILi96EEEEEELi96ENS_6half_tEfNS_4arch4Sm90ELb0ELb0ELb1ELb1ELb0ELb0ELb0ELb0ELb1ELb1ELb0ELb0EEENS1_21CollectiveEpilogueFwdINS6_IJSA_SC_SB_EEES9_SE_SG_Li384ELb1ELb1ELb0ELb0EEENS1_36VarlenDynamicPersistentTileSchedulerILi192ELi144ELi384ELi128ELb0ELb1ELb1ELb0ELb1ELb1EEEEEEEEEvNT_6ParamsE)
        /*00b0*/ 	.word	0x00000080


	//----- nvinfo : EIATTR_FRAME_SIZE
	.align		4
.L_51:
        /*00b4*/ 	.byte	0x04, 0x11
        /*00b6*/ 	.short	(.L_53 - .L_52)
	.align		4
.L_52:
        /*00b8*/ 	.word	index@(_ZN7cutlass13device_kernelIN5flash11enable_sm90INS1_16FlashAttnFwdSm90INS1_25CollectiveMainloopFwdSm90ILi2EN4cute5tupleIJNS5_1CILi1EEES8_S8_EEENS6_IJNS7_ILi192EEENS7_ILi144EEENS7_ILi96EEEEEELi96ENS_6half_tEfNS_4arch4Sm90ELb0ELb0ELb1ELb1ELb0ELb0ELb0ELb0ELb1ELb1ELb0ELb0EEENS1_21CollectiveEpilogueFwdINS6_IJSA_SC_SB_EEES9_SE_SG_Li384ELb1ELb1ELb0ELb0EEENS1_36VarlenDynamicPersistentTileSchedulerILi192ELi144ELi384ELi128ELb0ELb1ELb1ELb0ELb1ELb1EEEEEEEEEvNT_6ParamsE)
        /*00bc*/ 	.word	0x00000040


	//----- nvinfo : EIATTR_REGCOUNT
	.align		4
.L_53:
        /*00c0*/ 	.byte	0x04, 0x2f
        /*00c2*/ 	.short	(.L_55 - .L_54)
	.align		4
.L_54:
        /*00c4*/ 	.word	index@(_ZN7cutlass13device_kernelIN5flash11enable_sm90INS1_16FlashAttnFwdSm90INS1_25CollectiveMainloopFwdSm90ILi2EN4cute5tupleIJNS5_1CILi1EEES8_S8_EEENS6_IJNS7_ILi192EEENS7_ILi144EEENS7_ILi96EEEEEELi96ENS_6half_tEfNS_4arch4Sm90ELb0ELb0ELb1ELb0ELb0ELb0ELb0ELb0ELb1ELb1ELb0ELb0EEENS1_21CollectiveEpilogueFwdINS6_IJSA_SC_SB_EEES9_SE_SG_Li384ELb0ELb1ELb0ELb0EEENS1_29StaticPersistentTileSchedulerILb0EEEEEEEEEvNT_6ParamsE)
        /*00c8*/ 	.word	0x00000080


	//----- nvinfo : EIATTR_FRAME_SIZE
	.align		4
.L_55:
        /*00cc*/ 	.byte	0x04, 0x11
        /*00ce*/ 	.short	(.L_57 - .L_56)
	.align		4
.L_56:
        /*00d0*/ 	.word	index@(_ZN7cutlass13device_kernelIN5flash11enable_sm90INS1_16FlashAttnFwdSm90INS1_25CollectiveMainloopFwdSm90ILi2EN4cute5tupleIJNS5_1CILi1EEES8_S8_EEENS6_IJNS7_ILi192EEENS7_ILi144EEENS7_ILi96EEEEEELi96ENS_6half_tEfNS_4arch4Sm90ELb0ELb0ELb1ELb0ELb0ELb0ELb0ELb0ELb1ELb1ELb0ELb0EEENS1_21CollectiveEpilogueFwdINS6_IJSA_SC_SB_EEES9_SE_SG_Li384ELb0ELb1ELb0ELb0EEENS1_29StaticPersistentTileSchedulerILb0EEEEEEEEEvNT_6ParamsE)
        /*00d4*/ 	.word	0x00000030


	//----- nvinfo : EIATTR_MIN_STACK_SIZE
	.align		4
.L_57:
        /*00d8*/ 	.byte	0x04, 0x12
        /*00da*/ 	.short	(.L_59 - .L_58)
	.align		4
.L_58:
        /*00dc*/ 	.word	index@(_ZN7cutlass13device_kernelIN5flash11enable_sm90INS1_16FlashAttnFwdSm90INS1_25CollectiveMainloopFwdSm90ILi2EN4cute5tupleIJNS5_1CILi1EEES8_S8_EEENS6_IJNS7_ILi192EEENS7_ILi144EEENS7_ILi96EEEEEELi96ENS_6half_tEfNS_4arch4Sm90ELb0ELb0ELb1ELb0ELb0ELb0ELb0ELb0ELb1ELb1ELb0ELb0EEENS1_21CollectiveEpilogueFwdINS6_IJSA_SC_SB_EEES9_SE_SG_Li384ELb0ELb1ELb0ELb0EEENS1_29StaticPersistentTileSchedulerILb0EEEEEEEEEvNT_6ParamsE)
        /*00e0*/ 	.word	0x00000030


	//----- nvinfo : EIATTR_MIN_STACK_SIZE
	.align		4
.L_59:
        /*00e4*/ 	.byte	0x04, 0x12
        /*00e6*/ 	.short	(.L_61 - .L_60)
	.align		4
.L_60:
        /*00e8*/ 	.word	index@(_ZN7cutlass13device_kernelIN5flash11enable_sm90INS1_16FlashAttnFwdSm90INS1_25CollectiveMainloopFwdSm90ILi2EN4cute5tupleIJNS5_1CILi1EEES8_S8_EEENS6_IJNS7_ILi192EEENS7_ILi144EEENS7_ILi96EEEEEELi96ENS_6half_tEfNS_4arch4Sm90ELb0ELb0ELb1ELb1ELb0ELb0ELb0ELb0ELb1ELb1ELb0ELb0EEENS1_21CollectiveEpilogueFwdINS6_IJSA_SC_SB_EEES9_SE_SG_Li384ELb1ELb1ELb0ELb0EEENS1_36VarlenDynamicPersistentTileSchedulerILi192ELi144ELi384ELi128ELb0ELb1ELb1ELb0ELb1ELb1EEEEEEEEEvNT_6ParamsE)
        /*00ec*/ 	.word	0x00000040


	//----- nvinfo : EIATTR_MIN_STACK_SIZE
	.align		4
.L_61:
        /*00f0*/ 	.byte	0x04, 0x12
        /*00f2*/ 	.short	(.L_63 - .L_62)
	.align		4
.L_62:
        /*00f4*/ 	.word	index@(_ZN7cutlass13device_kernelIN5flash11enable_sm90INS1_16FlashAttnFwdSm90INS1_25CollectiveMainloopFwdSm90ILi2EN4cute5tupleIJNS5_1CILi1EEES8_S8_EEENS6_IJNS7_ILi192EEENS7_ILi144EEENS7_ILi96EEEEEELi96ENS_6half_tEfNS_4arch4Sm90ELb0ELb0ELb1ELb1ELb0ELb1ELb0ELb0ELb1ELb1ELb0ELb0EEENS1_21CollectiveEpilogueFwdINS6_IJSA_SC_SB_EEES9_SE_SG_Li384ELb1ELb1ELb0ELb0EEENS1_36VarlenDynamicPersistentTileSchedulerILi192ELi144ELi384ELi128ELb0ELb1ELb1ELb0ELb1ELb1EEEEEEEEEvNT_6ParamsE)
        /*00f8*/ 	.word	0x000000f0


	//----- nvinfo : EIATTR_MIN_STACK_SIZE
	.align		4
.L_63:
        /*00fc*/ 	.byte	0x04, 0x12
        /*00fe*/ 	.short	(.L_65 - .L_64)
	.align		4
.L_64:
        /*0100*/ 	.word	index@(_ZN7cutlass13device_kernelIN5flash11enable_sm90INS1_16FlashAttnFwdSm90INS1_25CollectiveMainloopFwdSm90ILi2EN4cute5tupleIJNS5_1CILi1EEES8_S8_EEENS6_IJNS7_ILi192EEENS7_ILi128EEENS7_ILi96EEEEEELi96ENS_6half_tEfNS_4arch4Sm90ELb0ELb1ELb1ELb0ELb0ELb0ELb0ELb0ELb1ELb1ELb0ELb0EEENS1_21CollectiveEpilogueFwdINS6_IJSA_SC_SB_EEES9_SE_SG_Li384ELb0ELb1ELb0ELb0EEENS1_30DynamicPersistentTileSchedulerILi384ELi128ELb0ELb1ELb1EEEEEEEEEvNT_6ParamsE)
        /*0104*/ 	.word	0x00000000


	//----- nvinfo : EIATTR_MIN_STACK_SIZE
	.align		4
.L_65:
        /*0108*/ 	.byte	0x04, 0x12
        /*010a*/ 	.short	(.L_67 - .L_66)
	.align		4
.L_66:
        /*010c*/ 	.word	index@(_ZN7cutlass13device_kernelIN5flash11enable_sm90INS1_16FlashAttnFwdSm90INS1_25CollectiveMainloopFwdSm90ILi2EN4cute5tupleIJNS5_1CILi1EEES8_S8_EEENS6_IJNS7_ILi192EEENS7_ILi128EEENS7_ILi96EEEEEELi96ENS_6half_tEfNS_4arch4Sm90ELb0ELb1ELb1ELb1ELb0ELb0ELb0ELb0ELb1ELb1ELb0ELb0EEENS1_21CollectiveEpilogueFwdINS6_IJSA_SC_SB_EEES9_SE_SG_Li384ELb1ELb1ELb0ELb0EEENS1_36VarlenDynamicPersistentTileSchedulerILi192ELi128ELi384ELi128ELb0ELb1ELb1ELb1ELb0ELb1EEEEEEEEEvNT_6ParamsE)
        /*0110*/ 	.word	0x00000038


	//----- nvinfo : EIATTR_MIN_STACK_SIZE
	.align		4
.L_67:
        /*0114*/ 	.byte	0x04, 0x12
        /*0116*/ 	.short	(.L_69 - .L_68)
	.align		4
.L_68:
        /*0118*/ 	.word	index@(_ZN7cutlass13device_kernelIN5flash11enable_sm90INS1_16FlashAttnFwdSm90INS1_25CollectiveMainloopFwdSm90ILi2EN4cute5tupleIJNS5_1CILi1EEES8_S8_EEENS6_IJNS7_ILi192EEENS7_ILi128EEENS7_ILi96EEEEEELi96ENS_6half_tEfNS_4arch4Sm90ELb0ELb1ELb1ELb1ELb0ELb1ELb0ELb0ELb1ELb1ELb0ELb0EEENS1_21CollectiveEpilogueFwdINS6_IJSA_SC_SB_EEES9_SE_SG_Li384ELb1ELb1ELb0ELb0EEENS1_36VarlenDynamicPersistentTileSchedulerILi192ELi128ELi384ELi128ELb0ELb1ELb1ELb1ELb0ELb1EEEEEEEEEvNT_6ParamsE)
        /*011c*/ 	.word	0x00000060


	//----- nvinfo : EIATTR_MIN_STACK_SIZE
	.align		4
.L_69:
        /*0120*/ 	.byte	0x04, 0x12
        /*0122*/ 	.short	(.L_71 - .L_70)
	.align		4
.L_70:
        /*0124*/ 	.word	index@(_ZN7cutlass13device_kernelIN5flash11enable_sm90INS1_16FlashAttnFwdSm90INS1_25CollectiveMainloopFwdSm90ILi2EN4cute5tupleIJNS5_1CILi1EEES8_S8_EEENS6_IJNS7_ILi192EEENS7_ILi144EEENS7_ILi96EEEEEELi96ENS_6half_tEfNS_4arch4Sm90ELb1ELb0ELb1ELb0ELb0ELb0ELb0ELb0ELb1ELb1ELb0ELb0EEENS1_21CollectiveEpilogueFwdINS6_IJSA_SC_SB_EEES9_SE_SG_Li384ELb0ELb1ELb0ELb0EEENS1_30DynamicPersistentTileSchedulerILi384ELi128ELb0ELb1ELb1EEEEEEEEEvNT_6ParamsE)
        /*0128*/ 	.word	0x00000010


	//----- nvinfo : EIATTR_MIN_STACK_SIZE
	.align		4
.L_71:
        /*012c*/ 	.byte	0x04, 0x12
        /*012e*/ 	.short	(.L_73 - .L_72)
	.align		4
.L_72:
        /*0130*/ 	.word	index@(_ZN7cutlass13device_kernelIN5flash11enable_sm90INS1_16FlashAttnFwdSm90INS1_25CollectiveMainloopFwdSm90ILi2EN4cute5tupleIJNS5_1CILi1EEES8_S8_EEENS6_IJNS7_ILi192EEENS7_ILi144EEENS7_ILi96EEEEEELi96ENS_6half_tEfNS_4arch4Sm90ELb1ELb0ELb1ELb1ELb0ELb0ELb0ELb0ELb1ELb1ELb0ELb0EEENS1_21CollectiveEpilogueFwdINS6_IJSA_SC_SB_EEES9_SE_SG_Li384ELb1ELb1ELb0ELb0EEENS1_36VarlenDynamicPersistentTileSchedulerILi192ELi144ELi384ELi128ELb0ELb1ELb1ELb1ELb1ELb1EEEEEEEEEvNT_6ParamsE)
        /*0134*/ 	.word	0x00000038


	//----- nvinfo : EIATTR_MIN_STACK_SIZE
	.align		4
.L_73:
        /*0138*/ 	.byte	0x04, 0x12
        /*013a*/ 	.short	(.L_75 - .L_74)
	.align		4
.L_74:
        /*013c*/ 	.word	index@(_ZN7cutlass13device_kernelIN5flash11enable_sm90INS1_16FlashAttnFwdSm90INS1_25CollectiveMainloopFwdSm90ILi2EN4cute5tupleIJNS5_1CILi1EEES8_S8_EEENS6_IJNS7_ILi192EEENS7_ILi144EEENS7_ILi96EEEEEELi96ENS_6half_tEfNS_4arch4Sm90ELb1ELb0ELb1ELb1ELb0ELb1ELb0ELb0ELb1ELb1ELb0ELb0EEENS1_21CollectiveEpilogueFwdINS6_IJSA_SC_SB_EEES9_SE_SG_Li384ELb1ELb1ELb0ELb0EEENS1_36VarlenDynamicPersistentTileSchedulerILi192ELi144ELi384ELi128ELb0ELb1ELb1ELb1ELb1ELb1EEEEEEEEEvNT_6ParamsE)
        /*0140*/ 	.word	0x000000c0
.L_75:


//--------------------- .nv.compat                --------------------------
	.section	.nv.compat,"",@"SHT_CUDA_COMPAT_INFO"
	.align	4
        /*0000*/ 	.byte	0x02, 0x09, 0x01, 0x00, 0x02, 0x02, 0x04, 0x00, 0x02, 0x05, 0x05, 0x00, 0x03, 0x07, 0x01, 0x01
        /*0010*/ 	.byte	0x02, 0x03, 0x01, 0x00, 0x02, 0x06, 0x01, 0x00, 0x04, 0x0b, 0x08, 0x00, 0x00, 0x00, 0x00, 0x00
        /*0020*/ 	.byte	0x00, 0x00, 0x00, 0x00


//--------------------- .nv.info._ZN7cutlass13device_kernelIN5flash11enable_sm90INS1_16FlashAttnFwdSm90INS1_25CollectiveMainloopFwdSm90ILi2EN4cute5tupleIJNS5_1CILi1EEES8_S8_EEENS6_IJNS7_ILi192EEENS7_ILi144EEENS7_ILi96EEEEEELi96ENS_6half_tEfNS_4arch4Sm90ELb0ELb0ELb1ELb0ELb0ELb0ELb0ELb0ELb1ELb1ELb0ELb0EEENS1_21CollectiveEpilogueFwdINS6_IJSA_SC_SB_EEES9_SE_SG_Li384ELb0ELb1ELb0ELb0EEENS1_29StaticPersistentTileSchedulerILb0EEEEEEEEEvNT_6ParamsE --------------------------
	.section	.nv.info._ZN7cutlass13device_kernelIN5flash11enable_sm90INS1_16FlashAttnFwdSm90INS1_25CollectiveMainloopFwdSm90ILi2EN4cute5tupleIJNS5_1CILi1EEES8_S8_EEENS6_IJNS7_ILi192EEENS7_ILi144EEENS7_ILi96EEEEEELi96ENS_6half_tEfNS_4arch4Sm90ELb0ELb0ELb1ELb0ELb0ELb0ELb0ELb0ELb1ELb1ELb0ELb0EEENS1_21CollectiveEpilogueFwdINS6_IJSA_SC_SB_EEES9_SE_SG_Li384ELb0ELb1ELb0ELb0EEENS1_29StaticPersistentTileSchedulerILb0EEEEEEEEEvNT_6ParamsE,"",@"SHT_CUDA_INFO"
	.sectionflags	@""
	.align	4


	//----- nvinfo : EIATTR_CUDA_API_VERSION
	.align		4
        /*0000*/ 	.byte	0x04, 0x37
        /*0002*/ 	.short	(.L_77 - .L_76)
.L_76:
        /*0004*/ 	.word	0x00000082


	//----- nvinfo : EIATTR_KPARAM_INFO
	.align		4
.L_77:
        /*0008*/ 	.byte	0x04, 0x17
        /*000a*/ 	.short	(.L_79 - .L_78)
.L_78:
        /*000c*/ 	.word	0x00000000
        /*0010*/ 	.short	0x0000
        /*0012*/ 	.short	0x0070
        /*0014*/ 	.byte	0x00, 0xf0, 0x01, 0x28


	//----- nvinfo : EIATTR_SPARSE_MMA_MASK
	.align		4
.L_79:
        /*0018*/ 	.byte	0x03, 0x50
        /*001a*/ 	.short	0x0000


	//----- nvinfo : EIATTR_MAXREG_COUNT
	.align		4
        /*001c*/ 	.byte	0x03, 0x1b
        /*001e*/ 	.short	0x0080


	//----- nvinfo : EIATTR_NUM_BARRIERS
	.align		4
        /*0020*/ 	.byte	0x02, 0x4c
        /*0022*/ 	.byte	0x10
	.zero		1


	//----- nvinfo : EIATTR_EXTERNS
	.align		4
        /*0024*/ 	.byte	0x04, 0x0f
        /*0026*/ 	.short	(.L_81 - .L_80)


	//   ....[0]....
	.align		4
.L_80:
        /*0028*/ 	.word	index@(__assertfail)


	//----- nvinfo : EIATTR_ANNOTATIONS
	.align		4
.L_81:
        /*002c*/ 	.byte	0x04, 0x55
        /*002e*/ 	.short	(.L_83 - .L_82)


	//   ....[0]....
.L_82:
        /*0030*/ 	.word	0x00000001
        /*0034*/ 	.byte	0x30, 0x09, 0x00, 0x00, 0x01, 0x00, 0x00, 0x00, 0x30, 0x0a, 0x00, 0x00, 0x01, 0x00, 0x00, 0x00
        /* <DEDUP_REMOVED lines=11> */
        /*00f4*/ 	.byte	0xd0, 0xef, 0x00, 0x00


	//----- nvinfo : EIATTR_MERCURY_ISA_VERSION
	.align		4
.L_83:
        /*00f8*/ 	.byte	0x03, 0x5f
        /*00fa*/ 	.short	0x0101


	//----- nvinfo : EIATTR_INT_WARP_WIDE_INSTR_OFFSETS
	.align		4
        /*00fc*/ 	.byte	0x04, 0x31
        /*00fe*/ 	.short	(.L_85 - .L_84)


	//   ....[0]....
.L_84:
        /*0100*/ 	.word	0x00000120


	//   ....[1]....
        /*0104*/ 	.word	0x000001c0


	//   ....[2]....
        /*0108*/ 	.word	0x00000230


	//----- nvinfo : EIATTR_COOP_GROUP_MASK_REGIDS
	.align		4
.L_85:
        /*010c*/ 	.byte	0x04, 0x29
        /*010e*/ 	.short	(.L_87 - .L_86)


	//   ....[0]....
.L_86:
        /*0110*/ 	.word	0xffffffff


	//   ....[1]....
        /*0114*/ 	.word	0xffffffff


	//   ....[2]....
        /*0118*/ 	.word	0xffffffff


	//   ....[3]....
        /*011c*/ 	.word	0xffffffff


	//   ....[4]....
        /*0120*/ 	.word	0xffffffff


	//   ....[5]....
        /*0124*/ 	.word	0xffffffff


	//   ....[6]....
        /*0128*/ 	.word	0xffffffff


	//   ....[7]....
        /*012c*/ 	.word	0xffffffff


	//   ....[8]....
        /*0130*/ 	.word	0xffffffff


	//   ....[9]....
        /*0134*/ 	.word	0xffffffff


	//   ....[10]....
        /*0138*/ 	.word	0xffffffff


	//   ....[11]....
        /*013c*/ 	.word	0xffffffff


	//   ....[12]....
        /*0140*/ 	.word	0xffffffff


	//   ....[13]....
        /*0144*/ 	.word	0xffffffff


	//   ....[14]....
        /*0148*/ 	.word	0xffffffff


	//   ....[15]....
        /*014c*/ 	.word	0xffffffff


	//   ....[16]....
        /*0150*/ 	.word	0xffffffff


	//   ....[17]....
        /*0154*/ 	.word	0xffffffff


	//   ....[18]....
        /*0158*/ 	.word	0xffffffff


	//   ....[19]....
        /*015c*/ 	.word	0xffffffff


	//   ....[20]....
        /*0160*/ 	.word	0xffffffff


	//   ....[21]....
        /*0164*/ 	.word	0xffffffff


	//   ....[22]....
        /*0168*/ 	.word	0xffffffff


	//   ....[23]....
        /*016c*/ 	.word	0xffffffff


	//   ....[24]....
        /*0170*/ 	.word	0xffffffff


	//   ....[25]....
        /*0174*/ 	.word	0xffffffff


	//   ....[26]....
        /*0178*/ 	.word	0xffffffff


	//   ....[27]....
        /*017c*/ 	.word	0xffffffff


	//   ....[28]....
        /*0180*/ 	.word	0xffffffff


	//   ....[29]....
        /*0184*/ 	.word	0xffffffff


	//   ....[30]....
        /*0188*/ 	.word	0xffffffff


	//   ....[31]....
        /*018c*/ 	.word	0xffffffff


	//   ....[32]....
        /*0190*/ 	.word	0xffffffff


	//   ....[33]....
        /*0194*/ 	.word	0xffffffff


	//   ....[34]....
        /*0198*/ 	.word	0xffffffff


	//   ....[35]....
        /*019c*/ 	.word	0xffffffff


	//   ....[36]....
        /*01a0*/ 	.word	0xffffffff


	//   ....[37]....
        /*01a4*/ 	.word	0xffffffff


	//   ....[38]....
        /*01a8*/ 	.word	0xffffffff


	//   ....[39]....
        /*01ac*/ 	.word	0xffffffff


	//   ....[40]....
        /*01b0*/ 	.word	0xffffffff


	//   ....[41]....
        /*01b4*/ 	.word	0xffffffff


	//   ....[42]....
        /*01b8*/ 	.word	0xffffffff


	//   ....[43]....
        /*01bc*/ 	.word	0xffffffff


	//   ....[44]....
        /*01c0*/ 	.word	0x0500000f


	//   ....[45]....
        /*01c4*/ 	.word	0x0500000f


	//   ....[46]....
        /*01c8*/ 	.word	0x0500000f


	//   ....[47]....
        /*01cc*/ 	.word	0x0500000f


	//   ....[48]....
        /*01d0*/ 	.word	0x0500000f


	//   ....[49]....
        /*01d4*/ 	.word	0x0500000f


	//   ....[50]....
        /*01d8*/ 	.word	0x0500000f


	//   ....[51]....
        /*01dc*/ 	.word	0x0500000f


	//   ....[52]....
        /*01e0*/ 	.word	0x0500000f


	//   ....[53]....
        /*01e4*/ 	.word	0x0500000f


	//   ....[54]....
        /*01e8*/ 	.word	0x0500000f


	//   ....[55]....
        /*01ec*/ 	.word	0x0500000f


	//   ....[56]....
        /*01f0*/ 	.word	0x0500000f


	//   ....[57]....
        /*01f4*/ 	.word	0x0500000f


	//----- nvinfo : EIATTR_COOP_GROUP_INSTR_OFFSETS
	.align		4
.L_87:
        /*01f8*/ 	.byte	0x04, 0x28
        /*01fa*/ 	.short	(.L_89 - .L_88)


	//   ....[0]....
.L_88:
        /*01fc*/ 	.word	0x00000060


	//   ....[1]....
        /*0200*/ 	.word	0x00000130


	//   ....[2]....
        /*0204*/ 	.word	0x000001e0


	//   ....[3]....
        /*0208*/ 	.word	0x000003a0


	//   ....[4]....
        /*020c*/ 	.word	0x00000500


	//   ....[5]....
        /*0210*/ 	.word	0x00000620


	//   ....[6]....
        /*0214*/ 	.word	0x00000780


	//   ....[7]....
        /*0218*/ 	.word	0x00000ee0


	//   ....[8]....
        /*021c*/ 	.word	0x00003a50


	//   ....[9]....
        /*0220*/ 	.word	0x00003a90


	//   ....[10]....
        /*0224*/ 	.word	0x00004050


	//   ....[11]....
        /*0228*/ 	.word	0x000040c0


	//   ....[12]....
        /*022c*/ 	.word	0x00005150


	//   ....[13]....
        /*0230*/ 	.word	0x00007630


	//   ....[14]....
        /*0234*/ 	.word	0x000076c0


	//   ....[15]....
        /*0238*/ 	.word	0x00007ed0


	//   ....[16]....
        /*023c*/ 	.word	0x00007f50


	//   ....[17]....
        /*0240*/ 	.word	0x00009310


	//   ....[18]....
        /*0244*/ 	.word	0x00009410


	//   ....[19]....
        /*0248*/ 	.word	0x00009470


	//   ....[20]....
        /*024c*/ 	.word	0x000095b0


	//   ....[21]....
        /*0250*/ 	.word	0x000095d0


	//   ....[22]....
        /*0254*/ 	.word	0x0000a500


	//   ....[23]....
        /*0258*/ 	.word	0x0000a530


	//   ....[24]....
        /*025c*/ 	.word	0x0000a590


	//   ....[25]....
        /*0260*/ 	.word	0x0000a5f0


	//   ....[26]....
        /*0264*/ 	.word	0x0000aa90


	//   ....[27]....
        /*0268*/ 	.word	0x0000aad0


	//   ....[28]....
        /*026c*/ 	.word	0x0000ac00


	//   ....[29]....
        /*0270*/ 	.word	0x0000ac40


	//   ....[30]....
        /*0274*/ 	.word	0x0000b630


	//   ....[31]....
        /*0278*/ 	.word	0x0000c1c0


	//   ....[32]....
        /*027c*/ 	.word	0x0000c1f0


	//   ....[33]....
        /*0280*/ 	.word	0x0000c210


	//   ....[34]....
        /*0284*/ 	.word	0x0000c2c0


	//   ....[35]....
        /*0288*/ 	.word	0x0000c2e0


	//   ....[36]....
        /*028c*/ 	.word	0x0000c380


	//   ....[37]....
        /*0290*/ 	.word	0x0000c3a0


	//   ....[38]....
        /*0294*/ 	.word	0x0000c3b0


	//   ....[39]....
        /*0298*/ 	.word	0x0000c440


	//   ....[40]....
        /*029c*/ 	.word	0x0000c490


	//   ....[41]....
        /*02a0*/ 	.word	0x0000c4a0


	//   ....[42]....
        /*02a4*/ 	.word	0x0000c4d0


	//   ....[43]....
        /*02a8*/ 	.word	0x0000ef50


	//   ....[44]....
        /*02ac*/ 	.word	0x0000f430


	//   ....[45]....
        /*02b0*/ 	.word	0x0000f5a0


	//   ....[46]....
        /*02b4*/ 	.word	0x0000f5f0


	//   ....[47]....
        /*02b8*/ 	.word	0x0000f690


	//   ....[48]....
        /*02bc*/ 	.word	0x0000f7a0


	//   ....[49]....
        /*02c0*/ 	.word	0x0000f800


	//   ....[50]....
        /*02c4*/ 	.word	0x0000f920


	//   ....[51]....
        /*02c8*/ 	.word	0x0000f980


	//   ....[52]....
        /*02cc*/ 	.word	0x0000fa30


	//   ....[53]....
        /*02d0*/ 	.word	0x0000fb00


	//   ....[54]....
        /*02d4*/ 	.word	0x0000fbd0


	//   ....[55]....
        /*02d8*/ 	.word	0x0000fc50


	//   ....[56]....
        /*02dc*/ 	.word	0x0000fd40


	//   ....[57]....
        /*02e0*/ 	.word	0x000100d0


	//----- nvinfo : EIATTR_REG_RECONFIG
	.align		4
.L_89:
        /*02e4*/ 	.byte	0x01, 0x54
	.zero		2


	//----- nvinfo : EIATTR_SYSCALL_OFFSETS
	.align		4
        /*02e8*/ 	.byte	0x04, 0x46
        /*02ea*/ 	.short	(.L_91 - .L_90)


	//   ....[0]....
.L_90:
        /*02ec*/ 	.word	0x00001260


	//   ....[1]....
        /*02f0*/ 	.word	0x0000b2c0


	//   ....[2]....
        /*02f4*/ 	.word	0x0000b400


	//   ....[3]....
        /*02f8*/ 	.word	0x0000b4f0


	//   ....[4]....
        /*02fc*/ 	.word	0x0000bcb0


	//----- nvinfo : EIATTR_MBARRIER_INSTR_OFFSETS
	.align		4
.L_91:
        /*0300*/ 	.byte	0x04, 0x39
        /*0302*/ 	.short	(.L_93 - .L_92)


	//   ....[0]....
.L_92:
        /*0304*/ 	.word	0x00000250
        /*0308*/ 	.word	0x000000ff
        /*030c*/ 	.word	0x00031c00
        /*0310*/ 	.short	0x0100
        /*0312*/ 	.byte	0x08
	.zero		1


	//   ....[1]....
        /*0314*/ 	.word	0x00000260
        /*0318*/ 	.word	0x000000ff
        /*031c*/ 	.word	0x00031c20
        /*0320*/ 	.short	0x0100
        /*0322*/ 	.byte	0x08
	.zero		1


	//   ....[2]....
        /*0324*/ 	.word	0x00000350
        /*0328*/ 	.word	0x000000ff
        /*032c*/ 	.word	0x00031c30
        /*0330*/ 	.short	0x0100
        /*0332*/ 	.byte	0x08
	.zero		1


	//   ....[3]....
        /*0334*/ 	.word	0x00000360
        /*0338*/ 	.word	0x000000ff
        /*033c*/ 	.word	0x00031c40
        /*0340*/ 	.short	0x0100
        /*0342*/ 	.byte	0x08
	.zero		1


	//   ....[4]....
        /*0344*/ 	.word	0x00000370
        /*0348*/ 	.word	0x000000ff
        /*034c*/ 	.word	0x00031c38
        /*0350*/ 	.short	0x0100
        /*0352*/ 	.byte	0x08
	.zero		1


	//   ....[5]....
        /*0354*/ 	.word	0x00000380
        /*0358*/ 	.word	0x000000ff
        /*035c*/ 	.word	0x00031c48
        /*0360*/ 	.short	0x0100
        /*0362*/ 	.byte	0x08
	.zero		1


	//   ....[6]....
        /*0364*/ 	.word	0x000004b0
        /*0368*/ 	.word	0x000000ff
        /*036c*/ 	.word	0x00031c50
        /*0370*/ 	.short	0x0100
        /*0372*/ 	.byte	0x08
	.zero		1


	//   ....[7]....
        /*0374*/ 	.word	0x000004c0
        /*0378*/ 	.word	0x000000ff
        /*037c*/ 	.word	0x00031c60
        /*0380*/ 	.short	0x0100
        /*0382*/ 	.byte	0x08
	.zero		1


	//   ....[8]....
        /*0384*/ 	.word	0x000004d0
        /*0388*/ 	.word	0x000000ff
        /*038c*/ 	.word	0x00031c58
        /*0390*/ 	.short	0x0100
        /*0392*/ 	.byte	0x08
	.zero		1


	//   ....[9]....
        /*0394*/ 	.word	0x000004e0
        /*0398*/ 	.word	0x000000ff
        /*039c*/ 	.word	0x00031c68
        /*03a0*/ 	.short	0x0100
        /*03a2*/ 	.byte	0x08
	.zero		1


	//   ....[10]....
        /*03a4*/ 	.word	0x000005d0
        /*03a8*/ 	.word	0x000000ff
        /*03ac*/ 	.word	0x00031c70
        /*03b0*/ 	.short	0x0100
        /*03b2*/ 	.byte	0x06
	.zero		1


	//   ....[11]....
        /*03b4*/ 	.word	0x000005e0
        /*03b8*/ 	.word	0x000000ff
        /*03bc*/ 	.word	0x00031c80
        /*03c0*/ 	.short	0x0100
        /*03c2*/ 	.byte	0x06
	.zero		1


	//   ....[12]....
        /*03c4*/ 	.word	0x000005f0
        /*03c8*/ 	.word	0x000000ff
        /*03cc*/ 	.word	0x00031c78
        /*03d0*/ 	.short	0x0100
        /*03d2*/ 	.byte	0x06
	.zero		1


	//   ....[13]....
        /*03d4*/ 	.word	0x00000600
        /*03d8*/ 	.word	0x000000ff
        /*03dc*/ 	.word	0x00031c88
        /*03e0*/ 	.short	0x0100
        /*03e2*/ 	.byte	0x06
	.zero		1


	//   ....[14]....
        /*03e4*/ 	.word	0x00000730
        /*03e8*/ 	.word	0x000000ff
        /*03ec*/ 	.word	0x00031c90
        /*03f0*/ 	.short	0x0100
        /*03f2*/ 	.byte	0x08
	.zero		1


	//   ....[15]....
        /*03f4*/ 	.word	0x00000740
        /*03f8*/ 	.word	0x000000ff
        /*03fc*/ 	.word	0x00031ca0
        /*0400*/ 	.short	0x0100
        /*0402*/ 	.byte	0x08
	.zero		1


	//   ....[16]....
        /*0404*/ 	.word	0x00000750
        /*0408*/ 	.word	0x000000ff
        /*040c*/ 	.word	0x00031c98
        /*0410*/ 	.short	0x0100
        /*0412*/ 	.byte	0x08
	.zero		1


	//   ....[17]....
        /*0414*/ 	.word	0x00000760
        /*0418*/ 	.word	0x000000ff
        /*041c*/ 	.word	0x00031ca8
        /*0420*/ 	.short	0x0100
        /*0422*/ 	.byte	0x08
	.zero		1


	//   ....[18]....
        /*0424*/ 	.word	0x00000890
        /*0428*/ 	.word	0x000000ff
        /*042c*/ 	.word	0x00031cb0
        /*0430*/ 	.short	0x0100
        /*0432*/ 	.byte	0x08
	.zero		1


	//   ....[19]....
        /*0434*/ 	.word	0x000008a0
        /*0438*/ 	.word	0x000000ff
        /*043c*/ 	.word	0x00031cc0
        /*0440*/ 	.short	0x0100
        /*0442*/ 	.byte	0x08
	.zero		1


	//   ....[20]....
        /*0444*/ 	.word	0x000008b0
        /*0448*/ 	.word	0x000000ff
        /*044c*/ 	.word	0x00031cb8
        /*0450*/ 	.short	0x0100
        /*0452*/ 	.byte	0x08
	.zero		1


	//   ....[21]....
        /*0454*/ 	.word	0x000008c0
        /*0458*/ 	.word	0x000000ff
        /*045c*/ 	.word	0x00031cc8
        /*0460*/ 	.short	0x0100
        /*0462*/ 	.byte	0x08
	.zero		1


	//   ....[22]....
        /*0464*/ 	.word	0x000012a0
        /*0468*/ 	.word	0x000000ff
        /*046c*/ 	.word	0x00031c00
        /*0470*/ 	.short	0x010a
        /*0472*/ 	.byte	0x25
	.zero		1


	//   ....[23]....
        /*0474*/ 	.word	0x00001310
        /*0478*/ 	.word	0x00000000
        /*047c*/ 	.word	0x00031c30
        /*0480*/ 	.short	0x010a
        /*0482*/ 	.byte	0x3f
	.zero		1


	//   ....[24]....
        /*0484*/ 	.word	0x00001380
        /*0488*/ 	.word	0x00000000
        /*048c*/ 	.word	0x00031c30
        /*0490*/ 	.short	0x010a
        /*0492*/ 	.byte	0x3f
	.zero		1


	//   ....[25]....
        /*0494*/ 	.word	0x00004300
        /*0498*/ 	.word	0x00000004
        /*049c*/ 	.word	0x00000000
        /*04a0*/ 	.short	0x0101
        /*04a2*/ 	.byte	0x3f
	.zero		1


	//   ....[26]....
        /*04a4*/ 	.word	0x00005400
        /*04a8*/ 	.word	0x000000ff
        /*04ac*/ 	.word	0x00031c30
        /*04b0*/ 	.short	0x010a
        /*04b2*/ 	.byte	0x04
	.zero		1


	//   ....[27]....
        /*04b4*/ 	.word	0x00005440
        /*04b8*/ 	.word	0x000000ff
        /*04bc*/ 	.word	0x00031c30
        /*04c0*/ 	.short	0x010a
        /*04c2*/ 	.byte	0x04
	.zero		1


	//   ....[28]....
        /*04c4*/ 	.word	0x00006ac0
        /*04c8*/ 	.word	0x000000ff
        /*04cc*/ 	.word	0x00031c50
        /*04d0*/ 	.short	0x010a
        /*04d2*/ 	.byte	0x04
	.zero		1


	//   ....[29]....
        /*04d4*/ 	.word	0x00006b00
        /*04d8*/ 	.word	0x000000ff
        /*04dc*/ 	.word	0x00031c50
        /*04e0*/ 	.short	0x010a
        /*04e2*/ 	.byte	0x04
	.zero		1


	//   ....[30]....
        /*04e4*/ 	.word	0x00008590
        /*04e8*/ 	.word	0x0000000d
        /*04ec*/ 	.word	0x00000000
        /*04f0*/ 	.short	0x0101
        /*04f2*/ 	.byte	0x3f
	.zero		1


	//   ....[31]....
        /*04f4*/ 	.word	0x00008850
        /*04f8*/ 	.word	0x00000006
        /*04fc*/ 	.word	0x00000000
        /*0500*/ 	.short	0x0101
        /*0502*/ 	.byte	0x3f
	.zero		1


	//   ....[32]....
        /*0504*/ 	.word	0x00009380
        /*0508*/ 	.word	0x000000ff
        /*050c*/ 	.word	0x00031c50
        /*0510*/ 	.short	0x010a
        /*0512*/ 	.byte	0x0c
	.zero		1


	//   ....[33]....
        /*0514*/ 	.word	0x000093c0
        /*0518*/ 	.word	0x000000ff
        /*051c*/ 	.word	0x00031c50
        /*0520*/ 	.short	0x010a
        /*0522*/ 	.byte	0x0c
	.zero		1


	//   ....[34]....
        /*0524*/ 	.word	0x0000a110
        /*0528*/ 	.word	0x00000014
        /*052c*/ 	.word	0x00000000
        /*0530*/ 	.short	0x0101
        /*0532*/ 	.byte	0x3f
	.zero		1


	//   ....[35]....
        /*0534*/ 	.word	0x0000aab0
        /*0538*/ 	.word	0x000000ff
        /*053c*/ 	.word	0x00000000
        /*0540*/ 	.short	0x0101
        /*0542*/ 	.byte	0x04
	.zero		1


	//   ....[36]....
        /*0544*/ 	.word	0x0000b850
        /*0548*/ 	.word	0x00000003
        /*054c*/ 	.word	0x00031c40
        /*0550*/ 	.short	0x010a
        /*0552*/ 	.byte	0x3f
	.zero		1


	//   ....[37]....
        /*0554*/ 	.word	0x0000c630
        /*0558*/ 	.word	0x000000ff
        /*055c*/ 	.word	0x00031c00
        /*0560*/ 	.short	0x0107
        /*0562*/ 	.byte	0x24
	.zero		1


	//   ....[38]....
        /*0564*/ 	.word	0x0000c6a0
        /*0568*/ 	.word	0x000000ff
        /*056c*/ 	.word	0x00031c00
        /*0570*/ 	.short	0x0101
        /*0572*/ 	.byte	0x24
	.zero		1


	//   ....[39]....
        /*0574*/ 	.word	0x0000c6d0
        /*0578*/ 	.word	0x000000ff
        /*057c*/ 	.word	0x00031c20
        /*0580*/ 	.short	0x010a
        /*0582*/ 	.byte	0x24
	.zero		1


	//   ....[40]....
        /*0584*/ 	.word	0x0000c9c0
        /*0588*/ 	.word	0x00000003
        /*058c*/ 	.word	0x00031c40
        /*0590*/ 	.short	0x010a
        /*0592*/ 	.byte	0x3f
	.zero		1


	//   ....[41]....
        /*0594*/ 	.word	0x0000ce40
        /*0598*/ 	.word	0x00000003
        /*059c*/ 	.word	0x00000060
        /*05a0*/ 	.short	0x010a
        /*05a2*/ 	.byte	0x3f
	.zero		1


	//   ....[42]....
        /*05a4*/ 	.word	0x0000d530
        /*05a8*/ 	.word	0x00000003
        /*05ac*/ 	.word	0x00031c40
        /*05b0*/ 	.short	0x010a
        /*05b2*/ 	.byte	0x3f
	.zero		1


	//   ....[43]....
        /*05b4*/ 	.word	0x0000d9b0
        /*05b8*/ 	.word	0x0000000d
        /*05bc*/ 	.word	0x00000060
        /*05c0*/ 	.short	0x010a
        /*05c2*/ 	.byte	0x3f
	.zero		1


	//   ....[44]....
        /*05c4*/ 	.word	0x0000dff0
        /*05c8*/ 	.word	0x00000002
        /*05cc*/ 	.word	0x00031c40
        /*05d0*/ 	.short	0x010a
        /*05d2*/ 	.byte	0x3f
	.zero		1


	//   ....[45]....
        /*05d4*/ 	.word	0x0000e480
        /*05d8*/ 	.word	0x00000007
        /*05dc*/ 	.word	0x00000060
        /*05e0*/ 	.short	0x010a
        /*05e2*/ 	.byte	0x3f
	.zero		1


	//   ....[46]....
        /*05e4*/ 	.word	0x0000e990
        /*05e8*/ 	.word	0x00000003
        /*05ec*/ 	.word	0x00031c60
        /*05f0*/ 	.short	0x010a
        /*05f2*/ 	.byte	0x3f
	.zero		1


	//   ....[47]....
        /*05f4*/ 	.word	0x0000eed0
        /*05f8*/ 	.word	0x00000009
        /*05fc*/ 	.word	0x00031c20
        /*0600*/ 	.short	0x010a
        /*0602*/ 	.byte	0x3f
	.zero		1


	//   ....[48]....
        /*0604*/ 	.word	0x0000f070
        /*0608*/ 	.word	0x00000007
        /*060c*/ 	.word	0x00000000
        /*0610*/ 	.short	0x010a
        /*0612*/ 	.byte	0x3f
	.zero		1


	//   ....[49]....
        /*0614*/ 	.word	0x0000f0e0
        /*0618*/ 	.word	0x00000003
        /*061c*/ 	.word	0x00000000
        /*0620*/ 	.short	0x010a
        /*0622*/ 	.byte	0x3f
	.zero		1


	//   ....[50]....
        /*0624*/ 	.word	0x0000f140
        /*0628*/ 	.word	0x00000005
        /*062c*/ 	.word	0x00000000
        /*0630*/ 	.short	0x010a
        /*0632*/ 	.byte	0x3f
	.zero		1


	//   ....[51]....
        /*0634*/ 	.word	0x0000f170
        /*0638*/ 	.word	0x00000003
        /*063c*/ 	.word	0x00000000
        /*0640*/ 	.short	0x010a
        /*0642*/ 	.byte	0x3f
	.zero		1


	//   ....[52]....
        /*0644*/ 	.word	0x0000f1e0
        /*0648*/ 	.word	0x00000003
        /*064c*/ 	.word	0x00031c00
        /*0650*/ 	.short	0x010a
        /*0652*/ 	.byte	0x3f
	.zero		1


	//   ....[53]....
        /*0654*/ 	.word	0x0000f230
        /*0658*/ 	.word	0x00000000
        /*065c*/ 	.word	0x00031c30
        /*0660*/ 	.short	0x010a
        /*0662*/ 	.byte	0x3f
	.zero		1


	//   ....[54]....
        /*0664*/ 	.word	0x0000f290
        /*0668*/ 	.word	0x00000009
        /*066c*/ 	.word	0x00031c30
        /*0670*/ 	.short	0x010a
        /*0672*/ 	.byte	0x3f
	.zero		1


	//   ....[55]....
        /*0674*/ 	.word	0x0000f2f0
        /*0678*/ 	.word	0x00000008
        /*067c*/ 	.word	0x00031c50
        /*0680*/ 	.short	0x010a
        /*0682*/ 	.byte	0x3f
	.zero		1


	//   ....[56]....
        /*0684*/ 	.word	0x0000f350
        /*0688*/ 	.word	0x00000005
        /*068c*/ 	.word	0x00031c50
        /*0690*/ 	.short	0x010a
        /*0692*/ 	.byte	0x3f
	.zero		1


	//   ....[57]....
        /*0694*/ 	.word	0x0000f4f0
        /*0698*/ 	.word	0x00000003
        /*069c*/ 	.word	0x00031c40
        /*06a0*/ 	.short	0x010a
        /*06a2*/ 	.byte	0x3f
	.zero		1


	//   ....[58]....
        /*06a4*/ 	.word	0x0000fd70
        /*06a8*/ 	.word	0x00000009
        /*06ac*/ 	.word	0x00031c20
        /*06b0*/ 	.short	0x010a
        /*06b2*/ 	.byte	0x3f
	.zero		1


	//   ....[59]....
        /*06b4*/ 	.word	0x0000fdc0
        /*06b8*/ 	.word	0x00000003
        /*06bc*/ 	.word	0x00031c40
        /*06c0*/ 	.short	0x010a
        /*06c2*/ 	.byte	0x3f
	.zero		1


	//   ....[60]....
        /*06c4*/ 	.word	0x0000fe10
        /*06c8*/ 	.word	0x00000003
        /*06cc*/ 	.word	0x00000060
        /*06d0*/ 	.short	0x010a
        /*06d2*/ 	.byte	0x3f
	.zero		1


	//   ....[61]....
        /*06d4*/ 	.word	0x0000fe60
        /*06d8*/ 	.word	0x00000003
        /*06dc*/ 	.word	0x00031c40
        /*06e0*/ 	.short	0x010a
        /*06e2*/ 	.byte	0x3f
	.zero		1


	//   ....[62]....
        /*06e4*/ 	.word	0x0000feb0
        /*06e8*/ 	.word	0x0000000d
        /*06ec*/ 	.word	0x00000060
        /*06f0*/ 	.short	0x010a
        /*06f2*/ 	.byte	0x3f
	.zero		1


	//   ....[63]....
        /*06f4*/ 	.word	0x0000ff00
        /*06f8*/ 	.word	0x00000002
        /*06fc*/ 	.word	0x00031c40
        /*0700*/ 	.short	0x010a
        /*0702*/ 	.byte	0x3f
	.zero		1


	//   ....[64]....
        /*0704*/ 	.word	0x0000ff50
        /*0708*/ 	.word	0x00000007
        /*070c*/ 	.word	0x00000060
        /*0710*/ 	.short	0x010a
        /*0712*/ 	.byte	0x3f
	.zero		1


	//   ....[65]....
        /*0714*/ 	.word	0x0000ffa0
        /*0718*/ 	.word	0x00000003
        /*071c*/ 	.word	0x00031c60
        /*0720*/ 	.short	0x010a
        /*0722*/ 	.byte	0x3f
	.zero		1


	//   ....[66]....
        /*0724*/ 	.word	0x0000fff0
        /*0728*/ 	.word	0x00000009
        /*072c*/ 	.word	0x00031c20
        /*0730*/ 	.short	0x010a
        /*0732*/ 	.byte	0x3f
	.zero		1


	//   ....[67]....
        /*0734*/ 	.word	0x00010190
        /*0738*/ 	.word	0x00000007
        /*073c*/ 	.word	0x00000000
        /*0740*/ 	.short	0x010a
        /*0742*/ 	.byte	0x3f
	.zero		1


	//   ....[68]....
        /*0744*/ 	.word	0x000101e0
        /*0748*/ 	.word	0x00000003
        /*074c*/ 	.word	0x00000000
        /*0750*/ 	.short	0x010a
        /*0752*/ 	.byte	0x3f
	.zero		1


	//   ....[69]....
        /*0754*/ 	.word	0x00010230
        /*0758*/ 	.word	0x00000005
        /*075c*/ 	.word	0x00000000
        /*0760*/ 	.short	0x010a
        /*0762*/ 	.byte	0x3f
	.zero		1


	//----- nvinfo : EIATTR_NUM_MBARRIERS
	.align		4
.L_93:
        /*0764*/ 	.byte	0x03, 0x38
        /*0766*/ 	.short	0x0016


	//----- nvinfo : EIATTR_EXIT_INSTR_OFFSETS
	.align		4
        /*0768*/ 	.byte	0x04, 0x1c
        /*076a*/ 	.short	(.L_95 - .L_94)


	//   ....[0]....
.L_94:
        /*076c*/ 	.word	0x00000a20


	//   ....[1]....
        /*0770*/ 	.word	0x0000ad70


	//   ....[2]....
        /*0774*/ 	.word	0x0000f1c0


	//----- nvinfo : EIATTR_MAX_THREADS
	.align		4
.L_95:
        /*0778*/ 	.byte	0x04, 0x05
        /*077a*/ 	.short	(.L_97 - .L_96)
.L_96:
        /*077c*/ 	.word	0x00000200
        /*0780*/ 	.word	0x00000001
        /*0784*/ 	.word	0x00000001


	//----- nvinfo : EIATTR_CRS_STACK_SIZE
	.align		4
.L_97:
        /*0788*/ 	.byte	0x04, 0x1e
        /*078a*/ 	.short	(.L_99 - .L_98)
.L_98:
        /*078c*/ 	.word	0x00000000


	//----- nvinfo : EIATTR_CBANK_PARAM_SIZE
	.align		4
.L_99:
        /*0790*/ 	.byte	0x03, 0x19
        /*0792*/ 	.short	0x0a70


	//----- nvinfo : EIATTR_PARAM_CBANK
	.align		4
        /*0794*/ 	.byte	0x04, 0x0a
        /*0796*/ 	.short	(.L_101 - .L_100)
	.align		4
.L_100:
        /*0798*/ 	.word	index@(.nv.constant0._ZN7cutlass13device_kernelIN5flash11enable_sm90INS1_16FlashAttnFwdSm90INS1_25CollectiveMainloopFwdSm90ILi2EN4cute5tupleIJNS5_1CILi1EEES8_S8_EEENS6_IJNS7_ILi192EEENS7_ILi144EEENS7_ILi96EEEEEELi96ENS_6half_tEfNS_4arch4Sm90ELb0ELb0ELb1ELb0ELb0ELb0ELb0ELb0ELb1ELb1ELb0ELb0EEENS1_21CollectiveEpilogueFwdINS6_IJSA_SC_SB_EEES9_SE_SG_Li384ELb0ELb1ELb0ELb0EEENS1_29StaticPersistentTileSchedulerILb0EEEEEEEEEvNT_6ParamsE)
        /*079c*/ 	.short	0x0210
        /*079e*/ 	.short	0x0a70


	//----- nvinfo : EIATTR_SW_WAR
	.align		4
.L_101:
        /*07a0*/ 	.byte	0x04, 0x36
        /*07a2*/ 	.short	(.L_103 - .L_102)
.L_102:
        /*07a4*/ 	.word	0x00000008
.L_103:


//--------------------- .nv.info._ZN7cutlass13device_kernelIN5flash11enable_sm90INS1_16FlashAttnFwdSm90INS1_25CollectiveMainloopFwdSm90ILi2EN4cute5tupleIJNS5_1CILi1EEES8_S8_EEENS6_IJNS7_ILi192EEENS7_ILi144EEENS7_ILi96EEEEEELi96ENS_6half_tEfNS_4arch4Sm90ELb0ELb0ELb1ELb1ELb0ELb0ELb0ELb0ELb1ELb1ELb0ELb0EEENS1_21CollectiveEpilogueFwdINS6_IJSA_SC_SB_EEES9_SE_SG_Li384ELb1ELb1ELb0ELb0EEENS1_36VarlenDynamicPersistentTileSchedulerILi192ELi144ELi384ELi128ELb0ELb1ELb1ELb0ELb1ELb1EEEEEEEEEvNT_6ParamsE --------------------------
	.section	.nv.info._ZN7cutlass13device_kernelIN5flash11enable_sm90INS1_16FlashAttnFwdSm90INS1_25CollectiveMainloopFwdSm90ILi2EN4cute5tupleIJNS5_1CILi1EEES8_S8_EEENS6_IJNS7_ILi192EEENS7_ILi144EEENS7_ILi96EEEEEELi96ENS_6half_tEfNS_4arch4Sm90ELb0ELb0ELb1ELb1ELb0ELb0ELb0ELb0ELb1ELb1ELb0ELb0EEENS1_21CollectiveEpilogueFwdINS6_IJSA_SC_SB_EEES9_SE_SG_Li384ELb1ELb1ELb0ELb0EEENS1_36VarlenDynamicPersistentTileSchedulerILi192ELi144ELi384ELi128ELb0ELb1ELb1ELb0ELb1ELb1EEEEEEEEEvNT_6ParamsE,"",@"SHT_CUDA_INFO"
	.sectionflags	@""
	.align	4


	//----- nvinfo : EIATTR_CUDA_API_VERSION
	.align		4
        /*0000*/ 	.byte	0x04, 0x37
        /*0002*/ 	.short	(.L_105 - .L_104)
.L_104:
        /*0004*/ 	.word	0x00000082


	//----- nvinfo : EIATTR_KPARAM_INFO
	.align		4
.L_105:
        /*0008*/ 	.byte	0x04, 0x17
        /*000a*/ 	.short	(.L_107 - .L_106)
.L_106:
        /*000c*/ 	.word	0x00000000
        /*0010*/ 	.short	0x0000
        /*0012*/ 	.short	0x0070
        /*0014*/ 	.byte	0x00, 0xf0, 0x01, 0x2a


	//----- nvinfo : EIATTR_SPARSE_MMA_MASK
	.align		4
.L_107:
        /*0018*/ 	.byte	0x03, 0x50
        /*001a*/ 	.short	0x0000


	//----- nvinfo : EIATTR_MAXREG_COUNT
	.align		4
        /*001c*/ 	.byte	0x03, 0x1b
        /*001e*/ 	.short	0x0080


	//----- nvinfo : EIATTR_NUM_BARRIERS
	.align		4
        /*0020*/ 	.byte	0x02, 0x4c
        /*0022*/ 	.byte	0x10
	.zero		1


	//----- nvinfo : EIATTR_EXTERNS
	.align		4
        /*0024*/ 	.byte	0x04, 0x0f
        /*0026*/ 	.short	(.L_109 - .L_108)


	//   ....[0]....
	.align		4
.L_108:
        /*0028*/ 	.word	index@(__assertfail)


	//----- nvinfo : EIATTR_ANNOTATIONS
	.align		4
.L_109:
        /*002c*/ 	.byte	0x04, 0x55
        /*002e*/ 	.short	(.L_111 - .L_110)


	//   ....[0]....
.L_110:
        /* <DEDUP_REMOVED lines=23> */
        /*0194*/ 	.byte	0xa0, 0x18, 0x01, 0x00, 0x01, 0x00, 0x00, 0x00, 0x10, 0x1e, 0x01, 0x00


	//----- nvinfo : EIATTR_MERCURY_ISA_VERSION
	.align		4
.L_111:
        /*01a0*/ 	.byte	0x03, 0x5f
        /*01a2*/ 	.short	0x0101


	//----- nvinfo : EIATTR_UNUSED_LOAD_BYTE_OFFSET
	.align		4
        /*01a4*/ 	.byte	0x04, 0x44
        /*01a6*/ 	.short	(.L_113 - .L_112)


	//   ....[0]....
.L_112:
        /*01a8*/ 	.word	0x00000a40
        /*01ac*/ 	.word	0x0000fff0


	//   ....[1]....
        /*01b0*/ 	.word	0x0000a1b0
        /*01b4*/ 	.word	0x0000fff0


	//----- nvinfo : EIATTR_INT_WARP_WIDE_INSTR_OFFSETS
	.align		4
.L_113:
        /*01b8*/ 	.byte	0x04, 0x31
        /*01ba*/ 	.short	(.L_115 - .L_114)


	//   ....[0]....
.L_114:
        /*01bc*/ 	.word	0x00000120


	//   ....[1]....
        /*01c0*/ 	.word	0x000001c0


	//   ....[2]....
        /*01c4*/ 	.word	0x00000230


	//   ....[3]....
        /*01c8*/ 	.word	0x0000cc30


	//   ....[4]....
        /*01cc*/ 	.word	0x0000ccc0


	//   ....[5]....
        /*01d0*/ 	.word	0x00010760


	//   ....[6]....
        /*01d4*/ 	.word	0x000107f0


	//----- nvinfo : EIATTR_COOP_GROUP_MASK_REGIDS
	.align		4
.L_115:
        /*01d8*/ 	.byte	0x04, 0x29
        /*01da*/ 	.short	(.L_117 - .L_116)


	//   ....[0]....
.L_116:
        /*01dc*/ 	.word	0xffffffff


	//   ....[1]....
        /*01e0*/ 	.word	0xffffffff


	//   ....[2]....
        /*01e4*/ 	.word	0xffffffff


	//   ....[3]....
        /*01e8*/ 	.word	0xffffffff


	//   ....[4]....
        /*01ec*/ 	.word	0xffffffff


	//   ....[5]....
        /*01f0*/ 	.word	0xffffffff


	//   ....[6]....
        /*01f4*/ 	.word	0xffffffff


	//   ....[7]....
        /*01f8*/ 	.word	0xffffffff


	//   ....[8]....
        /*01fc*/ 	.word	0xffffffff


	//   ....[9]....
        /*0200*/ 	.word	0xffffffff


	//   ....[10]....
        /*0204*/ 	.word	0xffffffff


	//   ....[11]....
        /*0208*/ 	.word	0xffffffff


	//   ....[12]....
        /*020c*/ 	.word	0xffffffff


	//   ....[13]....
        /*0210*/ 	.word	0xffffffff


	//   ....[14]....
        /*0214*/ 	.word	0xffffffff


	//   ....[15]....
        /*0218*/ 	.word	0xffffffff


	//   ....[16]....
        /*021c*/ 	.word	0xffffffff


	//   ....[17]....
        /*0220*/ 	.word	0xffffffff


	//   ....[18]....
        /*0224*/ 	.word	0xffffffff


	//   ....[19]....
        /*0228*/ 	.word	0xffffffff


	//   ....[20]....
        /*022c*/ 	.word	0xffffffff


	//   ....[21]....
        /*0230*/ 	.word	0xffffffff


	//   ....[22]....
        /*0234*/ 	.word	0xffffffff


	//   ....[23]....
        /*0238*/ 	.word	0xffffffff


	//   ....[24]....
        /*023c*/ 	.word	0xffffffff


	//   ....[25]....
        /*0240*/ 	.word	0xffffffff


	//   ....[26]....
        /*0244*/ 	.word	0xffffffff


	//   ....[27]....
        /*0248*/ 	.word	0xffffffff


	//   ....[28]....
        /*024c*/ 	.word	0xffffffff


	//   ....[29]....
        /*0250*/ 	.word	0xffffffff


	//   ....[30]....
        /*0254*/ 	.word	0xffffffff


	//   ....[31]....
        /*0258*/ 	.word	0xffffffff


	//   ....[32]....
        /*025c*/ 	.word	0xffffffff


	//   ....[33]....
        /*0260*/ 	.word	0xffffffff


	//   ....[34]....
        /*0264*/ 	.word	0xffffffff


	//   ....[35]....
        /*0268*/ 	.word	0xffffffff


	//   ....[36]....
        /*026c*/ 	.word	0xffffffff


	//   ....[37]....
        /*0270*/ 	.word	0xffffffff


	//   ....[38]....
        /*0274*/ 	.word	0xffffffff


	//   ....[39]....
        /*0278*/ 	.word	0xffffffff


	//   ....[40]....
        /*027c*/ 	.word	0xffffffff


	//   ....[41]....
        /*0280*/ 	.word	0xffffffff


	//   ....[42]....
        /*0284*/ 	.word	0xffffffff


	//   ....[43]....
        /*0288*/ 	.word	0xffffffff


	//   ....[44]....
        /*028c*/ 	.word	0xffffffff


	//   ....[45]....
        /*0290*/ 	.word	0xffffffff


	//   ....[46]....
        /*0294*/ 	.word	0xffffffff


	//   ....[47]....
        /*0298*/ 	.word	0xffffffff


	//   ....[48]....
        /*029c*/ 	.word	0xffffffff


	//   ....[49]....
        /*02a0*/ 	.word	0xffffffff


	//   ....[50]....
        /*02a4*/ 	.word	0xffffffff


	//   ....[51]....
        /*02a8*/ 	.word	0xffffffff


	//   ....[52]....
        /*02ac*/ 	.word	0xffffffff


	//   ....[53]....
        /*02b0*/ 	.word	0xffffffff


	//   ....[54]....
        /*02b4*/ 	.word	0xffffffff


	//   ....[55]....
        /*02b8*/ 	.word	0xffffffff


	//   ....[56]....
        /*02bc*/ 	.word	0xffffffff


	//   ....[57]....
        /*02c0*/ 	.word	0xffffffff


	//   ....[58]....
        /*02c4*/ 	.word	0xffffffff


	//   ....[59]....
        /*02c8*/ 	.word	0xffffffff


	//   ....[60]....
        /*02cc*/ 	.word	0xffffffff


	//   ....[61]....
        /*02d0*/ 	.word	0xffffffff


	//   ....[62]....
        /*02d4*/ 	.word	0xffffffff


	//   ....[63]....
        /*02d8*/ 	.word	0xffffffff


	//   ....[64]....
        /*02dc*/ 	.word	0xffffffff


	//   ....[65]....
        /*02e0*/ 	.word	0xffffffff


	//   ....[66]....
        /*02e4*/ 	.word	0xffffffff


	//   ....[67]....
        /*02e8*/ 	.word	0xffffffff


	//   ....[68]....
        /*02ec*/ 	.word	0xffffffff


	//   ....[69]....
        /*02f0*/ 	.word	0xffffffff


	//   ....[70]....
        /*02f4*/ 	.word	0xffffffff


	//   ....[71]....
        /*02f8*/ 	.word	0xffffffff


	//   ....[72]....
        /*02fc*/ 	.word	0xffffffff


	//   ....[73]....
        /*0300*/ 	.word	0xffffffff


	//   ....[74]....
        /*0304*/ 	.word	0xffffffff


	//   ....[75]....
        /*0308*/ 	.word	0xffffffff


	//   ....[76]....
        /*030c*/ 	.word	0xffffffff


	//   ....[77]....
        /*0310*/ 	.word	0xffffffff


	//   ....[78]....
        /*0314*/ 	.word	0xffffffff


	//   ....[79]....
        /*0318*/ 	.word	0xffffffff


	//   ....[80]....
        /*031c*/ 	.word	0xffffffff


	//   ....[81]....
        /*0320*/ 	.word	0x0500000f


	//   ....[82]....
        /*0324*/ 	.word	0x0500000f


	//   ....[83]....
        /*0328*/ 	.word	0x0500000f


	//   ....[84]....
        /*032c*/ 	.word	0x0500000f


	//   ....[85]....
        /*0330*/ 	.word	0x0500000f


	//   ....[86]....
        /*0334*/ 	.word	0x0500000f


	//   ....[87]....
        /*0338*/ 	.word	0x0500000f


	//   ....[88]....
        /*033c*/ 	.word	0x0500000f


	//   ....[89]....
        /*0340*/ 	.word	0x0500000f


	//   ....[90]....
        /*0344*/ 	.word	0x0500000f


	//   ....[91]....
        /*0348*/ 	.word	0x0500000f


	//   ....[92]....
        /*034c*/ 	.word	0x0500000f


	//   ....[93]....
        /*0350*/ 	.word	0x0500000f


	//   ....[94]....
        /*0354*/ 	.word	0x0500000f


	//   ....[95]....
        /*0358*/ 	.word	0x0500000f


	//   ....[96]....
        /*035c*/ 	.word	0x0500000f


	//   ....[97]....
        /*0360*/ 	.word	0x0500000f


	//   ....[98]....
        /*0364*/ 	.word	0x0500000f


	//   ....[99]....
        /*0368*/ 	.word	0x0500000f


	//   ....[100]....
        /*036c*/ 	.word	0x0500000f


	//   ....[101]....
        /*0370*/ 	.word	0x0500000f


	//   ....[102]....
        /*0374*/ 	.word	0x0500000f


	//   ....[103]....
        /*0378*/ 	.word	0x0500000f


	//   ....[104]....
        /*037c*/ 	.word	0x0500000f


	//   ....[105]....
        /*0380*/ 	.word	0x0500000f


	//   ....[106]....
        /*0384*/ 	.word	0x0500000f


	//   ....[107]....
        /*0388*/ 	.word	0x0500000f


	//   ....[108]....
        /*038c*/ 	.word	0x0500000f


	//   ....[109]....
        /*0390*/ 	.word	0x0500000f


	//   ....[110]....
        /*0394*/ 	.word	0x0500000f


	//   ....[111]....
        /*0398*/ 	.word	0x0500000f


	//----- nvinfo : EIATTR_COOP_GROUP_INSTR_OFFSETS
	.align		4
.L_117:
        /*039c*/ 	.byte	0x04, 0x28
        /*039e*/ 	.short	(.L_119 - .L_118)


	//   ....[0]....
.L_118:
        /*03a0*/ 	.word	0x00000060


	//   ....[1]....
        /*03a4*/ 	.word	0x00000130


	//   ....[2]....
        /*03a8*/ 	.word	0x000001e0


	//   ....[3]....
        /*03ac*/ 	.word	0x000003a0


	//   ....[4]....
        /*03b0*/ 	.word	0x00000500


	//   ....[5]....
        /*03b4*/ 	.word	0x00000620


	//   ....[6]....
        /*03b8*/ 	.word	0x00000780


	//   ....[7]....
        /*03bc*/ 	.word	0x00001390


	//   ....[8]....
        /*03c0*/ 	.word	0x00003e50


	//   ....[9]....
        /*03c4*/ 	.word	0x00003e90


	//   ....[10]....
        /*03c8*/ 	.word	0x00004470


	//   ....[11]....
        /*03cc*/ 	.word	0x000044d0


	//   ....[12]....
        /*03d0*/ 	.word	0x00005550


	//   ....[13]....
        /*03d4*/ 	.word	0x00007ed0


	//   ....[14]....
        /*03d8*/ 	.word	0x00007fe0


	//   ....[15]....
        /*03dc*/ 	.word	0x00008070


	//   ....[16]....
        /*03e0*/ 	.word	0x00008110


	//   ....[17]....
        /*03e4*/ 	.word	0x00009710


	//   ....[18]....
        /*03e8*/ 	.word	0x00009810


	//   ....[19]....
        /*03ec*/ 	.word	0x00009870


	//   ....[20]....
        /*03f0*/ 	.word	0x00009980


	//   ....[21]....
        /*03f4*/ 	.word	0x000099a0


	//   ....[22]....
        /*03f8*/ 	.word	0x0000ab00


	//   ....[23]....
        /*03fc*/ 	.word	0x0000ab40


	//   ....[24]....
        /*0400*/ 	.word	0x0000ab80


	//   ....[25]....
        /*0404*/ 	.word	0x0000abb0


	//   ....[26]....
        /*0408*/ 	.word	0x0000b000


	//   ....[27]....
        /*040c*/ 	.word	0x0000b040


	//   ....[28]....
        /*0410*/ 	.word	0x0000b140


	//   ....[29]....
        /*0414*/ 	.word	0x0000b160


	//   ....[30]....
        /*0418*/ 	.word	0x0000b990


	//   ....[31]....
        /*041c*/ 	.word	0x0000b9a0


	//   ....[32]....
        /*0420*/ 	.word	0x0000baa0


	//   ....[33]....
        /*0424*/ 	.word	0x0000bac0


	//   ....[34]....
        /*0428*/ 	.word	0x0000bc20


	//   ....[35]....
        /*042c*/ 	.word	0x0000be00


	//   ....[36]....
        /*0430*/ 	.word	0x0000be30


	//   ....[37]....
        /*0434*/ 	.word	0x0000be60


	//   ....[38]....
        /*0438*/ 	.word	0x0000be90


	//   ....[39]....
        /*043c*/ 	.word	0x0000bec0


	//   ....[40]....
        /*0440*/ 	.word	0x0000bef0


	//   ....[41]....
        /*0444*/ 	.word	0x0000c060


	//   ....[42]....
        /*0448*/ 	.word	0x0000c090


	//   ....[43]....
        /*044c*/ 	.word	0x0000c0c0


	//   ....[44]....
        /*0450*/ 	.word	0x0000c0f0


	//   ....[45]....
        /*0454*/ 	.word	0x0000c120


	//   ....[46]....
        /*0458*/ 	.word	0x0000c150


	//   ....[47]....
        /*045c*/ 	.word	0x0000c1e0


	//   ....[48]....
        /*0460*/ 	.word	0x0000c210


	//   ....[49]....
        /*0464*/ 	.word	0x0000c290


	//   ....[50]....
        /*0468*/ 	.word	0x0000d1d0


	//   ....[51]....
        /*046c*/ 	.word	0x0000deb0


	//   ....[52]....
        /*0470*/ 	.word	0x0000ded0


	//   ....[53]....
        /*0474*/ 	.word	0x0000df90


	//   ....[54]....
        /*0478*/ 	.word	0x0000dfb0


	//   ....[55]....
        /*047c*/ 	.word	0x0000e050


	//   ....[56]....
        /*0480*/ 	.word	0x0000e070


	//   ....[57]....
        /*0484*/ 	.word	0x0000e080


	//   ....[58]....
        /*0488*/ 	.word	0x0000e110


	//   ....[59]....
        /*048c*/ 	.word	0x0000e160


	//   ....[60]....
        /*0490*/ 	.word	0x0000e170


	//   ....[61]....
        /*0494*/ 	.word	0x0000e1a0


	//   ....[62]....
        /*0498*/ 	.word	0x0000e250


	//   ....[63]....
        /*049c*/ 	.word	0x00010e90


	//   ....[64]....
        /*04a0*/ 	.word	0x00010ec0


	//   ....[65]....
        /*04a4*/ 	.word	0x00010f00


	//   ....[66]....
        /*04a8*/ 	.word	0x00010f30


	//   ....[67]....
        /*04ac*/ 	.word	0x00010f60


	//   ....[68]....
        /*04b0*/ 	.word	0x00010f90


	//   ....[69]....
        /*04b4*/ 	.word	0x00010fc0


	//   ....[70]....
        /*04b8*/ 	.word	0x00010ff0


	//   ....[71]....
        /*04bc*/ 	.word	0x00011170


	//   ....[72]....
        /*04c0*/ 	.word	0x000111a0


	//   ....[73]....
        /*04c4*/ 	.word	0x000111d0


	//   ....[74]....
        /*04c8*/ 	.word	0x00011200


	//   ....[75]....
        /*04cc*/ 	.word	0x00011230


	//   ....[76]....
        /*04d0*/ 	.word	0x00011260


	//   ....[77]....
        /*04d4*/ 	.word	0x00011320


	//   ....[78]....
        /*04d8*/ 	.word	0x00011340


	//   ....[79]....
        /*04dc*/ 	.word	0x000113b0


	//   ....[80]....
        /*04e0*/ 	.word	0x00011820


	//   ....[81]....
        /*04e4*/ 	.word	0x00011d00


	//   ....[82]....
        /*04e8*/ 	.word	0x00011eb0


	//   ....[83]....
        /*04ec*/ 	.word	0x00011f00


	//   ....[84]....
        /*04f0*/ 	.word	0x00011f60


	//   ....[85]....
        /*04f4*/ 	.word	0x00012070


	//   ....[86]....
        /*04f8*/ 	.word	0x000120d0


	//   ....[87]....
        /*04fc*/ 	.word	0x000121f0


	//   ....[88]....
        /*0500*/ 	.word	0x00012250


	//   ....[89]....
        /*0504*/ 	.word	0x00012300


	//   ....[90]....
        /*0508*/ 	.word	0x000123d0


	//   ....[91]....
        /*050c*/ 	.word	0x000124a0


	//   ....[92]....
        /*0510*/ 	.word	0x00012520


	//   ....[93]....
        /*0514*/ 	.word	0x00012610


	//   ....[94]....
        /*0518*/ 	.word	0x00012930


	//   ....[95]....
        /*051c*/ 	.word	0x000129d0


	//   ....[96]....
        /*0520*/ 	.word	0x00012af0


	//   ....[97]....
        /*0524*/ 	.word	0x00012b60


	//   ....[98]....
        /*0528*/ 	.word	0x00012bd0


	//   ....[99]....
        /*052c*/ 	.word	0x00012c40


	//   ....[100]....
        /*0530*/ 	.word	0x00012cb0


	//   ....[101]....
        /*0534*/ 	.word	0x00012d30


	//   ....[102]....
        /*0538*/ 	.word	0x00012dc0


	//   ....[103]....
        /*053c*/ 	.word	0x00012e50


	//   ....[104]....
        /*0540*/ 	.word	0x00012ec0


	//   ....[105]....
        /*0544*/ 	.word	0x00012f30


	//   ....[106]....
        /*0548*/ 	.word	0x00012fa0


	//   ....[107]....
        /*054c*/ 	.word	0x00013020


	//   ....[108]....
        /*0550*/ 	.word	0x00013090


	//   ....[109]....
        /*0554*/ 	.word	0x00013130


	//   ....[110]....
        /*0558*/ 	.word	0x000131c0


	//   ....[111]....
        /*055c*/ 	.word	0x000132e0


	//----- nvinfo : EIATTR_REG_RECONFIG
	.align		4
.L_119:
        /*0560*/ 	.byte	0x01, 0x54
	.zero		2


	//----- nvinfo : EIATTR_SYSCALL_OFFSETS
	.align		4
        /*0564*/ 	.byte	0x04, 0x46
        /*0566*/ 	.short	(.L_121 - .L_120)


	//   ....[0]....
.L_120:
        /*0568*/ 	.word	0x00001540


	//   ....[1]....
        /*056c*/ 	.word	0x0000ce20


	//   ....[2]....
        /*0570*/ 	.word	0x0000cf70


	//   ....[3]....
        /*0574*/ 	.word	0x0000d070


	//   ....[4]....
        /*0578*/ 	.word	0x0000d930


	//----- nvinfo : EIATTR_MBARRIER_INSTR_OFFSETS
	.align		4
.L_121:
        /*057c*/ 	.byte	0x04, 0x39
        /*057e*/ 	.short	(.L_123 - .L_122)


	//   ....[0]....
.L_122:
        /*0580*/ 	.word	0x00000250
        /*0584*/ 	.word	0x000000ff
        /*0588*/ 	.word	0x00031c00
        /*058c*/ 	.short	0x0100
        /*058e*/ 	.byte	0x08
	.zero		1


	//   ....[1]....
        /*0590*/ 	.word	0x00000260
        /*0594*/ 	.word	0x000000ff
        /*0598*/ 	.word	0x00031c20
        /*059c*/ 	.short	0x0100
        /*059e*/ 	.byte	0x08
	.zero		1


	//   ....[2]....
        /*05a0*/ 	.word	0x00000350
        /*05a4*/ 	.word	0x000000ff
        /*05a8*/ 	.word	0x00031c30
        /*05ac*/ 	.short	0x0100
        /*05ae*/ 	.byte	0x08
	.zero		1


	//   ....[3]....
        /*05b0*/ 	.word	0x00000360
        /*05b4*/ 	.word	0x000000ff
        /*05b8*/ 	.word	0x00031c40
        /*05bc*/ 	.short	0x0100
        /*05be*/ 	.byte	0x08
	.zero		1


	//   ....[4]....
        /*05c0*/ 	.word	0x00000370
        /*05c4*/ 	.word	0x000000ff
        /*05c8*/ 	.word	0x00031c38
        /*05cc*/ 	.short	0x0100
        /*05ce*/ 	.byte	0x08
	.zero		1


	//   ....[5]....
        /*05d0*/ 	.word	0x00000380
        /*05d4*/ 	.word	0x000000ff
        /*05d8*/ 	.word	0x00031c48
        /*05dc*/ 	.short	0x0100
        /*05de*/ 	.byte	0x08
	.zero		1


	//   ....[6]....
        /*05e0*/ 	.word	0x000004b0
        /*05e4*/ 	.word	0x000000ff
        /*05e8*/ 	.word	0x00031c50
        /*05ec*/ 	.short	0x0100
        /*05ee*/ 	.byte	0x08
	.zero		1


	//   ....[7]....
        /*05f0*/ 	.word	0x000004c0
        /*05f4*/ 	.word	0x000000ff
        /*05f8*/ 	.word	0x00031c60
        /*05fc*/ 	.short	0x0100
        /*05fe*/ 	.byte	0x08
	.zero		1


	//   ....[8]....
        /*0600*/ 	.word	0x000004d0
        /*0604*/ 	.word	0x000000ff
        /*0608*/ 	.word	0x00031c58
        /*060c*/ 	.short	0x0100
        /*060e*/ 	.byte	0x08
	.zero		1


	//   ....[9]....
        /*0610*/ 	.word	0x000004e0
        /*0614*/ 	.word	0x000000ff
        /*0618*/ 	.word	0x00031c68
        /*061c*/ 	.short	0x0100
        /*061e*/ 	.byte	0x08
	.zero		1


	//   ....[10]....
        /*0620*/ 	.word	0x000005d0
        /*0624*/ 	.word	0x000000ff
        /*0628*/ 	.word	0x00031c70
        /*062c*/ 	.short	0x0100
        /*062e*/ 	.byte	0x06
	.zero		1


	//   ....[11]....
        /*0630*/ 	.word	0x000005e0
        /*0634*/ 	.word	0x000000ff
        /*0638*/ 	.word	0x00031c80
        /*063c*/ 	.short	0x0100
        /*063e*/ 	.byte	0x06
	.zero		1


	//   ....[12]....
        /*0640*/ 	.word	0x000005f0
        /*0644*/ 	.word	0x000000ff
        /*0648*/ 	.word	0x00031c78
        /*064c*/ 	.short	0x0100
        /*064e*/ 	.byte	0x06
	.zero		1


	//   ....[13]....
        /*0650*/ 	.word	0x00000600
        /*0654*/ 	.word	0x000000ff
        /*0658*/ 	.word	0x00031c88
        /*065c*/ 	.short	0x0100
        /*065e*/ 	.byte	0x06
	.zero		1


	//   ....[14]....
        /*0660*/ 	.word	0x00000730
        /*0664*/ 	.word	0x000000ff
        /*0668*/ 	.word	0x00031c90
        /*066c*/ 	.short	0x0100
        /*066e*/ 	.byte	0x08
	.zero		1


	//   ....[15]....
        /*0670*/ 	.word	0x00000740
        /*0674*/ 	.word	0x000000ff
        /*0678*/ 	.word	0x00031ca0
        /*067c*/ 	.short	0x0100
        /*067e*/ 	.byte	0x08
	.zero		1


	//   ....[16]....
        /*0680*/ 	.word	0x00000750
        /*0684*/ 	.word	0x000000ff
        /*0688*/ 	.word	0x00031c98
        /*068c*/ 	.short	0x0100
        /*068e*/ 	.byte	0x08
	.zero		1


	//   ....[17]....
        /*0690*/ 	.word	0x00000760
        /*0694*/ 	.word	0x000000ff
        /*0698*/ 	.word	0x00031ca8
        /*069c*/ 	.short	0x0100
        /*069e*/ 	.byte	0x08
	.zero		1


	//   ....[18]....
        /*06a0*/ 	.word	0x00000890
        /*06a4*/ 	.word	0x000000ff
        /*06a8*/ 	.word	0x00031cb0
        /*06ac*/ 	.short	0x0100
        /*06ae*/ 	.byte	0x08
	.zero		1


	//   ....[19]....
        /*06b0*/ 	.word	0x000008a0
        /*06b4*/ 	.word	0x000000ff
        /*06b8*/ 	.word	0x00031cc0
        /*06bc*/ 	.short	0x0100
        /*06be*/ 	.byte	0x08
	.zero		1


	//   ....[20]....
        /*06c0*/ 	.word	0x000008b0
        /*06c4*/ 	.word	0x000000ff
        /*06c8*/ 	.word	0x00031cb8
        /*06cc*/ 	.short	0x0100
        /*06ce*/ 	.byte	0x08
	.zero		1


	//   ....[21]....
        /*06d0*/ 	.word	0x000008c0
        /*06d4*/ 	.word	0x000000ff
        /*06d8*/ 	.word	0x00031cc8
        /*06dc*/ 	.short	0x0100
        /*06de*/ 	.byte	0x08
	.zero		1


	//   ....[22]....
        /*06e0*/ 	.word	0x000015a0
        /*06e4*/ 	.word	0x000000ff
        /*06e8*/ 	.word	0x00031c00
        /*06ec*/ 	.short	0x010a
        /*06ee*/ 	.byte	0x24
	.zero		1


	//   ....[23]....
        /*06f0*/ 	.word	0x00001610
        /*06f4*/ 	.word	0x00000000
        /*06f8*/ 	.word	0x00031c30
        /*06fc*/ 	.short	0x010a
        /*06fe*/ 	.byte	0x3f
	.zero		1


	//   ....[24]....
        /*0700*/ 	.word	0x00001680
        /*0704*/ 	.word	0x00000000
        /*0708*/ 	.word	0x00031c30
        /*070c*/ 	.short	0x010a
        /*070e*/ 	.byte	0x3f
	.zero		1


	//   ....[25]....
        /*0710*/ 	.word	0x000046a0
        /*0714*/ 	.word	0x00000004
        /*0718*/ 	.word	0x00000000
        /*071c*/ 	.short	0x0101
        /*071e*/ 	.byte	0x3f
	.zero		1


	//   ....[26]....
        /*0720*/ 	.word	0x00005800
        /*0724*/ 	.word	0x000000ff
        /*0728*/ 	.word	0x00031c30
        /*072c*/ 	.short	0x010a
        /*072e*/ 	.byte	0x06
	.zero		1


	//   ....[27]....
        /*0730*/ 	.word	0x00005840
        /*0734*/ 	.word	0x000000ff
        /*0738*/ 	.word	0x00031c30
        /*073c*/ 	.short	0x010a
        /*073e*/ 	.byte	0x06
	.zero		1


	//   ....[28]....
        /*0740*/ 	.word	0x00006ec0
        /*0744*/ 	.word	0x000000ff
        /*0748*/ 	.word	0x00031c50
        /*074c*/ 	.short	0x010a
        /*074e*/ 	.byte	0x06
	.zero		1


	//   ....[29]....
        /*0750*/ 	.word	0x00006f00
        /*0754*/ 	.word	0x000000ff
        /*0758*/ 	.word	0x00031c50
        /*075c*/ 	.short	0x010a
        /*075e*/ 	.byte	0x06
	.zero		1


	//   ....[30]....
        /*0760*/ 	.word	0x000086b0
        /*0764*/ 	.word	0x00000007
        /*0768*/ 	.word	0x00000000
        /*076c*/ 	.short	0x0101
        /*076e*/ 	.byte	0x3f
	.zero		1


	//   ....[31]....
        /*0770*/ 	.word	0x00008860
        /*0774*/ 	.word	0x00000007
        /*0778*/ 	.word	0x00000000
        /*077c*/ 	.short	0x0101
        /*077e*/ 	.byte	0x3f
	.zero		1


	//   ....[32]....
        /*0780*/ 	.word	0x00009780
        /*0784*/ 	.word	0x000000ff
        /*0788*/ 	.word	0x00031c50
        /*078c*/ 	.short	0x010a
        /*078e*/ 	.byte	0x09
	.zero		1


	//   ....[33]....
        /*0790*/ 	.word	0x000097c0
        /*0794*/ 	.word	0x000000ff
        /*0798*/ 	.word	0x00031c50
        /*079c*/ 	.short	0x010a
        /*079e*/ 	.byte	0x09
	.zero		1


	//   ....[34]....
        /*07a0*/ 	.word	0x00009e50
        /*07a4*/ 	.word	0x00000004
        /*07a8*/ 	.word	0x00000000
        /*07ac*/ 	.short	0x0101
        /*07ae*/ 	.byte	0x3f
	.zero		1


	//   ....[35]....
        /*07b0*/ 	.word	0x0000b030
        /*07b4*/ 	.word	0x000000ff
        /*07b8*/ 	.word	0x00000000
        /*07bc*/ 	.short	0x0101
        /*07be*/ 	.byte	0x04
	.zero		1


	//   ....[36]....
        /*07c0*/ 	.word	0x0000d3e0
        /*07c4*/ 	.word	0x00000000
        /*07c8*/ 	.word	0x00031c40
        /*07cc*/ 	.short	0x010a
        /*07ce*/ 	.byte	0x3f
	.zero		1


	//   ....[37]....
        /*07d0*/ 	.word	0x0000e320
        /*07d4*/ 	.word	0x00000016
        /*07d8*/ 	.word	0x00031c00
        /*07dc*/ 	.short	0x0107
        /*07de*/ 	.byte	0x3f
	.zero		1


	//   ....[38]....
        /*07e0*/ 	.word	0x0000e420
        /*07e4*/ 	.word	0x00000016
        /*07e8*/ 	.word	0x00031c00
        /*07ec*/ 	.short	0x0101
        /*07ee*/ 	.byte	0x3f
	.zero		1


	//   ....[39]....
        /*07f0*/ 	.word	0x0000e440
        /*07f4*/ 	.word	0x00000016
        /*07f8*/ 	.word	0x00031c20
        /*07fc*/ 	.short	0x010a
        /*07fe*/ 	.byte	0x3f
	.zero		1


	//   ....[40]....
        /*0800*/ 	.word	0x0000e760
        /*0804*/ 	.word	0x00000003
        /*0808*/ 	.word	0x00031c40
        /*080c*/ 	.short	0x010a
        /*080e*/ 	.byte	0x3f
	.zero		1


	//   ....[41]....
        /*0810*/ 	.word	0x0000ebe0
        /*0814*/ 	.word	0x00000003
        /*0818*/ 	.word	0x00000060
        /*081c*/ 	.short	0x010a
        /*081e*/ 	.byte	0x3f
	.zero		1


	//   ....[42]....
        /*0820*/ 	.word	0x0000f310
        /*0824*/ 	.word	0x00000003
        /*0828*/ 	.word	0x00031c40
        /*082c*/ 	.short	0x010a
        /*082e*/ 	.byte	0x3f
	.zero		1


	//   ....[43]....
        /*0830*/ 	.word	0x0000f790
        /*0834*/ 	.word	0x0000000c
        /*0838*/ 	.word	0x00000060
        /*083c*/ 	.short	0x010a
        /*083e*/ 	.byte	0x3f
	.zero		1


	//   ....[44]....
        /*0840*/ 	.word	0x0000fdf0
        /*0844*/ 	.word	0x00000002
        /*0848*/ 	.word	0x00031c40
        /*084c*/ 	.short	0x010a
        /*084e*/ 	.byte	0x3f
	.zero		1


	//   ....[45]....
        /*0850*/ 	.word	0x00010280
        /*0854*/ 	.word	0x00000008
        /*0858*/ 	.word	0x00000060
        /*085c*/ 	.short	0x010a
        /*085e*/ 	.byte	0x3f
	.zero		1


	//   ....[46]....
        /*0860*/ 	.word	0x000108a0
        /*0864*/ 	.word	0x00000003
        /*0868*/ 	.word	0x00031c60
        /*086c*/ 	.short	0x010a
        /*086e*/ 	.byte	0x3f
	.zero		1


	//   ....[47]....
        /*0870*/ 	.word	0x000117a0
        /*0874*/ 	.word	0x00000009
        /*0878*/ 	.word	0x00031c20
        /*087c*/ 	.short	0x010a
        /*087e*/ 	.byte	0x3f
	.zero		1


	//   ....[48]....
        /*0880*/ 	.word	0x00011940
        /*0884*/ 	.word	0x00000005
        /*0888*/ 	.word	0x00000000
        /*088c*/ 	.short	0x010a
        /*088e*/ 	.byte	0x3f
	.zero		1


	//   ....[49]....
        /*0890*/ 	.word	0x000119b0
        /*0894*/ 	.word	0x00000003
        /*0898*/ 	.word	0x00000000
        /*089c*/ 	.short	0x010a
        /*089e*/ 	.byte	0x3f
	.zero		1


	//   ....[50]....
        /*08a0*/ 	.word	0x00011a10
        /*08a4*/ 	.word	0x00000017
        /*08a8*/ 	.word	0x00000000
        /*08ac*/ 	.short	0x010a
        /*08ae*/ 	.byte	0x3f
	.zero		1


	//   ....[51]....
        /*08b0*/ 	.word	0x00011a40
        /*08b4*/ 	.word	0x00000007
        /*08b8*/ 	.word	0x00000000
        /*08bc*/ 	.short	0x010a
        /*08be*/ 	.byte	0x3f
	.zero		1


	//   ....[52]....
        /*08c0*/ 	.word	0x00011ab0
        /*08c4*/ 	.word	0x00000003
        /*08c8*/ 	.word	0x00031c00
        /*08cc*/ 	.short	0x010a
        /*08ce*/ 	.byte	0x3f
	.zero		1


	//   ....[53]....
        /*08d0*/ 	.word	0x00011b00
        /*08d4*/ 	.word	0x00000000
        /*08d8*/ 	.word	0x00031c30
        /*08dc*/ 	.short	0x010a
        /*08de*/ 	.byte	0x3f
	.zero		1


	//   ....[54]....
        /*08e0*/ 	.word	0x00011b60
        /*08e4*/ 	.word	0x00000009
        /*08e8*/ 	.word	0x00031c30
        /*08ec*/ 	.short	0x010a
        /*08ee*/ 	.byte	0x3f
	.zero		1


	//   ....[55]....
        /*08f0*/ 	.word	0x00011bc0
        /*08f4*/ 	.word	0x00000008
        /*08f8*/ 	.word	0x00031c50
        /*08fc*/ 	.short	0x010a
        /*08fe*/ 	.byte	0x3f
	.zero		1


	//   ....[56]....
        /*0900*/ 	.word	0x00011c20
        /*0904*/ 	.word	0x00000005
        /*0908*/ 	.word	0x00031c50
        /*090c*/ 	.short	0x010a
        /*090e*/ 	.byte	0x3f
	.zero		1


	//   ....[57]....
        /*0910*/ 	.word	0x00011dc0
        /*0914*/ 	.word	0x00000000
        /*0918*/ 	.word	0x00031c40
        /*091c*/ 	.short	0x010a
        /*091e*/ 	.byte	0x3f
	.zero		1


	//   ....[58]....
        /*0920*/ 	.word	0x00012650
        /*0924*/ 	.word	0x00000016
        /*0928*/ 	.word	0x00031c20
        /*092c*/ 	.short	0x010a
        /*092e*/ 	.byte	0x3f
	.zero		1


	//   ....[59]....
        /*0930*/ 	.word	0x000126a0
        /*0934*/ 	.word	0x00000003
        /*0938*/ 	.word	0x00031c40
        /*093c*/ 	.short	0x010a
        /*093e*/ 	.byte	0x3f
	.zero		1


	//   ....[60]....
        /*0940*/ 	.word	0x000126f0
        /*0944*/ 	.word	0x00000003
        /*0948*/ 	.word	0x00000060
        /*094c*/ 	.short	0x010a
        /*094e*/ 	.byte	0x3f
	.zero		1


	//   ....[61]....
        /*0950*/ 	.word	0x00012740
        /*0954*/ 	.word	0x00000003
        /*0958*/ 	.word	0x00031c40
        /*095c*/ 	.short	0x010a
        /*095e*/ 	.byte	0x3f
	.zero		1


	//   ....[62]....
        /*0960*/ 	.word	0x00012790
        /*0964*/ 	.word	0x0000000c
        /*0968*/ 	.word	0x00000060
        /*096c*/ 	.short	0x010a
        /*096e*/ 	.byte	0x3f
	.zero		1


	//   ....[63]....
        /*0970*/ 	.word	0x000127e0
        /*0974*/ 	.word	0x00000002
        /*0978*/ 	.word	0x00031c40
        /*097c*/ 	.short	0x010a
        /*097e*/ 	.byte	0x3f
	.zero		1


	//   ....[64]....
        /*0980*/ 	.word	0x00012830
        /*0984*/ 	.word	0x00000008
        /*0988*/ 	.word	0x00000060
        /*098c*/ 	.short	0x010a
        /*098e*/ 	.byte	0x3f
	.zero		1


	//   ....[65]....
        /*0990*/ 	.word	0x00012880
        /*0994*/ 	.word	0x00000003
        /*0998*/ 	.word	0x00031c60
        /*099c*/ 	.short	0x010a
        /*099e*/ 	.byte	0x3f
	.zero		1


	//   ....[66]....
        /*09a0*/ 	.word	0x00013200
        /*09a4*/ 	.word	0x00000009
        /*09a8*/ 	.word	0x00031c20
        /*09ac*/ 	.short	0x010a
        /*09ae*/ 	.byte	0x3f
	.zero		1


	//   ....[67]....
        /*09b0*/ 	.word	0x000133a0
        /*09b4*/ 	.word	0x00000005
        /*09b8*/ 	.word	0x00000000
        /*09bc*/ 	.short	0x010a
        /*09be*/ 	.byte	0x3f
	.zero		1


	//   ....[68]....
        /*09c0*/ 	.word	0x000133f0
        /*09c4*/ 	.word	0x00000003
        /*09c8*/ 	.word	0x00000000
        /*09cc*/ 	.short	0x010a
        /*09ce*/ 	.byte	0x3f
	.zero		1


	//   ....[69]....
        /*09d0*/ 	.word	0x00013440
        /*09d4*/ 	.word	0x00000017
        /*09d8*/ 	.word	0x00000000
        /*09dc*/ 	.short	0x010a
        /*09de*/ 	.byte	0x3f
	.zero		1


	//----- nvinfo : EIATTR_NUM_MBARRIERS
	.align		4
.L_123:
        /*09e0*/ 	.byte	0x03, 0x38
        /*09e2*/ 	.short	0x0016


	//----- nvinfo : EIATTR_EXIT_INSTR_OFFSETS
	.align		4
        /*09e4*/ 	.byte	0x04, 0x1c
        /*09e6*/ 	.short	(.L_125 - .L_124)


	//   ....[0]....
.L_124:
        /*09e8*/ 	.word	0x00000a70


	//   ....[1]....
        /*09ec*/ 	.word	0x0000bbe0


	//   ....[2]....
        /*09f0*/ 	.word	0x00011a90


	//----- nvinfo : EIATTR_MAX_THREADS
	.align		4
.L_125:
        /*09f4*/ 	.byte	0x04, 0x05
        /*09f6*/ 	.short	(.L_127 - .L_126)
.L_126:
        /*09f8*/ 	.word	0x00000200
        /*09fc*/ 	.word	0x00000001
        /*0a00*/ 	.word	0x00000001


	//----- nvinfo : EIATTR_CRS_STACK_SIZE
	.align		4
.L_127:
        /*0a04*/ 	.byte	0x04, 0x1e
        /*0a06*/ 	.short	(.L_129 - .L_128)
.L_128:
        /*0a08*/ 	.word	0x00000000


	//----- nvinfo : EIATTR_CBANK_PARAM_SIZE
	.align		4
.L_129:
        /*0a0c*/ 	.byte	0x03, 0x19
        /*0a0e*/ 	.short	0x0af0


	//----- nvinfo : EIATTR_PARAM_CBANK
	.align		4
        /*0a10*/ 	.byte	0x04, 0x0a
        /*0a12*/ 	.short	(.L_131 - .L_130)
	.align		4
.L_130:
        /*0a14*/ 	.word	index@(.nv.constant0._ZN7cutlass13device_kernelIN5flash11enable_sm90INS1_16FlashAttnFwdSm90INS1_25CollectiveMainloopFwdSm90ILi2EN4cute5tupleIJNS5_1CILi1EEES8_S8_EEENS6_IJNS7_ILi192EEENS7_ILi144EEENS7_ILi96EEEEEELi96ENS_6half_tEfNS_4arch4Sm90ELb0ELb0ELb1ELb1ELb0ELb0ELb0ELb0ELb1ELb1ELb0ELb0EEENS1_21CollectiveEpilogueFwdINS6_IJSA_SC_SB_EEES9_SE_SG_Li384ELb1ELb1ELb0ELb0EEENS1_36VarlenDynamicPersistentTileSchedulerILi192ELi144ELi384ELi128ELb0ELb1ELb1ELb0ELb1ELb1EEEEEEEEEvNT_6ParamsE)
        /*0a18*/ 	.short	0x0210
        /*0a1a*/ 	.short	0x0af0


	//----- nvinfo : EIATTR_SW_WAR
	.align		4
.L_131:
        /*0a1c*/ 	.byte	0x04, 0x36
        /*0a1e*/ 	.short	(.L_133 - .L_132)
.L_132:
        /*0a20*/ 	.word	0x00000008
.L_133:


//--------------------- .nv.info._ZN7cutlass13device_kernelIN5flash11enable_sm90INS1_16FlashAttnFwdSm90INS1_25CollectiveMainloopFwdSm90ILi2EN4cute5tupleIJNS5_1CILi1EEES8_S8_EEENS6_IJNS7_ILi192EEENS7_ILi144EEENS7_ILi96EEEEEELi96ENS_6half_tEfNS_4arch4Sm90ELb0ELb0ELb1ELb1ELb0ELb1ELb0ELb0ELb1ELb1ELb0ELb0EEENS1_21CollectiveEpilogueFwdINS6_IJSA_SC_SB_EEES9_SE_SG_Li384ELb1ELb1ELb0ELb0EEENS1_36VarlenDynamicPersistentTileSchedulerILi192ELi144ELi384ELi128ELb0ELb1ELb1ELb0ELb1ELb1EEEEEEEEEvNT_6ParamsE --------------------------
	.section	.nv.info._ZN7cutlass13device_kernelIN5flash11enable_sm90INS1_16FlashAttnFwdSm90INS1_25CollectiveMainloopFwdSm90ILi2EN4cute5tupleIJNS5_1CILi1EEES8_S8_EEENS6_IJNS7_ILi192EEENS7_ILi144EEENS7_ILi96EEEEEELi96ENS_6half_tEfNS_4arch4Sm90ELb0ELb0ELb1ELb1ELb0ELb1ELb0ELb0ELb1ELb1ELb0ELb0EEENS1_21CollectiveEpilogueFwdINS6_IJSA_SC_SB_EEES9_SE_SG_Li384ELb1ELb1ELb0ELb0EEENS1_36VarlenDynamicPersistentTileSchedulerILi192ELi144ELi384ELi128ELb0ELb1ELb1ELb0ELb1ELb1EEEEEEEEEvNT_6ParamsE,"",@"SHT_CUDA_INFO"
	.sectionflags	@""
	.align	4


	//----- nvinfo : EIATTR_CUDA_API_VERSION
	.align		4
        /*0000*/ 	.byte	0x04, 0x37
        /*0002*/ 	.short	(.L_135 - .L_134)
.L_134:
        /*0004*/ 	.word	0x00000082


	//----- nvinfo : EIATTR_KPARAM_INFO
	.align		4
.L_135:
        /*0008*/ 	.byte	0x04, 0x17
        /*000a*/ 	.short	(.L_137 - .L_136)
.L_136:
        /*000c*/ 	.word	0x00000000
        /*0010*/ 	.short	0x0000
        /*0012*/ 	.short	0x0070
        /*0014*/ 	.byte	0x00, 0xf0, 0x01, 0x2a


	//----- nvinfo : EIATTR_SPARSE_MMA_MASK
	.align		4
.L_137:
        /*0018*/ 	.byte	0x03, 0x50
        /*001a*/ 	.short	0x0000


	//----- nvinfo : EIATTR_MAXREG_COUNT
	.align		4
        /*001c*/ 	.byte	0x03, 0x1b
        /*001e*/ 	.short	0x0080


	//----- nvinfo : EIATTR_NUM_BARRIERS
	.align		4
        /*0020*/ 	.byte	0x02, 0x4c
        /*0022*/ 	.byte	0x10
	.zero		1


	//----- nvinfo : EIATTR_EXTERNS
	.align		4
        /*0024*/ 	.byte	0x04, 0x0f
        /*0026*/ 	.short	(.L_139 - .L_138)


	//   ....[0]....
	.align		4
.L_138:
        /*0028*/ 	.word	index@(__assertfail)


	//----- nvinfo : EIATTR_ANNOTATIONS
	.align		4
.L_139:
        /*002c*/ 	.byte	0x04, 0x55
        /*002e*/ 	.short	(.L_141 - .L_140)


	//   ....[0]....
.L_140:
        /* <DEDUP_REMOVED lines=115> */


	//----- nvinfo : EIATTR_MERCURY_ISA_VERSION
	.align		4
.L_141:
        /*0750*/ 	.byte	0x03, 0x5f
        /*0752*/ 	.short	0x0101


	//----- nvinfo : EIATTR_UNUSED_LOAD_BYTE_OFFSET
	.align		4
        /*0754*/ 	.byte	0x04, 0x44
        /*0756*/ 	.short	(.L_143 - .L_142)


	//   ....[0]....
.L_142:
        /*0758*/ 	.word	0x00000ad0
        /*075c*/ 	.word	0x0000fff0


	//   ....[1]....
        /*0760*/ 	.word	0x000157f0
        /*0764*/ 	.word	0x0000fff0


	//----- nvinfo : EIATTR_INT_WARP_WIDE_INSTR_OFFSETS
	.align		4
.L_143:
        /*0768*/ 	.byte	0x04, 0x31
        /*076a*/ 	.short	(.L_145 - .L_144)


	//   ....[0]....
.L_144:
        /*076c*/ 	.word	0x00000180


	//   ....[1]....
        /*0770*/ 	.word	0x00000220


	//   ....[2]....
        /*0774*/ 	.word	0x00000290


	//   ....[3]....
        /*0778*/ 	.word	0x00019aa0


	//   ....[4]....
        /*077c*/ 	.word	0x00019b30


	//   ....[5]....
        /*0780*/ 	.word	0x0001d670


	//   ....[6]....
        /*0784*/ 	.word	0x0001d700


	//----- nvinfo : EIATTR_COOP_GROUP_MASK_REGIDS
	.align		4
.L_145:
        /*0788*/ 	.byte	0x04, 0x29
        /*078a*/ 	.short	(.L_147 - .L_146)


	//   ....[0]....
.L_146:
        /*078c*/ 	.word	0xffffffff


	//   ....[1]....
        /*0790*/ 	.word	0xffffffff


	//   ....[2]....
        /*0794*/ 	.word	0xffffffff


	//   ....[3]....
        /*0798*/ 	.word	0xffffffff


	//   ....[4]....
        /*079c*/ 	.word	0xffffffff


	//   ....[5]....
        /*07a0*/ 	.word	0xffffffff


	//   ....[6]....
        /*07a4*/ 	.word	0xffffffff


	//   ....[7]....
        /*07a8*/ 	.word	0xffffffff


	//   ....[8]....
        /*07ac*/ 	.word	0xffffffff


	//   ....[9]....
        /*07b0*/ 	.word	0xffffffff


	//   ....[10]....
        /*07b4*/ 	.word	0xffffffff


	//   ....[11]....
        /*07b8*/ 	.word	0xffffffff


	//   ....[12]....
        /*07bc*/ 	.word	0xffffffff


	//   ....[13]....
        /*07c0*/ 	.word	0xffffffff


	//   ....[14]....
        /*07c4*/ 	.word	0xffffffff


	//   ....[15]....
        /*07c8*/ 	.word	0xffffffff


	//   ....[16]....
        /*07cc*/ 	.word	0xffffffff


	//   ....[17]....
        /*07d0*/ 	.word	0xffffffff


	//   ....[18]....
        /*07d4*/ 	.word	0xffffffff


	//   ....[19]....
        /*07d8*/ 	.word	0xffffffff


	//   ....[20]....
        /*07dc*/ 	.word	0xffffffff


	//   ....[21]....
        /*07e0*/ 	.word	0xffffffff


	//   ....[22]....
        /*07e4*/ 	.word	0xffffffff


	//   ....[23]....
        /*07e8*/ 	.word	0xffffffff


	//   ....[24]....
        /*07ec*/ 	.word	0xffffffff


	//   ....[25]....
        /*07f0*/ 	.word	0xffffffff


	//   ....[26]....
        /*07f4*/ 	.word	0xffffffff


	//   ....[27]....
        /*07f8*/ 	.word	0xffffffff


	//   ....[28]....
        /*07fc*/ 	.word	0xffffffff


	//   ....[29]....
        /*0800*/ 	.word	0xffffffff


	//   ....[30]....
        /*0804*/ 	.word	0xffffffff


	//   ....[31]....
        /*0808*/ 	.word	0xffffffff


	//   ....[32]....
        /*080c*/ 	.word	0xffffffff


	//   ....[33]....
        /*0810*/ 	.word	0xffffffff


	//   ....[34]....
        /*0814*/ 	.word	0xffffffff


	//   ....[35]....
        /*0818*/ 	.word	0xffffffff


	//   ....[36]....
        /*081c*/ 	.word	0xffffffff


	//   ....[37]....
        /*0820*/ 	.word	0xffffffff


	//   ....[38]....
        /*0824*/ 	.word	0xffffffff


	//   ....[39]....
        /*0828*/ 	.word	0xffffffff


	//   ....[40]....
        /*082c*/ 	.word	0xffffffff


	//   ....[41]....
        /*0830*/ 	.word	0xffffffff


	//   ....[42]....
        /*0834*/ 	.word	0xffffffff


	//   ....[43]....
        /*0838*/ 	.word	0xffffffff


	//   ....[44]....
        /*083c*/ 	.word	0xffffffff


	//   ....[45]....
        /*0840*/ 	.word	0xffffffff


	//   ....[46]....
        /*0844*/ 	.word	0xffffffff


	//   ....[47]....
        /*0848*/ 	.word	0xffffffff


	//   ....[48]....
        /*084c*/ 	.word	0xffffffff


	//   ....[49]....
        /*0850*/ 	.word	0xffffffff


	//   ....[50]....
        /*0854*/ 	.word	0xffffffff


	//   ....[51]....
        /*0858*/ 	.word	0xffffffff


	//   ....[52]....
        /*085c*/ 	.word	0xffffffff


	//   ....[53]....
        /*0860*/ 	.word	0xffffffff


	//   ....[54]....
        /*0864*/ 	.word	0xffffffff


	//   ....[55]....
        /*0868*/ 	.word	0xffffffff


	//   ....[56]....
        /*086c*/ 	.word	0xffffffff


	//   ....[57]....
        /*0870*/ 	.word	0xffffffff


	//   ....[58]....
        /*0874*/ 	.word	0xffffffff


	//   ....[59]....
        /*0878*/ 	.word	0xffffffff


	//   ....[60]....
        /*087c*/ 	.word	0xffffffff


	//   ....[61]....
        /*0880*/ 	.word	0xffffffff


	//   ....[62]....
        /*0884*/ 	.word	0xffffffff


	//   ....[63]....
        /*0888*/ 	.word	0xffffffff


	//   ....[64]....
        /*088c*/ 	.word	0xffffffff


	//   ....[65]....
        /*0890*/ 	.word	0xffffffff


	//   ....[66]....
        /*0894*/ 	.word	0xffffffff


	//   ....[67]....
        /*0898*/ 	.word	0xffffffff


	//   ....[68]....
        /*089c*/ 	.word	0xffffffff


	//   ....[69]....
        /*08a0*/ 	.word	0xffffffff


	//   ....[70]....
        /*08a4*/ 	.word	0xffffffff


	//   ....[71]....
        /*08a8*/ 	.word	0xffffffff


	//   ....[72]....
        /*08ac*/ 	.word	0xffffffff


	//   ....[73]....
        /*08b0*/ 	.word	0xffffffff


	//   ....[74]....
        /*08b4*/ 	.word	0xffffffff


	//   ....[75]....
        /*08b8*/ 	.word	0xffffffff


	//   ....[76]....
        /*08bc*/ 	.word	0xffffffff


	//   ....[77]....
        /*08c0*/ 	.word	0xffffffff


	//   ....[78]....
        /*08c4*/ 	.word	0xffffffff


	//   ....[79]....
        /*08c8*/ 	.word	0xffffffff


	//   ....[80]....
        /*08cc*/ 	.word	0xffffffff


	//   ....[81]....
        /*08d0*/ 	.word	0xffffffff


	//   ....[82]....
        /*08d4*/ 	.word	0xffffffff


	//   ....[83]....
        /*08d8*/ 	.word	0xffffffff


	//   ....[84]....
        /*08dc*/ 	.word	0xffffffff


	//   ....[85]....
        /*08e0*/ 	.word	0xffffffff


	//   ....[86]....
        /*08e4*/ 	.word	0xffffffff


	//   ....[87]....
        /*08e8*/ 	.word	0xffffffff


	//   ....[88]....
        /*08ec*/ 	.word	0xffffffff


	//   ....[89]....
        /*08f0*/ 	.word	0xffffffff


	//   ....[90]....
        /*08f4*/ 	.word	0x0500000f


	//   ....[91]....
        /*08f8*/ 	.word	0x0500000f


	//   ....[92]....
        /*08fc*/ 	.word	0x0500000f


	//   ....[93]....
        /*0900*/ 	.word	0x0500000f


	//   ....[94]....
        /*0904*/ 	.word	0x0500000f


	//   ....[95]....
        /*0908*/ 	.word	0x0500000f


	//   ....[96]....
        /*090c*/ 	.word	0x0500000f


	//   ....[97]....
        /*0910*/ 	.word	0x0500000f


	//   ....[98]....
        /*0914*/ 	.word	0x0500000f


	//   ....[99]....
        /*0918*/ 	.word	0x0500000f


	//   ....[100]....
        /*091c*/ 	.word	0x0500000f


	//   ....[101]....
        /*0920*/ 	.word	0x0500000f


	//   ....[102]....
        /*0924*/ 	.word	0x0500000f


	//   ....[103]....
        /*0928*/ 	.word	0x0500000f


	//   ....[104]....
        /*092c*/ 	.word	0x0500000f


	//   ....[105]....
        /*0930*/ 	.word	0x0500000f


	//   ....[106]....
        /*0934*/ 	.word	0x0500000f


	//   ....[107]....
        /*0938*/ 	.word	0x0500000f


	//   ....[108]....
        /*093c*/ 	.word	0x0500000f


	//   ....[109]....
        /*0940*/ 	.word	0x0500000f


	//   ....[110]....
        /*0944*/ 	.word	0x0500000f


	//   ....[111]....
        /*0948*/ 	.word	0x0500000f


	//   ....[112]....
        /*094c*/ 	.word	0x0500000f


	//   ....[113]....
        /*0950*/ 	.word	0x0500000f


	//   ....[114]....
        /*0954*/ 	.word	0x0500000f


	//   ....[115]....
        /*0958*/ 	.word	0x0500000f


	//   ....[116]....
        /*095c*/ 	.word	0x0500000f


	//   ....[117]....
        /*0960*/ 	.word	0x0500000f


	//   ....[118]....
        /*0964*/ 	.word	0x0500000f


	//   ....[119]....
        /*0968*/ 	.word	0x0500000f


	//   ....[120]....
        /*096c*/ 	.word	0x0500000f


	//   ....[121]....
        /*0970*/ 	.word	0x0500000f


	//   ....[122]....
        /*0974*/ 	.word	0x0500000f


	//   ....[123]....
        /*0978*/ 	.word	0x0500000f


	//   ....[124]....
        /*097c*/ 	.word	0x0500000f


	//   ....[125]....
        /*0980*/ 	.word	0x0500000f


	//   ....[126]....
        /*0984*/ 	.word	0x0500000f


	//   ....[127]....
        /*0988*/ 	.word	0x0500000f


	//   ....[128]....
        /*098c*/ 	.word	0x0500000f


	//   ....[129]....
        /*0990*/ 	.word	0x0500000f


	//   ....[130]....
        /*0994*/ 	.word	0x0500000f


	//   ....[131]....
        /*0998*/ 	.word	0x0500000f


	//   ....[132]....
        /*099c*/ 	.word	0x0500000f


	//   ....[133]....
        /*09a0*/ 	.word	0x0500000f


	//   ....[134]....
        /*09a4*/ 	.word	0x0500000f


	//----- nvinfo : EIATTR_COOP_GROUP_INSTR_OFFSETS
	.align		4
.L_147:
        /*09a8*/ 	.byte	0x04, 0x28
        /*09aa*/ 	.short	(.L_149 - .L_148)


	//   ....[0]....
.L_148:
        /*09ac*/ 	.word	0x00000060


	//   ....[1]....
        /*09b0*/ 	.word	0x00000190


	//   ....[2]....
        /*09b4*/ 	.word	0x00000240


	//   ....[3]....
        /*09b8*/ 	.word	0x00000400


	//   ....[4]....
        /*09bc*/ 	.word	0x00000560


	//   ....[5]....
        /*09c0*/ 	.word	0x00000680


	//   ....[6]....
        /*09c4*/ 	.word	0x000007e0


	//   ....[7]....
        /*09c8*/ 	.word	0x00006e60


	//   ....[8]....
        /*09cc*/ 	.word	0x00007430


	//   ....[9]....
        /*09d0*/ 	.word	0x00007440


	//   ....[10]....
        /*09d4*/ 	.word	0x00007450


	//   ....[11]....
        /*09d8*/ 	.word	0x00007460


	//   ....[12]....
        /*09dc*/ 	.word	0x00008fe0


	//   ....[13]....
        /*09e0*/ 	.word	0x00008ff0


	//   ....[14]....
        /*09e4*/ 	.word	0x00009000


	//   ....[15]....
        /*09e8*/ 	.word	0x00009010


	//   ....[16]....
        /*09ec*/ 	.word	0x0000dcf0


	//   ....[17]....
        /*09f0*/ 	.word	0x0000dd10


	//   ....[18]....
        /*09f4*/ 	.word	0x0000e170


	//   ....[19]....
        /*09f8*/ 	.word	0x0000e1b0


	//   ....[20]....
        /*09fc*/ 	.word	0x0000f4e0


	//   ....[21]....
        /*0a00*/ 	.word	0x00012660


	//   ....[22]....
        /*0a04*/ 	.word	0x000126c0


	//   ....[23]....
        /*0a08*/ 	.word	0x000130a0


	//   ....[24]....
        /*0a0c*/ 	.word	0x000130c0


	//   ....[25]....
        /*0a10*/ 	.word	0x000149c0


	//   ....[26]....
        /*0a14*/ 	.word	0x00014e40


	//   ....[27]....
        /*0a18*/ 	.word	0x00015140


	//   ....[28]....
        /*0a1c*/ 	.word	0x00015170


	//   ....[29]....
        /*0a20*/ 	.word	0x000151c0


	//   ....[30]....
        /*0a24*/ 	.word	0x000161f0


	//   ....[31]....
        /*0a28*/ 	.word	0x00016220


	//   ....[32]....
        /*0a2c*/ 	.word	0x00016270


	//   ....[33]....
        /*0a30*/ 	.word	0x00016290


	//   ....[34]....
        /*0a34*/ 	.word	0x00016730


	//   ....[35]....
        /*0a38*/ 	.word	0x00016750


	//   ....[36]....
        /*0a3c*/ 	.word	0x00016850


	//   ....[37]....
        /*0a40*/ 	.word	0x00016870


	//   ....[38]....
        /*0a44*/ 	.word	0x000170c0


	//   ....[39]....
        /*0a48*/ 	.word	0x000170d0


	//   ....[40]....
        /*0a4c*/ 	.word	0x00017230


	//   ....[41]....
        /*0a50*/ 	.word	0x00017240


	//   ....[42]....
        /*0a54*/ 	.word	0x000173e0


	//   ....[43]....
        /*0a58*/ 	.word	0x000175d0


	//   ....[44]....
        /*0a5c*/ 	.word	0x00017600


	//   ....[45]....
        /*0a60*/ 	.word	0x00017630


	//   ....[46]....
        /*0a64*/ 	.word	0x00017660


	//   ....[47]....
        /*0a68*/ 	.word	0x00017690


	//   ....[48]....
        /*0a6c*/ 	.word	0x000176c0


	//   ....[49]....
        /*0a70*/ 	.word	0x00017830


	//   ....[50]....
        /*0a74*/ 	.word	0x00017860


	//   ....[51]....
        /*0a78*/ 	.word	0x00017890


	//   ....[52]....
        /*0a7c*/ 	.word	0x000178c0


	//   ....[53]....
        /*0a80*/ 	.word	0x000178f0


	//   ....[54]....
        /*0a84*/ 	.word	0x00017920


	//   ....[55]....
        /*0a88*/ 	.word	0x000179b0


	//   ....[56]....
        /*0a8c*/ 	.word	0x000179e0


	//   ....[57]....
        /*0a90*/ 	.word	0x00017a60


	//   ....[58]....
        /*0a94*/ 	.word	0x000185e0


	//   ....[59]....
        /*0a98*/ 	.word	0x0001a060


	//   ....[60]....
        /*0a9c*/ 	.word	0x0001ad90


	//   ....[61]....
        /*0aa0*/ 	.word	0x0001adb0


	//   ....[62]....
        /*0aa4*/ 	.word	0x0001ae70


	//   ....[63]....
        /*0aa8*/ 	.word	0x0001ae90


	//   ....[64]....
        /*0aac*/ 	.word	0x0001af30


	//   ....[65]....
        /*0ab0*/ 	.word	0x0001af50


	//   ....[66]....
        /*0ab4*/ 	.word	0x0001af60


	//   ....[67]....
        /*0ab8*/ 	.word	0x0001aff0


	//   ....[68]....
        /*0abc*/ 	.word	0x0001b010


	//   ....[69]....
        /*0ac0*/ 	.word	0x0001b080


	//   ....[70]....
        /*0ac4*/ 	.word	0x0001b0c0


	//   ....[71]....
        /*0ac8*/ 	.word	0x0001b130


	//   ....[72]....
        /*0acc*/ 	.word	0x0001dda0


	//   ....[73]....
        /*0ad0*/ 	.word	0x0001ddd0


	//   ....[74]....
        /*0ad4*/ 	.word	0x0001de10


	//   ....[75]....
        /*0ad8*/ 	.word	0x0001de40


	//   ....[76]....
        /*0adc*/ 	.word	0x0001de70


	//   ....[77]....
        /*0ae0*/ 	.word	0x0001dea0


	//   ....[78]....
        /*0ae4*/ 	.word	0x0001ded0


	//   ....[79]....
        /*0ae8*/ 	.word	0x0001df00


	//   ....[80]....
        /*0aec*/ 	.word	0x0001e080


	//   ....[81]....
        /*0af0*/ 	.word	0x0001e0b0


	//   ....[82]....
        /*0af4*/ 	.word	0x0001e0e0


	//   ....[83]....
        /*0af8*/ 	.word	0x0001e110


	//   ....[84]....
        /*0afc*/ 	.word	0x0001e140


	//   ....[85]....
        /*0b00*/ 	.word	0x0001e170


	//   ....[86]....
        /*0b04*/ 	.word	0x0001e230


	//   ....[87]....
        /*0b08*/ 	.word	0x0001e250


	//   ....[88]....
        /*0b0c*/ 	.word	0x0001e2c0


	//   ....[89]....
        /*0b10*/ 	.word	0x0001e730


	//   ....[90]....
        /*0b14*/ 	.word	0x0001eb90


	//   ....[91]....
        /*0b18*/ 	.word	0x0001ec40


	//   ....[92]....
        /*0b1c*/ 	.word	0x0001ecd0


	//   ....[93]....
        /*0b20*/ 	.word	0x0001ed20


	//   ....[94]....
        /*0b24*/ 	.word	0x0001ed70


	//   ....[95]....
        /*0b28*/ 	.word	0x0001ee50


	//   ....[96]....
        /*0b2c*/ 	.word	0x0001eee0


	//   ....[97]....
        /*0b30*/ 	.word	0x0001ef40


	//   ....[98]....
        /*0b34*/ 	.word	0x0001efa0


	//   ....[99]....
        /*0b38*/ 	.word	0x0001f1b0


	//   ....[100]....
        /*0b3c*/ 	.word	0x0001f200


	//   ....[101]....
        /*0b40*/ 	.word	0x0001f290


	//   ....[102]....
        /*0b44*/ 	.word	0x0001f320


	//   ....[103]....
        /*0b48*/ 	.word	0x0001f3e0


	//   ....[104]....
        /*0b4c*/ 	.word	0x0001f6c0


	//   ....[105]....
        /*0b50*/ 	.word	0x0001f870


	//   ....[106]....
        /*0b54*/ 	.word	0x0001f8c0


	//   ....[107]....
        /*0b58*/ 	.word	0x0001f920


	//   ....[108]....
        /*0b5c*/ 	.word	0x0001fa30


	//   ....[109]....
        /*0b60*/ 	.word	0x0001fa90


	//   ....[110]....
        /*0b64*/ 	.word	0x0001fbb0


	//   ....[111]....
        /*0b68*/ 	.word	0x0001fc10


	//   ....[112]....
        /*0b6c*/ 	.word	0x0001fcf0


	//   ....[113]....
        /*0b70*/ 	.word	0x0001fdc0


	//   ....[114]....
        /*0b74*/ 	.word	0x0001fe70


	//   ....[115]....
        /*0b78*/ 	.word	0x0001ff40


	//   ....[116]....
        /*0b7c*/ 	.word	0x0001ffd0


	//   ....[117]....
        /*0b80*/ 	.word	0x00020350


	//   ....[118]....
        /*0b84*/ 	.word	0x000203f0


	//   ....[119]....
        /*0b88*/ 	.word	0x00020510


	//   ....[120]....
        /*0b8c*/ 	.word	0x00020580


	//   ....[121]....
        /*0b90*/ 	.word	0x000205f0


	//   ....[122]....
        /*0b94*/ 	.word	0x00020660


	//   ....[123]....
        /*0b98*/ 	.word	0x000206d0


	//   ....[124]....
        /*0b9c*/ 	.word	0x00020750


	//   ....[125]....
        /*0ba0*/ 	.word	0x000207e0


	//   ....[126]....
        /*0ba4*/ 	.word	0x00020870


	//   ....[127]....
        /*0ba8*/ 	.word	0x000208e0


	//   ....[128]....
        /*0bac*/ 	.word	0x00020950


	//   ....[129]....
        /*0bb0*/ 	.word	0x000209c0


	//   ....[130]....
        /*0bb4*/ 	.word	0x00020a40


	//   ....[131]....
        /*0bb8*/ 	.word	0x00020ab0


	//   ....[132]....
        /*0bbc*/ 	.word	0x00020b50


	//   ....[133]....
        /*0bc0*/ 	.word	0x00020be0


	//   ....[134]....
        /*0bc4*/ 	.word	0x00020d00


	//----- nvinfo : EIATTR_REG_RECONFIG
	.align		4
.L_149:
        /*0bc8*/ 	.byte	0x01, 0x54
	.zero		2


	//----- nvinfo : EIATTR_SYSCALL_OFFSETS
	.align		4
        /*0bcc*/ 	.byte	0x04, 0x46
        /*0bce*/ 	.short	(.L_151 - .L_150)


	//   ....[0]....
.L_150:
        /*0bd0*/ 	.word	0x00001bc0


	//   ....[1]....
        /*0bd4*/ 	.word	0x00001d10


	//   ....[2]....
        /*0bd8*/ 	.word	0x00007030


	//   ....[3]....
        /*0bdc*/ 	.word	0x000073b0


	//   ....[4]....
        /*0be0*/ 	.word	0x00019c90


	//   ....[5]....
        /*0be4*/ 	.word	0x00019de0


	//   ....[6]....
        /*0be8*/ 	.word	0x00019ee0


	//   ....[7]....
        /*0bec*/ 	.word	0x0001a810


	//----- nvinfo : EIATTR_MBARRIER_INSTR_OFFSETS
	.align		4
.L_151:
        /*0bf0*/ 	.byte	0x04, 0x39
        /*0bf2*/ 	.short	(.L_153 - .L_152)


	//   ....[0]....
.L_152:
        /*0bf4*/ 	.word	0x000002b0
        /*0bf8*/ 	.word	0x000000ff
        /*0bfc*/ 	.word	0x00031c00
        /*0c00*/ 	.short	0x0100
        /*0c02*/ 	.byte	0x08
	.zero		1


	//   ....[1]....
        /*0c04*/ 	.word	0x000002c0
        /*0c08*/ 	.word	0x000000ff
        /*0c0c*/ 	.word	0x00031c20
        /*0c10*/ 	.short	0x0100
        /*0c12*/ 	.byte	0x08
	.zero		1


	//   ....[2]....
        /*0c14*/ 	.word	0x000003b0
        /*0c18*/ 	.word	0x000000ff
        /*0c1c*/ 	.word	0x00031c30
        /*0c20*/ 	.short	0x0100
        /*0c22*/ 	.byte	0x08
	.zero		1


	//   ....[3]....
        /*0c24*/ 	.word	0x000003c0
        /*0c28*/ 	.word	0x000000ff
        /*0c2c*/ 	.word	0x00031c40
        /*0c30*/ 	.short	0x0100
        /*0c32*/ 	.byte	0x08
	.zero		1


	//   ....[4]....
        /*0c34*/ 	.word	0x000003d0
        /*0c38*/ 	.word	0x000000ff
        /*0c3c*/ 	.word	0x00031c38
        /*0c40*/ 	.short	0x0100
        /*0c42*/ 	.byte	0x08
	.zero		1


	//   ....[5]....
        /*0c44*/ 	.word	0x000003e0
        /*0c48*/ 	.word	0x000000ff
        /*0c4c*/ 	.word	0x00031c48
        /*0c50*/ 	.short	0x0100
        /*0c52*/ 	.byte	0x08
	.zero		1


	//   ....[6]....
        /*0c54*/ 	.word	0x00000510
        /*0c58*/ 	.word	0x000000ff
        /*0c5c*/ 	.word	0x00031c50
        /*0c60*/ 	.short	0x0100
        /*0c62*/ 	.byte	0x08
	.zero		1


	//   ....[7]....
        /*0c64*/ 	.word	0x00000520
        /*0c68*/ 	.word	0x000000ff
        /*0c6c*/ 	.word	0x00031c60
        /*0c70*/ 	.short	0x0100
        /*0c72*/ 	.byte	0x08
	.zero		1


	//   ....[8]....
        /*0c74*/ 	.word	0x00000530
        /*0c78*/ 	.word	0x000000ff
        /*0c7c*/ 	.word	0x00031c58
        /*0c80*/ 	.short	0x0100
        /*0c82*/ 	.byte	0x08
	.zero		1


	//   ....[9]....
        /*0c84*/ 	.word	0x00000540
        /*0c88*/ 	.word	0x000000ff
        /*0c8c*/ 	.word	0x00031c68
        /*0c90*/ 	.short	0x0100
        /*0c92*/ 	.byte	0x08
	.zero		1


	//   ....[10]....
        /*0c94*/ 	.word	0x00000630
        /*0c98*/ 	.word	0x000000ff
        /*0c9c*/ 	.word	0x00031c70
        /*0ca0*/ 	.short	0x0100
        /*0ca2*/ 	.byte	0x06
	.zero		1


	//   ....[11]....
        /*0ca4*/ 	.word	0x00000640
        /*0ca8*/ 	.word	0x000000ff
        /*0cac*/ 	.word	0x00031c80
        /*0cb0*/ 	.short	0x0100
        /*0cb2*/ 	.byte	0x06
	.zero		1


	//   ....[12]....
        /*0cb4*/ 	.word	0x00000650
        /*0cb8*/ 	.word	0x000000ff
        /*0cbc*/ 	.word	0x00031c78
        /*0cc0*/ 	.short	0x0100
        /*0cc2*/ 	.byte	0x06
	.zero		1


	//   ....[13]....
        /*0cc4*/ 	.word	0x00000660
        /*0cc8*/ 	.word	0x000000ff
        /*0ccc*/ 	.word	0x00031c88
        /*0cd0*/ 	.short	0x0100
        /*0cd2*/ 	.byte	0x06
	.zero		1


	//   ....[14]....
        /*0cd4*/ 	.word	0x00000790
        /*0cd8*/ 	.word	0x000000ff
        /*0cdc*/ 	.word	0x00031c90
        /*0ce0*/ 	.short	0x0100
        /*0ce2*/ 	.byte	0x08
	.zero		1


	//   ....[15]....
        /*0ce4*/ 	.word	0x000007a0
        /*0ce8*/ 	.word	0x000000ff
        /*0cec*/ 	.word	0x00031ca0
        /*0cf0*/ 	.short	0x0100
        /*0cf2*/ 	.byte	0x08
	.zero		1


	//   ....[16]....
        /*0cf4*/ 	.word	0x000007b0
        /*0cf8*/ 	.word	0x000000ff
        /*0cfc*/ 	.word	0x00031c98
        /*0d00*/ 	.short	0x0100
        /*0d02*/ 	.byte	0x08
	.zero		1


	//   ....[17]....
        /*0d04*/ 	.word	0x000007c0
        /*0d08*/ 	.word	0x000000ff
        /*0d0c*/ 	.word	0x00031ca8
        /*0d10*/ 	.short	0x0100
        /*0d12*/ 	.byte	0x08
	.zero		1


	//   ....[18]....
        /*0d14*/ 	.word	0x000008f0
        /*0d18*/ 	.word	0x000000ff
        /*0d1c*/ 	.word	0x00031cb0
        /*0d20*/ 	.short	0x0100
        /*0d22*/ 	.byte	0x08
	.zero		1


	//   ....[19]....
        /*0d24*/ 	.word	0x00000900
        /*0d28*/ 	.word	0x000000ff
        /*0d2c*/ 	.word	0x00031cc0
        /*0d30*/ 	.short	0x0100
        /*0d32*/ 	.byte	0x08
	.zero		1


	//   ....[20]....
        /*0d34*/ 	.word	0x00000910
        /*0d38*/ 	.word	0x000000ff
        /*0d3c*/ 	.word	0x00031cb8
        /*0d40*/ 	.short	0x0100
        /*0d42*/ 	.byte	0x08
	.zero		1


	//   ....[21]....
        /*0d44*/ 	.word	0x00000920
        /*0d48*/ 	.word	0x000000ff
        /*0d4c*/ 	.word	0x00031cc8
        /*0d50*/ 	.short	0x0100
        /*0d52*/ 	.byte	0x08
	.zero		1


	//   ....[22]....
        /*0d54*/ 	.word	0x00003140
        /*0d58*/ 	.word	0x00000015
        /*0d5c*/ 	.word	0x00031c90
        /*0d60*/ 	.short	0x010a
        /*0d62*/ 	.byte	0x3f
	.zero		1


	//   ....[23]....
        /*0d64*/ 	.word	0x00004b40
        /*0d68*/ 	.word	0x00000015
        /*0d6c*/ 	.word	0x00031c90
        /*0d70*/ 	.short	0x010a
        /*0d72*/ 	.byte	0x3f
	.zero		1


	//   ....[24]....
        /*0d74*/ 	.word	0x00006540
        /*0d78*/ 	.word	0x00000015
        /*0d7c*/ 	.word	0x00031c90
        /*0d80*/ 	.short	0x010a
        /*0d82*/ 	.byte	0x3f
	.zero		1


	//   ....[25]....
        /*0d84*/ 	.word	0x000067b0
        /*0d88*/ 	.word	0x00000024
        /*0d8c*/ 	.word	0x00000000
        /*0d90*/ 	.short	0x0101
        /*0d92*/ 	.byte	0x3f
	.zero		1


	//   ....[26]....
        /*0d94*/ 	.word	0x000067f0
        /*0d98*/ 	.word	0x00000015
        /*0d9c*/ 	.word	0x00031cb0
        /*0da0*/ 	.short	0x010a
        /*0da2*/ 	.byte	0x3f
	.zero		1


	//   ....[27]....
        /*0da4*/ 	.word	0x00006b30
        /*0da8*/ 	.word	0x00000015
        /*0dac*/ 	.word	0x00000000
        /*0db0*/ 	.short	0x0101
        /*0db2*/ 	.byte	0x3f
	.zero		1


	//   ....[28]....
        /*0db4*/ 	.word	0x000070d0
        /*0db8*/ 	.word	0x00000010
        /*0dbc*/ 	.word	0x00031c00
        /*0dc0*/ 	.short	0x010a
        /*0dc2*/ 	.byte	0x3f
	.zero		1


	//   ....[29]....
        /*0dc4*/ 	.word	0x00007120
        /*0dc8*/ 	.word	0x00000010
        /*0dcc*/ 	.word	0x00031c00
        /*0dd0*/ 	.short	0x010a
        /*0dd2*/ 	.byte	0x3f
	.zero		1


	//   ....[30]....
        /*0dd4*/ 	.word	0x00007ba0
        /*0dd8*/ 	.word	0x00000010
        /*0ddc*/ 	.word	0x00031c00
        /*0de0*/ 	.short	0x010a
        /*0de2*/ 	.byte	0x3f
	.zero		1


	//   ....[31]....
        /*0de4*/ 	.word	0x000094c0
        /*0de8*/ 	.word	0x00000010
        /*0dec*/ 	.word	0x00031c00
        /*0df0*/ 	.short	0x010a
        /*0df2*/ 	.byte	0x3f
	.zero		1


	//   ....[32]....
        /*0df4*/ 	.word	0x0000ab70
        /*0df8*/ 	.word	0x00000000
        /*0dfc*/ 	.word	0x00031c30
        /*0e00*/ 	.short	0x010a
        /*0e02*/ 	.byte	0x3f
	.zero		1


	//   ....[33]....
        /*0e04*/ 	.word	0x0000ac40
        /*0e08*/ 	.word	0x00000000
        /*0e0c*/ 	.word	0x00031c30
        /*0e10*/ 	.short	0x010a
        /*0e12*/ 	.byte	0x3f
	.zero		1


	//   ....[34]....
        /*0e14*/ 	.word	0x0000e6b0
        /*0e18*/ 	.word	0x00000000
        /*0e1c*/ 	.word	0x00000000
        /*0e20*/ 	.short	0x0101
        /*0e22*/ 	.byte	0x3f
	.zero		1


	//   ....[35]....
        /*0e24*/ 	.word	0x0000f7c0
        /*0e28*/ 	.word	0x0000000e
        /*0e2c*/ 	.word	0x00031c30
        /*0e30*/ 	.short	0x010a
        /*0e32*/ 	.byte	0x3f
	.zero		1


	//   ....[36]....
        /*0e34*/ 	.word	0x0000f810
        /*0e38*/ 	.word	0x0000000e
        /*0e3c*/ 	.word	0x00031c30
        /*0e40*/ 	.short	0x010a
        /*0e42*/ 	.byte	0x3f
	.zero		1


	//   ....[37]....
        /*0e44*/ 	.word	0x00011db0
        /*0e48*/ 	.word	0x0000000f
        /*0e4c*/ 	.word	0x00031c50
        /*0e50*/ 	.short	0x010a
        /*0e52*/ 	.byte	0x3f
	.zero		1


	//   ....[38]....
        /*0e54*/ 	.word	0x00011df0
        /*0e58*/ 	.word	0x0000000f
        /*0e5c*/ 	.word	0x00031c50
        /*0e60*/ 	.short	0x010a
        /*0e62*/ 	.byte	0x3f
	.zero		1


	//   ....[39]....
        /*0e64*/ 	.word	0x00013a80
        /*0e68*/ 	.word	0x0000006f
        /*0e6c*/ 	.word	0x00000000
        /*0e70*/ 	.short	0x0101
        /*0e72*/ 	.byte	0x3f
	.zero		1


	//   ....[40]....
        /*0e74*/ 	.word	0x00013a90
        /*0e78*/ 	.word	0x0000006c
        /*0e7c*/ 	.word	0x00000000
        /*0e80*/ 	.short	0x0101
        /*0e82*/ 	.byte	0x3f
	.zero		1


	//   ....[41]....
        /*0e84*/ 	.word	0x00014a50
        /*0e88*/ 	.word	0x00000009
        /*0e8c*/ 	.word	0x00031c50
        /*0e90*/ 	.short	0x010a
        /*0e92*/ 	.byte	0x3f
	.zero		1


	//   ....[42]....
        /*0e94*/ 	.word	0x00014b00
        /*0e98*/ 	.word	0x00000009
        /*0e9c*/ 	.word	0x00031c50
        /*0ea0*/ 	.short	0x010a
        /*0ea2*/ 	.byte	0x3f
	.zero		1


	//   ....[43]....
        /*0ea4*/ 	.word	0x000154a0
        /*0ea8*/ 	.word	0x00000009
        /*0eac*/ 	.word	0x00000000
        /*0eb0*/ 	.short	0x0101
        /*0eb2*/ 	.byte	0x3f
	.zero		1


	//   ....[44]....
        /*0eb4*/ 	.word	0x00016740
        /*0eb8*/ 	.word	0x00000000
        /*0ebc*/ 	.word	0x00000000
        /*0ec0*/ 	.short	0x0101
        /*0ec2*/ 	.byte	0x3f
	.zero		1


	//   ....[45]....
        /*0ec4*/ 	.word	0x000186c0
        /*0ec8*/ 	.word	0x00000016
        /*0ecc*/ 	.word	0x00031c20
        /*0ed0*/ 	.short	0x010a
        /*0ed2*/ 	.byte	0x3f
	.zero		1


	//   ....[46]....
        /*0ed4*/ 	.word	0x00018780
        /*0ed8*/ 	.word	0x00000008
        /*0edc*/ 	.word	0x00031ca0
        /*0ee0*/ 	.short	0x010a
        /*0ee2*/ 	.byte	0x3f
	.zero		1


	//   ....[47]....
        /*0ee4*/ 	.word	0x00018bb0
        /*0ee8*/ 	.word	0x00000008
        /*0eec*/ 	.word	0x00031cc0
        /*0ef0*/ 	.short	0x010a
        /*0ef2*/ 	.byte	0x3f
	.zero		1


	//   ....[48]....
        /*0ef4*/ 	.word	0x00019110
        /*0ef8*/ 	.word	0x00000008
        /*0efc*/ 	.word	0x00031ca0
        /*0f00*/ 	.short	0x010a
        /*0f02*/ 	.byte	0x3f
	.zero		1


	//   ....[49]....
        /*0f04*/ 	.word	0x00019530
        /*0f08*/ 	.word	0x00000008
        /*0f0c*/ 	.word	0x00031cc0
        /*0f10*/ 	.short	0x010a
        /*0f12*/ 	.byte	0x3f
	.zero		1


	//   ....[50]....
        /*0f14*/ 	.word	0x0001a2a0
        /*0f18*/ 	.word	0x00000000
        /*0f1c*/ 	.word	0x00031c40
        /*0f20*/ 	.short	0x010a
        /*0f22*/ 	.byte	0x3f
	.zero		1


	//   ....[51]....
        /*0f24*/ 	.word	0x0001b200
        /*0f28*/ 	.word	0x00000016
        /*0f2c*/ 	.word	0x00031c00
        /*0f30*/ 	.short	0x0107
        /*0f32*/ 	.byte	0x3f
	.zero		1


	//   ....[52]....
        /*0f34*/ 	.word	0x0001b2f0
        /*0f38*/ 	.word	0x00000016
        /*0f3c*/ 	.word	0x00031c00
        /*0f40*/ 	.short	0x0101
        /*0f42*/ 	.byte	0x3f
	.zero		1


	//   ....[53]....
        /*0f44*/ 	.word	0x0001b310
        /*0f48*/ 	.word	0x00000016
        /*0f4c*/ 	.word	0x00031c20
        /*0f50*/ 	.short	0x010a
        /*0f52*/ 	.byte	0x3f
	.zero		1


	//   ....[54]....
        /*0f54*/ 	.word	0x0001b650
        /*0f58*/ 	.word	0x00000003
        /*0f5c*/ 	.word	0x00031c40
        /*0f60*/ 	.short	0x010a
        /*0f62*/ 	.byte	0x3f
	.zero		1


	//   ....[55]....
        /*0f64*/ 	.word	0x0001bad0
        /*0f68*/ 	.word	0x00000003
        /*0f6c*/ 	.word	0x00000060
        /*0f70*/ 	.short	0x010a
        /*0f72*/ 	.byte	0x3f
	.zero		1


	//   ....[56]....
        /*0f74*/ 	.word	0x0001c210
        /*0f78*/ 	.word	0x00000003
        /*0f7c*/ 	.word	0x00031c40
        /*0f80*/ 	.short	0x010a
        /*0f82*/ 	.byte	0x3f
	.zero		1


	//   ....[57]....
        /*0f84*/ 	.word	0x0001c690
        /*0f88*/ 	.word	0x0000000c
        /*0f8c*/ 	.word	0x00000060
        /*0f90*/ 	.short	0x010a
        /*0f92*/ 	.byte	0x3f
	.zero		1


	//   ....[58]....
        /*0f94*/ 	.word	0x0001cd00
        /*0f98*/ 	.word	0x00000002
        /*0f9c*/ 	.word	0x00031c40
        /*0fa0*/ 	.short	0x010a
        /*0fa2*/ 	.byte	0x3f
	.zero		1


	//   ....[59]....
        /*0fa4*/ 	.word	0x0001d190
        /*0fa8*/ 	.word	0x00000007
        /*0fac*/ 	.word	0x00000060
        /*0fb0*/ 	.short	0x010a
        /*0fb2*/ 	.byte	0x3f
	.zero		1


	//   ....[60]....
        /*0fb4*/ 	.word	0x0001d7b0
        /*0fb8*/ 	.word	0x00000003
        /*0fbc*/ 	.word	0x00031c60
        /*0fc0*/ 	.short	0x010a
        /*0fc2*/ 	.byte	0x3f
	.zero		1


	//   ....[61]....
        /*0fc4*/ 	.word	0x0001e6b0
        /*0fc8*/ 	.word	0x00000009
        /*0fcc*/ 	.word	0x00031c20
        /*0fd0*/ 	.short	0x010a
        /*0fd2*/ 	.byte	0x3f
	.zero		1


	//   ....[62]....
        /*0fd4*/ 	.word	0x0001e840
        /*0fd8*/ 	.word	0x00000005
        /*0fdc*/ 	.word	0x00000000
        /*0fe0*/ 	.short	0x010a
        /*0fe2*/ 	.byte	0x3f
	.zero		1


	//   ....[63]....
        /*0fe4*/ 	.word	0x0001e8b0
        /*0fe8*/ 	.word	0x00000003
        /*0fec*/ 	.word	0x00000000
        /*0ff0*/ 	.short	0x010a
        /*0ff2*/ 	.byte	0x3f
	.zero		1


	//   ....[64]....
        /*0ff4*/ 	.word	0x0001e910
        /*0ff8*/ 	.word	0x00000017
        /*0ffc*/ 	.word	0x00000000
        /*1000*/ 	.short	0x010a
        /*1002*/ 	.byte	0x3f
	.zero		1


	//   ....[65]....
        /*1004*/ 	.word	0x0001e940
        /*1008*/ 	.word	0x00000007
        /*100c*/ 	.word	0x00000000
        /*1010*/ 	.short	0x010a
        /*1012*/ 	.byte	0x3f
	.zero		1


	//   ....[66]....
        /*1014*/ 	.word	0x0001e9a0
        /*1018*/ 	.word	0x00000015
        /*101c*/ 	.word	0x00031c90
        /*1020*/ 	.short	0x010a
        /*1022*/ 	.byte	0x3f
	.zero		1


	//   ....[67]....
        /*1024*/ 	.word	0x0001e9f0
        /*1028*/ 	.word	0x00000015
        /*102c*/ 	.word	0x00031c90
        /*1030*/ 	.short	0x010a
        /*1032*/ 	.byte	0x3f
	.zero		1


	//   ....[68]....
        /*1034*/ 	.word	0x0001ea40
        /*1038*/ 	.word	0x00000015
        /*103c*/ 	.word	0x00031c90
        /*1040*/ 	.short	0x010a
        /*1042*/ 	.byte	0x3f
	.zero		1


	//   ....[69]....
        /*1044*/ 	.word	0x0001ea90
        /*1048*/ 	.word	0x00000015
        /*104c*/ 	.word	0x00031cb0
        /*1050*/ 	.short	0x010a
        /*1052*/ 	.byte	0x3f
	.zero		1


	//   ....[70]....
        /*1054*/ 	.word	0x0001eda0
        /*1058*/ 	.word	0x00000010
        /*105c*/ 	.word	0x00031c00
        /*1060*/ 	.short	0x010a
        /*1062*/ 	.byte	0x3f
	.zero		1


	//   ....[71]....
        /*1064*/ 	.word	0x0001efd0
        /*1068*/ 	.word	0x00000010
        /*106c*/ 	.word	0x00031c00
        /*1070*/ 	.short	0x010a
        /*1072*/ 	.byte	0x3f
	.zero		1


	//   ....[72]....
        /*1074*/ 	.word	0x0001f020
        /*1078*/ 	.word	0x00000000
        /*107c*/ 	.word	0x00031c30
        /*1080*/ 	.short	0x010a
        /*1082*/ 	.byte	0x3f
	.zero		1


	//   ....[73]....
        /*1084*/ 	.word	0x0001f070
        /*1088*/ 	.word	0x0000000e
        /*108c*/ 	.word	0x00031c30
        /*1090*/ 	.short	0x010a
        /*1092*/ 	.byte	0x3f
	.zero		1


	//   ....[74]....
        /*1094*/ 	.word	0x0001f0c0
        /*1098*/ 	.word	0x0000000f
        /*109c*/ 	.word	0x00031c50
        /*10a0*/ 	.short	0x010a
        /*10a2*/ 	.byte	0x3f
	.zero		1


	//   ....[75]....
        /*10a4*/ 	.word	0x0001f110
        /*10a8*/ 	.word	0x00000009
        /*10ac*/ 	.word	0x00031c50
        /*10b0*/ 	.short	0x010a
        /*10b2*/ 	.byte	0x3f
	.zero		1


	//   ....[76]....
        /*10b4*/ 	.word	0x0001f4a0
        /*10b8*/ 	.word	0x00000016
        /*10bc*/ 	.word	0x00031c20
        /*10c0*/ 	.short	0x010a
        /*10c2*/ 	.byte	0x3f
	.zero		1


	//   ....[77]....
        /*10c4*/ 	.word	0x0001f4f0
        /*10c8*/ 	.word	0x00000008
        /*10cc*/ 	.word	0x00031ca0
        /*10d0*/ 	.short	0x010a
        /*10d2*/ 	.byte	0x3f
	.zero		1


	//   ....[78]....
        /*10d4*/ 	.word	0x0001f540
        /*10d8*/ 	.word	0x00000008
        /*10dc*/ 	.word	0x00031cc0
        /*10e0*/ 	.short	0x010a
        /*10e2*/ 	.byte	0x3f
	.zero		1


	//   ....[79]....
        /*10e4*/ 	.word	0x0001f590
        /*10e8*/ 	.word	0x00000008
        /*10ec*/ 	.word	0x00031ca0
        /*10f0*/ 	.short	0x010a
        /*10f2*/ 	.byte	0x3f
	.zero		1


	//   ....[80]....
        /*10f4*/ 	.word	0x0001f5e0
        /*10f8*/ 	.word	0x00000008
        /*10fc*/ 	.word	0x00031cc0
        /*1100*/ 	.short	0x010a
        /*1102*/ 	.byte	0x3f
	.zero		1


	//   ....[81]....
        /*1104*/ 	.word	0x0001f780
        /*1108*/ 	.word	0x00000000
        /*110c*/ 	.word	0x00031c40
        /*1110*/ 	.short	0x010a
        /*1112*/ 	.byte	0x3f
	.zero		1


	//   ....[82]....
        /*1114*/ 	.word	0x00020070
        /*1118*/ 	.word	0x00000016
        /*111c*/ 	.word	0x00031c20
        /*1120*/ 	.short	0x010a
        /*1122*/ 	.byte	0x3f
	.zero		1


	//   ....[83]....
        /*1124*/ 	.word	0x000200c0
        /*1128*/ 	.word	0x00000003
        /*112c*/ 	.word	0x00031c40
        /*1130*/ 	.short	0x010a
        /*1132*/ 	.byte	0x3f
	.zero		1


	//   ....[84]....
        /*1134*/ 	.word	0x00020110
        /*1138*/ 	.word	0x00000003
        /*113c*/ 	.word	0x00000060
        /*1140*/ 	.short	0x010a
        /*1142*/ 	.byte	0x3f
	.zero		1


	//   ....[85]....
        /*1144*/ 	.word	0x00020160
        /*1148*/ 	.word	0x00000003
        /*114c*/ 	.word	0x00031c40
        /*1150*/ 	.short	0x010a
        /*1152*/ 	.byte	0x3f
	.zero		1


	//   ....[86]....
        /*1154*/ 	.word	0x000201b0
        /*1158*/ 	.word	0x0000000c
        /*115c*/ 	.word	0x00000060
        /*1160*/ 	.short	0x010a
        /*1162*/ 	.byte	0x3f
	.zero		1


	//   ....[87]....
        /*1164*/ 	.word	0x00020200
        /*1168*/ 	.word	0x00000002
        /*116c*/ 	.word	0x00031c40
        /*1170*/ 	.short	0x010a
        /*1172*/ 	.byte	0x3f
	.zero		1


	//   ....[88]....
        /*1174*/ 	.word	0x00020250
        /*1178*/ 	.word	0x00000007
        /*117c*/ 	.word	0x00000060
        /*1180*/ 	.short	0x010a
        /*1182*/ 	.byte	0x3f
	.zero		1


	//   ....[89]....
        /*1184*/ 	.word	0x000202a0
        /*1188*/ 	.word	0x00000003
        /*118c*/ 	.word	0x00031c60
        /*1190*/ 	.short	0x010a
        /*1192*/ 	.byte	0x3f
	.zero		1


	//   ....[90]....
        /*1194*/ 	.word	0x00020c20
        /*1198*/ 	.word	0x00000009
        /*119c*/ 	.word	0x00031c20
        /*11a0*/ 	.short	0x010a
        /*11a2*/ 	.byte	0x3f
	.zero		1


	//   ....[91]....
        /*11a4*/ 	.word	0x00020dc0
        /*11a8*/ 	.word	0x00000005
        /*11ac*/ 	.word	0x00000000
        /*11b0*/ 	.short	0x010a
        /*11b2*/ 	.byte	0x3f
	.zero		1


	//   ....[92]....
        /*11b4*/ 	.word	0x00020e10
        /*11b8*/ 	.word	0x00000003
        /*11bc*/ 	.word	0x00000000
        /*11c0*/ 	.short	0x010a
        /*11c2*/ 	.byte	0x3f
	.zero		1


	//   ....[93]....
        /*11c4*/ 	.word	0x00020e60
        /*11c8*/ 	.word	0x00000017
        /*11cc*/ 	.word	0x00000000
        /*11d0*/ 	.short	0x010a
        /*11d2*/ 	.byte	0x3f
	.zero		1


	//----- nvinfo : EIATTR_NUM_MBARRIERS
	.align		4
.L_153:
        /*11d4*/ 	.byte	0x03, 0x38
        /*11d6*/ 	.short	0x0016


	//----- nvinfo : EIATTR_EXIT_INSTR_OFFSETS
	.align		4
        /*11d8*/ 	.byte	0x04, 0x1c
        /*11da*/ 	.short	(.L_155 - .L_154)


	//   ....[0]....
.L_154:
        /*11dc*/ 	.word	0x0001e990


	//----- nvinfo : EIATTR_MAX_THREADS
	.align		4
.L_155:
        /*11e0*/ 	.byte	0x04, 0x05
        /*11e2*/ 	.short	(.L_157 - .L_156)
.L_156:
        /*11e4*/ 	.word	0x00000200
        /*11e8*/ 	.word	0x00000001
        /*11ec*/ 	.word	0x00000001


	//----- nvinfo : EIATTR_CRS_STACK_SIZE
	.align		4
.L_157:
        /*11f0*/ 	.byte	0x04, 0x1e
        /*11f2*/ 	.short	(.L_159 - .L_158)
.L_158:
        /*11f4*/ 	.word	0x00000000


	//----- nvinfo : EIATTR_CBANK_PARAM_SIZE
	.align		4
.L_159:
        /*11f8*/ 	.byte	0x03, 0x19
        /*11fa*/ 	.short	0x0af0


	//----- nvinfo : EIATTR_PARAM_CBANK
	.align		4
        /*11fc*/ 	.byte	0x04, 0x0a
        /*11fe*/ 	.short	(.L_161 - .L_160)
	.align		4
.L_160:
        /*1200*/ 	.word	index@(.nv.constant0._ZN7cutlass13device_kernelIN5flash11enable_sm90INS1_16FlashAttnFwdSm90INS1_25CollectiveMainloopFwdSm90ILi2EN4cute5tupleIJNS5_1CILi1EEES8_S8_EEENS6_IJNS7_ILi192EEENS7_ILi144EEENS7_ILi96EEEEEELi96ENS_6half_tEfNS_4arch4Sm90ELb0ELb0ELb1ELb1ELb0ELb1ELb0ELb0ELb1ELb1ELb0ELb0EEENS1_21CollectiveEpilogueFwdINS6_IJSA_SC_SB_EEES9_SE_SG_Li384ELb1ELb1ELb0ELb0EEENS1_36VarlenDynamicPersistentTileSchedulerILi192ELi144ELi384ELi128ELb0ELb1ELb1ELb0ELb1ELb1EEEEEEEEEvNT_6ParamsE)
        /*1204*/ 	.short	0x0210
        /*1206*/ 	.short	0x0af0


	//----- nvinfo : EIATTR_SW_WAR
	.align		4
.L_161:
        /*1208*/ 	.byte	0x04, 0x36
        /*120a*/ 	.short	(.L_163 - .L_162)
.L_162:
        /*120c*/ 	.word	0x00000008
.L_163:


//--------------------- .nv.info._ZN7cutlass13device_kernelIN5flash11enable_sm90INS1_16FlashAttnFwdSm90INS1_25CollectiveMainloopFwdSm90ILi2EN4cute5tupleIJNS5_1CILi1EEES8_S8_EEENS6_IJNS7_ILi192EEENS7_ILi128EEENS7_ILi96EEEEEELi96ENS_6half_tEfNS_4arch4Sm90ELb0ELb1ELb1ELb0ELb0ELb0ELb0ELb0ELb1ELb1ELb0ELb0EEENS1_21CollectiveEpilogueFwdINS6_IJSA_SC_SB_EEES9_SE_SG_Li384ELb0ELb1ELb0ELb0EEENS1_30DynamicPersistentTileSchedulerILi384ELi128ELb0ELb1ELb1EEEEEEEEEvNT_6ParamsE --------------------------
	.section	.nv.info._ZN7cutlass13device_kernelIN5flash11enable_sm90INS1_16FlashAttnFwdSm90INS1_25CollectiveMainloopFwdSm90ILi2EN4cute5tupleIJNS5_1CILi1EEES8_S8_EEENS6_IJNS7_ILi192EEENS7_ILi128EEENS7_ILi96EEEEEELi96ENS_6half_tEfNS_4arch4Sm90ELb0ELb1ELb1ELb0ELb0ELb0ELb0ELb0ELb1ELb1ELb0ELb0EEENS1_21CollectiveEpilogueFwdINS6_IJSA_SC_SB_EEES9_SE_SG_Li384ELb0ELb1ELb0ELb0EEENS1_30DynamicPersistentTileSchedulerILi384ELi128ELb0ELb1ELb1EEEEEEEEEvNT_6ParamsE,"",@"SHT_CUDA_INFO"
	.sectionflags	@""
	.align	4


	//----- nvinfo : EIATTR_CUDA_API_VERSION
	.align		4
        /*0000*/ 	.byte	0x04, 0x37
        /*0002*/ 	.short	(.L_165 - .L_164)
.L_164:
        /*0004*/ 	.word	0x00000082


	//----- nvinfo : EIATTR_KPARAM_INFO
	.align		4
.L_165:
        /*0008*/ 	.byte	0x04, 0x17
        /*000a*/ 	.short	(.L_167 - .L_166)
.L_166:
        /*000c*/ 	.word	0x00000000
        /*0010*/ 	.short	0x0000
        /*0012*/ 	.short	0x0070
        /*0014*/ 	.byte	0x00, 0xf0, 0x01, 0x2a


	//----- nvinfo : EIATTR_SPARSE_MMA_MASK
	.align		4
.L_167:
        /*0018*/ 	.byte	0x03, 0x50
        /*001a*/ 	.short	0x0000


	//----- nvinfo : EIATTR_MAXREG_COUNT
	.align		4
        /*001c*/ 	.byte	0x03, 0x1b
        /*001e*/ 	.short	0x0080


	//----- nvinfo : EIATTR_NUM_BARRIERS
	.align		4
        /*0020*/ 	.byte	0x02, 0x4c
        /*0022*/ 	.byte	0x10
	.zero		1


	//----- nvinfo : EIATTR_EXTERNS
	.align		4
        /*0024*/ 	.byte	0x04, 0x0f
        /*0026*/ 	.short	(.L_169 - .L_168)


	//   ....[0]....
	.align		4
.L_168:
        /*0028*/ 	.word	index@(__assertfail)


	//----- nvinfo : EIATTR_MERCURY_ISA_VERSION
	.align		4
.L_169:
        /*002c*/ 	.byte	0x03, 0x5f
        /*002e*/ 	.short	0x0101


	//----- nvinfo : EIATTR_INT_WARP_WIDE_INSTR_OFFSETS
	.align		4
        /*0030*/ 	.byte	0x04, 0x31
        /*0032*/ 	.short	(.L_171 - .L_170)


	//   ....[0]....
.L_170:
        /*0034*/ 	.word	0x00000120


	//   ....[1]....
        /*0038*/ 	.word	0x00000160


	//   ....[2]....
        /*003c*/ 	.word	0x000001d0


	//   ....[3]....
        /*0040*/ 	.word	0x000121b0


	//   ....[4]....
        /*0044*/ 	.word	0x00012240


	//   ....[5]....
        /*0048*/ 	.word	0x00015a20


	//   ....[6]....
        /*004c*/ 	.word	0x00015ab0


	//----- nvinfo : EIATTR_COOP_GROUP_MASK_REGIDS
	.align		4
.L_171:
        /*0050*/ 	.byte	0x04, 0x29
        /*0052*/ 	.short	(.L_173 - .L_172)


	//   ....[0]....
.L_172:
        /*0054*/ 	.word	0xffffffff


	//   ....[1]....
        /*0058*/ 	.word	0xffffffff


	//   ....[2]....
        /*005c*/ 	.word	0xffffffff


	//   ....[3]....
        /*0060*/ 	.word	0xffffffff


	//   ....[4]....
        /*0064*/ 	.word	0xffffffff


	//   ....[5]....
        /*0068*/ 	.word	0xffffffff


	//   ....[6]....
        /*006c*/ 	.word	0xffffffff


	//   ....[7]....
        /*0070*/ 	.word	0xffffffff


	//   ....[8]....
        /*0074*/ 	.word	0xffffffff


	//   ....[9]....
        /*0078*/ 	.word	0xffffffff


	//   ....[10]....
        /*007c*/ 	.word	0xffffffff


	//   ....[11]....
        /*0080*/ 	.word	0xffffffff


	//   ....[12]....
        /*0084*/ 	.word	0xffffffff


	//   ....[13]....
        /*0088*/ 	.word	0xffffffff


	//   ....[14]....
        /*008c*/ 	.word	0xffffffff


	//   ....[15]....
        /*0090*/ 	.word	0xffffffff


	//   ....[16]....
        /*0094*/ 	.word	0xffffffff


	//   ....[17]....
        /*0098*/ 	.word	0xffffffff


	//   ....[18]....
        /*009c*/ 	.word	0xffffffff


	//   ....[19]....
        /*00a0*/ 	.word	0xffffffff


	//   ....[20]....
        /*00a4*/ 	.word	0xffffffff


	//   ....[21]....
        /*00a8*/ 	.word	0xffffffff


	//   ....[22]....
        /*00ac*/ 	.word	0xffffffff


	//   ....[23]....
        /*00b0*/ 	.word	0xffffffff


	//   ....[24]....
        /*00b4*/ 	.word	0xffffffff


	//   ....[25]....
        /*00b8*/ 	.word	0xffffffff


	//   ....[26]....
        /*00bc*/ 	.word	0xffffffff


	//   ....[27]....
        /*00c0*/ 	.word	0xffffffff


	//   ....[28]....
        /*00c4*/ 	.word	0xffffffff


	//   ....[29]....
        /*00c8*/ 	.word	0xffffffff


	//   ....[30]....
        /*00cc*/ 	.word	0xffffffff


	//   ....[31]....
        /*00d0*/ 	.word	0xffffffff


	//   ....[32]....
        /*00d4*/ 	.word	0xffffffff


	//   ....[33]....
        /*00d8*/ 	.word	0xffffffff


	//   ....[34]....
        /*00dc*/ 	.word	0xffffffff


	//   ....[35]....
        /*00e0*/ 	.word	0xffffffff


	//   ....[36]....
        /*00e4*/ 	.word	0xffffffff


	//   ....[37]....
        /*00e8*/ 	.word	0xffffffff


	//   ....[38]....
        /*00ec*/ 	.word	0xffffffff


	//   ....[39]....
        /*00f0*/ 	.word	0xffffffff


	//   ....[40]....
        /*00f4*/ 	.word	0xffffffff


	//   ....[41]....
        /*00f8*/ 	.word	0xffffffff


	//   ....[42]....
        /*00fc*/ 	.word	0xffffffff


	//   ....[43]....
        /*0100*/ 	.word	0xffffffff


	//   ....[44]....
        /*0104*/ 	.word	0xffffffff


	//   ....[45]....
        /*0108*/ 	.word	0xffffffff


	//   ....[46]....
        /*010c*/ 	.word	0xffffffff


	//   ....[47]....
        /*0110*/ 	.word	0xffffffff


	//   ....[48]....
        /*0114*/ 	.word	0xffffffff


	//   ....[49]....
        /*0118*/ 	.word	0xffffffff


	//   ....[50]....
        /*011c*/ 	.word	0xffffffff


	//   ....[51]....
        /*0120*/ 	.word	0xffffffff


	//   ....[52]....
        /*0124*/ 	.word	0xffffffff


	//   ....[53]....
        /*0128*/ 	.word	0xffffffff


	//   ....[54]....
        /*012c*/ 	.word	0xffffffff


	//   ....[55]....
        /*0130*/ 	.word	0xffffffff


	//   ....[56]....
        /*0134*/ 	.word	0xffffffff


	//   ....[57]....
        /*0138*/ 	.word	0xffffffff


	//   ....[58]....
        /*013c*/ 	.word	0xffffffff


	//   ....[59]....
        /*0140*/ 	.word	0xffffffff


	//   ....[60]....
        /*0144*/ 	.word	0xffffffff


	//   ....[61]....
        /*0148*/ 	.word	0xffffffff


	//   ....[62]....
        /*014c*/ 	.word	0xffffffff


	//   ....[63]....
        /*0150*/ 	.word	0xffffffff


	//   ....[64]....
        /*0154*/ 	.word	0xffffffff


	//   ....[65]....
        /*0158*/ 	.word	0xffffffff


	//   ....[66]....
        /*015c*/ 	.word	0x0500000f


	//   ....[67]....
        /*0160*/ 	.word	0x0500000f


	//   ....[68]....
        /*0164*/ 	.word	0x0500000f


	//   ....[69]....
        /*0168*/ 	.word	0x0500000f


	//   ....[70]....
        /*016c*/ 	.word	0x0500000f


	//   ....[71]....
        /*0170*/ 	.word	0x0500000f


	//   ....[72]....
        /*0174*/ 	.word	0x0500000f


	//   ....[73]....
        /*0178*/ 	.word	0x0500000f


	//   ....[74]....
        /*017c*/ 	.word	0x0500000f


	//   ....[75]....
        /*0180*/ 	.word	0x0500000f


	//   ....[76]....
        /*0184*/ 	.word	0x0500000f


	//   ....[77]....
        /*0188*/ 	.word	0x0500000f


	//   ....[78]....
        /*018c*/ 	.word	0x0500000f


	//   ....[79]....
        /*0190*/ 	.word	0x0500000f


	//   ....[80]....
        /*0194*/ 	.word	0x0500000f


	//----- nvinfo : EIATTR_COOP_GROUP_INSTR_OFFSETS
	.align		4
.L_173:
        /*0198*/ 	.byte	0x04, 0x28
        /*019a*/ 	.short	(.L_175 - .L_174)


	//   ....[0]....
.L_174:
        /*019c*/ 	.word	0x00000060


	//   ....[1]....
        /*01a0*/ 	.word	0x00000130


	//   ....[2]....
        /*01a4*/ 	.word	0x00000180


	//   ....[3]....
        /*01a8*/ 	.word	0x000003b0


	//   ....[4]....
        /*01ac*/ 	.word	0x00000510


	//   ....[5]....
        /*01b0*/ 	.word	0x00000630


	//   ....[6]....
        /*01b4*/ 	.word	0x00000790


	//   ....[7]....
        /*01b8*/ 	.word	0x000018e0


	//   ....[8]....
        /*01bc*/ 	.word	0x00002180


	//   ....[9]....
        /*01c0*/ 	.word	0x00003630


	//   ....[10]....
        /*01c4*/ 	.word	0x000041d0


	//   ....[11]....
        /*01c8*/ 	.word	0x000041f0


	//   ....[12]....
        /*01cc*/ 	.word	0x000047d0


	//   ....[13]....
        /*01d0*/ 	.word	0x00004830


	//   ....[14]....
        /*01d4*/ 	.word	0x000053f0


	//   ....[15]....
        /*01d8*/ 	.word	0x00006890


	//   ....[16]....
        /*01dc*/ 	.word	0x00006b00


	//   ....[17]....
        /*01e0*/ 	.word	0x000076e0


	//   ....[18]....
        /*01e4*/ 	.word	0x000077e0


	//   ....[19]....
        /*01e8*/ 	.word	0x00007fd0


	//   ....[20]....
        /*01ec*/ 	.word	0x00008060


	//   ....[21]....
        /*01f0*/ 	.word	0x00009070


	//   ....[22]....
        /*01f4*/ 	.word	0x0000a1b0


	//   ....[23]....
        /*01f8*/ 	.word	0x0000a220


	//   ....[24]....
        /*01fc*/ 	.word	0x0000a910


	//   ....[25]....
        /*0200*/ 	.word	0x0000a9f0


	//   ....[26]....
        /*0204*/ 	.word	0x0000bbb0


	//   ....[27]....
        /*0208*/ 	.word	0x0000c410


	//   ....[28]....
        /*020c*/ 	.word	0x0000cfa0


	//   ....[29]....
        /*0210*/ 	.word	0x0000db70


	//   ....[30]....
        /*0214*/ 	.word	0x0000dc70


	//   ....[31]....
        /*0218*/ 	.word	0x0000e4a0


	//   ....[32]....
        /*021c*/ 	.word	0x0000e530


	//   ....[33]....
        /*0220*/ 	.word	0x0000f500


	//   ....[34]....
        /*0224*/ 	.word	0x0000f610


	//   ....[35]....
        /*0228*/ 	.word	0x0000f670


	//   ....[36]....
        /*022c*/ 	.word	0x0000f7b0


	//   ....[37]....
        /*0230*/ 	.word	0x0000f7d0


	//   ....[38]....
        /*0234*/ 	.word	0x000106a0


	//   ....[39]....
        /*0238*/ 	.word	0x000106d0


	//   ....[40]....
        /*023c*/ 	.word	0x00010700


	//   ....[41]....
        /*0240*/ 	.word	0x00010730


	//   ....[42]....
        /*0244*/ 	.word	0x00010c40


	//   ....[43]....
        /*0248*/ 	.word	0x00010c60


	//   ....[44]....
        /*024c*/ 	.word	0x00010d70


	//   ....[45]....
        /*0250*/ 	.word	0x00010d90


	//   ....[46]....
        /*0254*/ 	.word	0x00011430


	//   ....[47]....
        /*0258*/ 	.word	0x00011440


	//   ....[48]....
        /*025c*/ 	.word	0x00011540


	//   ....[49]....
        /*0260*/ 	.word	0x00011560


	//   ....[50]....
        /*0264*/ 	.word	0x00011700


	//   ....[51]....
        /*0268*/ 	.word	0x00012780


	//   ....[52]....
        /*026c*/ 	.word	0x000132d0


	//   ....[53]....
        /*0270*/ 	.word	0x00013300


	//   ....[54]....
        /*0274*/ 	.word	0x00013370


	//   ....[55]....
        /*0278*/ 	.word	0x000133d0


	//   ....[56]....
        /*027c*/ 	.word	0x00013420


	//   ....[57]....
        /*0280*/ 	.word	0x00013480


	//   ....[58]....
        /*0284*/ 	.word	0x000134a0


	//   ....[59]....
        /*0288*/ 	.word	0x000134d0


	//   ....[60]....
        /*028c*/ 	.word	0x000134f0


	//   ....[61]....
        /*0290*/ 	.word	0x00013550


	//   ....[62]....
        /*0294*/ 	.word	0x00013590


	//   ....[63]....
        /*0298*/ 	.word	0x00013630


	//   ....[64]....
        /*029c*/ 	.word	0x00016060


	//   ....[65]....
        /*02a0*/ 	.word	0x00016230


	//   ....[66]....
        /*02a4*/ 	.word	0x00016850


	//   ....[67]....
        /*02a8*/ 	.word	0x000169b0


	//   ....[68]....
        /*02ac*/ 	.word	0x00016a10


	//   ....[69]....
        /*02b0*/ 	.word	0x00016ac0


	//   ....[70]....
        /*02b4*/ 	.word	0x00016b90


	//   ....[71]....
        /*02b8*/ 	.word	0x00016c10


	//   ....[72]....
        /*02bc*/ 	.word	0x00016ce0


	//   ....[73]....
        /*02c0*/ 	.word	0x00016d60


	//   ....[74]....
        /*02c4*/ 	.word	0x00016e50


	//   ....[75]....
        /*02c8*/ 	.word	0x00016ec0


	//   ....[76]....
        /*02cc*/ 	.word	0x00016fa0


	//   ....[77]....
        /*02d0*/ 	.word	0x00017010


	//   ....[78]....
        /*02d4*/ 	.word	0x000170e0


	//   ....[79]....
        /*02d8*/ 	.word	0x000173f0


	//   ....[80]....
        /*02dc*/ 	.word	0x00017510


	//----- nvinfo : EIATTR_REG_RECONFIG
	.align		4
.L_175:
        /*02e0*/ 	.byte	0x01, 0x54
	.zero		2


	//----- nvinfo : EIATTR_SYSCALL_OFFSETS
	.align		4
        /*02e4*/ 	.byte	0x04, 0x46
        /*02e6*/ 	.short	(.L_177 - .L_176)


	//   ....[0]....
.L_176:
        /*02e8*/ 	.word	0x00001ad0


	//   ....[1]....
        /*02ec*/ 	.word	0x000123a0


	//   ....[2]....
        /*02f0*/ 	.word	0x000124f0


	//   ....[3]....
        /*02f4*/ 	.word	0x000125e0


	//   ....[4]....
        /*02f8*/ 	.word	0x00012df0


	//----- nvinfo : EIATTR_MBARRIER_INSTR_OFFSETS
	.align		4
.L_177:
        /*02fc*/ 	.byte	0x04, 0x39
        /*02fe*/ 	.short	(.L_179 - .L_178)


	//   ....[0]....
.L_178:
        /*0300*/ 	.word	0x00000260
        /*0304*/ 	.word	0x000000ff
        /*0308*/ 	.word	0x0002d800
        /*030c*/ 	.short	0x0100
        /*030e*/ 	.byte	0x08
	.zero		1


	//   ....[1]....
        /*0310*/ 	.word	0x00000270
        /*0314*/ 	.word	0x000000ff
        /*0318*/ 	.word	0x0002d820
        /*031c*/ 	.short	0x0100
        /*031e*/ 	.byte	0x08
	.zero		1


	//   ....[2]....
        /*0320*/ 	.word	0x00000360
        /*0324*/ 	.word	0x000000ff
        /*0328*/ 	.word	0x0002d830
        /*032c*/ 	.short	0x0100
        /*032e*/ 	.byte	0x08
	.zero		1


	//   ....[3]....
        /*0330*/ 	.word	0x00000370
        /*0334*/ 	.word	0x000000ff
        /*0338*/ 	.word	0x0002d840
        /*033c*/ 	.short	0x0100
        /*033e*/ 	.byte	0x08
	.zero		1


	//   ....[4]....
        /*0340*/ 	.word	0x00000380
        /*0344*/ 	.word	0x000000ff
        /*0348*/ 	.word	0x0002d838
        /*034c*/ 	.short	0x0100
        /*034e*/ 	.byte	0x08
	.zero		1


	//   ....[5]....
        /*0350*/ 	.word	0x00000390
        /*0354*/ 	.word	0x000000ff
        /*0358*/ 	.word	0x0002d848
        /*035c*/ 	.short	0x0100
        /*035e*/ 	.byte	0x08
	.zero		1


	//   ....[6]....
        /*0360*/ 	.word	0x000004c0
        /*0364*/ 	.word	0x000000ff
        /*0368*/ 	.word	0x0002d850
        /*036c*/ 	.short	0x0100
        /*036e*/ 	.byte	0x08
	.zero		1


	//   ....[7]....
        /*0370*/ 	.word	0x000004d0
        /*0374*/ 	.word	0x000000ff
        /*0378*/ 	.word	0x0002d860
        /*037c*/ 	.short	0x0100
        /*037e*/ 	.byte	0x08
	.zero		1


	//   ....[8]....
        /*0380*/ 	.word	0x000004e0
        /*0384*/ 	.word	0x000000ff
        /*0388*/ 	.word	0x0002d858
        /*038c*/ 	.short	0x0100
        /*038e*/ 	.byte	0x08
	.zero		1


	//   ....[9]....
        /*0390*/ 	.word	0x000004f0
        /*0394*/ 	.word	0x000000ff
        /*0398*/ 	.word	0x0002d868
        /*039c*/ 	.short	0x0100
        /*039e*/ 	.byte	0x08
	.zero		1


	//   ....[10]....
        /*03a0*/ 	.word	0x000005e0
        /*03a4*/ 	.word	0x000000ff
        /*03a8*/ 	.word	0x0002d870
        /*03ac*/ 	.short	0x0100
        /*03ae*/ 	.byte	0x06
	.zero		1


	//   ....[11]....
        /*03b0*/ 	.word	0x000005f0
        /*03b4*/ 	.word	0x000000ff
        /*03b8*/ 	.word	0x0002d880
        /*03bc*/ 	.short	0x0100
        /*03be*/ 	.byte	0x06
	.zero		1


	//   ....[12]....
        /*03c0*/ 	.word	0x00000600
        /*03c4*/ 	.word	0x000000ff
        /*03c8*/ 	.word	0x0002d878
        /*03cc*/ 	.short	0x0100
        /*03ce*/ 	.byte	0x06
	.zero		1


	//   ....[13]....
        /*03d0*/ 	.word	0x00000610
        /*03d4*/ 	.word	0x000000ff
        /*03d8*/ 	.word	0x0002d888
        /*03dc*/ 	.short	0x0100
        /*03de*/ 	.byte	0x06
	.zero		1


	//   ....[14]....
        /*03e0*/ 	.word	0x00000740
        /*03e4*/ 	.word	0x000000ff
        /*03e8*/ 	.word	0x0002d890
        /*03ec*/ 	.short	0x0100
        /*03ee*/ 	.byte	0x08
	.zero		1


	//   ....[15]....
        /*03f0*/ 	.word	0x00000750
        /*03f4*/ 	.word	0x000000ff
        /*03f8*/ 	.word	0x0002d8a0
        /*03fc*/ 	.short	0x0100
        /*03fe*/ 	.byte	0x08
	.zero		1


	//   ....[16]....
        /*0400*/ 	.word	0x00000760
        /*0404*/ 	.word	0x000000ff
        /*0408*/ 	.word	0x0002d898
        /*040c*/ 	.short	0x0100
        /*040e*/ 	.byte	0x08
	.zero		1


	//   ....[17]....
        /*0410*/ 	.word	0x00000770
        /*0414*/ 	.word	0x000000ff
        /*0418*/ 	.word	0x0002d8a8
        /*041c*/ 	.short	0x0100
        /*041e*/ 	.byte	0x08
	.zero		1


	//   ....[18]....
        /*0420*/ 	.word	0x000008a0
        /*0424*/ 	.word	0x000000ff
        /*0428*/ 	.word	0x0002d8b0
        /*042c*/ 	.short	0x0100
        /*042e*/ 	.byte	0x08
	.zero		1


	//   ....[19]....
        /*0430*/ 	.word	0x000008b0
        /*0434*/ 	.word	0x000000ff
        /*0438*/ 	.word	0x0002d8c0
        /*043c*/ 	.short	0x0100
        /*043e*/ 	.byte	0x08
	.zero		1


	//   ....[20]....
        /*0440*/ 	.word	0x000008c0
        /*0444*/ 	.word	0x000000ff
        /*0448*/ 	.word	0x0002d8b8
        /*044c*/ 	.short	0x0100
        /*044e*/ 	.byte	0x08
	.zero		1


	//   ....[21]....
        /*0450*/ 	.word	0x000008d0
        /*0454*/ 	.word	0x000000ff
        /*0458*/ 	.word	0x0002d8c8
        /*045c*/ 	.short	0x0100
        /*045e*/ 	.byte	0x08
	.zero		1


	//   ....[22]....
        /*0460*/ 	.word	0x00001b50
        /*0464*/ 	.word	0x000000ff
        /*0468*/ 	.word	0x0002d800
        /*046c*/ 	.short	0x010a
        /*046e*/ 	.byte	0x2a
	.zero		1


	//   ....[23]....
        /*0470*/ 	.word	0x00001bd0
        /*0474*/ 	.word	0x0000005a
        /*0478*/ 	.word	0x0002d830
        /*047c*/ 	.short	0x010a
        /*047e*/ 	.byte	0x3f
	.zero		1


	//   ....[24]....
        /*0480*/ 	.word	0x00001c30
        /*0484*/ 	.word	0x0000005a
        /*0488*/ 	.word	0x0002d830
        /*048c*/ 	.short	0x010a
        /*048e*/ 	.byte	0x3f
	.zero		1


	//   ....[25]....
        /*0490*/ 	.word	0x000024f0
        /*0494*/ 	.word	0x0000005a
        /*0498*/ 	.word	0x00000000
        /*049c*/ 	.short	0x0101
        /*049e*/ 	.byte	0x3f
	.zero		1


	//   ....[26]....
        /*04a0*/ 	.word	0x00005820
        /*04a4*/ 	.word	0x000000ff
        /*04a8*/ 	.word	0x0002d830
        /*04ac*/ 	.short	0x010a
        /*04ae*/ 	.byte	0x06
	.zero		1


	//   ....[27]....
        /*04b0*/ 	.word	0x00005860
        /*04b4*/ 	.word	0x000000ff
        /*04b8*/ 	.word	0x0002d830
        /*04bc*/ 	.short	0x010a
        /*04be*/ 	.byte	0x06
	.zero		1


	//   ....[28]....
        /*04c0*/ 	.word	0x00005b00
        /*04c4*/ 	.word	0x000000ff
        /*04c8*/ 	.word	0x0002d850
        /*04cc*/ 	.short	0x010a
        /*04ce*/ 	.byte	0x06
	.zero		1


	//   ....[29]....
        /*04d0*/ 	.word	0x00005b40
        /*04d4*/ 	.word	0x000000ff
        /*04d8*/ 	.word	0x0002d850
        /*04dc*/ 	.short	0x010a
        /*04de*/ 	.byte	0x06
	.zero		1


	//   ....[30]....
        /*04e0*/ 	.word	0x00006960
        /*04e4*/ 	.word	0x0000002f
        /*04e8*/ 	.word	0x00000000
        /*04ec*/ 	.short	0x0101
        /*04ee*/ 	.byte	0x3f
	.zero		1


	//   ....[31]....
        /*04f0*/ 	.word	0x00008360
        /*04f4*/ 	.word	0x00000026
        /*04f8*/ 	.word	0x00000000
        /*04fc*/ 	.short	0x0101
        /*04fe*/ 	.byte	0x3f
	.zero		1


	//   ....[32]....
        /*0500*/ 	.word	0x00009450
        /*0504*/ 	.word	0x000000ff
        /*0508*/ 	.word	0x0002d830
        /*050c*/ 	.short	0x010a
        /*050e*/ 	.byte	0x06
	.zero		1


	//   ....[33]....
        /*0510*/ 	.word	0x00009490
        /*0514*/ 	.word	0x000000ff
        /*0518*/ 	.word	0x0002d830
        /*051c*/ 	.short	0x010a
        /*051e*/ 	.byte	0x06
	.zero		1


	//   ....[34]....
        /*0520*/ 	.word	0x00009730
        /*0524*/ 	.word	0x000000ff
        /*0528*/ 	.word	0x0002d850
        /*052c*/ 	.short	0x010a
        /*052e*/ 	.byte	0x06
	.zero		1


	//   ....[35]....
        /*0530*/ 	.word	0x00009770
        /*0534*/ 	.word	0x000000ff
        /*0538*/ 	.word	0x0002d850
        /*053c*/ 	.short	0x010a
        /*053e*/ 	.byte	0x06
	.zero		1


	//   ....[36]....
        /*0540*/ 	.word	0x0000b020
        /*0544*/ 	.word	0x00000025
        /*0548*/ 	.word	0x00000000
        /*054c*/ 	.short	0x0101
        /*054e*/ 	.byte	0x3f
	.zero		1


	//   ....[37]....
        /*0550*/ 	.word	0x0000b0e0
        /*0554*/ 	.word	0x00000026
        /*0558*/ 	.word	0x00000000
        /*055c*/ 	.short	0x0101
        /*055e*/ 	.byte	0x3f
	.zero		1


	//   ....[38]....
        /*0560*/ 	.word	0x0000bd40
        /*0564*/ 	.word	0x000000ff
        /*0568*/ 	.word	0x0002d830
        /*056c*/ 	.short	0x010a
        /*056e*/ 	.byte	0x06
	.zero		1


	//   ....[39]....
        /*0570*/ 	.word	0x0000bd80
        /*0574*/ 	.word	0x000000ff
        /*0578*/ 	.word	0x0002d830
        /*057c*/ 	.short	0x010a
        /*057e*/ 	.byte	0x06
	.zero		1


	//   ....[40]....
        /*0580*/ 	.word	0x0000c020
        /*0584*/ 	.word	0x000000ff
        /*0588*/ 	.word	0x0002d850
        /*058c*/ 	.short	0x010a
        /*058e*/ 	.byte	0x06
	.zero		1


	//   ....[41]....
        /*0590*/ 	.word	0x0000c060
        /*0594*/ 	.word	0x000000ff
        /*0598*/ 	.word	0x0002d850
        /*059c*/ 	.short	0x010a
        /*059e*/ 	.byte	0x06
	.zero		1


	//   ....[42]....
        /*05a0*/ 	.word	0x0000cdd0
        /*05a4*/ 	.word	0x00000051
        /*05a8*/ 	.word	0x00000000
        /*05ac*/ 	.short	0x0101
        /*05ae*/ 	.byte	0x3f
	.zero		1


	//   ....[43]....
        /*05b0*/ 	.word	0x0000e850
        /*05b4*/ 	.word	0x00000026
        /*05b8*/ 	.word	0x00000000
        /*05bc*/ 	.short	0x0101
        /*05be*/ 	.byte	0x3f
	.zero		1


	//   ....[44]....
        /*05c0*/ 	.word	0x0000f580
        /*05c4*/ 	.word	0x000000ff
        /*05c8*/ 	.word	0x0002d850
        /*05cc*/ 	.short	0x010a
        /*05ce*/ 	.byte	0x09
	.zero		1


	//   ....[45]....
        /*05d0*/ 	.word	0x0000f5c0
        /*05d4*/ 	.word	0x000000ff
        /*05d8*/ 	.word	0x0002d850
        /*05dc*/ 	.short	0x010a
        /*05de*/ 	.byte	0x09
	.zero		1


	//   ....[46]....
        /*05e0*/ 	.word	0x0000fc00
        /*05e4*/ 	.word	0x00000005
        /*05e8*/ 	.word	0x00000000
        /*05ec*/ 	.short	0x0101
        /*05ee*/ 	.byte	0x3f
	.zero		1


	//   ....[47]....
        /*05f0*/ 	.word	0x00010c70
        /*05f4*/ 	.word	0x000000ff
        /*05f8*/ 	.word	0x00000000
        /*05fc*/ 	.short	0x0101
        /*05fe*/ 	.byte	0x05
	.zero		1


	//   ....[48]....
        /*0600*/ 	.word	0x000129b0
        /*0604*/ 	.word	0x00000003
        /*0608*/ 	.word	0x0002d840
        /*060c*/ 	.short	0x010a
        /*060e*/ 	.byte	0x3f
	.zero		1


	//   ....[49]....
        /*0610*/ 	.word	0x00013730
        /*0614*/ 	.word	0x00000011
        /*0618*/ 	.word	0x0002d800
        /*061c*/ 	.short	0x0107
        /*061e*/ 	.byte	0x3f
	.zero		1


	//   ....[50]....
        /*0620*/ 	.word	0x00013800
        /*0624*/ 	.word	0x00000011
        /*0628*/ 	.word	0x0002d800
        /*062c*/ 	.short	0x0101
        /*062e*/ 	.byte	0x3f
	.zero		1


	//   ....[51]....
        /*0630*/ 	.word	0x00013820
        /*0634*/ 	.word	0x00000011
        /*0638*/ 	.word	0x0002d820
        /*063c*/ 	.short	0x010a
        /*063e*/ 	.byte	0x3f
	.zero		1


	//   ....[52]....
        /*0640*/ 	.word	0x00013b40
        /*0644*/ 	.word	0x00000003
        /*0648*/ 	.word	0x0002d840
        /*064c*/ 	.short	0x010a
        /*064e*/ 	.byte	0x3f
	.zero		1


	//   ....[53]....
        /*0650*/ 	.word	0x00013f70
        /*0654*/ 	.word	0x00000002
        /*0658*/ 	.word	0x00000060
        /*065c*/ 	.short	0x010a
        /*065e*/ 	.byte	0x3f
	.zero		1


	//   ....[54]....
        /*0660*/ 	.word	0x00014690
        /*0664*/ 	.word	0x00000003
        /*0668*/ 	.word	0x0002d840
        /*066c*/ 	.short	0x010a
        /*066e*/ 	.byte	0x3f
	.zero		1


	//   ....[55]....
        /*0670*/ 	.word	0x00014ac0
        /*0674*/ 	.word	0x0000000c
        /*0678*/ 	.word	0x00000060
        /*067c*/ 	.short	0x010a
        /*067e*/ 	.byte	0x3f
	.zero		1


	//   ....[56]....
        /*0680*/ 	.word	0x000150f0
        /*0684*/ 	.word	0x00000002
        /*0688*/ 	.word	0x0002d840
        /*068c*/ 	.short	0x010a
        /*068e*/ 	.byte	0x3f
	.zero		1


	//   ....[57]....
        /*0690*/ 	.word	0x00015560
        /*0694*/ 	.word	0x00000008
        /*0698*/ 	.word	0x00000060
        /*069c*/ 	.short	0x010a
        /*069e*/ 	.byte	0x3f
	.zero		1


	//   ....[58]....
        /*06a0*/ 	.word	0x00015b50
        /*06a4*/ 	.word	0x00000003
        /*06a8*/ 	.word	0x0002d860
        /*06ac*/ 	.short	0x010a
        /*06ae*/ 	.byte	0x3f
	.zero		1


	//   ....[59]....
        /*06b0*/ 	.word	0x000161b0
        /*06b4*/ 	.word	0x00000009
        /*06b8*/ 	.word	0x0002d820
        /*06bc*/ 	.short	0x010a
        /*06be*/ 	.byte	0x3f
	.zero		1


	//   ....[60]....
        /*06c0*/ 	.word	0x00016350
        /*06c4*/ 	.word	0x00000007
        /*06c8*/ 	.word	0x00000000
        /*06cc*/ 	.short	0x010a
        /*06ce*/ 	.byte	0x3f
	.zero		1


	//   ....[61]....
        /*06d0*/ 	.word	0x000163c0
        /*06d4*/ 	.word	0x00000003
        /*06d8*/ 	.word	0x00000000
        /*06dc*/ 	.short	0x010a
        /*06de*/ 	.byte	0x3f
	.zero		1


	//   ....[62]....
        /*06e0*/ 	.word	0x00016420
        /*06e4*/ 	.word	0x00000005
        /*06e8*/ 	.word	0x00000000
        /*06ec*/ 	.short	0x010a
        /*06ee*/ 	.byte	0x3f
	.zero		1


	//   ....[63]....
        /*06f0*/ 	.word	0x00016450
        /*06f4*/ 	.word	0x00000003
        /*06f8*/ 	.word	0x00000000
        /*06fc*/ 	.short	0x010a
        /*06fe*/ 	.byte	0x3f
	.zero		1


	//   ....[64]....
        /*0700*/ 	.word	0x000164c0
        /*0704*/ 	.word	0x00000003
        /*0708*/ 	.word	0x0002d800
        /*070c*/ 	.short	0x010a
        /*070e*/ 	.byte	0x3f
	.zero		1


	//   ....[65]....
        /*0710*/ 	.word	0x00016510
        /*0714*/ 	.word	0x0000005a
        /*0718*/ 	.word	0x0002d830
        /*071c*/ 	.short	0x010a
        /*071e*/ 	.byte	0x3f
	.zero		1


	//   ....[66]....
        /*0720*/ 	.word	0x00016570
        /*0724*/ 	.word	0x00000006
        /*0728*/ 	.word	0x0002d830
        /*072c*/ 	.short	0x010a
        /*072e*/ 	.byte	0x3f
	.zero		1


	//   ....[67]....
        /*0730*/ 	.word	0x000165d0
        /*0734*/ 	.word	0x00000006
        /*0738*/ 	.word	0x0002d850
        /*073c*/ 	.short	0x010a
        /*073e*/ 	.byte	0x3f
	.zero		1


	//   ....[68]....
        /*0740*/ 	.word	0x00016630
        /*0744*/ 	.word	0x00000009
        /*0748*/ 	.word	0x0002d830
        /*074c*/ 	.short	0x010a
        /*074e*/ 	.byte	0x3f
	.zero		1


	//   ....[69]....
        /*0750*/ 	.word	0x00016690
        /*0754*/ 	.word	0x00000009
        /*0758*/ 	.word	0x0002d850
        /*075c*/ 	.short	0x010a
        /*075e*/ 	.byte	0x3f
	.zero		1


	//   ....[70]....
        /*0760*/ 	.word	0x000166f0
        /*0764*/ 	.word	0x00000007
        /*0768*/ 	.word	0x0002d830
        /*076c*/ 	.short	0x010a
        /*076e*/ 	.byte	0x3f
	.zero		1


	//   ....[71]....
        /*0770*/ 	.word	0x00016750
        /*0774*/ 	.word	0x00000007
        /*0778*/ 	.word	0x0002d850
        /*077c*/ 	.short	0x010a
        /*077e*/ 	.byte	0x3f
	.zero		1


	//   ....[72]....
        /*0780*/ 	.word	0x000167b0
        /*0784*/ 	.word	0x00000005
        /*0788*/ 	.word	0x0002d850
        /*078c*/ 	.short	0x010a
        /*078e*/ 	.byte	0x3f
	.zero		1


	//   ....[73]....
        /*0790*/ 	.word	0x00016900
        /*0794*/ 	.word	0x00000003
        /*0798*/ 	.word	0x0002d840
        /*079c*/ 	.short	0x010a
        /*079e*/ 	.byte	0x3f
	.zero		1


	//   ....[74]....
        /*07a0*/ 	.word	0x00017110
        /*07a4*/ 	.word	0x00000011
        /*07a8*/ 	.word	0x0002d820
        /*07ac*/ 	.short	0x010a
        /*07ae*/ 	.byte	0x3f
	.zero		1


	//   ....[75]....
        /*07b0*/ 	.word	0x00017160
        /*07b4*/ 	.word	0x00000003
        /*07b8*/ 	.word	0x0002d840
        /*07bc*/ 	.short	0x010a
        /*07be*/ 	.byte	0x3f
	.zero		1


	//   ....[76]....
        /*07c0*/ 	.word	0x000171b0
        /*07c4*/ 	.word	0x00000002
        /*07c8*/ 	.word	0x00000060
        /*07cc*/ 	.short	0x010a
        /*07ce*/ 	.byte	0x3f
	.zero		1


	//   ....[77]....
        /*07d0*/ 	.word	0x00017200
        /*07d4*/ 	.word	0x00000003
        /*07d8*/ 	.word	0x0002d840
        /*07dc*/ 	.short	0x010a
        /*07de*/ 	.byte	0x3f
	.zero		1


	//   ....[78]....
        /*07e0*/ 	.word	0x00017250
        /*07e4*/ 	.word	0x0000000c
        /*07e8*/ 	.word	0x00000060
        /*07ec*/ 	.short	0x010a
        /*07ee*/ 	.byte	0x3f
	.zero		1


	//   ....[79]....
        /*07f0*/ 	.word	0x000172a0
        /*07f4*/ 	.word	0x00000002
        /*07f8*/ 	.word	0x0002d840
        /*07fc*/ 	.short	0x010a
        /*07fe*/ 	.byte	0x3f
	.zero		1


	//   ....[80]....
        /*0800*/ 	.word	0x000172f0
        /*0804*/ 	.word	0x00000008
        /*0808*/ 	.word	0x00000060
        /*080c*/ 	.short	0x010a
        /*080e*/ 	.byte	0x3f
	.zero		1


	//   ....[81]....
        /*0810*/ 	.word	0x00017340
        /*0814*/ 	.word	0x00000003
        /*0818*/ 	.word	0x0002d860
        /*081c*/ 	.short	0x010a
        /*081e*/ 	.byte	0x3f
	.zero		1


	//   ....[82]....
        /*0820*/ 	.word	0x00017430
        /*0824*/ 	.word	0x00000009
        /*0828*/ 	.word	0x0002d820
        /*082c*/ 	.short	0x010a
        /*082e*/ 	.byte	0x3f
	.zero		1


	//   ....[83]....
        /*0830*/ 	.word	0x000175d0
        /*0834*/ 	.word	0x00000007
        /*0838*/ 	.word	0x00000000
        /*083c*/ 	.short	0x010a
        /*083e*/ 	.byte	0x3f
	.zero		1


	//   ....[84]....
        /*0840*/ 	.word	0x00017620
        /*0844*/ 	.word	0x00000003
        /*0848*/ 	.word	0x00000000
        /*084c*/ 	.short	0x010a
        /*084e*/ 	.byte	0x3f
	.zero		1


	//   ....[85]....
        /*0850*/ 	.word	0x00017670
        /*0854*/ 	.word	0x00000005
        /*0858*/ 	.word	0x00000000
        /*085c*/ 	.short	0x010a
        /*085e*/ 	.byte	0x3f
	.zero		1


	//----- nvinfo : EIATTR_NUM_MBARRIERS
	.align		4
.L_179:
        /*0860*/ 	.byte	0x03, 0x38
        /*0862*/ 	.short	0x0016


	//----- nvinfo : EIATTR_EXIT_INSTR_OFFSETS
	.align		4
        /*0864*/ 	.byte	0x04, 0x1c
        /*0866*/ 	.short	(.L_181 - .L_180)


	//   ....[0]....
.L_180:
        /*0868*/ 	.word	0x00000a30


	//   ....[1]....
        /*086c*/ 	.word	0x00011690


	//   ....[2]....
        /*0870*/ 	.word	0x000164a0


	//----- nvinfo : EIATTR_MAX_THREADS
	.align		4
.L_181:
        /*0874*/ 	.byte	0x04, 0x05
        /*0876*/ 	.short	(.L_183 - .L_182)
.L_182:
        /*0878*/ 	.word	0x00000200
        /*087c*/ 	.word	0x00000001
        /*0880*/ 	.word	0x00000001


	//----- nvinfo : EIATTR_CRS_STACK_SIZE
	.align		4
.L_183:
        /*0884*/ 	.byte	0x04, 0x1e
        /*0886*/ 	.short	(.L_185 - .L_184)
.L_184:
        /*0888*/ 	.word	0x00000000


	//----- nvinfo : EIATTR_CBANK_PARAM_SIZE
	.align		4
.L_185:
        /*088c*/ 	.byte	0x03, 0x19
        /*088e*/ 	.short	0x0af0


	//----- nvinfo : EIATTR_PARAM_CBANK
	.align		4
        /*0890*/ 	.byte	0x04, 0x0a
        /*0892*/ 	.short	(.L_187 - .L_186)
	.align		4
.L_186:
        /*0894*/ 	.word	index@(.nv.constant0._ZN7cutlass13device_kernelIN5flash11enable_sm90INS1_16FlashAttnFwdSm90INS1_25CollectiveMainloopFwdSm90ILi2EN4cute5tupleIJNS5_1CILi1EEES8_S8_EEENS6_IJNS7_ILi192EEENS7_ILi128EEENS7_ILi96EEEEEELi96ENS_6half_tEfNS_4arch4Sm90ELb0ELb1ELb1ELb0ELb0ELb0ELb0ELb0ELb1ELb1ELb0ELb0EEENS1_21CollectiveEpilogueFwdINS6_IJSA_SC_SB_EEES9_SE_SG_Li384ELb0ELb1ELb0ELb0EEENS1_30DynamicPersistentTileSchedulerILi384ELi128ELb0ELb1ELb1EEEEEEEEEvNT_6ParamsE)
        /*0898*/ 	.short	0x0210
        /*089a*/ 	.short	0x0af0


	//----- nvinfo : EIATTR_SW_WAR
	.align		4
.L_187:
        /*089c*/ 	.byte	0x04, 0x36
        /*089e*/ 	.short	(.L_189 - .L_188)
.L_188:
        /*08a0*/ 	.word	0x00000008
.L_189:


//--------------------- .nv.info._ZN7cutlass13device_kernelIN5flash11enable_sm90INS1_16FlashAttnFwdSm90INS1_25CollectiveMainloopFwdSm90ILi2EN4cute5tupleIJNS5_1CILi1EEES8_S8_EEENS6_IJNS7_ILi192EEENS7_ILi128EEENS7_ILi96EEEEEELi96ENS_6half_tEfNS_4arch4Sm90ELb0ELb1ELb1ELb1ELb0ELb0ELb0ELb0ELb1ELb1ELb0ELb0EEENS1_21CollectiveEpilogueFwdINS6_IJSA_SC_SB_EEES9_SE_SG_Li384ELb1ELb1ELb0ELb0EEENS1_36VarlenDynamicPersistentTileSchedulerILi192ELi128ELi384ELi128ELb0ELb1ELb1ELb1ELb0ELb1EEEEEEEEEvNT_6ParamsE --------------------------
	.section	.nv.info._ZN7cutlass13device_kernelIN5flash11enable_sm90INS1_16FlashAttnFwdSm90INS1_25CollectiveMainloopFwdSm90ILi2EN4cute5tupleIJNS5_1CILi1EEES8_S8_EEENS6_IJNS7_ILi192EEENS7_ILi128EEENS7_ILi96EEEEEELi96ENS_6half_tEfNS_4arch4Sm90ELb0ELb1ELb1ELb1ELb0ELb0ELb0ELb0ELb1ELb1ELb0ELb0EEENS1_21CollectiveEpilogueFwdINS6_IJSA_SC_SB_EEES9_SE_SG_Li384ELb1ELb1ELb0ELb0EEENS1_36VarlenDynamicPersistentTileSchedulerILi192ELi128ELi384ELi128ELb0ELb1ELb1ELb1ELb0ELb1EEEEEEEEEvNT_6ParamsE,"",@"SHT_CUDA_INFO"
	.sectionflags	@""
	.align	4


	//----- nvinfo : EIATTR_CUDA_API_VERSION
	.align		4
        /*0000*/ 	.byte	0x04, 0x37
        /*0002*/ 	.short	(.L_191 - .L_190)
.L_190:
        /*0004*/ 	.word	0x00000082


	//----- nvinfo : EIATTR_KPARAM_INFO
	.align		4
.L_191:
        /*0008*/ 	.byte	0x04, 0x17
        /*000a*/ 	.short	(.L_193 - .L_192)
.L_192:
        /*000c*/ 	.word	0x00000000
        /*0010*/ 	.short	0x0000
        /*0012*/ 	.short	0x0070
        /*0014*/ 	.byte	0x00, 0xf0, 0x01, 0x2a


	//----- nvinfo : EIATTR_SPARSE_MMA_MASK
	.align		4
.L_193:
        /*0018*/ 	.byte	0x03, 0x50
        /*001a*/ 	.short	0x0000


	//----- nvinfo : EIATTR_MAXREG_COUNT
	.align		4
        /*001c*/ 	.byte	0x03, 0x1b
        /*001e*/ 	.short	0x0080


	//----- nvinfo : EIATTR_NUM_BARRIERS
	.align		4
        /*0020*/ 	.byte	0x02, 0x4c
        /*0022*/ 	.byte	0x10
	.zero		1


	//----- nvinfo : EIATTR_EXTERNS
	.align		4
        /*0024*/ 	.byte	0x04, 0x0f
        /*0026*/ 	.short	(.L_195 - .L_194)


	//   ....[0]....
	.align		4
.L_194:
        /*0028*/ 	.word	index@(__assertfail)


	//----- nvinfo : EIATTR_ANNOTATIONS
	.align		4
.L_195:
        /*002c*/ 	.byte	0x04, 0x55
        /*002e*/ 	.short	(.L_197 - .L_196)


	//   ....[0]....
.L_196:
        /* <DEDUP_REMOVED lines=23> */


	//----- nvinfo : EIATTR_MERCURY_ISA_VERSION
	.align		4
.L_197:
        /*0190*/ 	.byte	0x03, 0x5f
        /*0192*/ 	.short	0x0101


	//----- nvinfo : EIATTR_UNUSED_LOAD_BYTE_OFFSET
	.align		4
        /*0194*/ 	.byte	0x04, 0x44
        /*0196*/ 	.short	(.L_199 - .L_198)


	//   ....[0]....
.L_198:
        /*0198*/ 	.word	0x00000a50
        /*019c*/ 	.word	0x0000fff0


	//   ....[1]....
        /*01a0*/ 	.word	0x000100c0
        /*01a4*/ 	.word	0x0000fff0


	//----- nvinfo : EIATTR_INT_WARP_WIDE_INSTR_OFFSETS
	.align		4
.L_199:
        /*01a8*/ 	.byte	0x04, 0x31
        /*01aa*/ 	.short	(.L_201 - .L_200)


	//   ....[0]....
.L_200:
        /*01ac*/ 	.word	0x00000130


	//   ....[1]....
        /*01b0*/ 	.word	0x00000170


	//   ....[2]....
        /*01b4*/ 	.word	0x000001e0


	//   ....[3]....
        /*01b8*/ 	.word	0x000132e0


	//   ....[4]....
        /*01bc*/ 	.word	0x00013370


	//   ....[5]....
        /*01c0*/ 	.word	0x00016e60


	//   ....[6]....
        /*01c4*/ 	.word	0x00016ef0


	//----- nvinfo : EIATTR_COOP_GROUP_MASK_REGIDS
	.align		4
.L_201:
        /*01c8*/ 	.byte	0x04, 0x29
        /*01ca*/ 	.short	(.L_203 - .L_202)


	//   ....[0]....
.L_202:
        /*01cc*/ 	.word	0xffffffff


	//   ....[1]....
        /*01d0*/ 	.word	0xffffffff


	//   ....[2]....
        /*01d4*/ 	.word	0xffffffff


	//   ....[3]....
        /*01d8*/ 	.word	0xffffffff


	//   ....[4]....
        /*01dc*/ 	.word	0xffffffff


	//   ....[5]....
        /*01e0*/ 	.word	0xffffffff


	//   ....[6]....
        /*01e4*/ 	.word	0xffffffff


	//   ....[7]....
        /*01e8*/ 	.word	0xffffffff


	//   ....[8]....
        /*01ec*/ 	.word	0xffffffff


	//   ....[9]....
        /*01f0*/ 	.word	0xffffffff


	//   ....[10]....
        /*01f4*/ 	.word	0xffffffff


	//   ....[11]....
        /*01f8*/ 	.word	0xffffffff


	//   ....[12]....
        /*01fc*/ 	.word	0xffffffff


	//   ....[13]....
        /*0200*/ 	.word	0xffffffff


	//   ....[14]....
        /*0204*/ 	.word	0xffffffff


	//   ....[15]....
        /*0208*/ 	.word	0xffffffff


	//   ....[16]....
        /*020c*/ 	.word	0xffffffff


	//   ....[17]....
        /*0210*/ 	.word	0xffffffff


	//   ....[18]....
        /*0214*/ 	.word	0xffffffff


	//   ....[19]....
        /*0218*/ 	.word	0xffffffff


	//   ....[20]....
        /*021c*/ 	.word	0xffffffff


	//   ....[21]....
        /*0220*/ 	.word	0xffffffff


	//   ....[22]....
        /*0224*/ 	.word	0xffffffff


	//   ....[23]....
        /*0228*/ 	.word	0xffffffff


	//   ....[24]....
        /*022c*/ 	.word	0xffffffff


	//   ....[25]....
        /*0230*/ 	.word	0xffffffff


	//   ....[26]....
        /*0234*/ 	.word	0xffffffff


	//   ....[27]....
        /*0238*/ 	.word	0xffffffff


	//   ....[28]....
        /*023c*/ 	.word	0xffffffff


	//   ....[29]....
        /*0240*/ 	.word	0xffffffff


	//   ....[30]....
        /*0244*/ 	.word	0xffffffff


	//   ....[31]....
        /*0248*/ 	.word	0xffffffff


	//   ....[32]....
        /*024c*/ 	.word	0xffffffff


	//   ....[33]....
        /*0250*/ 	.word	0xffffffff


	//   ....[34]....
        /*0254*/ 	.word	0xffffffff


	//   ....[35]....
        /*0258*/ 	.word	0xffffffff


	//   ....[36]....
        /*025c*/ 	.word	0xffffffff


	//   ....[37]....
        /*0260*/ 	.word	0xffffffff


	//   ....[38]....
        /*0264*/ 	.word	0xffffffff


	//   ....[39]....
        /*0268*/ 	.word	0xffffffff


	//   ....[40]....
        /*026c*/ 	.word	0xffffffff


	//   ....[41]....
        /*0270*/ 	.word	0xffffffff


	//   ....[42]....
        /*0274*/ 	.word	0xffffffff


	//   ....[43]....
        /*0278*/ 	.word	0xffffffff


	//   ....[44]....
        /*027c*/ 	.word	0xffffffff


	//   ....[45]....
        /*0280*/ 	.word	0xffffffff


	//   ....[46]....
        /*0284*/ 	.word	0xffffffff


	//   ....[47]....
        /*0288*/ 	.word	0xffffffff


	//   ....[48]....
        /*028c*/ 	.word	0xffffffff


	//   ....[49]....
        /*0290*/ 	.word	0xffffffff


	//   ....[50]....
        /*0294*/ 	.word	0xffffffff


	//   ....[51]....
        /*0298*/ 	.word	0xffffffff


	//   ....[52]....
        /*029c*/ 	.word	0xffffffff


	//   ....[53]....
        /*02a0*/ 	.word	0xffffffff


	//   ....[54]....
        /*02a4*/ 	.word	0xffffffff


	//   ....[55]....
        /*02a8*/ 	.word	0xffffffff


	//   ....[56]....
        /*02ac*/ 	.word	0xffffffff


	//   ....[57]....
        /*02b0*/ 	.word	0xffffffff


	//   ....[58]....
        /*02b4*/ 	.word	0xffffffff


	//   ....[59]....
        /*02b8*/ 	.word	0xffffffff


	//   ....[60]....
        /*02bc*/ 	.word	0xffffffff


	//   ....[61]....
        /*02c0*/ 	.word	0xffffffff


	//   ....[62]....
        /*02c4*/ 	.word	0xffffffff


	//   ....[63]....
        /*02c8*/ 	.word	0xffffffff


	//   ....[64]....
        /*02cc*/ 	.word	0xffffffff


	//   ....[65]....
        /*02d0*/ 	.word	0xffffffff


	//   ....[66]....
        /*02d4*/ 	.word	0xffffffff


	//   ....[67]....
        /*02d8*/ 	.word	0xffffffff


	//   ....[68]....
        /*02dc*/ 	.word	0xffffffff


	//   ....[69]....
        /*02e0*/ 	.word	0xffffffff


	//   ....[70]....
        /*02e4*/ 	.word	0xffffffff


	//   ....[71]....
        /*02e8*/ 	.word	0xffffffff


	//   ....[72]....
        /*02ec*/ 	.word	0xffffffff


	//   ....[73]....
        /*02f0*/ 	.word	0xffffffff


	//   ....[74]....
        /*02f4*/ 	.word	0xffffffff


	//   ....[75]....
        /*02f8*/ 	.word	0xffffffff


	//   ....[76]....
        /*02fc*/ 	.word	0xffffffff


	//   ....[77]....
        /*0300*/ 	.word	0xffffffff


	//   ....[78]....
        /*0304*/ 	.word	0xffffffff


	//   ....[79]....
        /*0308*/ 	.word	0xffffffff


	//   ....[80]....
        /*030c*/ 	.word	0xffffffff


	//   ....[81]....
        /*0310*/ 	.word	0xffffffff


	//   ....[82]....
        /*0314*/ 	.word	0xffffffff


	//   ....[83]....
        /*0318*/ 	.word	0xffffffff


	//   ....[84]....
        /*031c*/ 	.word	0xffffffff


	//   ....[85]....
        /*0320*/ 	.word	0xffffffff


	//   ....[86]....
        /*0324*/ 	.word	0xffffffff


	//   ....[87]....
        /*0328*/ 	.word	0xffffffff


	//   ....[88]....
        /*032c*/ 	.word	0xffffffff


	//   ....[89]....
        /*0330*/ 	.word	0xffffffff


	//   ....[90]....
        /*0334*/ 	.word	0xffffffff


	//   ....[91]....
        /*0338*/ 	.word	0xffffffff


	//   ....[92]....
        /*033c*/ 	.word	0xffffffff


	//   ....[93]....
        /*0340*/ 	.word	0xffffffff


	//   ....[94]....
        /*0344*/ 	.word	0xffffffff


	//   ....[95]....
        /*0348*/ 	.word	0xffffffff


	//   ....[96]....
        /*034c*/ 	.word	0xffffffff


	//   ....[97]....
        /*0350*/ 	.word	0x0500000f


	//   ....[98]....
        /*0354*/ 	.word	0x0500000f


	//   ....[99]....
        /*0358*/ 	.word	0x0500000f


	//   ....[100]....
        /*035c*/ 	.word	0x0500000f


	//   ....[101]....
        /*0360*/ 	.word	0x0500000f


	//   ....[102]....
        /*0364*/ 	.word	0x0500000f


	//   ....[103]....
        /*0368*/ 	.word	0x0500000f


	//   ....[104]....
        /*036c*/ 	.word	0x0500000f


	//   ....[105]....
        /*0370*/ 	.word	0x0500000f


	//   ....[106]....
        /*0374*/ 	.word	0x0500000f


	//   ....[107]....
        /*0378*/ 	.word	0x0500000f


	//   ....[108]....
        /*037c*/ 	.word	0x0500000f


	//   ....[109]....
        /*0380*/ 	.word	0x0500000f


	//   ....[110]....
        /*0384*/ 	.word	0x0500000f


	//   ....[111]....
        /*0388*/ 	.word	0x0500000f


	//   ....[112]....
        /*038c*/ 	.word	0x0500000f


	//   ....[113]....
        /*0390*/ 	.word	0x0500000f


	//   ....[114]....
        /*0394*/ 	.word	0x0500000f


	//   ....[115]....
        /*0398*/ 	.word	0x0500000f


	//   ....[116]....
        /*039c*/ 	.word	0x0500000f


	//   ....[117]....
        /*03a0*/ 	.word	0x0500000f


	//   ....[118]....
        /*03a4*/ 	.word	0x0500000f


	//   ....[119]....
        /*03a8*/ 	.word	0x0500000f


	//   ....[120]....
        /*03ac*/ 	.word	0x0500000f


	//   ....[121]....
        /*03b0*/ 	.word	0x0500000f


	//   ....[122]....
        /*03b4*/ 	.word	0x0500000f


	//   ....[123]....
        /*03b8*/ 	.word	0x0500000f


	//   ....[124]....
        /*03bc*/ 	.word	0x0500000f


	//   ....[125]....
        /*03c0*/ 	.word	0x0500000f


	//   ....[126]....
        /*03c4*/ 	.word	0x0500000f


	//   ....[127]....
        /*03c8*/ 	.word	0x0500000f


	//----- nvinfo : EIATTR_COOP_GROUP_INSTR_OFFSETS
	.align		4
.L_203:
        /*03cc*/ 	.byte	0x04, 0x28
        /*03ce*/ 	.short	(.L_205 - .L_204)


	//   ....[0]....
.L_204:
        /*03d0*/ 	.word	0x00000070


	//   ....[1]....
        /*03d4*/ 	.word	0x00000140


	//   ....[2]....
        /*03d8*/ 	.word	0x00000190


	//   ....[3]....
        /*03dc*/ 	.word	0x000003c0


	//   ....[4]....
        /*03e0*/ 	.word	0x00000520


	//   ....[5]....
        /*03e4*/ 	.word	0x00000640


	//   ....[6]....
        /*03e8*/ 	.word	0x000007a0


	//   ....[7]....
        /*03ec*/ 	.word	0x00001a40


	//   ....[8]....
        /*03f0*/ 	.word	0x00002240


	//   ....[9]....
        /*03f4*/ 	.word	0x000031f0


	//   ....[10]....
        /*03f8*/ 	.word	0x00004020


	//   ....[11]....
        /*03fc*/ 	.word	0x000040f0


	//   ....[12]....
        /*0400*/ 	.word	0x00004920


	//   ....[13]....
        /*0404*/ 	.word	0x00004980


	//   ....[14]....
        /*0408*/ 	.word	0x00005550


	//   ....[15]....
        /*040c*/ 	.word	0x00006a00


	//   ....[16]....
        /*0410*/ 	.word	0x00006c40


	//   ....[17]....
        /*0414*/ 	.word	0x000077c0


	//   ....[18]....
        /*0418*/ 	.word	0x000077e0


	//   ....[19]....
        /*041c*/ 	.word	0x000081e0


	//   ....[20]....
        /*0420*/ 	.word	0x00008250


	//   ....[21]....
        /*0424*/ 	.word	0x000091b0


	//   ....[22]....
        /*0428*/ 	.word	0x0000a320


	//   ....[23]....
        /*042c*/ 	.word	0x0000a390


	//   ....[24]....
        /*0430*/ 	.word	0x0000aa80


	//   ....[25]....
        /*0434*/ 	.word	0x0000ab20


	//   ....[26]....
        /*0438*/ 	.word	0x0000bd20


	//   ....[27]....
        /*043c*/ 	.word	0x0000ceb0


	//   ....[28]....
        /*0440*/ 	.word	0x0000d100


	//   ....[29]....
        /*0444*/ 	.word	0x0000dcd0


	//   ....[30]....
        /*0448*/ 	.word	0x0000dd80


	//   ....[31]....
        /*044c*/ 	.word	0x0000e600


	//   ....[32]....
        /*0450*/ 	.word	0x0000e6a0


	//   ....[33]....
        /*0454*/ 	.word	0x0000f660


	//   ....[34]....
        /*0458*/ 	.word	0x0000f770


	//   ....[35]....
        /*045c*/ 	.word	0x0000f7d0


	//   ....[36]....
        /*0460*/ 	.word	0x0000f8e0


	//   ....[37]....
        /*0464*/ 	.word	0x0000f900


	//   ....[38]....
        /*0468*/ 	.word	0x00010a90


	//   ....[39]....
        /*046c*/ 	.word	0x00010ad0


	//   ....[40]....
        /*0470*/ 	.word	0x00010b00


	//   ....[41]....
        /*0474*/ 	.word	0x00010b40


	//   ....[42]....
        /*0478*/ 	.word	0x00010ff0


	//   ....[43]....
        /*047c*/ 	.word	0x00011010


	//   ....[44]....
        /*0480*/ 	.word	0x00011120


	//   ....[45]....
        /*0484*/ 	.word	0x00011140


	//   ....[46]....
        /*0488*/ 	.word	0x00011a10


	//   ....[47]....
        /*048c*/ 	.word	0x00011a20


	//   ....[48]....
        /*0490*/ 	.word	0x00011b20


	//   ....[49]....
        /*0494*/ 	.word	0x00011b40


	//   ....[50]....
        /*0498*/ 	.word	0x00011cc0


	//   ....[51]....
        /*049c*/ 	.word	0x00011eb0


	//   ....[52]....
        /*04a0*/ 	.word	0x00011ee0


	//   ....[53]....
        /*04a4*/ 	.word	0x00011f10


	//   ....[54]....
        /*04a8*/ 	.word	0x00011f40


	//   ....[55]....
        /*04ac*/ 	.word	0x00011f70


	//   ....[56]....
        /*04b0*/ 	.word	0x00011fa0


	//   ....[57]....
        /*04b4*/ 	.word	0x00012110


	//   ....[58]....
        /*04b8*/ 	.word	0x00012140


	//   ....[59]....
        /*04bc*/ 	.word	0x00012170


	//   ....[60]....
        /*04c0*/ 	.word	0x000121a0


	//   ....[61]....
        /*04c4*/ 	.word	0x000121d0


	//   ....[62]....
        /*04c8*/ 	.word	0x00012200


	//   ....[63]....
        /*04cc*/ 	.word	0x000122a0


	//   ....[64]....
        /*04d0*/ 	.word	0x00012300


	//   ....[65]....
        /*04d4*/ 	.word	0x000123a0


	//   ....[66]....
        /*04d8*/ 	.word	0x00013860


	//   ....[67]....
        /*04dc*/ 	.word	0x00014570


	//   ....[68]....
        /*04e0*/ 	.word	0x00014580


	//   ....[69]....
        /*04e4*/ 	.word	0x000145a0


	//   ....[70]....
        /*04e8*/ 	.word	0x00014660


	//   ....[71]....
        /*04ec*/ 	.word	0x00014680


	//   ....[72]....
        /*04f0*/ 	.word	0x00014720


	//   ....[73]....
        /*04f4*/ 	.word	0x00014740


	//   ....[74]....
        /*04f8*/ 	.word	0x00014750


	//   ....[75]....
        /*04fc*/ 	.word	0x000147e0


	//   ....[76]....
        /*0500*/ 	.word	0x00014830


	//   ....[77]....
        /*0504*/ 	.word	0x00014840


	//   ....[78]....
        /*0508*/ 	.word	0x00014870


	//   ....[79]....
        /*050c*/ 	.word	0x000175a0


	//   ....[80]....
        /*0510*/ 	.word	0x000175f0


	//   ....[81]....
        /*0514*/ 	.word	0x00017620


	//   ....[82]....
        /*0518*/ 	.word	0x00017650


	//   ....[83]....
        /*051c*/ 	.word	0x00017660


	//   ....[84]....
        /*0520*/ 	.word	0x00017690


	//   ....[85]....
        /*0524*/ 	.word	0x000176c0


	//   ....[86]....
        /*0528*/ 	.word	0x000176f0


	//   ....[87]....
        /*052c*/ 	.word	0x00017870


	//   ....[88]....
        /*0530*/ 	.word	0x000178a0


	//   ....[89]....
        /*0534*/ 	.word	0x000178d0


	//   ....[90]....
        /*0538*/ 	.word	0x00017900


	//   ....[91]....
        /*053c*/ 	.word	0x00017930


	//   ....[92]....
        /*0540*/ 	.word	0x00017960


	//   ....[93]....
        /*0544*/ 	.word	0x00017a20


	//   ....[94]....
        /*0548*/ 	.word	0x00017a40


	//   ....[95]....
        /*054c*/ 	.word	0x00017ab0


	//   ....[96]....
        /*0550*/ 	.word	0x00018150


	//   ....[97]....
        /*0554*/ 	.word	0x000187b0


	//   ....[98]....
        /*0558*/ 	.word	0x00018970


	//   ....[99]....
        /*055c*/ 	.word	0x000189c0


	//   ....[100]....
        /*0560*/ 	.word	0x00018a20


	//   ....[101]....
        /*0564*/ 	.word	0x00018b30


	//   ....[102]....
        /*0568*/ 	.word	0x00018b90


	//   ....[103]....
        /*056c*/ 	.word	0x00018cb0


	//   ....[104]....
        /*0570*/ 	.word	0x00018d10


	//   ....[105]....
        /*0574*/ 	.word	0x00018db0


	//   ....[106]....
        /*0578*/ 	.word	0x00018e80


	//   ....[107]....
        /*057c*/ 	.word	0x00018f80


	//   ....[108]....
        /*0580*/ 	.word	0x00019000


	//   ....[109]....
        /*0584*/ 	.word	0x000190f0


	//   ....[110]....
        /*0588*/ 	.word	0x00019400


	//   ....[111]....
        /*058c*/ 	.word	0x000194a0


	//   ....[112]....
        /*0590*/ 	.word	0x000195c0


	//   ....[113]....
        /*0594*/ 	.word	0x00019630


	//   ....[114]....
        /*0598*/ 	.word	0x000196a0


	//   ....[115]....
        /*059c*/ 	.word	0x00019710


	//   ....[116]....
        /*05a0*/ 	.word	0x00019780


	//   ....[117]....
        /*05a4*/ 	.word	0x00019800


	//   ....[118]....
        /*05a8*/ 	.word	0x00019890


	//   ....[119]....
        /*05ac*/ 	.word	0x00019920


	//   ....[120]....
        /*05b0*/ 	.word	0x00019990


	//   ....[121]....
        /*05b4*/ 	.word	0x00019a00


	//   ....[122]....
        /*05b8*/ 	.word	0x00019a70


	//   ....[123]....
        /*05bc*/ 	.word	0x00019af0


	//   ....[124]....
        /*05c0*/ 	.word	0x00019b60


	//   ....[125]....
        /*05c4*/ 	.word	0x00019c00


	//   ....[126]....
        /*05c8*/ 	.word	0x00019c90


	//   ....[127]....
        /*05cc*/ 	.word	0x00019db0


	//----- nvinfo : EIATTR_REG_RECONFIG
	.align		4
.L_205:
        /*05d0*/ 	.byte	0x01, 0x54
	.zero		2


	//----- nvinfo : EIATTR_SYSCALL_OFFSETS
	.align		4
        /*05d4*/ 	.byte	0x04, 0x46
        /*05d6*/ 	.short	(.L_207 - .L_206)


	//   ....[0]....
.L_206:
        /*05d8*/ 	.word	0x00001c30


	//   ....[1]....
        /*05dc*/ 	.word	0x000134d0


	//   ....[2]....
        /*05e0*/ 	.word	0x00013620


	//   ....[3]....
        /*05e4*/ 	.word	0x00013710


	//   ....[4]....
        /*05e8*/ 	.word	0x00013fe0


	//----- nvinfo : EIATTR_MBARRIER_INSTR_OFFSETS
	.align		4
.L_207:
        /*05ec*/ 	.byte	0x04, 0x39
        /*05ee*/ 	.short	(.L_209 - .L_208)


	//   ....[0]....
.L_208:
        /*05f0*/ 	.word	0x00000270
        /*05f4*/ 	.word	0x000000ff
        /*05f8*/ 	.word	0x0002d800
        /*05fc*/ 	.short	0x0100
        /*05fe*/ 	.byte	0x08
	.zero		1


	//   ....[1]....
        /*0600*/ 	.word	0x00000280
        /*0604*/ 	.word	0x000000ff
        /*0608*/ 	.word	0x0002d820
        /*060c*/ 	.short	0x0100
        /*060e*/ 	.byte	0x08
	.zero		1


	//   ....[2]....
        /*0610*/ 	.word	0x00000370
        /*0614*/ 	.word	0x000000ff
        /*0618*/ 	.word	0x0002d830
        /*061c*/ 	.short	0x0100
        /*061e*/ 	.byte	0x08
	.zero		1


	//   ....[3]....
        /*0620*/ 	.word	0x00000380
        /*0624*/ 	.word	0x000000ff
        /*0628*/ 	.word	0x0002d840
        /*062c*/ 	.short	0x0100
        /*062e*/ 	.byte	0x08
	.zero		1


	//   ....[4]....
        /*0630*/ 	.word	0x00000390
        /*0634*/ 	.word	0x000000ff
        /*0638*/ 	.word	0x0002d838
        /*063c*/ 	.short	0x0100
        /*063e*/ 	.byte	0x08
	.zero		1


	//   ....[5]....
        /*0640*/ 	.word	0x000003a0
        /*0644*/ 	.word	0x000000ff
        /*0648*/ 	.word	0x0002d848
        /*064c*/ 	.short	0x0100
        /*064e*/ 	.byte	0x08
	.zero		1


	//   ....[6]....
        /*0650*/ 	.word	0x000004d0
        /*0654*/ 	.word	0x000000ff
        /*0658*/ 	.word	0x0002d850
        /*065c*/ 	.short	0x0100
        /*065e*/ 	.byte	0x08
	.zero		1


	//   ....[7]....
        /*0660*/ 	.word	0x000004e0
        /*0664*/ 	.word	0x000000ff
        /*0668*/ 	.word	0x0002d860
        /*066c*/ 	.short	0x0100
        /*066e*/ 	.byte	0x08
	.zero		1


	//   ....[8]....
        /*0670*/ 	.word	0x000004f0
        /*0674*/ 	.word	0x000000ff
        /*0678*/ 	.word	0x0002d858
        /*067c*/ 	.short	0x0100
        /*067e*/ 	.byte	0x08
	.zero		1


	//   ....[9]....
        /*0680*/ 	.word	0x00000500
        /*0684*/ 	.word	0x000000ff
        /*0688*/ 	.word	0x0002d868
        /*068c*/ 	.short	0x0100
        /*068e*/ 	.byte	0x08
	.zero		1


	//   ....[10]....
        /*0690*/ 	.word	0x000005f0
        /*0694*/ 	.word	0x000000ff
        /*0698*/ 	.word	0x0002d870
        /*069c*/ 	.short	0x0100
        /*069e*/ 	.byte	0x06
	.zero		1


	//   ....[11]....
        /*06a0*/ 	.word	0x00000600
        /*06a4*/ 	.word	0x000000ff
        /*06a8*/ 	.word	0x0002d880
        /*06ac*/ 	.short	0x0100
        /*06ae*/ 	.byte	0x06
	.zero		1


	//   ....[12]....
        /*06b0*/ 	.word	0x00000610
        /*06b4*/ 	.word	0x000000ff
        /*06b8*/ 	.word	0x0002d878
        /*06bc*/ 	.short	0x0100
        /*06be*/ 	.byte	0x06
	.zero		1


	//   ....[13]....
        /*06c0*/ 	.word	0x00000620
        /*06c4*/ 	.word	0x000000ff
        /*06c8*/ 	.word	0x0002d888
        /*06cc*/ 	.short	0x0100
        /*06ce*/ 	.byte	0x06
	.zero		1


	//   ....[14]....
        /*06d0*/ 	.word	0x00000750
        /*06d4*/ 	.word	0x000000ff
        /*06d8*/ 	.word	0x0002d890
        /*06dc*/ 	.short	0x0100
        /*06de*/ 	.byte	0x08
	.zero		1


	//   ....[15]....
        /*06e0*/ 	.word	0x00000760
        /*06e4*/ 	.word	0x000000ff
        /*06e8*/ 	.word	0x0002d8a0
        /*06ec*/ 	.short	0x0100
        /*06ee*/ 	.byte	0x08
	.zero		1


	//   ....[16]....
        /*06f0*/ 	.word	0x00000770
        /*06f4*/ 	.word	0x000000ff
        /*06f8*/ 	.word	0x0002d898
        /*06fc*/ 	.short	0x0100
        /*06fe*/ 	.byte	0x08
	.zero		1


	//   ....[17]....
        /*0700*/ 	.word	0x00000780
        /*0704*/ 	.word	0x000000ff
        /*0708*/ 	.word	0x0002d8a8
        /*070c*/ 	.short	0x0100
        /*070e*/ 	.byte	0x08
	.zero		1


	//   ....[18]....
        /*0710*/ 	.word	0x000008b0
        /*0714*/ 	.word	0x000000ff
        /*0718*/ 	.word	0x0002d8b0
        /*071c*/ 	.short	0x0100
        /*071e*/ 	.byte	0x08
	.zero		1


	//   ....[19]....
        /*0720*/ 	.word	0x000008c0
        /*0724*/ 	.word	0x000000ff
        /*0728*/ 	.word	0x0002d8c0
        /*072c*/ 	.short	0x0100
        /*072e*/ 	.byte	0x08
	.zero		1


	//   ....[20]....
        /*0730*/ 	.word	0x000008d0
        /*0734*/ 	.word	0x000000ff
        /*0738*/ 	.word	0x0002d8b8
        /*073c*/ 	.short	0x0100
        /*073e*/ 	.byte	0x08
	.zero		1


	//   ....[21]....
        /*0740*/ 	.word	0x000008e0
        /*0744*/ 	.word	0x000000ff
        /*0748*/ 	.word	0x0002d8c8
        /*074c*/ 	.short	0x0100
        /*074e*/ 	.byte	0x08
	.zero		1


	//   ....[22]....
        /*0750*/ 	.word	0x00001cb0
        /*0754*/ 	.word	0x000000ff
        /*0758*/ 	.word	0x0002d800
        /*075c*/ 	.short	0x010a
        /*075e*/ 	.byte	0x2a
	.zero		1


	//   ....[23]....
        /*0760*/ 	.word	0x00001d30
        /*0764*/ 	.word	0x0000005a
        /*0768*/ 	.word	0x0002d830
        /*076c*/ 	.short	0x010a
        /*076e*/ 	.byte	0x3f
	.zero		1


	//   ....[24]....
        /*0770*/ 	.word	0x00001d90
        /*0774*/ 	.word	0x0000005a
        /*0778*/ 	.word	0x0002d830
        /*077c*/ 	.short	0x010a
        /*077e*/ 	.byte	0x3f
	.zero		1


	//   ....[25]....
        /*0780*/ 	.word	0x00002640
        /*0784*/ 	.word	0x0000005a
        /*0788*/ 	.word	0x00000000
        /*078c*/ 	.short	0x0101
        /*078e*/ 	.byte	0x3f
	.zero		1


	//   ....[26]....
        /*0790*/ 	.word	0x00005980
        /*0794*/ 	.word	0x000000ff
        /*0798*/ 	.word	0x0002d830
        /*079c*/ 	.short	0x010a
        /*079e*/ 	.byte	0x06
	.zero		1


	//   ....[27]....
        /*07a0*/ 	.word	0x000059c0
        /*07a4*/ 	.word	0x000000ff
        /*07a8*/ 	.word	0x0002d830
        /*07ac*/ 	.short	0x010a
        /*07ae*/ 	.byte	0x06
	.zero		1


	//   ....[28]....
        /*07b0*/ 	.word	0x00005c60
        /*07b4*/ 	.word	0x000000ff
        /*07b8*/ 	.word	0x0002d850
        /*07bc*/ 	.short	0x010a
        /*07be*/ 	.byte	0x06
	.zero		1


	//   ....[29]....
        /*07c0*/ 	.word	0x00005ca0
        /*07c4*/ 	.word	0x000000ff
        /*07c8*/ 	.word	0x0002d850
        /*07cc*/ 	.short	0x010a
        /*07ce*/ 	.byte	0x06
	.zero		1


	//   ....[30]....
        /*07d0*/ 	.word	0x00006aa0
        /*07d4*/ 	.word	0x0000002f
        /*07d8*/ 	.word	0x00000000
        /*07dc*/ 	.short	0x0101
        /*07de*/ 	.byte	0x3f
	.zero		1


	//   ....[31]....
        /*07e0*/ 	.word	0x00008500
        /*07e4*/ 	.word	0x0000001e
        /*07e8*/ 	.word	0x00000000
        /*07ec*/ 	.short	0x0101
        /*07ee*/ 	.byte	0x3f
	.zero		1


	//   ....[32]....
        /*07f0*/ 	.word	0x000095c0
        /*07f4*/ 	.word	0x000000ff
        /*07f8*/ 	.word	0x0002d830
        /*07fc*/ 	.short	0x010a
        /*07fe*/ 	.byte	0x06
	.zero		1


	//   ....[33]....
        /*0800*/ 	.word	0x00009600
        /*0804*/ 	.word	0x000000ff
        /*0808*/ 	.word	0x0002d830
        /*080c*/ 	.short	0x010a
        /*080e*/ 	.byte	0x06
	.zero		1


	//   ....[34]....
        /*0810*/ 	.word	0x000098a0
        /*0814*/ 	.word	0x000000ff
        /*0818*/ 	.word	0x0002d850
        /*081c*/ 	.short	0x010a
        /*081e*/ 	.byte	0x06
	.zero		1


	//   ....[35]....
        /*0820*/ 	.word	0x000098e0
        /*0824*/ 	.word	0x000000ff
        /*0828*/ 	.word	0x0002d850
        /*082c*/ 	.short	0x010a
        /*082e*/ 	.byte	0x06
	.zero		1


	//   ....[36]....
        /*0830*/ 	.word	0x0000b1b0
        /*0834*/ 	.word	0x00000008
        /*0838*/ 	.word	0x00000000
        /*083c*/ 	.short	0x0101
        /*083e*/ 	.byte	0x3f
	.zero		1


	//   ....[37]....
        /*0840*/ 	.word	0x0000b240
        /*0844*/ 	.word	0x0000000a
        /*0848*/ 	.word	0x00000000
        /*084c*/ 	.short	0x0101
        /*084e*/ 	.byte	0x3f
	.zero		1


	//   ....[38]....
        /*0850*/ 	.word	0x0000bea0
        /*0854*/ 	.word	0x000000ff
        /*0858*/ 	.word	0x0002d830
        /*085c*/ 	.short	0x010a
        /*085e*/ 	.byte	0x06
	.zero		1


	//   ....[39]....
        /*0860*/ 	.word	0x0000bee0
        /*0864*/ 	.word	0x000000ff
        /*0868*/ 	.word	0x0002d830
        /*086c*/ 	.short	0x010a
        /*086e*/ 	.byte	0x06
	.zero		1


	//   ....[40]....
        /*0870*/ 	.word	0x0000c180
        /*0874*/ 	.word	0x000000ff
        /*0878*/ 	.word	0x0002d850
        /*087c*/ 	.short	0x010a
        /*087e*/ 	.byte	0x06
	.zero		1


	//   ....[41]....
        /*0880*/ 	.word	0x0000c1c0
        /*0884*/ 	.word	0x000000ff
        /*0888*/ 	.word	0x0002d850
        /*088c*/ 	.short	0x010a
        /*088e*/ 	.byte	0x06
	.zero		1


	//   ....[42]....
        /*0890*/ 	.word	0x0000cf40
        /*0894*/ 	.word	0x0000004d
        /*0898*/ 	.word	0x00000000
        /*089c*/ 	.short	0x0101
        /*089e*/ 	.byte	0x3f
	.zero		1


	//   ....[43]....
        /*08a0*/ 	.word	0x0000eae0
        /*08a4*/ 	.word	0x0000002d
        /*08a8*/ 	.word	0x00000000
        /*08ac*/ 	.short	0x0101
        /*08ae*/ 	.byte	0x3f
	.zero		1


	//   ....[44]....
        /*08b0*/ 	.word	0x0000f6e0
        /*08b4*/ 	.word	0x000000ff
        /*08b8*/ 	.word	0x0002d850
        /*08bc*/ 	.short	0x010a
        /*08be*/ 	.byte	0x09
	.zero		1


	//   ....[45]....
        /*08c0*/ 	.word	0x0000f720
        /*08c4*/ 	.word	0x000000ff
        /*08c8*/ 	.word	0x0002d850
        /*08cc*/ 	.short	0x010a
        /*08ce*/ 	.byte	0x09
	.zero		1


	//   ....[46]....
        /*08d0*/ 	.word	0x0000fd60
        /*08d4*/ 	.word	0x00000006
        /*08d8*/ 	.word	0x00000000
        /*08dc*/ 	.short	0x0101
        /*08de*/ 	.byte	0x3f
	.zero		1


	//   ....[47]....
        /*08e0*/ 	.word	0x00011020
        /*08e4*/ 	.word	0x000000ff
        /*08e8*/ 	.word	0x00000000
        /*08ec*/ 	.short	0x0101
        /*08ee*/ 	.byte	0x04
	.zero		1


	//   ....[48]....
        /*08f0*/ 	.word	0x00013a80
        /*08f4*/ 	.word	0x00000000
        /*08f8*/ 	.word	0x0002d840
        /*08fc*/ 	.short	0x010a
        /*08fe*/ 	.byte	0x3f
	.zero		1


	//   ....[49]....
        /*0900*/ 	.word	0x00014a00
        /*0904*/ 	.word	0x00000016
        /*0908*/ 	.word	0x0002d800
        /*090c*/ 	.short	0x0107
        /*090e*/ 	.byte	0x3f
	.zero		1


	//   ....[50]....
        /*0910*/ 	.word	0x00014b00
        /*0914*/ 	.word	0x00000016
        /*0918*/ 	.word	0x0002d800
        /*091c*/ 	.short	0x0101
        /*091e*/ 	.byte	0x3f
	.zero		1


	//   ....[51]....
        /*0920*/ 	.word	0x00014b20
        /*0924*/ 	.word	0x00000016
        /*0928*/ 	.word	0x0002d820
        /*092c*/ 	.short	0x010a
        /*092e*/ 	.byte	0x3f
	.zero		1


	//   ....[52]....
        /*0930*/ 	.word	0x00014e40
        /*0934*/ 	.word	0x00000003
        /*0938*/ 	.word	0x0002d840
        /*093c*/ 	.short	0x010a
        /*093e*/ 	.byte	0x3f
	.zero		1


	//   ....[53]....
        /*0940*/ 	.word	0x000152c0
        /*0944*/ 	.word	0x00000003
        /*0948*/ 	.word	0x00000060
        /*094c*/ 	.short	0x010a
        /*094e*/ 	.byte	0x3f
	.zero		1


	//   ....[54]....
        /*0950*/ 	.word	0x00015a00
        /*0954*/ 	.word	0x00000003
        /*0958*/ 	.word	0x0002d840
        /*095c*/ 	.short	0x010a
        /*095e*/ 	.byte	0x3f
	.zero		1


	//   ....[55]....
        /*0960*/ 	.word	0x00015e80
        /*0964*/ 	.word	0x0000000c
        /*0968*/ 	.word	0x00000060
        /*096c*/ 	.short	0x010a
        /*096e*/ 	.byte	0x3f
	.zero		1


	//   ....[56]....
        /*0970*/ 	.word	0x000164f0
        /*0974*/ 	.word	0x00000002
        /*0978*/ 	.word	0x0002d840
        /*097c*/ 	.short	0x010a
        /*097e*/ 	.byte	0x3f
	.zero		1


	//   ....[57]....
        /*0980*/ 	.word	0x00016980
        /*0984*/ 	.word	0x00000007
        /*0988*/ 	.word	0x00000060
        /*098c*/ 	.short	0x010a
        /*098e*/ 	.byte	0x3f
	.zero		1


	//   ....[58]....
        /*0990*/ 	.word	0x00016fa0
        /*0994*/ 	.word	0x00000003
        /*0998*/ 	.word	0x0002d860
        /*099c*/ 	.short	0x010a
        /*099e*/ 	.byte	0x3f
	.zero		1


	//   ....[59]....
        /*09a0*/ 	.word	0x000180d0
        /*09a4*/ 	.word	0x00000009
        /*09a8*/ 	.word	0x0002d820
        /*09ac*/ 	.short	0x010a
        /*09ae*/ 	.byte	0x3f
	.zero		1


	//   ....[60]....
        /*09b0*/ 	.word	0x00018270
        /*09b4*/ 	.word	0x00000005
        /*09b8*/ 	.word	0x00000000
        /*09bc*/ 	.short	0x010a
        /*09be*/ 	.byte	0x3f
	.zero		1


	//   ....[61]....
        /*09c0*/ 	.word	0x000182e0
        /*09c4*/ 	.word	0x00000003
        /*09c8*/ 	.word	0x00000000
        /*09cc*/ 	.short	0x010a
        /*09ce*/ 	.byte	0x3f
	.zero		1


	//   ....[62]....
        /*09d0*/ 	.word	0x00018340
        /*09d4*/ 	.word	0x00000017
        /*09d8*/ 	.word	0x00000000
        /*09dc*/ 	.short	0x010a
        /*09de*/ 	.byte	0x3f
	.zero		1


	//   ....[63]....
        /*09e0*/ 	.word	0x00018370
        /*09e4*/ 	.word	0x00000007
        /*09e8*/ 	.word	0x00000000
        /*09ec*/ 	.short	0x010a
        /*09ee*/ 	.byte	0x3f
	.zero		1


	//   ....[64]....
        /*09f0*/ 	.word	0x000183e0
        /*09f4*/ 	.word	0x00000003
        /*09f8*/ 	.word	0x0002d800
        /*09fc*/ 	.short	0x010a
        /*09fe*/ 	.byte	0x3f
	.zero		1


	//   ....[65]....
        /*0a00*/ 	.word	0x00018430
        /*0a04*/ 	.word	0x0000005a
        /*0a08*/ 	.word	0x0002d830
        /*0a0c*/ 	.short	0x010a
        /*0a0e*/ 	.byte	0x3f
	.zero		1


	//   ....[66]....
        /*0a10*/ 	.word	0x00018490
        /*0a14*/ 	.word	0x00000006
        /*0a18*/ 	.word	0x0002d830
        /*0a1c*/ 	.short	0x010a
        /*0a1e*/ 	.byte	0x3f
	.zero		1


	//   ....[67]....
        /*0a20*/ 	.word	0x000184f0
        /*0a24*/ 	.word	0x00000006
        /*0a28*/ 	.word	0x0002d850
        /*0a2c*/ 	.short	0x010a
        /*0a2e*/ 	.byte	0x3f
	.zero		1


	//   ....[68]....
        /*0a30*/ 	.word	0x00018550
        /*0a34*/ 	.word	0x00000007
        /*0a38*/ 	.word	0x0002d830
        /*0a3c*/ 	.short	0x010a
        /*0a3e*/ 	.byte	0x3f
	.zero		1


	//   ....[69]....
        /*0a40*/ 	.word	0x000185b0
        /*0a44*/ 	.word	0x00000007
        /*0a48*/ 	.word	0x0002d850
        /*0a4c*/ 	.short	0x010a
        /*0a4e*/ 	.byte	0x3f
	.zero		1


	//   ....[70]....
        /*0a50*/ 	.word	0x00018610
        /*0a54*/ 	.word	0x00000007
        /*0a58*/ 	.word	0x0002d830
        /*0a5c*/ 	.short	0x010a
        /*0a5e*/ 	.byte	0x3f
	.zero		1


	//   ....[71]....
        /*0a60*/ 	.word	0x00018670
        /*0a64*/ 	.word	0x00000007
        /*0a68*/ 	.word	0x0002d850
        /*0a6c*/ 	.short	0x010a
        /*0a6e*/ 	.byte	0x3f
	.zero		1


	//   ....[72]....
        /*0a70*/ 	.word	0x000186d0
        /*0a74*/ 	.word	0x00000005
        /*0a78*/ 	.word	0x0002d850
        /*0a7c*/ 	.short	0x010a
        /*0a7e*/ 	.byte	0x3f
	.zero		1


	//   ....[73]....
        /*0a80*/ 	.word	0x00018870
        /*0a84*/ 	.word	0x00000000
        /*0a88*/ 	.word	0x0002d840
        /*0a8c*/ 	.short	0x010a
        /*0a8e*/ 	.byte	0x3f
	.zero		1


	//   ....[74]....
        /*0a90*/ 	.word	0x00019120
        /*0a94*/ 	.word	0x00000016
        /*0a98*/ 	.word	0x0002d820
        /*0a9c*/ 	.short	0x010a
        /*0a9e*/ 	.byte	0x3f
	.zero		1


	//   ....[75]....
        /*0aa0*/ 	.word	0x00019170
        /*0aa4*/ 	.word	0x00000003
        /*0aa8*/ 	.word	0x0002d840
        /*0aac*/ 	.short	0x010a
        /*0aae*/ 	.byte	0x3f
	.zero		1


	//   ....[76]....
        /*0ab0*/ 	.word	0x000191c0
        /*0ab4*/ 	.word	0x00000003
        /*0ab8*/ 	.word	0x00000060
        /*0abc*/ 	.short	0x010a
        /*0abe*/ 	.byte	0x3f
	.zero		1


	//   ....[77]....
        /*0ac0*/ 	.word	0x00019210
        /*0ac4*/ 	.word	0x00000003
        /*0ac8*/ 	.word	0x0002d840
        /*0acc*/ 	.short	0x010a
        /*0ace*/ 	.byte	0x3f
	.zero		1


	//   ....[78]....
        /*0ad0*/ 	.word	0x00019260
        /*0ad4*/ 	.word	0x0000000c
        /*0ad8*/ 	.word	0x00000060
        /*0adc*/ 	.short	0x010a
        /*0ade*/ 	.byte	0x3f
	.zero		1


	//   ....[79]....
        /*0ae0*/ 	.word	0x000192b0
        /*0ae4*/ 	.word	0x00000002
        /*0ae8*/ 	.word	0x0002d840
        /*0aec*/ 	.short	0x010a
        /*0aee*/ 	.byte	0x3f
	.zero		1


	//   ....[80]....
        /*0af0*/ 	.word	0x00019300
        /*0af4*/ 	.word	0x00000007
        /*0af8*/ 	.word	0x00000060
        /*0afc*/ 	.short	0x010a
        /*0afe*/ 	.byte	0x3f
	.zero		1


	//   ....[81]....
        /*0b00*/ 	.word	0x00019350
        /*0b04*/ 	.word	0x00000003
        /*0b08*/ 	.word	0x0002d860
        /*0b0c*/ 	.short	0x010a
        /*0b0e*/ 	.byte	0x3f
	.zero		1


	//   ....[82]....
        /*0b10*/ 	.word	0x00019cd0
        /*0b14*/ 	.word	0x00000009
        /*0b18*/ 	.word	0x0002d820
        /*0b1c*/ 	.short	0x010a
        /*0b1e*/ 	.byte	0x3f
	.zero		1


	//   ....[83]....
        /*0b20*/ 	.word	0x00019e70
        /*0b24*/ 	.word	0x00000005
        /*0b28*/ 	.word	0x00000000
        /*0b2c*/ 	.short	0x010a
        /*0b2e*/ 	.byte	0x3f
	.zero		1


	//   ....[84]....
        /*0b30*/ 	.word	0x00019ec0
        /*0b34*/ 	.word	0x00000003
        /*0b38*/ 	.word	0x00000000
        /*0b3c*/ 	.short	0x010a
        /*0b3e*/ 	.byte	0x3f
	.zero		1


	//   ....[85]....
        /*0b40*/ 	.word	0x00019f10
        /*0b44*/ 	.word	0x00000017
        /*0b48*/ 	.word	0x00000000
        /*0b4c*/ 	.short	0x010a
        /*0b4e*/ 	.byte	0x3f
	.zero		1


	//----- nvinfo : EIATTR_NUM_MBARRIERS
	.align		4
.L_209:
        /*0b50*/ 	.byte	0x03, 0x38
        /*0b52*/ 	.short	0x0016


	//----- nvinfo : EIATTR_EXIT_INSTR_OFFSETS
	.align		4
        /*0b54*/ 	.byte	0x04, 0x1c
        /*0b56*/ 	.short	(.L_211 - .L_210)


	//   ....[0]....
.L_210:
        /*0b58*/ 	.word	0x00000a80


	//   ....[1]....
        /*0b5c*/ 	.word	0x00011c70


	//   ....[2]....
        /*0b60*/ 	.word	0x000183c0


	//----- nvinfo : EIATTR_MAX_THREADS
	.align		4
.L_211:
        /*0b64*/ 	.byte	0x04, 0x05
        /*0b66*/ 	.short	(.L_213 - .L_212)
.L_212:
        /*0b68*/ 	.word	0x00000200
        /*0b6c*/ 	.word	0x00000001
        /*0b70*/ 	.word	0x00000001


	//----- nvinfo : EIATTR_CRS_STACK_SIZE
	.align		4
.L_213:
        /*0b74*/ 	.byte	0x04, 0x1e
        /*0b76*/ 	.short	(.L_215 - .L_214)
.L_214:
        /*0b78*/ 	.word	0x00000000


	//----- nvinfo : EIATTR_CBANK_PARAM_SIZE
	.align		4
.L_215:
        /*0b7c*/ 	.byte	0x03, 0x19
        /*0b7e*/ 	.short	0x0af0


	//----- nvinfo : EIATTR_PARAM_CBANK
	.align		4
        /*0b80*/ 	.byte	0x04, 0x0a
        /*0b82*/ 	.short	(.L_217 - .L_216)
	.align		4
.L_216:
        /*0b84*/ 	.word	index@(.nv.constant0._ZN7cutlass13device_kernelIN5flash11enable_sm90INS1_16FlashAttnFwdSm90INS1_25CollectiveMainloopFwdSm90ILi2EN4cute5tupleIJNS5_1CILi1EEES8_S8_EEENS6_IJNS7_ILi192EEENS7_ILi128EEENS7_ILi96EEEEEELi96ENS_6half_tEfNS_4arch4Sm90ELb0ELb1ELb1ELb1ELb0ELb0ELb0ELb0ELb1ELb1ELb0ELb0EEENS1_21CollectiveEpilogueFwdINS6_IJSA_SC_SB_EEES9_SE_SG_Li384ELb1ELb1ELb0ELb0EEENS1_36VarlenDynamicPersistentTileSchedulerILi192ELi128ELi384ELi128ELb0ELb1ELb1ELb1ELb0ELb1EEEEEEEEEvNT_6ParamsE)
        /*0b88*/ 	.short	0x0210
        /*0b8a*/ 	.short	0x0af0


	//----- nvinfo : EIATTR_SW_WAR
	.align		4
.L_217:
        /*0b8c*/ 	.byte	0x04, 0x36
        /*0b8e*/ 	.short	(.L_219 - .L_218)
.L_218:
        /*0b90*/ 	.word	0x00000008
.L_219:


//--------------------- .nv.info._ZN7cutlass13device_kernelIN5flash11enable_sm90INS1_16FlashAttnFwdSm90INS1_25CollectiveMainloopFwdSm90ILi2EN4cute5tupleIJNS5_1CILi1EEES8_S8_EEENS6_IJNS7_ILi192EEENS7_ILi128EEENS7_ILi96EEEEEELi96ENS_6half_tEfNS_4arch4Sm90ELb0ELb1ELb1ELb1ELb0ELb1ELb0ELb0ELb1ELb1ELb0ELb0EEENS1_21CollectiveEpilogueFwdINS6_IJSA_SC_SB_EEES9_SE_SG_Li384ELb1ELb1ELb0ELb0EEENS1_36VarlenDynamicPersistentTileSchedulerILi192ELi128ELi384ELi128ELb0ELb1ELb1ELb1ELb0ELb1EEEEEEEEEvNT_6ParamsE --------------------------
	.section	.nv.info._ZN7cutlass13device_kernelIN5flash11enable_sm90INS1_16FlashAttnFwdSm90INS1_25CollectiveMainloopFwdSm90ILi2EN4cute5tupleIJNS5_1CILi1EEES8_S8_EEENS6_IJNS7_ILi192EEENS7_ILi128EEENS7_ILi96EEEEEELi96ENS_6half_tEfNS_4arch4Sm90ELb0ELb1ELb1ELb1ELb0ELb1ELb0ELb0ELb1ELb1ELb0ELb0EEENS1_21CollectiveEpilogueFwdINS6_IJSA_SC_SB_EEES9_SE_SG_Li384ELb1ELb1ELb0ELb0EEENS1_36VarlenDynamicPersistentTileSchedulerILi192ELi128ELi384ELi128ELb0ELb1ELb1ELb1ELb0ELb1EEEEEEEEEvNT_6ParamsE,"",@"SHT_CUDA_INFO"
	.sectionflags	@""
	.align	4


	//----- nvinfo : EIATTR_CUDA_API_VERSION
	.align		4
        /*0000*/ 	.byte	0x04, 0x37
        /*0002*/ 	.short	(.L_221 - .L_220)
.L_220:
        /*0004*/ 	.word	0x00000082


	//----- nvinfo : EIATTR_KPARAM_INFO
	.align		4
.L_221:
        /*0008*/ 	.byte	0x04, 0x17
        /*000a*/ 	.short	(.L_223 - .L_222)
.L_222:
        /*000c*/ 	.word	0x00000000
        /*0010*/ 	.short	0x0000
        /*0012*/ 	.short	0x0070
        /*0014*/ 	.byte	0x00, 0xf0, 0x01, 0x2a


	//----- nvinfo : EIATTR_SPARSE_MMA_MASK
	.align		4
.L_223:
        /*0018*/ 	.byte	0x03, 0x50
        /*001a*/ 	.short	0x0000


	//----- nvinfo : EIATTR_MAXREG_COUNT
	.align		4
        /*001c*/ 	.byte	0x03, 0x1b
        /*001e*/ 	.short	0x0080


	//----- nvinfo : EIATTR_NUM_BARRIERS
	.align		4
        /*0020*/ 	.byte	0x02, 0x4c
        /*0022*/ 	.byte	0x10
	.zero		1


	//----- nvinfo : EIATTR_EXTERNS
	.align		4
        /*0024*/ 	.byte	0x04, 0x0f
        /*0026*/ 	.short	(.L_225 - .L_224)


	//   ....[0]....
	.align		4
.L_224:
        /*0028*/ 	.word	index@(__assertfail)


	//----- nvinfo : EIATTR_ANNOTATIONS
	.align		4
.L_225:
        /*002c*/ 	.byte	0x04, 0x55
        /*002e*/ 	.short	(.L_227 - .L_226)


	//   ....[0]....
.L_226:
        /* <DEDUP_REMOVED lines=78> */


	//----- nvinfo : EIATTR_MERCURY_ISA_VERSION
	.align		4
.L_227:
        /*04f8*/ 	.byte	0x03, 0x5f
        /*04fa*/ 	.short	0x0101


	//----- nvinfo : EIATTR_UNUSED_LOAD_BYTE_OFFSET
	.align		4
        /*04fc*/ 	.byte	0x04, 0x44
        /*04fe*/ 	.short	(.L_229 - .L_228)


	//   ....[0]....
.L_228:
        /*0500*/ 	.word	0x00000ae0
        /*0504*/ 	.word	0x0000fff0


	//   ....[1]....
        /*0508*/ 	.word	0x0001a670
        /*050c*/ 	.word	0x0000fff0


	//----- nvinfo : EIATTR_INT_WARP_WIDE_INSTR_OFFSETS
	.align		4
.L_229:
        /*0510*/ 	.byte	0x04, 0x31
        /*0512*/ 	.short	(.L_231 - .L_230)


	//   ....[0]....
.L_230:
        /*0514*/ 	.word	0x00000190


	//   ....[1]....
        /*0518*/ 	.word	0x000001d0


	//   ....[2]....
        /*051c*/ 	.word	0x00000240


	//   ....[3]....
        /*0520*/ 	.word	0x0001f3b0


	//   ....[4]....
        /*0524*/ 	.word	0x0001f440


	//   ....[5]....
        /*0528*/ 	.word	0x00022f70


	//   ....[6]....
        /*052c*/ 	.word	0x00023000


	//----- nvinfo : EIATTR_COOP_GROUP_MASK_REGIDS
	.align		4
.L_231:
        /*0530*/ 	.byte	0x04, 0x29
        /*0532*/ 	.short	(.L_233 - .L_232)


	//   ....[0]....
.L_232:
        /*0534*/ 	.word	0xffffffff


	//   ....[1]....
        /*0538*/ 	.word	0xffffffff


	//   ....[2]....
        /*053c*/ 	.word	0xffffffff


	//   ....[3]....
        /*0540*/ 	.word	0xffffffff


	//   ....[4]....
        /*0544*/ 	.word	0xffffffff


	//   ....[5]....
        /*0548*/ 	.word	0xffffffff


	//   ....[6]....
        /*054c*/ 	.word	0xffffffff


	//   ....[7]....
        /*0550*/ 	.word	0xffffffff


	//   ....[8]....
        /*0554*/ 	.word	0xffffffff


	//   ....[9]....
        /*0558*/ 	.word	0xffffffff


	//   ....[10]....
        /*055c*/ 	.word	0xffffffff


	//   ....[11]....
        /*0560*/ 	.word	0xffffffff


	//   ....[12]....
        /*0564*/ 	.word	0xffffffff


	//   ....[13]....
        /*0568*/ 	.word	0xffffffff


	//   ....[14]....
        /*056c*/ 	.word	0xffffffff


	//   ....[15]....
        /*0570*/ 	.word	0xffffffff


	//   ....[16]....
        /*0574*/ 	.word	0xffffffff


	//   ....[17]....
        /*0578*/ 	.word	0xffffffff


	//   ....[18]....
        /*057c*/ 	.word	0xffffffff


	//   ....[19]....
        /*0580*/ 	.word	0xffffffff


	//   ....[20]....
        /*0584*/ 	.word	0xffffffff


	//   ....[21]....
        /*0588*/ 	.word	0xffffffff


	//   ....[22]....
        /*058c*/ 	.word	0xffffffff


	//   ....[23]....
        /*0590*/ 	.word	0xffffffff


	//   ....[24]....
        /*0594*/ 	.word	0xffffffff


	//   ....[25]....
        /*0598*/ 	.word	0xffffffff


	//   ....[26]....
        /*059c*/ 	.word	0xffffffff


	//   ....[27]....
        /*05a0*/ 	.word	0xffffffff


	//   ....[28]....
        /*05a4*/ 	.word	0xffffffff


	//   ....[29]....
        /*05a8*/ 	.word	0xffffffff


	//   ....[30]....
        /*05ac*/ 	.word	0xffffffff


	//   ....[31]....
        /*05b0*/ 	.word	0xffffffff


	//   ....[32]....
        /*05b4*/ 	.word	0xffffffff


	//   ....[33]....
        /*05b8*/ 	.word	0xffffffff


	//   ....[34]....
        /*05bc*/ 	.word	0xffffffff


	//   ....[35]....
        /*05c0*/ 	.word	0xffffffff


	//   ....[36]....
        /*05c4*/ 	.word	0xffffffff


	//   ....[37]....
        /*05c8*/ 	.word	0xffffffff


	//   ....[38]....
        /*05cc*/ 	.word	0xffffffff


	//   ....[39]....
        /*05d0*/ 	.word	0xffffffff


	//   ....[40]....
        /*05d4*/ 	.word	0xffffffff


	//   ....[41]....
        /*05d8*/ 	.word	0xffffffff


	//   ....[42]....
        /*05dc*/ 	.word	0xffffffff


	//   ....[43]....
        /*05e0*/ 	.word	0xffffffff


	//   ....[44]....
        /*05e4*/ 	.word	0xffffffff


	//   ....[45]....
        /*05e8*/ 	.word	0xffffffff


	//   ....[46]....
        /*05ec*/ 	.word	0xffffffff


	//   ....[47]....
        /*05f0*/ 	.word	0xffffffff


	//   ....[48]....
        /*05f4*/ 	.word	0xffffffff


	//   ....[49]....
        /*05f8*/ 	.word	0xffffffff


	//   ....[50]....
        /*05fc*/ 	.word	0xffffffff


	//   ....[51]....
        /*0600*/ 	.word	0xffffffff


	//   ....[52]....
        /*0604*/ 	.word	0xffffffff


	//   ....[53]....
        /*0608*/ 	.word	0xffffffff


	//   ....[54]....
        /*060c*/ 	.word	0xffffffff


	//   ....[55]....
        /*0610*/ 	.word	0xffffffff


	//   ....[56]....
        /*0614*/ 	.word	0xffffffff


	//   ....[57]....
        /*0618*/ 	.word	0xffffffff


	//   ....[58]....
        /*061c*/ 	.word	0xffffffff


	//   ....[59]....
        /*0620*/ 	.word	0xffffffff


	//   ....[60]....
        /*0624*/ 	.word	0xffffffff


	//   ....[61]....
        /*0628*/ 	.word	0xffffffff


	//   ....[62]....
        /*062c*/ 	.word	0xffffffff


	//   ....[63]....
        /*0630*/ 	.word	0xffffffff


	//   ....[64]....
        /*0634*/ 	.word	0xffffffff


	//   ....[65]....
        /*0638*/ 	.word	0xffffffff


	//   ....[66]....
        /*063c*/ 	.word	0xffffffff


	//   ....[67]....
        /*0640*/ 	.word	0xffffffff


	//   ....[68]....
        /*0644*/ 	.word	0xffffffff


	//   ....[69]....
        /*0648*/ 	.word	0xffffffff


	//   ....[70]....
        /*064c*/ 	.word	0xffffffff


	//   ....[71]....
        /*0650*/ 	.word	0xffffffff


	//   ....[72]....
        /*0654*/ 	.word	0xffffffff


	//   ....[73]....
        /*0658*/ 	.word	0xffffffff


	//   ....[74]....
        /*065c*/ 	.word	0xffffffff


	//   ....[75]....
        /*0660*/ 	.word	0xffffffff


	//   ....[76]....
        /*0664*/ 	.word	0xffffffff


	//   ....[77]....
        /*0668*/ 	.word	0xffffffff


	//   ....[78]....
        /*066c*/ 	.word	0xffffffff


	//   ....[79]....
        /*0670*/ 	.word	0xffffffff


	//   ....[80]....
        /*0674*/ 	.word	0xffffffff


	//   ....[81]....
        /*0678*/ 	.word	0xffffffff


	//   ....[82]....
        /*067c*/ 	.word	0xffffffff


	//   ....[83]....
        /*0680*/ 	.word	0xffffffff


	//   ....[84]....
        /*0684*/ 	.word	0xffffffff


	//   ....[85]....
        /*0688*/ 	.word	0xffffffff


	//   ....[86]....
        /*068c*/ 	.word	0xffffffff


	//   ....[87]....
        /*0690*/ 	.word	0xffffffff


	//   ....[88]....
        /*0694*/ 	.word	0xffffffff


	//   ....[89]....
        /*0698*/ 	.word	0xffffffff


	//   ....[90]....
        /*069c*/ 	.word	0xffffffff


	//   ....[91]....
        /*06a0*/ 	.word	0xffffffff


	//   ....[92]....
        /*06a4*/ 	.word	0xffffffff


	//   ....[93]....
        /*06a8*/ 	.word	0xffffffff


	//   ....[94]....
        /*06ac*/ 	.word	0xffffffff


	//   ....[95]....
        /*06b0*/ 	.word	0xffffffff


	//   ....[96]....
        /*06b4*/ 	.word	0xffffffff


	//   ....[97]....
        /*06b8*/ 	.word	0xffffffff


	//   ....[98]....
        /*06bc*/ 	.word	0xffffffff


	//   ....[99]....
        /*06c0*/ 	.word	0xffffffff


	//   ....[100]....
        /*06c4*/ 	.word	0xffffffff


	//   ....[101]....
        /*06c8*/ 	.word	0xffffffff


	//   ....[102]....
        /*06cc*/ 	.word	0xffffffff


	//   ....[103]....
        /*06d0*/ 	.word	0xffffffff


	//   ....[104]....
        /*06d4*/ 	.word	0xffffffff


	//   ....[105]....
        /*06d8*/ 	.word	0xffffffff


	//   ....[106]....
        /*06dc*/ 	.word	0x0500000f


	//   ....[107]....
        /*06e0*/ 	.word	0x0500000f


	//   ....[108]....
        /*06e4*/ 	.word	0x0500000f


	//   ....[109]....
        /*06e8*/ 	.word	0x0500000f


	//   ....[110]....
        /*06ec*/ 	.word	0x0500000f


	//   ....[111]....
        /*06f0*/ 	.word	0x0500000f


	//   ....[112]....
        /*06f4*/ 	.word	0x0500000f


	//   ....[113]....
        /*06f8*/ 	.word	0x0500000f


	//   ....[114]....
        /*06fc*/ 	.word	0x0500000f


	//   ....[115]....
        /*0700*/ 	.word	0x0500000f


	//   ....[116]....
        /*0704*/ 	.word	0x0500000f


	//   ....[117]....
        /*0708*/ 	.word	0x0500000f


	//   ....[118]....
        /*070c*/ 	.word	0x0500000f


	//   ....[119]....
        /*0710*/ 	.word	0x0500000f


	//   ....[120]....
        /*0714*/ 	.word	0x0500000f


	//   ....[121]....
        /*0718*/ 	.word	0x0500000f


	//   ....[122]....
        /*071c*/ 	.word	0x0500000f


	//   ....[123]....
        /*0720*/ 	.word	0x0500000f


	//   ....[124]....
        /*0724*/ 	.word	0x0500000f


	//   ....[125]....
        /*0728*/ 	.word	0x0500000f


	//   ....[126]....
        /*072c*/ 	.word	0x0500000f


	//   ....[127]....
        /*0730*/ 	.word	0x0500000f


	//   ....[128]....
        /*0734*/ 	.word	0x0500000f


	//   ....[129]....
        /*0738*/ 	.word	0x0500000f


	//   ....[130]....
        /*073c*/ 	.word	0x0500000f


	//   ....[131]....
        /*0740*/ 	.word	0x0500000f


	//   ....[132]....
        /*0744*/ 	.word	0x0500000f


	//   ....[133]....
        /*0748*/ 	.word	0x0500000f


	//   ....[134]....
        /*074c*/ 	.word	0x0500000f


	//   ....[135]....
        /*0750*/ 	.word	0x0500000f


	//   ....[136]....
        /*0754*/ 	.word	0x0500000f


	//   ....[137]....
        /*0758*/ 	.word	0x0500000f


	//   ....[138]....
        /*075c*/ 	.word	0x0500000f


	//   ....[139]....
        /*0760*/ 	.word	0x0500000f


	//   ....[140]....
        /*0764*/ 	.word	0x0500000f


	//   ....[141]....
        /*0768*/ 	.word	0x0500000f


	//   ....[142]....
        /*076c*/ 	.word	0x0500000f


	//   ....[143]....
        /*0770*/ 	.word	0x0500000f


	//   ....[144]....
        /*0774*/ 	.word	0x0500000f


	//   ....[145]....
        /*0778*/ 	.word	0x0500000f


	//   ....[146]....
        /*077c*/ 	.word	0x0500000f


	//   ....[147]....
        /*0780*/ 	.word	0x0500000f


	//   ....[148]....
        /*0784*/ 	.word	0x0500000f


	//   ....[149]....
        /*0788*/ 	.word	0x0500000f


	//   ....[150]....
        /*078c*/ 	.word	0x0500000f


	//----- nvinfo : EIATTR_COOP_GROUP_INSTR_OFFSETS
	.align		4
.L_233:
        /*0790*/ 	.byte	0x04, 0x28
        /*0792*/ 	.short	(.L_235 - .L_234)


	//   ....[0]....
.L_234:
        /*0794*/ 	.word	0x00000070


	//   ....[1]....
        /*0798*/ 	.word	0x000001a0


	//   ....[2]....
        /*079c*/ 	.word	0x000001f0


	//   ....[3]....
        /*07a0*/ 	.word	0x00000420


	//   ....[4]....
        /*07a4*/ 	.word	0x00000580


	//   ....[5]....
        /*07a8*/ 	.word	0x000006a0


	//   ....[6]....
        /*07ac*/ 	.word	0x00000800


	//   ....[7]....
        /*07b0*/ 	.word	0x00007440


	//   ....[8]....
        /*07b4*/ 	.word	0x00007bb0


	//   ....[9]....
        /*07b8*/ 	.word	0x00007bc0


	//   ....[10]....
        /*07bc*/ 	.word	0x00007bd0


	//   ....[11]....
        /*07c0*/ 	.word	0x00007be0


	//   ....[12]....
        /*07c4*/ 	.word	0x00009a40


	//   ....[13]....
        /*07c8*/ 	.word	0x00009a50


	//   ....[14]....
        /*07cc*/ 	.word	0x00009a60


	//   ....[15]....
        /*07d0*/ 	.word	0x00009a70


	//   ....[16]....
        /*07d4*/ 	.word	0x0000c070


	//   ....[17]....
        /*07d8*/ 	.word	0x0000c690


	//   ....[18]....
        /*07dc*/ 	.word	0x0000d930


	//   ....[19]....
        /*07e0*/ 	.word	0x0000d9d0


	//   ....[20]....
        /*07e4*/ 	.word	0x0000e0a0


	//   ....[21]....
        /*07e8*/ 	.word	0x0000e0f0


	//   ....[22]....
        /*07ec*/ 	.word	0x0000efc0


	//   ....[23]....
        /*07f0*/ 	.word	0x0000fd90


	//   ....[24]....
        /*07f4*/ 	.word	0x00010970


	//   ....[25]....
        /*07f8*/ 	.word	0x00011380


	//   ....[26]....
        /*07fc*/ 	.word	0x000113a0


	//   ....[27]....
        /*0800*/ 	.word	0x00012050


	//   ....[28]....
        /*0804*/ 	.word	0x00012080


	//   ....[29]....
        /*0808*/ 	.word	0x00012f00


	//   ....[30]....
        /*080c*/ 	.word	0x00014160


	//   ....[31]....
        /*0810*/ 	.word	0x000141c0


	//   ....[32]....
        /*0814*/ 	.word	0x000148d0


	//   ....[33]....
        /*0818*/ 	.word	0x000148f0


	//   ....[34]....
        /*081c*/ 	.word	0x00015d70


	//   ....[35]....
        /*0820*/ 	.word	0x000167c0


	//   ....[36]....
        /*0824*/ 	.word	0x00017420


	//   ....[37]....
        /*0828*/ 	.word	0x00017e20


	//   ....[38]....
        /*082c*/ 	.word	0x00017e40


	//   ....[39]....
        /*0830*/ 	.word	0x00018b50


	//   ....[40]....
        /*0834*/ 	.word	0x00018b70


	//   ....[41]....
        /*0838*/ 	.word	0x000199a0


	//   ....[42]....
        /*083c*/ 	.word	0x00019bb0


	//   ....[43]....
        /*0840*/ 	.word	0x00019be0


	//   ....[44]....
        /*0844*/ 	.word	0x00019d00


	//   ....[45]....
        /*0848*/ 	.word	0x0001a100


	//   ....[46]....
        /*084c*/ 	.word	0x0001b0c0


	//   ....[47]....
        /*0850*/ 	.word	0x0001b100


	//   ....[48]....
        /*0854*/ 	.word	0x0001b130


	//   ....[49]....
        /*0858*/ 	.word	0x0001b140


	//   ....[50]....
        /*085c*/ 	.word	0x0001b690


	//   ....[51]....
        /*0860*/ 	.word	0x0001b6b0


	//   ....[52]....
        /*0864*/ 	.word	0x0001b7d0


	//   ....[53]....
        /*0868*/ 	.word	0x0001b7f0


	//   ....[54]....
        /*086c*/ 	.word	0x0001c040


	//   ....[55]....
        /*0870*/ 	.word	0x0001c050


	//   ....[56]....
        /*0874*/ 	.word	0x0001c1b0


	//   ....[57]....
        /*0878*/ 	.word	0x0001c1c0


	//   ....[58]....
        /*087c*/ 	.word	0x0001c360


	//   ....[59]....
        /*0880*/ 	.word	0x0001c550


	//   ....[60]....
        /*0884*/ 	.word	0x0001c580


	//   ....[61]....
        /*0888*/ 	.word	0x0001c5b0


	//   ....[62]....
        /*088c*/ 	.word	0x0001c5e0


	//   ....[63]....
        /*0890*/ 	.word	0x0001c610


	//   ....[64]....
        /*0894*/ 	.word	0x0001c640


	//   ....[65]....
        /*0898*/ 	.word	0x0001c7b0


	//   ....[66]....
        /*089c*/ 	.word	0x0001c7e0


	//   ....[67]....
        /*08a0*/ 	.word	0x0001c810


	//   ....[68]....
        /*08a4*/ 	.word	0x0001c840


	//   ....[69]....
        /*08a8*/ 	.word	0x0001c870


	//   ....[70]....
        /*08ac*/ 	.word	0x0001c8a0


	//   ....[71]....
        /*08b0*/ 	.word	0x0001c940


	//   ....[72]....
        /*08b4*/ 	.word	0x0001c9a0


	//   ....[73]....
        /*08b8*/ 	.word	0x0001ca40


	//   ....[74]....
        /*08bc*/ 	.word	0x0001db20


	//   ....[75]....
        /*08c0*/ 	.word	0x0001f940


	//   ....[76]....
        /*08c4*/ 	.word	0x00020650


	//   ....[77]....
        /*08c8*/ 	.word	0x00020670


	//   ....[78]....
        /*08cc*/ 	.word	0x00020740


	//   ....[79]....
        /*08d0*/ 	.word	0x00020760


	//   ....[80]....
        /*08d4*/ 	.word	0x00020800


	//   ....[81]....
        /*08d8*/ 	.word	0x00020820


	//   ....[82]....
        /*08dc*/ 	.word	0x00020830


	//   ....[83]....
        /*08e0*/ 	.word	0x000208c0


	//   ....[84]....
        /*08e4*/ 	.word	0x000208e0


	//   ....[85]....
        /*08e8*/ 	.word	0x00020950


	//   ....[86]....
        /*08ec*/ 	.word	0x00020990


	//   ....[87]....
        /*08f0*/ 	.word	0x00020a00


	//   ....[88]....
        /*08f4*/ 	.word	0x000236a0


	//   ....[89]....
        /*08f8*/ 	.word	0x000236d0


	//   ....[90]....
        /*08fc*/ 	.word	0x00023710


	//   ....[91]....
        /*0900*/ 	.word	0x00023740


	//   ....[92]....
        /*0904*/ 	.word	0x00023770


	//   ....[93]....
        /*0908*/ 	.word	0x000237a0


	//   ....[94]....
        /*090c*/ 	.word	0x000237d0


	//   ....[95]....
        /*0910*/ 	.word	0x00023800


	//   ....[96]....
        /*0914*/ 	.word	0x00023980


	//   ....[97]....
        /*0918*/ 	.word	0x000239b0


	//   ....[98]....
        /*091c*/ 	.word	0x000239e0


	//   ....[99]....
        /*0920*/ 	.word	0x00023a10


	//   ....[100]....
        /*0924*/ 	.word	0x00023a40


	//   ....[101]....
        /*0928*/ 	.word	0x00023a70


	//   ....[102]....
        /*092c*/ 	.word	0x00023b30


	//   ....[103]....
        /*0930*/ 	.word	0x00023b50


	//   ....[104]....
        /*0934*/ 	.word	0x00023bc0


	//   ....[105]....
        /*0938*/ 	.word	0x00024260


	//   ....[106]....
        /*093c*/ 	.word	0x000246c0


	//   ....[107]....
        /*0940*/ 	.word	0x00024760


	//   ....[108]....
        /*0944*/ 	.word	0x000247f0


	//   ....[109]....
        /*0948*/ 	.word	0x00024840


	//   ....[110]....
        /*094c*/ 	.word	0x00024890


	//   ....[111]....
        /*0950*/ 	.word	0x00024960


	//   ....[112]....
        /*0954*/ 	.word	0x000249f0


	//   ....[113]....
        /*0958*/ 	.word	0x00024a50


	//   ....[114]....
        /*095c*/ 	.word	0x00024ab0


	//   ....[115]....
        /*0960*/ 	.word	0x00024e00


	//   ....[116]....
        /*0964*/ 	.word	0x00024e50


	//   ....[117]....
        /*0968*/ 	.word	0x00024ee0


	//   ....[118]....
        /*096c*/ 	.word	0x00024f70


	//   ....[119]....
        /*0970*/ 	.word	0x00025030


	//   ....[120]....
        /*0974*/ 	.word	0x00025310


	//   ....[121]....
        /*0978*/ 	.word	0x000254d0


	//   ....[122]....
        /*097c*/ 	.word	0x00025520


	//   ....[123]....
        /*0980*/ 	.word	0x00025580


	//   ....[124]....
        /*0984*/ 	.word	0x00025690


	//   ....[125]....
        /*0988*/ 	.word	0x000256f0


	//   ....[126]....
        /*098c*/ 	.word	0x00025810


	//   ....[127]....
        /*0990*/ 	.word	0x00025870


	//   ....[128]....
        /*0994*/ 	.word	0x00025910


	//   ....[129]....
        /*0998*/ 	.word	0x000259e0


	//   ....[130]....
        /*099c*/ 	.word	0x00025a60


	//   ....[131]....
        /*09a0*/ 	.word	0x00025b20


	//   ....[132]....
        /*09a4*/ 	.word	0x00025ba0


	//   ....[133]....
        /*09a8*/ 	.word	0x00025f50


	//   ....[134]....
        /*09ac*/ 	.word	0x00025ff0


	//   ....[135]....
        /*09b0*/ 	.word	0x00026110


	//   ....[136]....
        /*09b4*/ 	.word	0x00026180


	//   ....[137]....
        /*09b8*/ 	.word	0x000261f0


	//   ....[138]....
        /*09bc*/ 	.word	0x00026260


	//   ....[139]....
        /*09c0*/ 	.word	0x000262d0


	//   ....[140]....
        /*09c4*/ 	.word	0x00026350


	//   ....[141]....
        /*09c8*/ 	.word	0x000263e0


	//   ....[142]....
        /*09cc*/ 	.word	0x00026470


	//   ....[143]....
        /*09d0*/ 	.word	0x000264e0


	//   ....[144]....
        /*09d4*/ 	.word	0x00026550


	//   ....[145]....
        /*09d8*/ 	.word	0x000265c0


	//   ....[146]....
        /*09dc*/ 	.word	0x00026640


	//   ....[147]....
        /*09e0*/ 	.word	0x000266b0


	//   ....[148]....
        /*09e4*/ 	.word	0x00026750


	//   ....[149]....
        /*09e8*/ 	.word	0x000267e0


	//   ....[150]....
        /*09ec*/ 	.word	0x00026910


	//----- nvinfo : EIATTR_REG_RECONFIG
	.align		4
.L_235:
        /*09f0*/ 	.byte	0x01, 0x54
	.zero		2


	//----- nvinfo : EIATTR_SYSCALL_OFFSETS
	.align		4
        /*09f4*/ 	.byte	0x04, 0x46
        /*09f6*/ 	.short	(.L_237 - .L_236)


	//   ....[0]....
.L_236:
        /*09f8*/ 	.word	0x00001d80


	//   ....[1]....
        /*09fc*/ 	.word	0x00001ed0


	//   ....[2]....
        /*0a00*/ 	.word	0x00007640


	//   ....[3]....
        /*0a04*/ 	.word	0x00007960


	//   ....[4]....
        /*0a08*/ 	.word	0x0001f5a0


	//   ....[5]....
        /*0a0c*/ 	.word	0x0001f6f0


	//   ....[6]....
        /*0a10*/ 	.word	0x0001f7e0


	//   ....[7]....
        /*0a14*/ 	.word	0x000200c0


	//----- nvinfo : EIATTR_MBARRIER_INSTR_OFFSETS
	.align		4
.L_237:
        /*0a18*/ 	.byte	0x04, 0x39
        /*0a1a*/ 	.short	(.L_239 - .L_238)


	//   ....[0]....
.L_238:
        /*0a1c*/ 	.word	0x000002d0
        /*0a20*/ 	.word	0x000000ff
        /*0a24*/ 	.word	0x0002d800
        /*0a28*/ 	.short	0x0100
        /*0a2a*/ 	.byte	0x08
	.zero		1


	//   ....[1]....
        /*0a2c*/ 	.word	0x000002e0
        /*0a30*/ 	.word	0x000000ff
        /*0a34*/ 	.word	0x0002d820
        /*0a38*/ 	.short	0x0100
        /*0a3a*/ 	.byte	0x08
	.zero		1


	//   ....[2]....
        /*0a3c*/ 	.word	0x000003d0
        /*0a40*/ 	.word	0x000000ff
        /*0a44*/ 	.word	0x0002d830
        /*0a48*/ 	.short	0x0100
        /*0a4a*/ 	.byte	0x08
	.zero		1


	//   ....[3]....
        /*0a4c*/ 	.word	0x000003e0
        /*0a50*/ 	.word	0x000000ff
        /*0a54*/ 	.word	0x0002d840
        /*0a58*/ 	.short	0x0100
        /*0a5a*/ 	.byte	0x08
	.zero		1


	//   ....[4]....
        /*0a5c*/ 	.word	0x000003f0
        /*0a60*/ 	.word	0x000000ff
        /*0a64*/ 	.word	0x0002d838
        /*0a68*/ 	.short	0x0100
        /*0a6a*/ 	.byte	0x08
	.zero		1


	//   ....[5]....
        /*0a6c*/ 	.word	0x00000400
        /*0a70*/ 	.word	0x000000ff
        /*0a74*/ 	.word	0x0002d848
        /*0a78*/ 	.short	0x0100
        /*0a7a*/ 	.byte	0x08
	.zero		1


	//   ....[6]....
        /*0a7c*/ 	.word	0x00000530
        /*0a80*/ 	.word	0x000000ff
        /*0a84*/ 	.word	0x0002d850
        /*0a88*/ 	.short	0x0100
        /*0a8a*/ 	.byte	0x08
	.zero		1


	//   ....[7]....
        /*0a8c*/ 	.word	0x00000540
        /*0a90*/ 	.word	0x000000ff
        /*0a94*/ 	.word	0x0002d860
        /*0a98*/ 	.short	0x0100
        /*0a9a*/ 	.byte	0x08
	.zero		1


	//   ....[8]....
        /*0a9c*/ 	.word	0x00000550
        /*0aa0*/ 	.word	0x000000ff
        /*0aa4*/ 	.word	0x0002d858
        /*0aa8*/ 	.short	0x0100
        /*0aaa*/ 	.byte	0x08
	.zero		1


	//   ....[9]....
        /*0aac*/ 	.word	0x00000560
        /*0ab0*/ 	.word	0x000000ff
        /*0ab4*/ 	.word	0x0002d868
        /*0ab8*/ 	.short	0x0100
        /*0aba*/ 	.byte	0x08
	.zero		1


	//   ....[10]....
        /*0abc*/ 	.word	0x00000650
        /*0ac0*/ 	.word	0x000000ff
        /*0ac4*/ 	.word	0x0002d870
        /*0ac8*/ 	.short	0x0100
        /*0aca*/ 	.byte	0x06
	.zero		1


	//   ....[11]....
        /*0acc*/ 	.word	0x00000660
        /*0ad0*/ 	.word	0x000000ff
        /*0ad4*/ 	.word	0x0002d880
        /*0ad8*/ 	.short	0x0100
        /*0ada*/ 	.byte	0x06
	.zero		1


	//   ....[12]....
        /*0adc*/ 	.word	0x00000670
        /*0ae0*/ 	.word	0x000000ff
        /*0ae4*/ 	.word	0x0002d878
        /*0ae8*/ 	.short	0x0100
        /*0aea*/ 	.byte	0x06
	.zero		1


	//   ....[13]....
        /*0aec*/ 	.word	0x00000680
        /*0af0*/ 	.word	0x000000ff
        /*0af4*/ 	.word	0x0002d888
        /*0af8*/ 	.short	0x0100
        /*0afa*/ 	.byte	0x06
	.zero		1


	//   ....[14]....
        /*0afc*/ 	.word	0x000007b0
        /*0b00*/ 	.word	0x000000ff
        /*0b04*/ 	.word	0x0002d890
        /*0b08*/ 	.short	0x0100
        /*0b0a*/ 	.byte	0x08
	.zero		1


	//   ....[15]....
        /*0b0c*/ 	.word	0x000007c0
        /*0b10*/ 	.word	0x000000ff
        /*0b14*/ 	.word	0x0002d8a0
        /*0b18*/ 	.short	0x0100
        /*0b1a*/ 	.byte	0x08
	.zero		1


	//   ....[16]....
        /*0b1c*/ 	.word	0x000007d0
        /*0b20*/ 	.word	0x000000ff
        /*0b24*/ 	.word	0x0002d898
        /*0b28*/ 	.short	0x0100
        /*0b2a*/ 	.byte	0x08
	.zero		1


	//   ....[17]....
        /*0b2c*/ 	.word	0x000007e0
        /*0b30*/ 	.word	0x000000ff
        /*0b34*/ 	.word	0x0002d8a8
        /*0b38*/ 	.short	0x0100
        /*0b3a*/ 	.byte	0x08
	.zero		1


	//   ....[18]....
        /*0b3c*/ 	.word	0x00000910
        /*0b40*/ 	.word	0x000000ff
        /*0b44*/ 	.word	0x0002d8b0
        /*0b48*/ 	.short	0x0100
        /*0b4a*/ 	.byte	0x08
	.zero		1


	//   ....[19]....
        /*0b4c*/ 	.word	0x00000920
        /*0b50*/ 	.word	0x000000ff
        /*0b54*/ 	.word	0x0002d8c0
        /*0b58*/ 	.short	0x0100
        /*0b5a*/ 	.byte	0x08
	.zero		1


	//   ....[20]....
        /*0b5c*/ 	.word	0x00000930
        /*0b60*/ 	.word	0x000000ff
        /*0b64*/ 	.word	0x0002d8b8
        /*0b68*/ 	.short	0x0100
        /*0b6a*/ 	.byte	0x08
	.zero		1


	//   ....[21]....
        /*0b6c*/ 	.word	0x00000940
        /*0b70*/ 	.word	0x000000ff
        /*0b74*/ 	.word	0x0002d8c8
        /*0b78*/ 	.short	0x0100
        /*0b7a*/ 	.byte	0x08
	.zero		1


	//   ....[22]....
        /*0b7c*/ 	.word	0x00003360
        /*0b80*/ 	.word	0x0000000e
        /*0b84*/ 	.word	0x0002d890
        /*0b88*/ 	.short	0x010a
        /*0b8a*/ 	.byte	0x3f
	.zero		1


	//   ....[23]....
        /*0b8c*/ 	.word	0x00004d70
        /*0b90*/ 	.word	0x0000000e
        /*0b94*/ 	.word	0x0002d890
        /*0b98*/ 	.short	0x010a
        /*0b9a*/ 	.byte	0x3f
	.zero		1


	//   ....[24]....
        /*0b9c*/ 	.word	0x00006700
        /*0ba0*/ 	.word	0x0000000e
        /*0ba4*/ 	.word	0x0002d890
        /*0ba8*/ 	.short	0x010a
        /*0baa*/ 	.byte	0x3f
	.zero		1


	//   ....[25]....
        /*0bac*/ 	.word	0x00006970
        /*0bb0*/ 	.word	0x0000001c
        /*0bb4*/ 	.word	0x00000000
        /*0bb8*/ 	.short	0x0101
        /*0bba*/ 	.byte	0x3f
	.zero		1


	//   ....[26]....
        /*0bbc*/ 	.word	0x000069b0
        /*0bc0*/ 	.word	0x0000000e
        /*0bc4*/ 	.word	0x0002d8b0
        /*0bc8*/ 	.short	0x010a
        /*0bca*/ 	.byte	0x3f
	.zero		1


	//   ....[27]....
        /*0bcc*/ 	.word	0x00006cd0
        /*0bd0*/ 	.word	0x0000000e
        /*0bd4*/ 	.word	0x00000000
        /*0bd8*/ 	.short	0x0101
        /*0bda*/ 	.byte	0x3f
	.zero		1


	//   ....[28]....
        /*0bdc*/ 	.word	0x000076e0
        /*0be0*/ 	.word	0x00000002
        /*0be4*/ 	.word	0x0002d800
        /*0be8*/ 	.short	0x010a
        /*0bea*/ 	.byte	0x3f
	.zero		1


	//   ....[29]....
        /*0bec*/ 	.word	0x00007730
        /*0bf0*/ 	.word	0x00000002
        /*0bf4*/ 	.word	0x0002d800
        /*0bf8*/ 	.short	0x010a
        /*0bfa*/ 	.byte	0x3f
	.zero		1


	//   ....[30]....
        /*0bfc*/ 	.word	0x00008310
        /*0c00*/ 	.word	0x00000002
        /*0c04*/ 	.word	0x0002d800
        /*0c08*/ 	.short	0x010a
        /*0c0a*/ 	.byte	0x3f
	.zero		1


	//   ....[31]....
        /*0c0c*/ 	.word	0x00009ef0
        /*0c10*/ 	.word	0x00000002
        /*0c14*/ 	.word	0x0002d800
        /*0c18*/ 	.short	0x010a
        /*0c1a*/ 	.byte	0x3f
	.zero		1


	//   ....[32]....
        /*0c1c*/ 	.word	0x0000b600
        /*0c20*/ 	.word	0x00000000
        /*0c24*/ 	.word	0x0002d830
        /*0c28*/ 	.short	0x010a
        /*0c2a*/ 	.byte	0x3f
	.zero		1


	//   ....[33]....
        /*0c2c*/ 	.word	0x0000b670
        /*0c30*/ 	.word	0x00000000
        /*0c34*/ 	.word	0x0002d830
        /*0c38*/ 	.short	0x010a
        /*0c3a*/ 	.byte	0x3f
	.zero		1


	//   ....[34]....
        /*0c3c*/ 	.word	0x0000bff0
        /*0c40*/ 	.word	0x00000000
        /*0c44*/ 	.word	0x00000000
        /*0c48*/ 	.short	0x0101
        /*0c4a*/ 	.byte	0x3f
	.zero		1


	//   ....[35]....
        /*0c4c*/ 	.word	0x0000f4a0
        /*0c50*/ 	.word	0x0000000b
        /*0c54*/ 	.word	0x0002d830
        /*0c58*/ 	.short	0x010a
        /*0c5a*/ 	.byte	0x3f
	.zero		1


	//   ....[36]....
        /*0c5c*/ 	.word	0x0000f4f0
        /*0c60*/ 	.word	0x0000000b
        /*0c64*/ 	.word	0x0002d830
        /*0c68*/ 	.short	0x010a
        /*0c6a*/ 	.byte	0x3f
	.zero		1


	//   ....[37]....
        /*0c6c*/ 	.word	0x0000f900
        /*0c70*/ 	.word	0x0000000b
        /*0c74*/ 	.word	0x0002d850
        /*0c78*/ 	.short	0x010a
        /*0c7a*/ 	.byte	0x3f
	.zero		1


	//   ....[38]....
        /*0c7c*/ 	.word	0x0000f940
        /*0c80*/ 	.word	0x0000000b
        /*0c84*/ 	.word	0x0002d850
        /*0c88*/ 	.short	0x010a
        /*0c8a*/ 	.byte	0x3f
	.zero		1


	//   ....[39]....
        /*0c8c*/ 	.word	0x00010770
        /*0c90*/ 	.word	0x00000032
        /*0c94*/ 	.word	0x00000000
        /*0c98*/ 	.short	0x0101
        /*0c9a*/ 	.byte	0x3f
	.zero		1


	//   ....[40]....
        /*0c9c*/ 	.word	0x00011170
        /*0ca0*/ 	.word	0x0000000a
        /*0ca4*/ 	.word	0x00000000
        /*0ca8*/ 	.short	0x0101
        /*0caa*/ 	.byte	0x3f
	.zero		1


	//   ....[41]....
        /*0cac*/ 	.word	0x000132e0
        /*0cb0*/ 	.word	0x0000000c
        /*0cb4*/ 	.word	0x0002d830
        /*0cb8*/ 	.short	0x010a
        /*0cba*/ 	.byte	0x3f
	.zero		1


	//   ....[42]....
        /*0cbc*/ 	.word	0x00013330
        /*0cc0*/ 	.word	0x0000000c
        /*0cc4*/ 	.word	0x0002d830
        /*0cc8*/ 	.short	0x010a
        /*0cca*/ 	.byte	0x3f
	.zero		1


	//   ....[43]....
        /*0ccc*/ 	.word	0x00013740
        /*0cd0*/ 	.word	0x0000000d
        /*0cd4*/ 	.word	0x0002d850
        /*0cd8*/ 	.short	0x010a
        /*0cda*/ 	.byte	0x3f
	.zero		1


	//   ....[44]....
        /*0cdc*/ 	.word	0x00013780
        /*0ce0*/ 	.word	0x0000000d
        /*0ce4*/ 	.word	0x0002d850
        /*0ce8*/ 	.short	0x010a
        /*0cea*/ 	.byte	0x3f
	.zero		1


	//   ....[45]....
        /*0cec*/ 	.word	0x00015030
        /*0cf0*/ 	.word	0x0000001b
        /*0cf4*/ 	.word	0x00000000
        /*0cf8*/ 	.short	0x0101
        /*0cfa*/ 	.byte	0x3f
	.zero		1


	//   ....[46]....
        /*0cfc*/ 	.word	0x00015050
        /*0d00*/ 	.word	0x0000000a
        /*0d04*/ 	.word	0x00000000
        /*0d08*/ 	.short	0x0101
        /*0d0a*/ 	.byte	0x3f
	.zero		1


	//   ....[47]....
        /*0d0c*/ 	.word	0x00015ec0
        /*0d10*/ 	.word	0x0000000c
        /*0d14*/ 	.word	0x0002d830
        /*0d18*/ 	.short	0x010a
        /*0d1a*/ 	.byte	0x3f
	.zero		1


	//   ....[48]....
        /*0d1c*/ 	.word	0x00015f10
        /*0d20*/ 	.word	0x0000000c
        /*0d24*/ 	.word	0x0002d830
        /*0d28*/ 	.short	0x010a
        /*0d2a*/ 	.byte	0x3f
	.zero		1


	//   ....[49]....
        /*0d2c*/ 	.word	0x00016320
        /*0d30*/ 	.word	0x0000000d
        /*0d34*/ 	.word	0x0002d850
        /*0d38*/ 	.short	0x010a
        /*0d3a*/ 	.byte	0x3f
	.zero		1


	//   ....[50]....
        /*0d3c*/ 	.word	0x00016360
        /*0d40*/ 	.word	0x0000000d
        /*0d44*/ 	.word	0x0002d850
        /*0d48*/ 	.short	0x010a
        /*0d4a*/ 	.byte	0x3f
	.zero		1


	//   ....[51]....
        /*0d4c*/ 	.word	0x00017220
        /*0d50*/ 	.word	0x00000032
        /*0d54*/ 	.word	0x00000000
        /*0d58*/ 	.short	0x0101
        /*0d5a*/ 	.byte	0x3f
	.zero		1


	//   ....[52]....
        /*0d5c*/ 	.word	0x00017c10
        /*0d60*/ 	.word	0x0000000b
        /*0d64*/ 	.word	0x00000000
        /*0d68*/ 	.short	0x0101
        /*0d6a*/ 	.byte	0x3f
	.zero		1


	//   ....[53]....
        /*0d6c*/ 	.word	0x00019a20
        /*0d70*/ 	.word	0x0000000b
        /*0d74*/ 	.word	0x0002d850
        /*0d78*/ 	.short	0x010a
        /*0d7a*/ 	.byte	0x3f
	.zero		1


	//   ....[54]....
        /*0d7c*/ 	.word	0x00019ad0
        /*0d80*/ 	.word	0x0000000b
        /*0d84*/ 	.word	0x0002d850
        /*0d88*/ 	.short	0x010a
        /*0d8a*/ 	.byte	0x3f
	.zero		1


	//   ....[55]....
        /*0d8c*/ 	.word	0x0001a2b0
        /*0d90*/ 	.word	0x00000009
        /*0d94*/ 	.word	0x00000000
        /*0d98*/ 	.short	0x0101
        /*0d9a*/ 	.byte	0x3f
	.zero		1


	//   ....[56]....
        /*0d9c*/ 	.word	0x0001b6a0
        /*0da0*/ 	.word	0x00000000
        /*0da4*/ 	.word	0x00000000
        /*0da8*/ 	.short	0x0101
        /*0daa*/ 	.byte	0x3f
	.zero		1


	//   ....[57]....
        /*0dac*/ 	.word	0x0001dc00
        /*0db0*/ 	.word	0x00000016
        /*0db4*/ 	.word	0x0002d820
        /*0db8*/ 	.short	0x010a
        /*0dba*/ 	.byte	0x3f
	.zero		1


	//   ....[58]....
        /*0dbc*/ 	.word	0x0001dc90
        /*0dc0*/ 	.word	0x0000000b
        /*0dc4*/ 	.word	0x0002d8a0
        /*0dc8*/ 	.short	0x010a
        /*0dca*/ 	.byte	0x3f
	.zero		1


	//   ....[59]....
        /*0dcc*/ 	.word	0x0001e0e0
        /*0dd0*/ 	.word	0x0000000b
        /*0dd4*/ 	.word	0x0002d8c0
        /*0dd8*/ 	.short	0x010a
        /*0dda*/ 	.byte	0x3f
	.zero		1


	//   ....[60]....
        /*0ddc*/ 	.word	0x0001e5f0
        /*0de0*/ 	.word	0x00000006
        /*0de4*/ 	.word	0x0002d8a0
        /*0de8*/ 	.short	0x010a
        /*0dea*/ 	.byte	0x3f
	.zero		1


	//   ....[61]....
        /*0dec*/ 	.word	0x0001ea30
        /*0df0*/ 	.word	0x00000006
        /*0df4*/ 	.word	0x0002d8c0
        /*0df8*/ 	.short	0x010a
        /*0dfa*/ 	.byte	0x3f
	.zero		1


	//   ....[62]....
        /*0dfc*/ 	.word	0x0001fb60
        /*0e00*/ 	.word	0x00000000
        /*0e04*/ 	.word	0x0002d840
        /*0e08*/ 	.short	0x010a
        /*0e0a*/ 	.byte	0x3f
	.zero		1


	//   ....[63]....
        /*0e0c*/ 	.word	0x00020ad0
        /*0e10*/ 	.word	0x00000016
        /*0e14*/ 	.word	0x0002d800
        /*0e18*/ 	.short	0x0107
        /*0e1a*/ 	.byte	0x3f
	.zero		1


	//   ....[64]....
        /*0e1c*/ 	.word	0x00020bc0
        /*0e20*/ 	.word	0x00000016
        /*0e24*/ 	.word	0x0002d800
        /*0e28*/ 	.short	0x0101
        /*0e2a*/ 	.byte	0x3f
	.zero		1


	//   ....[65]....
        /*0e2c*/ 	.word	0x00020be0
        /*0e30*/ 	.word	0x00000016
        /*0e34*/ 	.word	0x0002d820
        /*0e38*/ 	.short	0x010a
        /*0e3a*/ 	.byte	0x3f
	.zero		1


	//   ....[66]....
        /*0e3c*/ 	.word	0x00020f20
        /*0e40*/ 	.word	0x00000003
        /*0e44*/ 	.word	0x0002d840
        /*0e48*/ 	.short	0x010a
        /*0e4a*/ 	.byte	0x3f
	.zero		1


	//   ....[67]....
        /*0e4c*/ 	.word	0x000213a0
        /*0e50*/ 	.word	0x00000003
        /*0e54*/ 	.word	0x00000060
        /*0e58*/ 	.short	0x010a
        /*0e5a*/ 	.byte	0x3f
	.zero		1


	//   ....[68]....
        /*0e5c*/ 	.word	0x00021af0
        /*0e60*/ 	.word	0x00000003
        /*0e64*/ 	.word	0x0002d840
        /*0e68*/ 	.short	0x010a
        /*0e6a*/ 	.byte	0x3f
	.zero		1


	//   ....[69]....
        /*0e6c*/ 	.word	0x00021f70
        /*0e70*/ 	.word	0x0000000b
        /*0e74*/ 	.word	0x00000060
        /*0e78*/ 	.short	0x010a
        /*0e7a*/ 	.byte	0x3f
	.zero		1


	//   ....[70]....
        /*0e7c*/ 	.word	0x000225f0
        /*0e80*/ 	.word	0x00000002
        /*0e84*/ 	.word	0x0002d840
        /*0e88*/ 	.short	0x010a
        /*0e8a*/ 	.byte	0x3f
	.zero		1


	//   ....[71]....
        /*0e8c*/ 	.word	0x00022a80
        /*0e90*/ 	.word	0x00000007
        /*0e94*/ 	.word	0x00000060
        /*0e98*/ 	.short	0x010a
        /*0e9a*/ 	.byte	0x3f
	.zero		1


	//   ....[72]....
        /*0e9c*/ 	.word	0x000230b0
        /*0ea0*/ 	.word	0x00000003
        /*0ea4*/ 	.word	0x0002d860
        /*0ea8*/ 	.short	0x010a
        /*0eaa*/ 	.byte	0x3f
	.zero		1


	//   ....[73]....
        /*0eac*/ 	.word	0x000241e0
        /*0eb0*/ 	.word	0x00000009
        /*0eb4*/ 	.word	0x0002d820
        /*0eb8*/ 	.short	0x010a
        /*0eba*/ 	.byte	0x3f
	.zero		1


	//   ....[74]....
        /*0ebc*/ 	.word	0x00024370
        /*0ec0*/ 	.word	0x00000005
        /*0ec4*/ 	.word	0x00000000
        /*0ec8*/ 	.short	0x010a
        /*0eca*/ 	.byte	0x3f
	.zero		1


	//   ....[75]....
        /*0ecc*/ 	.word	0x000243e0
        /*0ed0*/ 	.word	0x00000003
        /*0ed4*/ 	.word	0x00000000
        /*0ed8*/ 	.short	0x010a
        /*0eda*/ 	.byte	0x3f
	.zero		1


	//   ....[76]....
        /*0edc*/ 	.word	0x00024440
        /*0ee0*/ 	.word	0x00000017
        /*0ee4*/ 	.word	0x00000000
        /*0ee8*/ 	.short	0x010a
        /*0eea*/ 	.byte	0x3f
	.zero		1


	//   ....[77]....
        /*0eec*/ 	.word	0x00024470
        /*0ef0*/ 	.word	0x00000007
        /*0ef4*/ 	.word	0x00000000
        /*0ef8*/ 	.short	0x010a
        /*0efa*/ 	.byte	0x3f
	.zero		1


	//   ....[78]....
        /*0efc*/ 	.word	0x000244d0
        /*0f00*/ 	.word	0x0000000e
        /*0f04*/ 	.word	0x0002d890
        /*0f08*/ 	.short	0x010a
        /*0f0a*/ 	.byte	0x3f
	.zero		1


	//   ....[79]....
        /*0f0c*/ 	.word	0x00024520
        /*0f10*/ 	.word	0x0000000e
        /*0f14*/ 	.word	0x0002d890
        /*0f18*/ 	.short	0x010a
        /*0f1a*/ 	.byte	0x3f
	.zero		1


	//   ....[80]....
        /*0f1c*/ 	.word	0x00024570
        /*0f20*/ 	.word	0x0000000e
        /*0f24*/ 	.word	0x0002d890
        /*0f28*/ 	.short	0x010a
        /*0f2a*/ 	.byte	0x3f
	.zero		1


	//   ....[81]....
        /*0f2c*/ 	.word	0x000245c0
        /*0f30*/ 	.word	0x0000000e
        /*0f34*/ 	.word	0x0002d8b0
        /*0f38*/ 	.short	0x010a
        /*0f3a*/ 	.byte	0x3f
	.zero		1


	//   ....[82]....
        /*0f3c*/ 	.word	0x000248c0
        /*0f40*/ 	.word	0x00000002
        /*0f44*/ 	.word	0x0002d800
        /*0f48*/ 	.short	0x010a
        /*0f4a*/ 	.byte	0x3f
	.zero		1


	//   ....[83]....
        /*0f4c*/ 	.word	0x00024ae0
        /*0f50*/ 	.word	0x00000002
        /*0f54*/ 	.word	0x0002d800
        /*0f58*/ 	.short	0x010a
        /*0f5a*/ 	.byte	0x3f
	.zero		1


	//   ....[84]....
        /*0f5c*/ 	.word	0x00024b30
        /*0f60*/ 	.word	0x00000000
        /*0f64*/ 	.word	0x0002d830
        /*0f68*/ 	.short	0x010a
        /*0f6a*/ 	.byte	0x3f
	.zero		1


	//   ....[85]....
        /*0f6c*/ 	.word	0x00024b80
        /*0f70*/ 	.word	0x0000000b
        /*0f74*/ 	.word	0x0002d830
        /*0f78*/ 	.short	0x010a
        /*0f7a*/ 	.byte	0x3f
	.zero		1


	//   ....[86]....
        /*0f7c*/ 	.word	0x00024bd0
        /*0f80*/ 	.word	0x0000000b
        /*0f84*/ 	.word	0x0002d850
        /*0f88*/ 	.short	0x010a
        /*0f8a*/ 	.byte	0x3f
	.zero		1


	//   ....[87]....
        /*0f8c*/ 	.word	0x00024c20
        /*0f90*/ 	.word	0x0000000c
        /*0f94*/ 	.word	0x0002d830
        /*0f98*/ 	.short	0x010a
        /*0f9a*/ 	.byte	0x3f
	.zero		1


	//   ....[88]....
        /*0f9c*/ 	.word	0x00024c70
        /*0fa0*/ 	.word	0x0000000d
        /*0fa4*/ 	.word	0x0002d850
        /*0fa8*/ 	.short	0x010a
        /*0faa*/ 	.byte	0x3f
	.zero		1


	//   ....[89]....
        /*0fac*/ 	.word	0x00024cc0
        /*0fb0*/ 	.word	0x0000000c
        /*0fb4*/ 	.word	0x0002d830
        /*0fb8*/ 	.short	0x010a
        /*0fba*/ 	.byte	0x3f
	.zero		1


	//   ....[90]....
        /*0fbc*/ 	.word	0x00024d10
        /*0fc0*/ 	.word	0x0000000d
        /*0fc4*/ 	.word	0x0002d850
        /*0fc8*/ 	.short	0x010a
        /*0fca*/ 	.byte	0x3f
	.zero		1


	//   ....[91]....
        /*0fcc*/ 	.word	0x00024d60
        /*0fd0*/ 	.word	0x0000000b
        /*0fd4*/ 	.word	0x0002d850
        /*0fd8*/ 	.short	0x010a
        /*0fda*/ 	.byte	0x3f
	.zero		1


	//   ....[92]....
        /*0fdc*/ 	.word	0x000250f0
        /*0fe0*/ 	.word	0x00000016
        /*0fe4*/ 	.word	0x0002d820
        /*0fe8*/ 	.short	0x010a
        /*0fea*/ 	.byte	0x3f
	.zero		1


	//   ....[93]....
        /*0fec*/ 	.word	0x00025140
        /*0ff0*/ 	.word	0x0000000b
        /*0ff4*/ 	.word	0x0002d8a0
        /*0ff8*/ 	.short	0x010a
        /*0ffa*/ 	.byte	0x3f
	.zero		1


	//   ....[94]....
        /*0ffc*/ 	.word	0x00025190
        /*1000*/ 	.word	0x0000000b
        /*1004*/ 	.word	0x0002d8c0
        /*1008*/ 	.short	0x010a
        /*100a*/ 	.byte	0x3f
	.zero		1


	//   ....[95]....
        /*100c*/ 	.word	0x000251e0
        /*1010*/ 	.word	0x00000006
        /*1014*/ 	.word	0x0002d8a0
        /*1018*/ 	.short	0x010a
        /*101a*/ 	.byte	0x3f
	.zero		1


	//   ....[96]....
        /*101c*/ 	.word	0x00025230
        /*1020*/ 	.word	0x00000006
        /*1024*/ 	.word	0x0002d8c0
        /*1028*/ 	.short	0x010a
        /*102a*/ 	.byte	0x3f
	.zero		1


	//   ....[97]....
        /*102c*/ 	.word	0x000253d0
        /*1030*/ 	.word	0x00000000
        /*1034*/ 	.word	0x0002d840
        /*1038*/ 	.short	0x010a
        /*103a*/ 	.byte	0x3f
	.zero		1


	//   ....[98]....
        /*103c*/ 	.word	0x00025c70
        /*1040*/ 	.word	0x00000016
        /*1044*/ 	.word	0x0002d820
        /*1048*/ 	.short	0x010a
        /*104a*/ 	.byte	0x3f
	.zero		1


	//   ....[99]....
        /*104c*/ 	.word	0x00025cc0
        /*1050*/ 	.word	0x00000003
        /*1054*/ 	.word	0x0002d840
        /*1058*/ 	.short	0x010a
        /*105a*/ 	.byte	0x3f
	.zero		1


	//   ....[100]....
        /*105c*/ 	.word	0x00025d10
        /*1060*/ 	.word	0x00000003
        /*1064*/ 	.word	0x00000060
        /*1068*/ 	.short	0x010a
        /*106a*/ 	.byte	0x3f
	.zero		1


	//   ....[101]....
        /*106c*/ 	.word	0x00025d60
        /*1070*/ 	.word	0x00000003
        /*1074*/ 	.word	0x0002d840
        /*1078*/ 	.short	0x010a
        /*107a*/ 	.byte	0x3f
	.zero		1


	//   ....[102]....
        /*107c*/ 	.word	0x00025db0
        /*1080*/ 	.word	0x0000000b
        /*1084*/ 	.word	0x00000060
        /*1088*/ 	.short	0x010a
        /*108a*/ 	.byte	0x3f
	.zero		1


	//   ....[103]....
        /*108c*/ 	.word	0x00025e00
        /*1090*/ 	.word	0x00000002
        /*1094*/ 	.word	0x0002d840
        /*1098*/ 	.short	0x010a
        /*109a*/ 	.byte	0x3f
	.zero		1


	//   ....[104]....
        /*109c*/ 	.word	0x00025e50
        /*10a0*/ 	.word	0x00000007
        /*10a4*/ 	.word	0x00000060
        /*10a8*/ 	.short	0x010a
        /*10aa*/ 	.byte	0x3f
	.zero		1


	//   ....[105]....
        /*10ac*/ 	.word	0x00025ea0
        /*10b0*/ 	.word	0x00000003
        /*10b4*/ 	.word	0x0002d860
        /*10b8*/ 	.short	0x010a
        /*10ba*/ 	.byte	0x3f
	.zero		1


	//   ....[106]....
        /*10bc*/ 	.word	0x00026830
        /*10c0*/ 	.word	0x00000009
        /*10c4*/ 	.word	0x0002d820
        /*10c8*/ 	.short	0x010a
        /*10ca*/ 	.byte	0x3f
	.zero		1


	//   ....[107]....
        /*10cc*/ 	.word	0x000269d0
        /*10d0*/ 	.word	0x00000005
        /*10d4*/ 	.word	0x00000000
        /*10d8*/ 	.short	0x010a
        /*10da*/ 	.byte	0x3f
	.zero		1


	//   ....[108]....
        /*10dc*/ 	.word	0x00026a20
        /*10e0*/ 	.word	0x00000003
        /*10e4*/ 	.word	0x00000000
        /*10e8*/ 	.short	0x010a
        /*10ea*/ 	.byte	0x3f
	.zero		1


	//   ....[109]....
        /*10ec*/ 	.word	0x00026a70
        /*10f0*/ 	.word	0x00000017
        /*10f4*/ 	.word	0x00000000
        /*10f8*/ 	.short	0x010a
        /*10fa*/ 	.byte	0x3f
	.zero		1


	//----- nvinfo : EIATTR_NUM_MBARRIERS
	.align		4
.L_239:
        /*10fc*/ 	.byte	0x03, 0x38
        /*10fe*/ 	.short	0x0016


	//----- nvinfo : EIATTR_EXIT_INSTR_OFFSETS
	.align		4
        /*1100*/ 	.byte	0x04, 0x1c
        /*1102*/ 	.short	(.L_241 - .L_240)


	//   ....[0]....
.L_240:
        /*1104*/ 	.word	0x000244c0


	//----- nvinfo : EIATTR_MAX_THREADS
	.align		4
.L_241:
        /*1108*/ 	.byte	0x04, 0x05
        /*110a*/ 	.short	(.L_243 - .L_242)
.L_242:
        /*110c*/ 	.word	0x00000200
        /*1110*/ 	.word	0x00000001
        /*1114*/ 	.word	0x00000001


	//----- nvinfo : EIATTR_CRS_STACK_SIZE
	.align		4
.L_243:
        /*1118*/ 	.byte	0x04, 0x1e
        /*111a*/ 	.short	(.L_245 - .L_244)
.L_244:
        /*111c*/ 	.word	0x00000000


	//----- nvinfo : EIATTR_CBANK_PARAM_SIZE
	.align		4
.L_245:
        /*1120*/ 	.byte	0x03, 0x19
        /*1122*/ 	.short	0x0af0


	//----- nvinfo : EIATTR_PARAM_CBANK
	.align		4
        /*1124*/ 	.byte	0x04, 0x0a
        /*1126*/ 	.short	(.L_247 - .L_246)
	.align		4
.L_246:
        /*1128*/ 	.word	index@(.nv.constant0._ZN7cutlass13device_kernelIN5flash11enable_sm90INS1_16FlashAttnFwdSm90INS1_25CollectiveMainloopFwdSm90ILi2EN4cute5tupleIJNS5_1CILi1EEES8_S8_EEENS6_IJNS7_ILi192EEENS7_ILi128EEENS7_ILi96EEEEEELi96ENS_6half_tEfNS_4arch4Sm90ELb0ELb1ELb1ELb1ELb0ELb1ELb0ELb0ELb1ELb1ELb0ELb0EEENS1_21CollectiveEpilogueFwdINS6_IJSA_SC_SB_EEES9_SE_SG_Li384ELb1ELb1ELb0ELb0EEENS1_36VarlenDynamicPersistentTileSchedulerILi192ELi128ELi384ELi128ELb0ELb1ELb1ELb1ELb0ELb1EEEEEEEEEvNT_6ParamsE)
        /*112c*/ 	.short	0x0210
        /*112e*/ 	.short	0x0af0


	//----- nvinfo : EIATTR_SW_WAR
	.align		4
.L_247:
        /*1130*/ 	.byte	0x04, 0x36
        /*1132*/ 	.short	(.L_249 - .L_248)
.L_248:
        /*1134*/ 	.word	0x00000008
.L_249:


//--------------------- .nv.info._ZN7cutlass13device_kernelIN5flash11enable_sm90INS1_16FlashAttnFwdSm90INS1_25CollectiveMainloopFwdSm90ILi2EN4cute5tupleIJNS5_1CILi1EEES8_S8_EEENS6_IJNS7_ILi192EEENS7_ILi144EEENS7_ILi96EEEEEELi96ENS_6half_tEfNS_4arch4Sm90ELb1ELb0ELb1ELb0ELb0ELb0ELb0ELb0ELb1ELb1ELb0ELb0EEENS1_21CollectiveEpilogueFwdINS6_IJSA_SC_SB_EEES9_SE_SG_Li384ELb0ELb1ELb0ELb0EEENS1_30DynamicPersistentTileSchedulerILi384ELi128ELb0ELb1ELb1EEEEEEEEEvNT_6ParamsE --------------------------
	.section	.nv.info._ZN7cutlass13device_kernelIN5flash11enable_sm90INS1_16FlashAttnFwdSm90INS1_25CollectiveMainloopFwdSm90ILi2EN4cute5tupleIJNS5_1CILi1EEES8_S8_EEENS6_IJNS7_ILi192EEENS7_ILi144EEENS7_ILi96EEEEEELi96ENS_6half_tEfNS_4arch4Sm90ELb1ELb0ELb1ELb0ELb0ELb0ELb0ELb0ELb1ELb1ELb0ELb0EEENS1_21CollectiveEpilogueFwdINS6_IJSA_SC_SB_EEES9_SE_SG_Li384ELb0ELb1ELb0ELb0EEENS1_30DynamicPersistentTileSchedulerILi384ELi128ELb0ELb1ELb1EEEEEEEEEvNT_6ParamsE,"",@"SHT_CUDA_INFO"
	.sectionflags	@""
	.align	4


	//----- nvinfo : EIATTR_CUDA_API_VERSION
	.align		4
        /*0000*/ 	.byte	0x04, 0x37
        /*0002*/ 	.short	(.L_251 - .L_250)
.L_250:
        /*0004*/ 	.word	0x00000082


	//----- nvinfo : EIATTR_KPARAM_INFO
	.align		4
.L_251:
        /*0008*/ 	.byte	0x04, 0x17
        /*000a*/ 	.short	(.L_253 - .L_252)
.L_252:
        /*000c*/ 	.word	0x00000000
        /*0010*/ 	.short	0x0000
        /*0012*/ 	.short	0x0070
        /*0014*/ 	.byte	0x00, 0xf0, 0x01, 0x2a


	//----- nvinfo : EIATTR_SPARSE_MMA_MASK
	.align		4
.L_253:
        /*0018*/ 	.byte	0x03, 0x50
        /*001a*/ 	.short	0x0000


	//----- nvinfo : EIATTR_MAXREG_COUNT
	.align		4
        /*001c*/ 	.byte	0x03, 0x1b
        /*001e*/ 	.short	0x0080


	//----- nvinfo : EIATTR_NUM_BARRIERS
	.align		4
        /*0020*/ 	.byte	0x02, 0x4c
        /*0022*/ 	.byte	0x10
	.zero		1


	//----- nvinfo : EIATTR_EXTERNS
	.align		4
        /*0024*/ 	.byte	0x04, 0x0f
        /*0026*/ 	.short	(.L_255 - .L_254)


	//   ....[0]....
	.align		4
.L_254:
        /*0028*/ 	.word	index@(__assertfail)


	//----- nvinfo : EIATTR_ANNOTATIONS
	.align		4
.L_255:
        /*002c*/ 	.byte	0x04, 0x55
        /*002e*/ 	.short	(.L_257 - .L_256)


	//   ....[0]....
.L_256:
        /*0030*/ 	.word	0x00000001
        /*0034*/ 	.byte	0x50, 0x09, 0x00, 0x00, 0x01, 0x00, 0x00, 0x00, 0x60, 0x0a, 0x00, 0x00, 0x01, 0x00, 0x00, 0x00
        /*0044*/ 	.byte	0xc0, 0x0b, 0x01, 0x00, 0x01, 0x00, 0x00, 0x00, 0xd0, 0x0b, 0x01, 0x00, 0x01, 0x00, 0x00, 0x00
        /*0054*/ 	.byte	0x50, 0x0c, 0x01, 0x00, 0x01, 0x00, 0x00, 0x00, 0x30, 0x29, 0x01, 0x00, 0x01, 0x00, 0x00, 0x00
        /*0064*/ 	.byte	0x50, 0x29, 0x01, 0x00, 0x01, 0x00, 0x00, 0x00, 0x20, 0x51, 0x01, 0x00, 0x01, 0x00, 0x00, 0x00
        /*0074*/ 	.byte	0xc0, 0x52, 0x01, 0x00, 0x01, 0x00, 0x00, 0x00, 0x60, 0x54, 0x01, 0x00


	//----- nvinfo : EIATTR_MERCURY_ISA_VERSION
	.align		4
.L_257:
        /*0080*/ 	.byte	0x03, 0x5f
        /*0082*/ 	.short	0x0101


	//----- nvinfo : EIATTR_INT_WARP_WIDE_INSTR_OFFSETS
	.align		4
        /*0084*/ 	.byte	0x04, 0x31
        /*0086*/ 	.short	(.L_259 - .L_258)


	//   ....[0]....
.L_258:
        /*0088*/ 	.word	0x00000130


	//   ....[1]....
        /*008c*/ 	.word	0x00000170


	//   ....[2]....
        /*0090*/ 	.word	0x000001e0


	//   ....[3]....
        /*0094*/ 	.word	0x000112b0


	//   ....[4]....
        /*0098*/ 	.word	0x00011350


	//   ....[5]....
        /*009c*/ 	.word	0x00014ba0


	//   ....[6]....
        /*00a0*/ 	.word	0x00014c40


	//----- nvinfo : EIATTR_COOP_GROUP_MASK_REGIDS
	.align		4
.L_259:
        /*00a4*/ 	.byte	0x04, 0x29
        /*00a6*/ 	.short	(.L_261 - .L_260)


	//   ....[0]....
.L_260:
        /*00a8*/ 	.word	0xffffffff


	//   ....[1]....
        /*00ac*/ 	.word	0xffffffff


	//   ....[2]....
        /*00b0*/ 	.word	0xffffffff


	//   ....[3]....
        /*00b4*/ 	.word	0xffffffff


	//   ....[4]....
        /*00b8*/ 	.word	0xffffffff


	//   ....[5]....
        /*00bc*/ 	.word	0xffffffff


	//   ....[6]....
        /*00c0*/ 	.word	0xffffffff


	//   ....[7]....
        /*00c4*/ 	.word	0xffffffff


	//   ....[8]....
        /*00c8*/ 	.word	0xffffffff


	//   ....[9]....
        /*00cc*/ 	.word	0xffffffff


	//   ....[10]....
        /*00d0*/ 	.word	0xffffffff


	//   ....[11]....
        /*00d4*/ 	.word	0xffffffff


	//   ....[12]....
        /*00d8*/ 	.word	0xffffffff


	//   ....[13]....
        /*00dc*/ 	.word	0xffffffff


	//   ....[14]....
        /*00e0*/ 	.word	0xffffffff


	//   ....[15]....
        /*00e4*/ 	.word	0xffffffff


	//   ....[16]....
        /*00e8*/ 	.word	0xffffffff


	//   ....[17]....
        /*00ec*/ 	.word	0xffffffff


	//   ....[18]....
        /*00f0*/ 	.word	0xffffffff


	//   ....[19]....
        /*00f4*/ 	.word	0xffffffff


	//   ....[20]....
        /*00f8*/ 	.word	0xffffffff


	//   ....[21]....
        /*00fc*/ 	.word	0xffffffff


	//   ....[22]....
        /*0100*/ 	.word	0xffffffff


	//   ....[23]....
        /*0104*/ 	.word	0xffffffff


	//   ....[24]....
        /*0108*/ 	.word	0xffffffff


	//   ....[25]....
        /*010c*/ 	.word	0xffffffff


	//   ....[26]....
        /*0110*/ 	.word	0xffffffff


	//   ....[27]....
        /*0114*/ 	.word	0xffffffff


	//   ....[28]....
        /*0118*/ 	.word	0xffffffff


	//   ....[29]....
        /*011c*/ 	.word	0xffffffff


	//   ....[30]....
        /*0120*/ 	.word	0xffffffff


	//   ....[31]....
        /*0124*/ 	.word	0xffffffff


	//   ....[32]....
        /*0128*/ 	.word	0xffffffff


	//   ....[33]....
        /*012c*/ 	.word	0xffffffff


	//   ....[34]....
        /*0130*/ 	.word	0xffffffff


	//   ....[35]....
        /*0134*/ 	.word	0xffffffff


	//   ....[36]....
        /*0138*/ 	.word	0xffffffff


	//   ....[37]....
        /*013c*/ 	.word	0xffffffff


	//   ....[38]....
        /*0140*/ 	.word	0xffffffff


	//   ....[39]....
        /*0144*/ 	.word	0xffffffff


	//   ....[40]....
        /*0148*/ 	.word	0xffffffff


	//   ....[41]....
        /*014c*/ 	.word	0xffffffff


	//   ....[42]....
        /*0150*/ 	.word	0xffffffff


	//   ....[43]....
        /*0154*/ 	.word	0xffffffff


	//   ....[44]....
        /*0158*/ 	.word	0xffffffff


	//   ....[45]....
        /*015c*/ 	.word	0xffffffff


	//   ....[46]....
        /*0160*/ 	.word	0xffffffff


	//   ....[47]....
        /*0164*/ 	.word	0xffffffff


	//   ....[48]....
        /*0168*/ 	.word	0xffffffff


	//   ....[49]....
        /*016c*/ 	.word	0xffffffff


	//   ....[50]....
        /*0170*/ 	.word	0xffffffff


	//   ....[51]....
        /*0174*/ 	.word	0xffffffff


	//   ....[52]....
        /*0178*/ 	.word	0xffffffff


	//   ....[53]....
        /*017c*/ 	.word	0xffffffff


	//   ....[54]....
        /*0180*/ 	.word	0xffffffff


	//   ....[55]....
        /*0184*/ 	.word	0xffffffff


	//   ....[56]....
        /*0188*/ 	.word	0xffffffff


	//   ....[57]....
        /*018c*/ 	.word	0xffffffff


	//   ....[58]....
        /*0190*/ 	.word	0xffffffff


	//   ....[59]....
        /*0194*/ 	.word	0x0500000f


	//   ....[60]....
        /*0198*/ 	.word	0x0500000f


	//   ....[61]....
        /*019c*/ 	.word	0x0500000f


	//   ....[62]....
        /*01a0*/ 	.word	0x0500000f


	//   ....[63]....
        /*01a4*/ 	.word	0x0500000f


	//   ....[64]....
        /*01a8*/ 	.word	0x0500000f


	//   ....[65]....
        /*01ac*/ 	.word	0x0500000f


	//   ....[66]....
        /*01b0*/ 	.word	0x0500000f


	//   ....[67]....
        /*01b4*/ 	.word	0x0500000f


	//   ....[68]....
        /*01b8*/ 	.word	0x0500000f


	//   ....[69]....
        /*01bc*/ 	.word	0x0500000f


	//   ....[70]....
        /*01c0*/ 	.word	0x0500000f


	//   ....[71]....
        /*01c4*/ 	.word	0x0500000f


	//   ....[72]....
        /*01c8*/ 	.word	0x0500000f


	//   ....[73]....
        /*01cc*/ 	.word	0x0500000f


	//----- nvinfo : EIATTR_COOP_GROUP_INSTR_OFFSETS
	.align		4
.L_261:
        /*01d0*/ 	.byte	0x04, 0x28
        /*01d2*/ 	.short	(.L_263 - .L_262)


	//   ....[0]....
.L_262:
        /*01d4*/ 	.word	0x00000070


	//   ....[1]....
        /*01d8*/ 	.word	0x00000140


	//   ....[2]....
        /*01dc*/ 	.word	0x00000190


	//   ....[3]....
        /*01e0*/ 	.word	0x000003c0


	//   ....[4]....
        /*01e4*/ 	.word	0x00000520


	//   ....[5]....
        /*01e8*/ 	.word	0x00000640


	//   ....[6]....
        /*01ec*/ 	.word	0x000007a0


	//   ....[7]....
        /*01f0*/ 	.word	0x000015a0


	//   ....[8]....
        /*01f4*/ 	.word	0x000033b0


	//   ....[9]....
        /*01f8*/ 	.word	0x00004030


	//   ....[10]....
        /*01fc*/ 	.word	0x000040b0


	//   ....[11]....
        /*0200*/ 	.word	0x00004110


	//   ....[12]....
        /*0204*/ 	.word	0x00004cd0


	//   ....[13]....
        /*0208*/ 	.word	0x00004d20


	//   ....[14]....
        /*020c*/ 	.word	0x00005bd0


	//   ....[15]....
        /*0210*/ 	.word	0x00007730


	//   ....[16]....
        /*0214*/ 	.word	0x000085f0


	//   ....[17]....
        /*0218*/ 	.word	0x00008650


	//   ....[18]....
        /*021c*/ 	.word	0x000086b0


	//   ....[19]....
        /*0220*/ 	.word	0x00009360


	//   ....[20]....
        /*0224*/ 	.word	0x000093c0


	//   ....[21]....
        /*0228*/ 	.word	0x0000a700


	//   ....[22]....
        /*022c*/ 	.word	0x0000caf0


	//   ....[23]....
        /*0230*/ 	.word	0x0000cb60


	//   ....[24]....
        /*0234*/ 	.word	0x0000d380


	//   ....[25]....
        /*0238*/ 	.word	0x0000d3e0


	//   ....[26]....
        /*023c*/ 	.word	0x0000e7b0


	//   ....[27]....
        /*0240*/ 	.word	0x0000e8c0


	//   ....[28]....
        /*0244*/ 	.word	0x0000e920


	//   ....[29]....
        /*0248*/ 	.word	0x0000ea30


	//   ....[30]....
        /*024c*/ 	.word	0x0000ea70


	//   ....[31]....
        /*0250*/ 	.word	0x0000f9f0


	//   ....[32]....
        /*0254*/ 	.word	0x0000fa20


	//   ....[33]....
        /*0258*/ 	.word	0x0000fa60


	//   ....[34]....
        /*025c*/ 	.word	0x0000fa90


	//   ....[35]....
        /*0260*/ 	.word	0x0000ffd0


	//   ....[36]....
        /*0264*/ 	.word	0x0000fff0


	//   ....[37]....
        /*0268*/ 	.word	0x00010100


	//   ....[38]....
        /*026c*/ 	.word	0x00010120


	//   ....[39]....
        /*0270*/ 	.word	0x00010890


	//   ....[40]....
        /*0274*/ 	.word	0x000108a0


	//   ....[41]....
        /*0278*/ 	.word	0x000109b0


	//   ....[42]....
        /*027c*/ 	.word	0x000109d0


	//   ....[43]....
        /*0280*/ 	.word	0x00010b80


	//   ....[44]....
        /*0284*/ 	.word	0x00011890


	//   ....[45]....
        /*0288*/ 	.word	0x000123f0


	//   ....[46]....
        /*028c*/ 	.word	0x00012430


	//   ....[47]....
        /*0290*/ 	.word	0x00012460


	//   ....[48]....
        /*0294*/ 	.word	0x00012530


	//   ....[49]....
        /*0298*/ 	.word	0x00012540


	//   ....[50]....
        /*029c*/ 	.word	0x000125f0


	//   ....[51]....
        /*02a0*/ 	.word	0x00012600


	//   ....[52]....
        /*02a4*/ 	.word	0x00012610


	//   ....[53]....
        /*02a8*/ 	.word	0x00012620


	//   ....[54]....
        /*02ac*/ 	.word	0x00012630


	//   ....[55]....
        /*02b0*/ 	.word	0x00012710


	//   ....[56]....
        /*02b4*/ 	.word	0x000127b0


	//   ....[57]....
        /*02b8*/ 	.word	0x00015200


	//   ....[58]....
        /*02bc*/ 	.word	0x000153e0


	//   ....[59]....
        /*02c0*/ 	.word	0x00015960


	//   ....[60]....
        /*02c4*/ 	.word	0x00015ac0


	//   ....[61]....
        /*02c8*/ 	.word	0x00015b30


	//   ....[62]....
        /*02cc*/ 	.word	0x00015ca0


	//   ....[63]....
        /*02d0*/ 	.word	0x00015cf0


	//   ....[64]....
        /*02d4*/ 	.word	0x00015e20


	//   ....[65]....
        /*02d8*/ 	.word	0x00015e70


	//   ....[66]....
        /*02dc*/ 	.word	0x00015f90


	//   ....[67]....
        /*02e0*/ 	.word	0x00016010


	//   ....[68]....
        /*02e4*/ 	.word	0x00016120


	//   ....[69]....
        /*02e8*/ 	.word	0x00016170


	//   ....[70]....
        /*02ec*/ 	.word	0x00016270


	//   ....[71]....
        /*02f0*/ 	.word	0x000162c0


	//   ....[72]....
        /*02f4*/ 	.word	0x000165d0


	//   ....[73]....
        /*02f8*/ 	.word	0x000166f0


	//----- nvinfo : EIATTR_REG_RECONFIG
	.align		4
.L_263:
        /*02fc*/ 	.byte	0x01, 0x54
	.zero		2


	//----- nvinfo : EIATTR_SYSCALL_OFFSETS
	.align		4
        /*0300*/ 	.byte	0x04, 0x46
        /*0302*/ 	.short	(.L_265 - .L_264)


	//   ....[0]....
.L_264:
        /*0304*/ 	.word	0x000017a0


	//   ....[1]....
        /*0308*/ 	.word	0x000114b0


	//   ....[2]....
        /*030c*/ 	.word	0x00011600


	//   ....[3]....
        /*0310*/ 	.word	0x000116f0


	//   ....[4]....
        /*0314*/ 	.word	0x00011ef0


	//----- nvinfo : EIATTR_MBARRIER_INSTR_OFFSETS
	.align		4
.L_265:
        /*0318*/ 	.byte	0x04, 0x39
        /*031a*/ 	.short	(.L_267 - .L_266)


	//   ....[0]....
.L_266:
        /*031c*/ 	.word	0x00000270
        /*0320*/ 	.word	0x000000ff
        /*0324*/ 	.word	0x00031c00
        /*0328*/ 	.short	0x0100
        /*032a*/ 	.byte	0x08
	.zero		1


	//   ....[1]....
        /*032c*/ 	.word	0x00000280
        /*0330*/ 	.word	0x000000ff
        /*0334*/ 	.word	0x00031c20
        /*0338*/ 	.short	0x0100
        /*033a*/ 	.byte	0x08
	.zero		1


	//   ....[2]....
        /*033c*/ 	.word	0x00000370
        /*0340*/ 	.word	0x000000ff
        /*0344*/ 	.word	0x00031c30
        /*0348*/ 	.short	0x0100
        /*034a*/ 	.byte	0x08
	.zero		1


	//   ....[3]....
        /*034c*/ 	.word	0x00000380
        /*0350*/ 	.word	0x000000ff
        /*0354*/ 	.word	0x00031c40
        /*0358*/ 	.short	0x0100
        /*035a*/ 	.byte	0x08
	.zero		1


	//   ....[4]....
        /*035c*/ 	.word	0x00000390
        /*0360*/ 	.word	0x000000ff
        /*0364*/ 	.word	0x00031c38
        /*0368*/ 	.short	0x0100
        /*036a*/ 	.byte	0x08
	.zero		1


	//   ....[5]....
        /*036c*/ 	.word	0x000003a0
        /*0370*/ 	.word	0x000000ff
        /*0374*/ 	.word	0x00031c48
        /*0378*/ 	.short	0x0100
        /*037a*/ 	.byte	0x08
	.zero		1


	//   ....[6]....
        /*037c*/ 	.word	0x000004d0
        /*0380*/ 	.word	0x000000ff
        /*0384*/ 	.word	0x00031c50
        /*0388*/ 	.short	0x0100
        /*038a*/ 	.byte	0x08
	.zero		1


	//   ....[7]....
        /*038c*/ 	.word	0x000004e0
        /*0390*/ 	.word	0x000000ff
        /*0394*/ 	.word	0x00031c60
        /*0398*/ 	.short	0x0100
        /*039a*/ 	.byte	0x08
	.zero		1


	//   ....[8]....
        /*039c*/ 	.word	0x000004f0
        /*03a0*/ 	.word	0x000000ff
        /*03a4*/ 	.word	0x00031c58
        /*03a8*/ 	.short	0x0100
        /*03aa*/ 	.byte	0x08
	.zero		1


	//   ....[9]....
        /*03ac*/ 	.word	0x00000500
        /*03b0*/ 	.word	0x000000ff
        /*03b4*/ 	.word	0x00031c68
        /*03b8*/ 	.short	0x0100
        /*03ba*/ 	.byte	0x08
	.zero		1


	//   ....[10]....
        /*03bc*/ 	.word	0x000005f0
        /*03c0*/ 	.word	0x000000ff
        /*03c4*/ 	.word	0x00031c70
        /*03c8*/ 	.short	0x0100
        /*03ca*/ 	.byte	0x06
	.zero		1


	//   ....[11]....
        /*03cc*/ 	.word	0x00000600
        /*03d0*/ 	.word	0x000000ff
        /*03d4*/ 	.word	0x00031c80
        /*03d8*/ 	.short	0x0100
        /*03da*/ 	.byte	0x06
	.zero		1


	//   ....[12]....
        /*03dc*/ 	.word	0x00000610
        /*03e0*/ 	.word	0x000000ff
        /*03e4*/ 	.word	0x00031c78
        /*03e8*/ 	.short	0x0100
        /*03ea*/ 	.byte	0x06
	.zero		1


	//   ....[13]....
        /*03ec*/ 	.word	0x00000620
        /*03f0*/ 	.word	0x000000ff
        /*03f4*/ 	.word	0x00031c88
        /*03f8*/ 	.short	0x0100
        /*03fa*/ 	.byte	0x06
	.zero		1


	//   ....[14]....
        /*03fc*/ 	.word	0x00000750
        /*0400*/ 	.word	0x000000ff
        /*0404*/ 	.word	0x00031c90
        /*0408*/ 	.short	0x0100
        /*040a*/ 	.byte	0x08
	.zero		1


	//   ....[15]....
        /*040c*/ 	.word	0x00000760
        /*0410*/ 	.word	0x000000ff
        /*0414*/ 	.word	0x00031ca0
        /*0418*/ 	.short	0x0100
        /*041a*/ 	.byte	0x08
	.zero		1


	//   ....[16]....
        /*041c*/ 	.word	0x00000770
        /*0420*/ 	.word	0x000000ff
        /*0424*/ 	.word	0x00031c98
        /*0428*/ 	.short	0x0100
        /*042a*/ 	.byte	0x08
	.zero		1


	//   ....[17]....
        /*042c*/ 	.word	0x00000780
        /*0430*/ 	.word	0x000000ff
        /*0434*/ 	.word	0x00031ca8
        /*0438*/ 	.short	0x0100
        /*043a*/ 	.byte	0x08
	.zero		1


	//   ....[18]....
        /*043c*/ 	.word	0x000008b0
        /*0440*/ 	.word	0x000000ff
        /*0444*/ 	.word	0x00031cb0
        /*0448*/ 	.short	0x0100
        /*044a*/ 	.byte	0x08
	.zero		1


	//   ....[19]....
        /*044c*/ 	.word	0x000008c0
        /*0450*/ 	.word	0x000000ff
        /*0454*/ 	.word	0x00031cc0
        /*0458*/ 	.short	0x0100
        /*045a*/ 	.byte	0x08
	.zero		1


	//   ....[20]....
        /*045c*/ 	.word	0x000008d0
        /*0460*/ 	.word	0x000000ff
        /*0464*/ 	.word	0x00031cb8
        /*0468*/ 	.short	0x0100
        /*046a*/ 	.byte	0x08
	.zero		1


	//   ....[21]....
        /*046c*/ 	.word	0x000008e0
        /*0470*/ 	.word	0x000000ff
        /*0474*/ 	.word	0x00031cc8
        /*0478*/ 	.short	0x0100
        /*047a*/ 	.byte	0x08
	.zero		1


	//   ....[22]....
        /*047c*/ 	.word	0x00001840
        /*0480*/ 	.word	0x000000ff
        /*0484*/ 	.word	0x00031c00
        /*0488*/ 	.short	0x010a
        /*048a*/ 	.byte	0x25
	.zero		1


	//   ....[23]....
        /*048c*/ 	.word	0x000018c0
        /*0490*/ 	.word	0x00000000
        /*0494*/ 	.word	0x00031c30
        /*0498*/ 	.short	0x010a
        /*049a*/ 	.byte	0x3f
	.zero		1


	//   ....[24]....
        /*049c*/ 	.word	0x00001920
        /*04a0*/ 	.word	0x00000000
        /*04a4*/ 	.word	0x00031c30
        /*04a8*/ 	.short	0x010a
        /*04aa*/ 	.byte	0x3f
	.zero		1


	//   ....[25]....
        /*04ac*/ 	.word	0x00004f30
        /*04b0*/ 	.word	0x00000004
        /*04b4*/ 	.word	0x00000000
        /*04b8*/ 	.short	0x0101
        /*04ba*/ 	.byte	0x3f
	.zero		1


	//   ....[26]....
        /*04bc*/ 	.word	0x00005d20
        /*04c0*/ 	.word	0x000000ff
        /*04c4*/ 	.word	0x00031c30
        /*04c8*/ 	.short	0x010a
        /*04ca*/ 	.byte	0x04
	.zero		1


	//   ....[27]....
        /*04cc*/ 	.word	0x00005d60
        /*04d0*/ 	.word	0x000000ff
        /*04d4*/ 	.word	0x00031c30
        /*04d8*/ 	.short	0x010a
        /*04da*/ 	.byte	0x04
	.zero		1


	//   ....[28]....
        /*04dc*/ 	.word	0x000073f0
        /*04e0*/ 	.word	0x000000ff
        /*04e4*/ 	.word	0x00031c50
        /*04e8*/ 	.short	0x010a
        /*04ea*/ 	.byte	0x04
	.zero		1


	//   ....[29]....
        /*04ec*/ 	.word	0x00007430
        /*04f0*/ 	.word	0x000000ff
        /*04f4*/ 	.word	0x00031c50
        /*04f8*/ 	.short	0x010a
        /*04fa*/ 	.byte	0x04
	.zero		1


	//   ....[30]....
        /*04fc*/ 	.word	0x00009970
        /*0500*/ 	.word	0x00000005
        /*0504*/ 	.word	0x00000000
        /*0508*/ 	.short	0x0101
        /*050a*/ 	.byte	0x3f
	.zero		1


	//   ....[31]....
        /*050c*/ 	.word	0x00009ac0
        /*0510*/ 	.word	0x0000004f
        /*0514*/ 	.word	0x00000000
        /*0518*/ 	.short	0x0101
        /*051a*/ 	.byte	0x3f
	.zero		1


	//   ....[32]....
        /*051c*/ 	.word	0x0000a870
        /*0520*/ 	.word	0x000000ff
        /*0524*/ 	.word	0x00031c30
        /*0528*/ 	.short	0x010a
        /*052a*/ 	.byte	0x04
	.zero		1


	//   ....[33]....
        /*052c*/ 	.word	0x0000a8b0
        /*0530*/ 	.word	0x000000ff
        /*0534*/ 	.word	0x00031c30
        /*0538*/ 	.short	0x010a
        /*053a*/ 	.byte	0x04
	.zero		1


	//   ....[34]....
        /*053c*/ 	.word	0x0000bf40
        /*0540*/ 	.word	0x000000ff
        /*0544*/ 	.word	0x00031c50
        /*0548*/ 	.short	0x010a
        /*054a*/ 	.byte	0x04
	.zero		1


	//   ....[35]....
        /*054c*/ 	.word	0x0000bf80
        /*0550*/ 	.word	0x000000ff
        /*0554*/ 	.word	0x00031c50
        /*0558*/ 	.short	0x010a
        /*055a*/ 	.byte	0x04
	.zero		1


	//   ....[36]....
        /*055c*/ 	.word	0x0000da60
        /*0560*/ 	.word	0x0000000d
        /*0564*/ 	.word	0x00000000
        /*0568*/ 	.short	0x0101
        /*056a*/ 	.byte	0x3f
	.zero		1


	//   ....[37]....
        /*056c*/ 	.word	0x0000dbb0
        /*0570*/ 	.word	0x0000000c
        /*0574*/ 	.word	0x00000000
        /*0578*/ 	.short	0x0101
        /*057a*/ 	.byte	0x3f
	.zero		1


	//   ....[38]....
        /*057c*/ 	.word	0x0000e830
        /*0580*/ 	.word	0x000000ff
        /*0584*/ 	.word	0x00031c50
        /*0588*/ 	.short	0x010a
        /*058a*/ 	.byte	0x05
	.zero		1


	//   ....[39]....
        /*058c*/ 	.word	0x0000e870
        /*0590*/ 	.word	0x000000ff
        /*0594*/ 	.word	0x00031c50
        /*0598*/ 	.short	0x010a
        /*059a*/ 	.byte	0x05
	.zero		1


	//   ....[40]....
        /*059c*/ 	.word	0x0000ef40
        /*05a0*/ 	.word	0x00000004
        /*05a4*/ 	.word	0x00000000
        /*05a8*/ 	.short	0x0101
        /*05aa*/ 	.byte	0x3f
	.zero		1


	//   ....[41]....
        /*05ac*/ 	.word	0x0000ffc0
        /*05b0*/ 	.word	0x000000ff
        /*05b4*/ 	.word	0x00000000
        /*05b8*/ 	.short	0x0101
        /*05ba*/ 	.byte	0x05
	.zero		1


	//   ....[42]....
        /*05bc*/ 	.word	0x00011ac0
        /*05c0*/ 	.word	0x00000003
        /*05c4*/ 	.word	0x00031c40
        /*05c8*/ 	.short	0x010a
        /*05ca*/ 	.byte	0x3f
	.zero		1


	//   ....[43]....
        /*05cc*/ 	.word	0x000128c0
        /*05d0*/ 	.word	0x00000011
        /*05d4*/ 	.word	0x00031c00
        /*05d8*/ 	.short	0x0107
        /*05da*/ 	.byte	0x3f
	.zero		1


	//   ....[44]....
        /*05dc*/ 	.word	0x000129b0
        /*05e0*/ 	.word	0x00000011
        /*05e4*/ 	.word	0x00031c00
        /*05e8*/ 	.short	0x0101
        /*05ea*/ 	.byte	0x3f
	.zero		1


	//   ....[45]....
        /*05ec*/ 	.word	0x000129d0
        /*05f0*/ 	.word	0x00000011
        /*05f4*/ 	.word	0x00031c20
        /*05f8*/ 	.short	0x010a
        /*05fa*/ 	.byte	0x3f
	.zero		1


	//   ....[46]....
        /*05fc*/ 	.word	0x00012cf0
        /*0600*/ 	.word	0x00000002
        /*0604*/ 	.word	0x00031c40
        /*0608*/ 	.short	0x010a
        /*060a*/ 	.byte	0x3f
	.zero		1


	//   ....[47]....
        /*060c*/ 	.word	0x00013100
        /*0610*/ 	.word	0x00000003
        /*0614*/ 	.word	0x00000060
        /*0618*/ 	.short	0x010a
        /*061a*/ 	.byte	0x3f
	.zero		1


	//   ....[48]....
        /*061c*/ 	.word	0x00013810
        /*0620*/ 	.word	0x00000003
        /*0624*/ 	.word	0x00031c40
        /*0628*/ 	.short	0x010a
        /*062a*/ 	.byte	0x3f
	.zero		1


	//   ....[49]....
        /*062c*/ 	.word	0x00013c40
        /*0630*/ 	.word	0x0000000c
        /*0634*/ 	.word	0x00000060
        /*0638*/ 	.short	0x010a
        /*063a*/ 	.byte	0x3f
	.zero		1


	//   ....[50]....
        /*063c*/ 	.word	0x000142a0
        /*0640*/ 	.word	0x00000002
        /*0644*/ 	.word	0x00031c40
        /*0648*/ 	.short	0x010a
        /*064a*/ 	.byte	0x3f
	.zero		1


	//   ....[51]....
        /*064c*/ 	.word	0x000146e0
        /*0650*/ 	.word	0x00000008
        /*0654*/ 	.word	0x00000060
        /*0658*/ 	.short	0x010a
        /*065a*/ 	.byte	0x3f
	.zero		1


	//   ....[52]....
        /*065c*/ 	.word	0x00014ce0
        /*0660*/ 	.word	0x00000003
        /*0664*/ 	.word	0x00031c60
        /*0668*/ 	.short	0x010a
        /*066a*/ 	.byte	0x3f
	.zero		1


	//   ....[53]....
        /*066c*/ 	.word	0x00015360
        /*0670*/ 	.word	0x00000007
        /*0674*/ 	.word	0x00031c20
        /*0678*/ 	.short	0x010a
        /*067a*/ 	.byte	0x3f
	.zero		1


	//   ....[54]....
        /*067c*/ 	.word	0x00015520
        /*0680*/ 	.word	0x00000005
        /*0684*/ 	.word	0x00000000
        /*0688*/ 	.short	0x010a
        /*068a*/ 	.byte	0x3f
	.zero		1


	//   ....[55]....
        /*068c*/ 	.word	0x00015590
        /*0690*/ 	.word	0x00000003
        /*0694*/ 	.word	0x00000000
        /*0698*/ 	.short	0x010a
        /*069a*/ 	.byte	0x3f
	.zero		1


	//   ....[56]....
        /*069c*/ 	.word	0x000155f0
        /*06a0*/ 	.word	0x00000005
        /*06a4*/ 	.word	0x00000000
        /*06a8*/ 	.short	0x010a
        /*06aa*/ 	.byte	0x3f
	.zero		1


	//   ....[57]....
        /*06ac*/ 	.word	0x00015620
        /*06b0*/ 	.word	0x00000003
        /*06b4*/ 	.word	0x00000000
        /*06b8*/ 	.short	0x010a
        /*06ba*/ 	.byte	0x3f
	.zero		1


	//   ....[58]....
        /*06bc*/ 	.word	0x00015690
        /*06c0*/ 	.word	0x00000003
        /*06c4*/ 	.word	0x00031c00
        /*06c8*/ 	.short	0x010a
        /*06ca*/ 	.byte	0x3f
	.zero		1


	//   ....[59]....
        /*06cc*/ 	.word	0x000156e0
        /*06d0*/ 	.word	0x00000000
        /*06d4*/ 	.word	0x00031c30
        /*06d8*/ 	.short	0x010a
        /*06da*/ 	.byte	0x3f
	.zero		1


	//   ....[60]....
        /*06dc*/ 	.word	0x00015740
        /*06e0*/ 	.word	0x00000008
        /*06e4*/ 	.word	0x00031c30
        /*06e8*/ 	.short	0x010a
        /*06ea*/ 	.byte	0x3f
	.zero		1


	//   ....[61]....
        /*06ec*/ 	.word	0x000157a0
        /*06f0*/ 	.word	0x00000008
        /*06f4*/ 	.word	0x00031c50
        /*06f8*/ 	.short	0x010a
        /*06fa*/ 	.byte	0x3f
	.zero		1


	//   ....[62]....
        /*06fc*/ 	.word	0x00015800
        /*0700*/ 	.word	0x00000007
        /*0704*/ 	.word	0x00031c30
        /*0708*/ 	.short	0x010a
        /*070a*/ 	.byte	0x3f
	.zero		1


	//   ....[63]....
        /*070c*/ 	.word	0x00015860
        /*0710*/ 	.word	0x00000007
        /*0714*/ 	.word	0x00031c50
        /*0718*/ 	.short	0x010a
        /*071a*/ 	.byte	0x3f
	.zero		1


	//   ....[64]....
        /*071c*/ 	.word	0x000158c0
        /*0720*/ 	.word	0x00000005
        /*0724*/ 	.word	0x00031c50
        /*0728*/ 	.short	0x010a
        /*072a*/ 	.byte	0x3f
	.zero		1


	//   ....[65]....
        /*072c*/ 	.word	0x00015a10
        /*0730*/ 	.word	0x00000003
        /*0734*/ 	.word	0x00031c40
        /*0738*/ 	.short	0x010a
        /*073a*/ 	.byte	0x3f
	.zero		1


	//   ....[66]....
        /*073c*/ 	.word	0x000162f0
        /*0740*/ 	.word	0x00000011
        /*0744*/ 	.word	0x00031c20
        /*0748*/ 	.short	0x010a
        /*074a*/ 	.byte	0x3f
	.zero		1


	//   ....[67]....
        /*074c*/ 	.word	0x00016340
        /*0750*/ 	.word	0x00000002
        /*0754*/ 	.word	0x00031c40
        /*0758*/ 	.short	0x010a
        /*075a*/ 	.byte	0x3f
	.zero		1


	//   ....[68]....
        /*075c*/ 	.word	0x00016390
        /*0760*/ 	.word	0x00000003
        /*0764*/ 	.word	0x00000060
        /*0768*/ 	.short	0x010a
        /*076a*/ 	.byte	0x3f
	.zero		1


	//   ....[69]....
        /*076c*/ 	.word	0x000163e0
        /*0770*/ 	.word	0x00000003
        /*0774*/ 	.word	0x00031c40
        /*0778*/ 	.short	0x010a
        /*077a*/ 	.byte	0x3f
	.zero		1


	//   ....[70]....
        /*077c*/ 	.word	0x00016430
        /*0780*/ 	.word	0x0000000c
        /*0784*/ 	.word	0x00000060
        /*0788*/ 	.short	0x010a
        /*078a*/ 	.byte	0x3f
	.zero		1


	//   ....[71]....
        /*078c*/ 	.word	0x00016480
        /*0790*/ 	.word	0x00000002
        /*0794*/ 	.word	0x00031c40
        /*0798*/ 	.short	0x010a
        /*079a*/ 	.byte	0x3f
	.zero		1


	//   ....[72]....
        /*079c*/ 	.word	0x000164d0
        /*07a0*/ 	.word	0x00000008
        /*07a4*/ 	.word	0x00000060
        /*07a8*/ 	.short	0x010a
        /*07aa*/ 	.byte	0x3f
	.zero		1


	//   ....[73]....
        /*07ac*/ 	.word	0x00016520
        /*07b0*/ 	.word	0x00000003
        /*07b4*/ 	.word	0x00031c60
        /*07b8*/ 	.short	0x010a
        /*07ba*/ 	.byte	0x3f
	.zero		1


	//   ....[74]....
        /*07bc*/ 	.word	0x00016610
        /*07c0*/ 	.word	0x00000007
        /*07c4*/ 	.word	0x00031c20
        /*07c8*/ 	.short	0x010a
        /*07ca*/ 	.byte	0x3f
	.zero		1


	//   ....[75]....
        /*07cc*/ 	.word	0x000167b0
        /*07d0*/ 	.word	0x00000005
        /*07d4*/ 	.word	0x00000000
        /*07d8*/ 	.short	0x010a
        /*07da*/ 	.byte	0x3f
	.zero		1


	//   ....[76]....
        /*07dc*/ 	.word	0x00016800
        /*07e0*/ 	.word	0x00000003
        /*07e4*/ 	.word	0x00000000
        /*07e8*/ 	.short	0x010a
        /*07ea*/ 	.byte	0x3f
	.zero		1


	//   ....[77]....
        /*07ec*/ 	.word	0x00016850
        /*07f0*/ 	.word	0x00000005
        /*07f4*/ 	.word	0x00000000
        /*07f8*/ 	.short	0x010a
        /*07fa*/ 	.byte	0x3f
	.zero		1


	//----- nvinfo : EIATTR_NUM_MBARRIERS
	.align		4
.L_267:
        /*07fc*/ 	.byte	0x03, 0x38
        /*07fe*/ 	.short	0x0016


	//----- nvinfo : EIATTR_EXIT_INSTR_OFFSETS
	.align		4
        /*0800*/ 	.byte	0x04, 0x1c
        /*0802*/ 	.short	(.L_269 - .L_268)


	//   ....[0]....
.L_268:
        /*0804*/ 	.word	0x00000a50


	//   ....[1]....
        /*0808*/ 	.word	0x00010b10


	//   ....[2]....
        /*080c*/ 	.word	0x00015670


	//----- nvinfo : EIATTR_MAX_THREADS
	.align		4
.L_269:
        /*0810*/ 	.byte	0x04, 0x05
        /*0812*/ 	.short	(.L_271 - .L_270)
.L_270:
        /*0814*/ 	.word	0x00000200
        /*0818*/ 	.word	0x00000001
        /*081c*/ 	.word	0x00000001


	//----- nvinfo : EIATTR_CRS_STACK_SIZE
	.align		4
.L_271:
        /*0820*/ 	.byte	0x04, 0x1e
        /*0822*/ 	.short	(.L_273 - .L_272)
.L_272:
        /*0824*/ 	.word	0x00000000


	//----- nvinfo : EIATTR_CBANK_PARAM_SIZE
	.align		4
.L_273:
        /*0828*/ 	.byte	0x03, 0x19
        /*082a*/ 	.short	0x0af0


	//----- nvinfo : EIATTR_PARAM_CBANK
	.align		4
        /*082c*/ 	.byte	0x04, 0x0a
        /*082e*/ 	.short	(.L_275 - .L_274)
	.align		4
.L_274:
        /*0830*/ 	.word	index@(.nv.constant0._ZN7cutlass13device_kernelIN5flash11enable_sm90INS1_16FlashAttnFwdSm90INS1_25CollectiveMainloopFwdSm90ILi2EN4cute5tupleIJNS5_1CILi1EEES8_S8_EEENS6_IJNS7_ILi192EEENS7_ILi144EEENS7_ILi96EEEEEELi96ENS_6half_tEfNS_4arch4Sm90ELb1ELb0ELb1ELb0ELb0ELb0ELb0ELb0ELb1ELb1ELb0ELb0EEENS1_21CollectiveEpilogueFwdINS6_IJSA_SC_SB_EEES9_SE_SG_Li384ELb0ELb1ELb0ELb0EEENS1_30DynamicPersistentTileSchedulerILi384ELi128ELb0ELb1ELb1EEEEEEEEEvNT_6ParamsE)
        /*0834*/ 	.short	0x0210
        /*0836*/ 	.short	0x0af0


	//----- nvinfo : EIATTR_SW_WAR
	.align		4
.L_275:
        /*0838*/ 	.byte	0x04, 0x36
        /*083a*/ 	.short	(.L_277 - .L_276)
.L_276:
        /*083c*/ 	.word	0x00000008
.L_277:


//--------------------- .nv.info._ZN7cutlass13device_kernelIN5flash11enable_sm90INS1_16FlashAttnFwdSm90INS1_25CollectiveMainloopFwdSm90ILi2EN4cute5tupleIJNS5_1CILi1EEES8_S8_EEENS6_IJNS7_ILi192EEENS7_ILi144EEENS7_ILi96EEEEEELi96ENS_6half_tEfNS_4arch4Sm90ELb1ELb0ELb1ELb1ELb0ELb0ELb0ELb0ELb1ELb1ELb0ELb0EEENS1_21CollectiveEpilogueFwdINS6_IJSA_SC_SB_EEES9_SE_SG_Li384ELb1ELb1ELb0ELb0EEENS1_36VarlenDynamicPersistentTileSchedulerILi192ELi144ELi384ELi128ELb0ELb1ELb1ELb1ELb1ELb1EEEEEEEEEvNT_6ParamsE --------------------------
	.section	.nv.info._ZN7cutlass13device_kernelIN5flash11enable_sm90INS1_16FlashAttnFwdSm90INS1_25CollectiveMainloopFwdSm90ILi2EN4cute5tupleIJNS5_1CILi1EEES8_S8_EEENS6_IJNS7_ILi192EEENS7_ILi144EEENS7_ILi96EEEEEELi96ENS_6half_tEfNS_4arch4Sm90ELb1ELb0ELb1ELb1ELb0ELb0ELb0ELb0ELb1ELb1ELb0ELb0EEENS1_21CollectiveEpilogueFwdINS6_IJSA_SC_SB_EEES9_SE_SG_Li384ELb1ELb1ELb0ELb0EEENS1_36VarlenDynamicPersistentTileSchedulerILi192ELi144ELi384ELi128ELb0ELb1ELb1ELb1ELb1ELb1EEEEEEEEEvNT_6ParamsE,"",@"SHT_CUDA_INFO"
	.sectionflags	@""
	.align	4


	//----- nvinfo : EIATTR_CUDA_API_VERSION
	.align		4
        /*0000*/ 	.byte	0x04, 0x37
        /*0002*/ 	.short	(.L_279 - .L_278)
.L_278:
        /*0004*/ 	.word	0x00000082


	//----- nvinfo : EIATTR_KPARAM_INFO
	.align		4
.L_279:
        /*0008*/ 	.byte	0x04, 0x17
        /*000a*/ 	.short	(.L_281 - .L_280)
.L_280:
        /*000c*/ 	.word	0x00000000
        /*0010*/ 	.short	0x0000
        /*0012*/ 	.short	0x0070
        /*0014*/ 	.byte	0x00, 0xf0, 0x01, 0x2a


	//----- nvinfo : EIATTR_SPARSE_MMA_MASK
	.align		4
.L_281:
        /*0018*/ 	.byte	0x03, 0x50
        /*001a*/ 	.short	0x0000


	//----- nvinfo : EIATTR_MAXREG_COUNT
	.align		4
        /*001c*/ 	.byte	0x03, 0x1b
        /*001e*/ 	.short	0x0080


	//----- nvinfo : EIATTR_NUM_BARRIERS
	.align		4
        /*0020*/ 	.byte	0x02, 0x4c
        /*0022*/ 	.byte	0x10
	.zero		1


	//----- nvinfo : EIATTR_EXTERNS
	.align		4
        /*0024*/ 	.byte	0x04, 0x0f
        /*0026*/ 	.short	(.L_283 - .L_282)


	//   ....[0]....
	.align		4
.L_282:
        /*0028*/ 	.word	index@(__assertfail)


	//----- nvinfo : EIATTR_ANNOTATIONS
	.align		4
.L_283:
        /*002c*/ 	.byte	0x04, 0x55
        /*002e*/ 	.short	(.L_285 - .L_284)


	//   ....[0]....
.L_284:
        /* <DEDUP_REMOVED lines=23> */


	//----- nvinfo : EIATTR_MERCURY_ISA_VERSION
	.align		4
.L_285:
        /*0188*/ 	.byte	0x03, 0x5f
        /*018a*/ 	.short	0x0101


	//----- nvinfo : EIATTR_UNUSED_LOAD_BYTE_OFFSET
	.align		4
        /*018c*/ 	.byte	0x04, 0x44
        /*018e*/ 	.short	(.L_287 - .L_286)


	//   ....[0]....
.L_286:
        /*0190*/ 	.word	0x00000a60
        /*0194*/ 	.word	0x0000fff0


	//   ....[1]....
        /*0198*/ 	.word	0x0000f4f0
        /*019c*/ 	.word	0x0000fff0


	//----- nvinfo : EIATTR_INT_WARP_WIDE_INSTR_OFFSETS
	.align		4
.L_287:
        /*01a0*/ 	.byte	0x04, 0x31
        /*01a2*/ 	.short	(.L_289 - .L_288)


	//   ....[0]....
.L_288:
        /*01a4*/ 	.word	0x00000130


	//   ....[1]....
        /*01a8*/ 	.word	0x00000170


	//   ....[2]....
        /*01ac*/ 	.word	0x000001e0


	//   ....[3]....
        /*01b0*/ 	.word	0x00012690


	//   ....[4]....
        /*01b4*/ 	.word	0x00012730


	//   ....[5]....
        /*01b8*/ 	.word	0x000161c0


	//   ....[6]....
        /*01bc*/ 	.word	0x00016260


	//----- nvinfo : EIATTR_COOP_GROUP_MASK_REGIDS
	.align		4
.L_289:
        /*01c0*/ 	.byte	0x04, 0x29
        /*01c2*/ 	.short	(.L_291 - .L_290)


	//   ....[0]....
.L_290:
        /*01c4*/ 	.word	0xffffffff


	//   ....[1]....
        /*01c8*/ 	.word	0xffffffff


	//   ....[2]....
        /*01cc*/ 	.word	0xffffffff


	//   ....[3]....
        /*01d0*/ 	.word	0xffffffff


	//   ....[4]....
        /*01d4*/ 	.word	0xffffffff


	//   ....[5]....
        /*01d8*/ 	.word	0xffffffff


	//   ....[6]....
        /*01dc*/ 	.word	0xffffffff


	//   ....[7]....
        /*01e0*/ 	.word	0xffffffff


	//   ....[8]....
        /*01e4*/ 	.word	0xffffffff


	//   ....[9]....
        /*01e8*/ 	.word	0xffffffff


	//   ....[10]....
        /*01ec*/ 	.word	0xffffffff


	//   ....[11]....
        /*01f0*/ 	.word	0xffffffff


	//   ....[12]....
        /*01f4*/ 	.word	0xffffffff


	//   ....[13]....
        /*01f8*/ 	.word	0xffffffff


	//   ....[14]....
        /*01fc*/ 	.word	0xffffffff


	//   ....[15]....
        /*0200*/ 	.word	0xffffffff


	//   ....[16]....
        /*0204*/ 	.word	0xffffffff


	//   ....[17]....
        /*0208*/ 	.word	0xffffffff


	//   ....[18]....
        /*020c*/ 	.word	0xffffffff


	//   ....[19]....
        /*0210*/ 	.word	0xffffffff


	//   ....[20]....
        /*0214*/ 	.word	0xffffffff


	//   ....[21]....
        /*0218*/ 	.word	0xffffffff


	//   ....[22]....
        /*021c*/ 	.word	0xffffffff


	//   ....[23]....
        /*0220*/ 	.word	0xffffffff


	//   ....[24]....
        /*0224*/ 	.word	0xffffffff


	//   ....[25]....
        /*0228*/ 	.word	0xffffffff


	//   ....[26]....
        /*022c*/ 	.word	0xffffffff


	//   ....[27]....
        /*0230*/ 	.word	0xffffffff


	//   ....[28]....
        /*0234*/ 	.word	0xffffffff


	//   ....[29]....
        /*0238*/ 	.word	0xffffffff


	//   ....[30]....
        /*023c*/ 	.word	0xffffffff


	//   ....[31]....
        /*0240*/ 	.word	0xffffffff


	//   ....[32]....
        /*0244*/ 	.word	0xffffffff


	//   ....[33]....
        /*0248*/ 	.word	0xffffffff


	//   ....[34]....
        /*024c*/ 	.word	0xffffffff


	//   ....[35]....
        /*0250*/ 	.word	0xffffffff


	//   ....[36]....
        /*0254*/ 	.word	0xffffffff


	//   ....[37]....
        /*0258*/ 	.word	0xffffffff


	//   ....[38]....
        /*025c*/ 	.word	0xffffffff


	//   ....[39]....
        /*0260*/ 	.word	0xffffffff


	//   ....[40]....
        /*0264*/ 	.word	0xffffffff


	//   ....[41]....
        /*0268*/ 	.word	0xffffffff


	//   ....[42]....
        /*026c*/ 	.word	0xffffffff


	//   ....[43]....
        /*0270*/ 	.word	0xffffffff


	//   ....[44]....
        /*0274*/ 	.word	0xffffffff


	//   ....[45]....
        /*0278*/ 	.word	0xffffffff


	//   ....[46]....
        /*027c*/ 	.word	0xffffffff


	//   ....[47]....
        /*0280*/ 	.word	0xffffffff


	//   ....[48]....
        /*0284*/ 	.word	0xffffffff


	//   ....[49]....
        /*0288*/ 	.word	0xffffffff


	//   ....[50]....
        /*028c*/ 	.word	0xffffffff


	//   ....[51]....
        /*0290*/ 	.word	0xffffffff


	//   ....[52]....
        /*0294*/ 	.word	0xffffffff


	//   ....[53]....
        /*0298*/ 	.word	0xffffffff


	//   ....[54]....
        /*029c*/ 	.word	0xffffffff


	//   ....[55]....
        /*02a0*/ 	.word	0xffffffff


	//   ....[56]....
        /*02a4*/ 	.word	0xffffffff


	//   ....[57]....
        /*02a8*/ 	.word	0xffffffff


	//   ....[58]....
        /*02ac*/ 	.word	0xffffffff


	//   ....[59]....
        /*02b0*/ 	.word	0xffffffff


	//   ....[60]....
        /*02b4*/ 	.word	0xffffffff


	//   ....[61]....
        /*02b8*/ 	.word	0xffffffff


	//   ....[62]....
        /*02bc*/ 	.word	0xffffffff


	//   ....[63]....
        /*02c0*/ 	.word	0xffffffff


	//   ....[64]....
        /*02c4*/ 	.word	0xffffffff


	//   ....[65]....
        /*02c8*/ 	.word	0xffffffff


	//   ....[66]....
        /*02cc*/ 	.word	0xffffffff


	//   ....[67]....
        /*02d0*/ 	.word	0xffffffff


	//   ....[68]....
        /*02d4*/ 	.word	0xffffffff


	//   ....[69]....
        /*02d8*/ 	.word	0xffffffff


	//   ....[70]....
        /*02dc*/ 	.word	0xffffffff


	//   ....[71]....
        /*02e0*/ 	.word	0xffffffff


	//   ....[72]....
        /*02e4*/ 	.word	0xffffffff


	//   ....[73]....
        /*02e8*/ 	.word	0xffffffff


	//   ....[74]....
        /*02ec*/ 	.word	0xffffffff


	//   ....[75]....
        /*02f0*/ 	.word	0xffffffff


	//   ....[76]....
        /*02f4*/ 	.word	0xffffffff


	//   ....[77]....
        /*02f8*/ 	.word	0xffffffff


	//   ....[78]....
        /*02fc*/ 	.word	0xffffffff


	//   ....[79]....
        /*0300*/ 	.word	0xffffffff


	//   ....[80]....
        /*0304*/ 	.word	0xffffffff


	//   ....[81]....
        /*0308*/ 	.word	0xffffffff


	//   ....[82]....
        /*030c*/ 	.word	0xffffffff


	//   ....[83]....
        /*0310*/ 	.word	0xffffffff


	//   ....[84]....
        /*0314*/ 	.word	0xffffffff


	//   ....[85]....
        /*0318*/ 	.word	0xffffffff


	//   ....[86]....
        /*031c*/ 	.word	0xffffffff


	//   ....[87]....
        /*0320*/ 	.word	0xffffffff


	//   ....[88]....
        /*0324*/ 	.word	0xffffffff


	//   ....[89]....
        /*0328*/ 	.word	0xffffffff


	//   ....[90]....
        /*032c*/ 	.word	0x0500000f


	//   ....[91]....
        /*0330*/ 	.word	0x0500000f


	//   ....[92]....
        /*0334*/ 	.word	0x0500000f


	//   ....[93]....
        /*0338*/ 	.word	0x0500000f


	//   ....[94]....
        /*033c*/ 	.word	0x0500000f


	//   ....[95]....
        /*0340*/ 	.word	0x0500000f


	//   ....[96]....
        /*0344*/ 	.word	0x0500000f


	//   ....[97]....
        /*0348*/ 	.word	0x0500000f


	//   ....[98]....
        /*034c*/ 	.word	0x0500000f


	//   ....[99]....
        /*0350*/ 	.word	0x0500000f


	//   ....[100]....
        /*0354*/ 	.word	0x0500000f


	//   ....[101]....
        /*0358*/ 	.word	0x0500000f


	//   ....[102]....
        /*035c*/ 	.word	0x0500000f


	//   ....[103]....
        /*0360*/ 	.word	0x0500000f


	//   ....[104]....
        /*0364*/ 	.word	0x0500000f


	//   ....[105]....
        /*0368*/ 	.word	0x0500000f


	//   ....[106]....
        /*036c*/ 	.word	0x0500000f


	//   ....[107]....
        /*0370*/ 	.word	0x0500000f


	//   ....[108]....
        /*0374*/ 	.word	0x0500000f


	//   ....[109]....
        /*0378*/ 	.word	0x0500000f


	//   ....[110]....
        /*037c*/ 	.word	0x0500000f


	//   ....[111]....
        /*0380*/ 	.word	0x0500000f


	//   ....[112]....
        /*0384*/ 	.word	0x0500000f


	//   ....[113]....
        /*0388*/ 	.word	0x0500000f


	//   ....[114]....
        /*038c*/ 	.word	0x0500000f


	//   ....[115]....
        /*0390*/ 	.word	0x0500000f


	//   ....[116]....
        /*0394*/ 	.word	0x0500000f


	//   ....[117]....
        /*0398*/ 	.word	0x0500000f


	//   ....[118]....
        /*039c*/ 	.word	0x0500000f


	//   ....[119]....
        /*03a0*/ 	.word	0x0500000f


	//   ....[120]....
        /*03a4*/ 	.word	0x0500000f


	//----- nvinfo : EIATTR_COOP_GROUP_INSTR_OFFSETS
	.align		4
.L_291:
        /*03a8*/ 	.byte	0x04, 0x28
        /*03aa*/ 	.short	(.L_293 - .L_292)


	//   ....[0]....
.L_292:
        /*03ac*/ 	.word	0x00000070


	//   ....[1]....
        /*03b0*/ 	.word	0x00000140


	//   ....[2]....
        /*03b4*/ 	.word	0x00000190


	//   ....[3]....
        /*03b8*/ 	.word	0x000003c0


	//   ....[4]....
        /*03bc*/ 	.word	0x00000520


	//   ....[5]....
        /*03c0*/ 	.word	0x00000640


	//   ....[6]....
        /*03c4*/ 	.word	0x000007a0


	//   ....[7]....
        /*03c8*/ 	.word	0x00001830


	//   ....[8]....
        /*03cc*/ 	.word	0x000036a0


	//   ....[9]....
        /*03d0*/ 	.word	0x00003730


	//   ....[10]....
        /*03d4*/ 	.word	0x000042d0


	//   ....[11]....
        /*03d8*/ 	.word	0x00004360


	//   ....[12]....
        /*03dc*/ 	.word	0x00004ec0


	//   ....[13]....
        /*03e0*/ 	.word	0x00004f50


	//   ....[14]....
        /*03e4*/ 	.word	0x00005e20


	//   ....[15]....
        /*03e8*/ 	.word	0x00007980


	//   ....[16]....
        /*03ec*/ 	.word	0x00007c70


	//   ....[17]....
        /*03f0*/ 	.word	0x000088b0


	//   ....[18]....
        /*03f4*/ 	.word	0x00008960


	//   ....[19]....
        /*03f8*/ 	.word	0x000095d0


	//   ....[20]....
        /*03fc*/ 	.word	0x00009650


	//   ....[21]....
        /*0400*/ 	.word	0x0000a950


	//   ....[22]....
        /*0404*/ 	.word	0x0000cd40


	//   ....[23]....
        /*0408*/ 	.word	0x0000cdb0


	//   ....[24]....
        /*040c*/ 	.word	0x0000d5d0


	//   ....[25]....
        /*0410*/ 	.word	0x0000d630


	//   ....[26]....
        /*0414*/ 	.word	0x0000ea00


	//   ....[27]....
        /*0418*/ 	.word	0x0000eb10


	//   ....[28]....
        /*041c*/ 	.word	0x0000eb70


	//   ....[29]....
        /*0420*/ 	.word	0x0000ec90


	//   ....[30]....
        /*0424*/ 	.word	0x0000ecc0


	//   ....[31]....
        /*0428*/ 	.word	0x0000ff90


	//   ....[32]....
        /*042c*/ 	.word	0x0000ffd0


	//   ....[33]....
        /*0430*/ 	.word	0x00010000


	//   ....[34]....
        /*0434*/ 	.word	0x00010030


	//   ....[35]....
        /*0438*/ 	.word	0x000104d0


	//   ....[36]....
        /*043c*/ 	.word	0x000104f0


	//   ....[37]....
        /*0440*/ 	.word	0x00010630


	//   ....[38]....
        /*0444*/ 	.word	0x00010650


	//   ....[39]....
        /*0448*/ 	.word	0x00011020


	//   ....[40]....
        /*044c*/ 	.word	0x00011030


	//   ....[41]....
        /*0450*/ 	.word	0x00011140


	//   ....[42]....
        /*0454*/ 	.word	0x00011160


	//   ....[43]....
        /*0458*/ 	.word	0x000112d0


	//   ....[44]....
        /*045c*/ 	.word	0x000114c0


	//   ....[45]....
        /*0460*/ 	.word	0x000114f0


	//   ....[46]....
        /*0464*/ 	.word	0x00011520


	//   ....[47]....
        /*0468*/ 	.word	0x00011550


	//   ....[48]....
        /*046c*/ 	.word	0x00011580


	//   ....[49]....
        /*0470*/ 	.word	0x000115b0


	//   ....[50]....
        /*0474*/ 	.word	0x00011730


	//   ....[51]....
        /*0478*/ 	.word	0x00011760


	//   ....[52]....
        /*047c*/ 	.word	0x00011790


	//   ....[53]....
        /*0480*/ 	.word	0x000117c0


	//   ....[54]....
        /*0484*/ 	.word	0x000117f0


	//   ....[55]....
        /*0488*/ 	.word	0x00011820


	//   ....[56]....
        /*048c*/ 	.word	0x000118e0


	//   ....[57]....
        /*0490*/ 	.word	0x00011940


	//   ....[58]....
        /*0494*/ 	.word	0x000119e0


	//   ....[59]....
        /*0498*/ 	.word	0x00012c30


	//   ....[60]....
        /*049c*/ 	.word	0x00013920


	//   ....[61]....
        /*04a0*/ 	.word	0x00013930


	//   ....[62]....
        /*04a4*/ 	.word	0x00013950


	//   ....[63]....
        /*04a8*/ 	.word	0x00013a00


	//   ....[64]....
        /*04ac*/ 	.word	0x00013a20


	//   ....[65]....
        /*04b0*/ 	.word	0x00013ac0


	//   ....[66]....
        /*04b4*/ 	.word	0x00013ae0


	//   ....[67]....
        /*04b8*/ 	.word	0x00013af0


	//   ....[68]....
        /*04bc*/ 	.word	0x00013b80


	//   ....[69]....
        /*04c0*/ 	.word	0x00013bd0


	//   ....[70]....
        /*04c4*/ 	.word	0x00013be0


	//   ....[71]....
        /*04c8*/ 	.word	0x00013c10


	//   ....[72]....
        /*04cc*/ 	.word	0x00016920


	//   ....[73]....
        /*04d0*/ 	.word	0x00016970


	//   ....[74]....
        /*04d4*/ 	.word	0x000169a0


	//   ....[75]....
        /*04d8*/ 	.word	0x000169d0


	//   ....[76]....
        /*04dc*/ 	.word	0x000169e0


	//   ....[77]....
        /*04e0*/ 	.word	0x00016a10


	//   ....[78]....
        /*04e4*/ 	.word	0x00016a40


	//   ....[79]....
        /*04e8*/ 	.word	0x00016a70


	//   ....[80]....
        /*04ec*/ 	.word	0x00016c00


	//   ....[81]....
        /*04f0*/ 	.word	0x00016c30


	//   ....[82]....
        /*04f4*/ 	.word	0x00016c60


	//   ....[83]....
        /*04f8*/ 	.word	0x00016c90


	//   ....[84]....
        /*04fc*/ 	.word	0x00016cc0


	//   ....[85]....
        /*0500*/ 	.word	0x00016cf0


	//   ....[86]....
        /*0504*/ 	.word	0x00016db0


	//   ....[87]....
        /*0508*/ 	.word	0x00016dd0


	//   ....[88]....
        /*050c*/ 	.word	0x00016e40


	//   ....[89]....
        /*0510*/ 	.word	0x000174f0


	//   ....[90]....
        /*0514*/ 	.word	0x00017ab0


	//   ....[91]....
        /*0518*/ 	.word	0x00017c60


	//   ....[92]....
        /*051c*/ 	.word	0x00017cb0


	//   ....[93]....
        /*0520*/ 	.word	0x00017de0


	//   ....[94]....
        /*0524*/ 	.word	0x00017e30


	//   ....[95]....
        /*0528*/ 	.word	0x00017f50


	//   ....[96]....
        /*052c*/ 	.word	0x00017fc0


	//   ....[97]....
        /*0530*/ 	.word	0x000180e0


	//   ....[98]....
        /*0534*/ 	.word	0x00018150


	//   ....[99]....
        /*0538*/ 	.word	0x00018240


	//   ....[100]....
        /*053c*/ 	.word	0x000182b0


	//   ....[101]....
        /*0540*/ 	.word	0x000183c0


	//   ....[102]....
        /*0544*/ 	.word	0x00018410


	//   ....[103]....
        /*0548*/ 	.word	0x00018720


	//   ....[104]....
        /*054c*/ 	.word	0x000187c0


	//   ....[105]....
        /*0550*/ 	.word	0x000188f0


	//   ....[106]....
        /*0554*/ 	.word	0x00018960


	//   ....[107]....
        /*0558*/ 	.word	0x000189d0


	//   ....[108]....
        /*055c*/ 	.word	0x00018a40


	//   ....[109]....
        /*0560*/ 	.word	0x00018ab0


	//   ....[110]....
        /*0564*/ 	.word	0x00018b30


	//   ....[111]....
        /*0568*/ 	.word	0x00018bc0


	//   ....[112]....
        /*056c*/ 	.word	0x00018c50


	//   ....[113]....
        /*0570*/ 	.word	0x00018cc0


	//   ....[114]....
        /*0574*/ 	.word	0x00018d30


	//   ....[115]....
        /*0578*/ 	.word	0x00018da0


	//   ....[116]....
        /*057c*/ 	.word	0x00018e20


	//   ....[117]....
        /*0580*/ 	.word	0x00018e90


	//   ....[118]....
        /*0584*/ 	.word	0x00018f30


	//   ....[119]....
        /*0588*/ 	.word	0x00018fc0


	//   ....[120]....
        /*058c*/ 	.word	0x000190e0


	//----- nvinfo : EIATTR_REG_RECONFIG
	.align		4
.L_293:
        /*0590*/ 	.byte	0x01, 0x54
	.zero		2


	//----- nvinfo : EIATTR_SYSCALL_OFFSETS
	.align		4
        /*0594*/ 	.byte	0x04, 0x46
        /*0596*/ 	.short	(.L_295 - .L_294)


	//   ....[0]....
.L_294:
        /*0598*/ 	.word	0x00001a30


	//   ....[1]....
        /*059c*/ 	.word	0x00012890


	//   ....[2]....
        /*05a0*/ 	.word	0x000129e0


	//   ....[3]....
        /*05a4*/ 	.word	0x00012ad0


	//   ....[4]....
        /*05a8*/ 	.word	0x00013390


	//----- nvinfo : EIATTR_MBARRIER_INSTR_OFFSETS
	.align		4
.L_295:
        /*05ac*/ 	.byte	0x04, 0x39
        /*05ae*/ 	.short	(.L_297 - .L_296)


	//   ....[0]....
.L_296:
        /*05b0*/ 	.word	0x00000270
        /*05b4*/ 	.word	0x000000ff
        /*05b8*/ 	.word	0x00031c00
        /*05bc*/ 	.short	0x0100
        /*05be*/ 	.byte	0x08
	.zero		1


	//   ....[1]....
        /*05c0*/ 	.word	0x00000280
        /*05c4*/ 	.word	0x000000ff
        /*05c8*/ 	.word	0x00031c20
        /*05cc*/ 	.short	0x0100
        /*05ce*/ 	.byte	0x08
	.zero		1


	//   ....[2]....
        /*05d0*/ 	.word	0x00000370
        /*05d4*/ 	.word	0x000000ff
        /*05d8*/ 	.word	0x00031c30
        /*05dc*/ 	.short	0x0100
        /*05de*/ 	.byte	0x08
	.zero		1


	//   ....[3]....
        /*05e0*/ 	.word	0x00000380
        /*05e4*/ 	.word	0x000000ff
        /*05e8*/ 	.word	0x00031c40
        /*05ec*/ 	.short	0x0100
        /*05ee*/ 	.byte	0x08
	.zero		1


	//   ....[4]....
        /*05f0*/ 	.word	0x00000390
        /*05f4*/ 	.word	0x000000ff
        /*05f8*/ 	.word	0x00031c38
        /*05fc*/ 	.short	0x0100
        /*05fe*/ 	.byte	0x08
	.zero		1


	//   ....[5]....
        /*0600*/ 	.word	0x000003a0
        /*0604*/ 	.word	0x000000ff
        /*0608*/ 	.word	0x00031c48
        /*060c*/ 	.short	0x0100
        /*060e*/ 	.byte	0x08
	.zero		1


	//   ....[6]....
        /*0610*/ 	.word	0x000004d0
        /*0614*/ 	.word	0x000000ff
        /*0618*/ 	.word	0x00031c50
        /*061c*/ 	.short	0x0100
        /*061e*/ 	.byte	0x08
	.zero		1


	//   ....[7]....
        /*0620*/ 	.word	0x000004e0
        /*0624*/ 	.word	0x000000ff
        /*0628*/ 	.word	0x00031c60
        /*062c*/ 	.short	0x0100
        /*062e*/ 	.byte	0x08
	.zero		1


	//   ....[8]....
        /*0630*/ 	.word	0x000004f0
        /*0634*/ 	.word	0x000000ff
        /*0638*/ 	.word	0x00031c58
        /*063c*/ 	.short	0x0100
        /*063e*/ 	.byte	0x08
	.zero		1


	//   ....[9]....
        /*0640*/ 	.word	0x00000500
        /*0644*/ 	.word	0x000000ff
        /*0648*/ 	.word	0x00031c68
        /*064c*/ 	.short	0x0100
        /*064e*/ 	.byte	0x08
	.zero		1


	//   ....[10]....
        /*0650*/ 	.word	0x000005f0
        /*0654*/ 	.word	0x000000ff
        /*0658*/ 	.word	0x00031c70
        /*065c*/ 	.short	0x0100
        /*065e*/ 	.byte	0x06
	.zero		1


	//   ....[11]....
        /*0660*/ 	.word	0x00000600
        /*0664*/ 	.word	0x000000ff
        /*0668*/ 	.word	0x00031c80
        /*066c*/ 	.short	0x0100
        /*066e*/ 	.byte	0x06
	.zero		1


	//   ....[12]....
        /*0670*/ 	.word	0x00000610
        /*0674*/ 	.word	0x000000ff
        /*0678*/ 	.word	0x00031c78
        /*067c*/ 	.short	0x0100
        /*067e*/ 	.byte	0x06
	.zero		1


	//   ....[13]....
        /*0680*/ 	.word	0x00000620
        /*0684*/ 	.word	0x000000ff
        /*0688*/ 	.word	0x00031c88
        /*068c*/ 	.short	0x0100
        /*068e*/ 	.byte	0x06
	.zero		1


	//   ....[14]....
        /*0690*/ 	.word	0x00000750
        /*0694*/ 	.word	0x000000ff
        /*0698*/ 	.word	0x00031c90
        /*069c*/ 	.short	0x0100
        /*069e*/ 	.byte	0x08
	.zero		1


	//   ....[15]....
        /*06a0*/ 	.word	0x00000760
        /*06a4*/ 	.word	0x000000ff
        /*06a8*/ 	.word	0x00031ca0
        /*06ac*/ 	.short	0x0100
        /*06ae*/ 	.byte	0x08
	.zero		1


	//   ....[16]....
        /*06b0*/ 	.word	0x00000770
        /*06b4*/ 	.word	0x000000ff
        /*06b8*/ 	.word	0x00031c98
        /*06bc*/ 	.short	0x0100
        /*06be*/ 	.byte	0x08
	.zero		1


	//   ....[17]....
        /*06c0*/ 	.word	0x00000780
        /*06c4*/ 	.word	0x000000ff
        /*06c8*/ 	.word	0x00031ca8
        /*06cc*/ 	.short	0x0100
        /*06ce*/ 	.byte	0x08
	.zero		1


	//   ....[18]....
        /*06d0*/ 	.word	0x000008b0
        /*06d4*/ 	.word	0x000000ff
        /*06d8*/ 	.word	0x00031cb0
        /*06dc*/ 	.short	0x0100
        /*06de*/ 	.byte	0x08
	.zero		1


	//   ....[19]....
        /*06e0*/ 	.word	0x000008c0
        /*06e4*/ 	.word	0x000000ff
        /*06e8*/ 	.word	0x00031cc0
        /*06ec*/ 	.short	0x0100
        /*06ee*/ 	.byte	0x08
	.zero		1


	//   ....[20]....
        /*06f0*/ 	.word	0x000008d0
        /*06f4*/ 	.word	0x000000ff
        /*06f8*/ 	.word	0x00031cb8
        /*06fc*/ 	.short	0x0100
        /*06fe*/ 	.byte	0x08
	.zero		1


	//   ....[21]....
        /*0700*/ 	.word	0x000008e0
        /*0704*/ 	.word	0x000000ff
        /*0708*/ 	.word	0x00031cc8
        /*070c*/ 	.short	0x0100
        /*070e*/ 	.byte	0x08
	.zero		1


	//   ....[22]....
        /*0710*/ 	.word	0x00001ad0
        /*0714*/ 	.word	0x000000ff
        /*0718*/ 	.word	0x00031c00
        /*071c*/ 	.short	0x010a
        /*071e*/ 	.byte	0x25
	.zero		1


	//   ....[23]....
        /*0720*/ 	.word	0x00001b50
        /*0724*/ 	.word	0x00000000
        /*0728*/ 	.word	0x00031c30
        /*072c*/ 	.short	0x010a
        /*072e*/ 	.byte	0x3f
	.zero		1


	//   ....[24]....
        /*0730*/ 	.word	0x00001bb0
        /*0734*/ 	.word	0x00000000
        /*0738*/ 	.word	0x00031c30
        /*073c*/ 	.short	0x010a
        /*073e*/ 	.byte	0x3f
	.zero		1


	//   ....[25]....
        /*0740*/ 	.word	0x00005110
        /*0744*/ 	.word	0x00000004
        /*0748*/ 	.word	0x00000000
        /*074c*/ 	.short	0x0101
        /*074e*/ 	.byte	0x3f
	.zero		1


	//   ....[26]....
        /*0750*/ 	.word	0x00005f70
        /*0754*/ 	.word	0x000000ff
        /*0758*/ 	.word	0x00031c30
        /*075c*/ 	.short	0x010a
        /*075e*/ 	.byte	0x04
	.zero		1


	//   ....[27]....
        /*0760*/ 	.word	0x00005fb0
        /*0764*/ 	.word	0x000000ff
        /*0768*/ 	.word	0x00031c30
        /*076c*/ 	.short	0x010a
        /*076e*/ 	.byte	0x04
	.zero		1


	//   ....[28]....
        /*0770*/ 	.word	0x00007640
        /*0774*/ 	.word	0x000000ff
        /*0778*/ 	.word	0x00031c50
        /*077c*/ 	.short	0x010a
        /*077e*/ 	.byte	0x04
	.zero		1


	//   ....[29]....
        /*0780*/ 	.word	0x00007680
        /*0784*/ 	.word	0x000000ff
        /*0788*/ 	.word	0x00031c50
        /*078c*/ 	.short	0x010a
        /*078e*/ 	.byte	0x04
	.zero		1


	//   ....[30]....
        /*0790*/ 	.word	0x00009bb0
        /*0794*/ 	.word	0x0000000b
        /*0798*/ 	.word	0x00000000
        /*079c*/ 	.short	0x0101
        /*079e*/ 	.byte	0x3f
	.zero		1


	//   ....[31]....
        /*07a0*/ 	.word	0x00009d60
        /*07a4*/ 	.word	0x0000000b
        /*07a8*/ 	.word	0x00000000
        /*07ac*/ 	.short	0x0101
        /*07ae*/ 	.byte	0x3f
	.zero		1


	//   ....[32]....
        /*07b0*/ 	.word	0x0000aac0
        /*07b4*/ 	.word	0x000000ff
        /*07b8*/ 	.word	0x00031c30
        /*07bc*/ 	.short	0x010a
        /*07be*/ 	.byte	0x04
	.zero		1


	//   ....[33]....
        /*07c0*/ 	.word	0x0000ab00
        /*07c4*/ 	.word	0x000000ff
        /*07c8*/ 	.word	0x00031c30
        /*07cc*/ 	.short	0x010a
        /*07ce*/ 	.byte	0x04
	.zero		1


	//   ....[34]....
        /*07d0*/ 	.word	0x0000c190
        /*07d4*/ 	.word	0x000000ff
        /*07d8*/ 	.word	0x00031c50
        /*07dc*/ 	.short	0x010a
        /*07de*/ 	.byte	0x04
	.zero		1


	//   ....[35]....
        /*07e0*/ 	.word	0x0000c1d0
        /*07e4*/ 	.word	0x000000ff
        /*07e8*/ 	.word	0x00031c50
        /*07ec*/ 	.short	0x010a
        /*07ee*/ 	.byte	0x04
	.zero		1


	//   ....[36]....
        /*07f0*/ 	.word	0x0000dd50
        /*07f4*/ 	.word	0x0000000d
        /*07f8*/ 	.word	0x00000000
        /*07fc*/ 	.short	0x0101
        /*07fe*/ 	.byte	0x3f
	.zero		1


	//   ....[37]....
        /*0800*/ 	.word	0x0000dea0
        /*0804*/ 	.word	0x0000000c
        /*0808*/ 	.word	0x00000000
        /*080c*/ 	.short	0x0101
        /*080e*/ 	.byte	0x3f
	.zero		1


	//   ....[38]....
        /*0810*/ 	.word	0x0000ea80
        /*0814*/ 	.word	0x000000ff
        /*0818*/ 	.word	0x00031c50
        /*081c*/ 	.short	0x010a
        /*081e*/ 	.byte	0x06
	.zero		1


	//   ....[39]....
        /*0820*/ 	.word	0x0000eac0
        /*0824*/ 	.word	0x000000ff
        /*0828*/ 	.word	0x00031c50
        /*082c*/ 	.short	0x010a
        /*082e*/ 	.byte	0x06
	.zero		1


	//   ....[40]....
        /*0830*/ 	.word	0x0000f190
        /*0834*/ 	.word	0x00000004
        /*0838*/ 	.word	0x00000000
        /*083c*/ 	.short	0x0101
        /*083e*/ 	.byte	0x3f
	.zero		1


	//   ....[41]....
        /*0840*/ 	.word	0x00010500
        /*0844*/ 	.word	0x000000ff
        /*0848*/ 	.word	0x00000000
        /*084c*/ 	.short	0x0101
        /*084e*/ 	.byte	0x04
	.zero		1


	//   ....[42]....
        /*0850*/ 	.word	0x00012e40
        /*0854*/ 	.word	0x00000000
        /*0858*/ 	.word	0x00031c40
        /*085c*/ 	.short	0x010a
        /*085e*/ 	.byte	0x3f
	.zero		1


	//   ....[43]....
        /*0860*/ 	.word	0x00013d90
        /*0864*/ 	.word	0x00000016
        /*0868*/ 	.word	0x00031c00
        /*086c*/ 	.short	0x0107
        /*086e*/ 	.byte	0x3f
	.zero		1


	//   ....[44]....
        /*0870*/ 	.word	0x00013e90
        /*0874*/ 	.word	0x00000016
        /*0878*/ 	.word	0x00031c00
        /*087c*/ 	.short	0x0101
        /*087e*/ 	.byte	0x3f
	.zero		1


	//   ....[45]....
        /*0880*/ 	.word	0x00013eb0
        /*0884*/ 	.word	0x00000016
        /*0888*/ 	.word	0x00031c20
        /*088c*/ 	.short	0x010a
        /*088e*/ 	.byte	0x3f
	.zero		1


	//   ....[46]....
        /*0890*/ 	.word	0x000141c0
        /*0894*/ 	.word	0x00000003
        /*0898*/ 	.word	0x00031c40
        /*089c*/ 	.short	0x010a
        /*089e*/ 	.byte	0x3f
	.zero		1


	//   ....[47]....
        /*08a0*/ 	.word	0x00014640
        /*08a4*/ 	.word	0x00000003
        /*08a8*/ 	.word	0x00000060
        /*08ac*/ 	.short	0x010a
        /*08ae*/ 	.byte	0x3f
	.zero		1


	//   ....[48]....
        /*08b0*/ 	.word	0x00014d60
        /*08b4*/ 	.word	0x00000003
        /*08b8*/ 	.word	0x00031c40
        /*08bc*/ 	.short	0x010a
        /*08be*/ 	.byte	0x3f
	.zero		1


	//   ....[49]....
        /*08c0*/ 	.word	0x000151e0
        /*08c4*/ 	.word	0x0000000c
        /*08c8*/ 	.word	0x00000060
        /*08cc*/ 	.short	0x010a
        /*08ce*/ 	.byte	0x3f
	.zero		1


	//   ....[50]....
        /*08d0*/ 	.word	0x00015850
        /*08d4*/ 	.word	0x00000002
        /*08d8*/ 	.word	0x00031c40
        /*08dc*/ 	.short	0x010a
        /*08de*/ 	.byte	0x3f
	.zero		1


	//   ....[51]....
        /*08e0*/ 	.word	0x00015ce0
        /*08e4*/ 	.word	0x00000008
        /*08e8*/ 	.word	0x00000060
        /*08ec*/ 	.short	0x010a
        /*08ee*/ 	.byte	0x3f
	.zero		1


	//   ....[52]....
        /*08f0*/ 	.word	0x00016310
        /*08f4*/ 	.word	0x00000003
        /*08f8*/ 	.word	0x00031c60
        /*08fc*/ 	.short	0x010a
        /*08fe*/ 	.byte	0x3f
	.zero		1


	//   ....[53]....
        /*0900*/ 	.word	0x00017470
        /*0904*/ 	.word	0x00000009
        /*0908*/ 	.word	0x00031c20
        /*090c*/ 	.short	0x010a
        /*090e*/ 	.byte	0x3f
	.zero		1


	//   ....[54]....
        /*0910*/ 	.word	0x00017630
        /*0914*/ 	.word	0x00000006
        /*0918*/ 	.word	0x00000000
        /*091c*/ 	.short	0x010a
        /*091e*/ 	.byte	0x3f
	.zero		1


	//   ....[55]....
        /*0920*/ 	.word	0x000176a0
        /*0924*/ 	.word	0x00000007
        /*0928*/ 	.word	0x00000000
        /*092c*/ 	.short	0x010a
        /*092e*/ 	.byte	0x3f
	.zero		1


	//   ....[56]....
        /*0930*/ 	.word	0x00017700
        /*0934*/ 	.word	0x00000004
        /*0938*/ 	.word	0x00000000
        /*093c*/ 	.short	0x010a
        /*093e*/ 	.byte	0x3f
	.zero		1


	//   ....[57]....
        /*0940*/ 	.word	0x00017730
        /*0944*/ 	.word	0x00000005
        /*0948*/ 	.word	0x00000000
        /*094c*/ 	.short	0x010a
        /*094e*/ 	.byte	0x3f
	.zero		1


	//   ....[58]....
        /*0950*/ 	.word	0x000177a0
        /*0954*/ 	.word	0x00000003
        /*0958*/ 	.word	0x00031c00
        /*095c*/ 	.short	0x010a
        /*095e*/ 	.byte	0x3f
	.zero		1


	//   ....[59]....
        /*0960*/ 	.word	0x000177f0
        /*0964*/ 	.word	0x00000000
        /*0968*/ 	.word	0x00031c30
        /*096c*/ 	.short	0x010a
        /*096e*/ 	.byte	0x3f
	.zero		1


	//   ....[60]....
        /*0970*/ 	.word	0x00017850
        /*0974*/ 	.word	0x00000008
        /*0978*/ 	.word	0x00031c30
        /*097c*/ 	.short	0x010a
        /*097e*/ 	.byte	0x3f
	.zero		1


	//   ....[61]....
        /*0980*/ 	.word	0x000178b0
        /*0984*/ 	.word	0x00000008
        /*0988*/ 	.word	0x00031c50
        /*098c*/ 	.short	0x010a
        /*098e*/ 	.byte	0x3f
	.zero		1


	//   ....[62]....
        /*0990*/ 	.word	0x00017910
        /*0994*/ 	.word	0x00000007
        /*0998*/ 	.word	0x00031c30
        /*099c*/ 	.short	0x010a
        /*099e*/ 	.byte	0x3f
	.zero		1


	//   ....[63]....
        /*09a0*/ 	.word	0x00017970
        /*09a4*/ 	.word	0x00000007
        /*09a8*/ 	.word	0x00031c50
        /*09ac*/ 	.short	0x010a
        /*09ae*/ 	.byte	0x3f
	.zero		1


	//   ....[64]....
        /*09b0*/ 	.word	0x000179d0
        /*09b4*/ 	.word	0x00000005
        /*09b8*/ 	.word	0x00031c50
        /*09bc*/ 	.short	0x010a
        /*09be*/ 	.byte	0x3f
	.zero		1


	//   ....[65]....
        /*09c0*/ 	.word	0x00017b70
        /*09c4*/ 	.word	0x00000000
        /*09c8*/ 	.word	0x00031c40
        /*09cc*/ 	.short	0x010a
        /*09ce*/ 	.byte	0x3f
	.zero		1


	//   ....[66]....
        /*09d0*/ 	.word	0x00018440
        /*09d4*/ 	.word	0x00000016
        /*09d8*/ 	.word	0x00031c20
        /*09dc*/ 	.short	0x010a
        /*09de*/ 	.byte	0x3f
	.zero		1


	//   ....[67]....
        /*09e0*/ 	.word	0x00018490
        /*09e4*/ 	.word	0x00000003
        /*09e8*/ 	.word	0x00031c40
        /*09ec*/ 	.short	0x010a
        /*09ee*/ 	.byte	0x3f
	.zero		1


	//   ....[68]....
        /*09f0*/ 	.word	0x000184e0
        /*09f4*/ 	.word	0x00000003
        /*09f8*/ 	.word	0x00000060
        /*09fc*/ 	.short	0x010a
        /*09fe*/ 	.byte	0x3f
	.zero		1


	//   ....[69]....
        /*0a00*/ 	.word	0x00018530
        /*0a04*/ 	.word	0x00000003
        /*0a08*/ 	.word	0x00031c40
        /*0a0c*/ 	.short	0x010a
        /*0a0e*/ 	.byte	0x3f
	.zero		1


	//   ....[70]....
        /*0a10*/ 	.word	0x00018580
        /*0a14*/ 	.word	0x0000000c
        /*0a18*/ 	.word	0x00000060
        /*0a1c*/ 	.short	0x010a
        /*0a1e*/ 	.byte	0x3f
	.zero		1


	//   ....[71]....
        /*0a20*/ 	.word	0x000185d0
        /*0a24*/ 	.word	0x00000002
        /*0a28*/ 	.word	0x00031c40
        /*0a2c*/ 	.short	0x010a
        /*0a2e*/ 	.byte	0x3f
	.zero		1


	//   ....[72]....
        /*0a30*/ 	.word	0x00018620
        /*0a34*/ 	.word	0x00000008
        /*0a38*/ 	.word	0x00000060
        /*0a3c*/ 	.short	0x010a
        /*0a3e*/ 	.byte	0x3f
	.zero		1


	//   ....[73]....
        /*0a40*/ 	.word	0x00018670
        /*0a44*/ 	.word	0x00000003
        /*0a48*/ 	.word	0x00031c60
        /*0a4c*/ 	.short	0x010a
        /*0a4e*/ 	.byte	0x3f
	.zero		1


	//   ....[74]....
        /*0a50*/ 	.word	0x00019000
        /*0a54*/ 	.word	0x00000009
        /*0a58*/ 	.word	0x00031c20
        /*0a5c*/ 	.short	0x010a
        /*0a5e*/ 	.byte	0x3f
	.zero		1


	//   ....[75]....
        /*0a60*/ 	.word	0x000191a0
        /*0a64*/ 	.word	0x00000006
        /*0a68*/ 	.word	0x00000000
        /*0a6c*/ 	.short	0x010a
        /*0a6e*/ 	.byte	0x3f
	.zero		1


	//   ....[76]....
        /*0a70*/ 	.word	0x000191f0
        /*0a74*/ 	.word	0x00000007
        /*0a78*/ 	.word	0x00000000
        /*0a7c*/ 	.short	0x010a
        /*0a7e*/ 	.byte	0x3f
	.zero		1


	//   ....[77]....
        /*0a80*/ 	.word	0x00019240
        /*0a84*/ 	.word	0x00000004
        /*0a88*/ 	.word	0x00000000
        /*0a8c*/ 	.short	0x010a
        /*0a8e*/ 	.byte	0x3f
	.zero		1


	//----- nvinfo : EIATTR_NUM_MBARRIERS
	.align		4
.L_297:
        /*0a90*/ 	.byte	0x03, 0x38
        /*0a92*/ 	.short	0x0016


	//----- nvinfo : EIATTR_EXIT_INSTR_OFFSETS
	.align		4
        /*0a94*/ 	.byte	0x04, 0x1c
        /*0a96*/ 	.short	(.L_299 - .L_298)


	//   ....[0]....
.L_298:
        /*0a98*/ 	.word	0x00000a90


	//   ....[1]....
        /*0a9c*/ 	.word	0x00011290


	//   ....[2]....
        /*0aa0*/ 	.word	0x00017780


	//----- nvinfo : EIATTR_MAX_THREADS
	.align		4
.L_299:
        /*0aa4*/ 	.byte	0x04, 0x05
        /*0aa6*/ 	.short	(.L_301 - .L_300)
.L_300:
        /*0aa8*/ 	.word	0x00000200
        /*0aac*/ 	.word	0x00000001
        /*0ab0*/ 	.word	0x00000001


	//----- nvinfo : EIATTR_CRS_STACK_SIZE
	.align		4
.L_301:
        /*0ab4*/ 	.byte	0x04, 0x1e
        /*0ab6*/ 	.short	(.L_303 - .L_302)
.L_302:
        /*0ab8*/ 	.word	0x00000000


	//----- nvinfo : EIATTR_CBANK_PARAM_SIZE
	.align		4
.L_303:
        /*0abc*/ 	.byte	0x03, 0x19
        /*0abe*/ 	.short	0x0af0


	//----- nvinfo : EIATTR_PARAM_CBANK
	.align		4
        /*0ac0*/ 	.byte	0x04, 0x0a
        /*0ac2*/ 	.short	(.L_305 - .L_304)
	.align		4
.L_304:
        /*0ac4*/ 	.word	index@(.nv.constant0._ZN7cutlass13device_kernelIN5flash11enable_sm90INS1_16FlashAttnFwdSm90INS1_25CollectiveMainloopFwdSm90ILi2EN4cute5tupleIJNS5_1CILi1EEES8_S8_EEENS6_IJNS7_ILi192EEENS7_ILi144EEENS7_ILi96EEEEEELi96ENS_6half_tEfNS_4arch4Sm90ELb1ELb0ELb1ELb1ELb0ELb0ELb0ELb0ELb1ELb1ELb0ELb0EEENS1_21CollectiveEpilogueFwdINS6_IJSA_SC_SB_EEES9_SE_SG_Li384ELb1ELb1ELb0ELb0EEENS1_36VarlenDynamicPersistentTileSchedulerILi192ELi144ELi384ELi128ELb0ELb1ELb1ELb1ELb1ELb1EEEEEEEEEvNT_6ParamsE)
        /*0ac8*/ 	.short	0x0210
        /*0aca*/ 	.short	0x0af0


	//----- nvinfo : EIATTR_SW_WAR
	.align		4
.L_305:
        /*0acc*/ 	.byte	0x04, 0x36
        /*0ace*/ 	.short	(.L_307 - .L_306)
.L_306:
        /*0ad0*/ 	.word	0x00000008
.L_307:


//--------------------- .nv.info._ZN7cutlass13device_kernelIN5flash11enable_sm90INS1_16FlashAttnFwdSm90INS1_25CollectiveMainloopFwdSm90ILi2EN4cute5tupleIJNS5_1CILi1EEES8_S8_EEENS6_IJNS7_ILi192EEENS7_ILi144EEENS7_ILi96EEEEEELi96ENS_6half_tEfNS_4arch4Sm90ELb1ELb0ELb1ELb1ELb0ELb1ELb0ELb0ELb1ELb1ELb0ELb0EEENS1_21CollectiveEpilogueFwdINS6_IJSA_SC_SB_EEES9_SE_SG_Li384ELb1ELb1ELb0ELb0EEENS1_36VarlenDynamicPersistentTileSchedulerILi192ELi144ELi384ELi128ELb0ELb1ELb1ELb1ELb1ELb1EEEEEEEEEvNT_6ParamsE --------------------------
	.section	.nv.info._ZN7cutlass13device_kernelIN5flash11enable_sm90INS1_16FlashAttnFwdSm90INS1_25CollectiveMainloopFwdSm90ILi2EN4cute5tupleIJNS5_1CILi1EEES8_S8_EEENS6_IJNS7_ILi192EEENS7_ILi144EEENS7_ILi96EEEEEELi96ENS_6half_tEfNS_4arch4Sm90ELb1ELb0ELb1ELb1ELb0ELb1ELb0ELb0ELb1ELb1ELb0ELb0EEENS1_21CollectiveEpilogueFwdINS6_IJSA_SC_SB_EEES9_SE_SG_Li384ELb1ELb1ELb0ELb0EEENS1_36VarlenDynamicPersistentTileSchedulerILi192ELi144ELi384ELi128ELb0ELb1ELb1ELb1ELb1ELb1EEEEEEEEEvNT_6ParamsE,"",@"SHT_CUDA_INFO"
	.sectionflags	@""
	.align	4


	//----- nvinfo : EIATTR_CUDA_API_VERSION
	.align		4
        /*0000*/ 	.byte	0x04, 0x37
        /*0002*/ 	.short	(.L_309 - .L_308)
.L_308:
        /*0004*/ 	.word	0x00000082


	//----- nvinfo : EIATTR_KPARAM_INFO
	.align		4
.L_309:
        /*0008*/ 	.byte	0x04, 0x17
        /*000a*/ 	.short	(.L_311 - .L_310)
.L_310:
        /*000c*/ 	.word	0x00000000
        /*0010*/ 	.short	0x0000
        /*0012*/ 	.short	0x0070
        /*0014*/ 	.byte	0x00, 0xf0, 0x01, 0x2a


	//----- nvinfo : EIATTR_SPARSE_MMA_MASK
	.align		4
.L_311:
        /*0018*/ 	.byte	0x03, 0x50
        /*001a*/ 	.short	0x0000


	//----- nvinfo : EIATTR_MAXREG_COUNT
	.align		4
        /*001c*/ 	.byte	0x03, 0x1b
        /*001e*/ 	.short	0x0080


	//----- nvinfo : EIATTR_NUM_BARRIERS
	.align		4
        /*0020*/ 	.byte	0x02, 0x4c
        /*0022*/ 	.byte	0x10
	.zero		1


	//----- nvinfo : EIATTR_EXTERNS
	.align		4
        /*0024*/ 	.byte	0x04, 0x0f
        /*0026*/ 	.short	(.L_313 - .L_312)


	//   ....[0]....
	.align		4
.L_312:
        /*0028*/ 	.word	index@(__assertfail)


	//----- nvinfo : EIATTR_ANNOTATIONS
	.align		4
.L_313:
        /*002c*/ 	.byte	0x04, 0x55
        /*002e*/ 	.short	(.L_315 - .L_314)


	//   ....[0]....
.L_314:
        /* <DEDUP_REMOVED lines=116> */


	//----- nvinfo : EIATTR_MERCURY_ISA_VERSION
	.align		4
.L_315:
        /*0760*/ 	.byte	0x03, 0x5f
        /*0762*/ 	.short	0x0101


	//----- nvinfo : EIATTR_UNUSED_LOAD_BYTE_OFFSET
	.align		4
        /*0764*/ 	.byte	0x04, 0x44
        /*0766*/ 	.short	(.L_317 - .L_316)


	//   ....[0]....
.L_316:
        /*0768*/ 	.word	0x00000af0
        /*076c*/ 	.word	0x0000fff0


	//   ....[1]....
        /*0770*/ 	.word	0x0001b860
        /*0774*/ 	.word	0x0000fff0


	//----- nvinfo : EIATTR_INT_WARP_WIDE_INSTR_OFFSETS
	.align		4
.L_317:
        /*0778*/ 	.byte	0x04, 0x31
        /*077a*/ 	.short	(.L_319 - .L_318)


	//   ....[0]....
.L_318:
        /*077c*/ 	.word	0x00000190


	//   ....[1]....
        /*0780*/ 	.word	0x000001d0


	//   ....[2]....
        /*0784*/ 	.word	0x00000240


	//   ....[3]....
        /*0788*/ 	.word	0x00020080


	//   ....[4]....
        /*078c*/ 	.word	0x00020120


	//   ....[5]....
        /*0790*/ 	.word	0x00023c80


	//   ....[6]....
        /*0794*/ 	.word	0x00023d20


	//----- nvinfo : EIATTR_COOP_GROUP_MASK_REGIDS
	.align		4
.L_319:
        /*0798*/ 	.byte	0x04, 0x29
        /*079a*/ 	.short	(.L_321 - .L_320)


	//   ....[0]....
.L_320:
        /*079c*/ 	.word	0xffffffff


	//   ....[1]....
        /*07a0*/ 	.word	0xffffffff


	//   ....[2]....
        /*07a4*/ 	.word	0xffffffff


	//   ....[3]....
        /*07a8*/ 	.word	0xffffffff


	//   ....[4]....
        /*07ac*/ 	.word	0xffffffff


	//   ....[5]....
        /*07b0*/ 	.word	0xffffffff


	//   ....[6]....
        /*07b4*/ 	.word	0xffffffff


	//   ....[7]....
        /*07b8*/ 	.word	0xffffffff


	//   ....[8]....
        /*07bc*/ 	.word	0xffffffff


	//   ....[9]....
        /*07c0*/ 	.word	0xffffffff


	//   ....[10]....
        /*07c4*/ 	.word	0xffffffff


	//   ....[11]....
        /*07c8*/ 	.word	0xffffffff


	//   ....[12]....
        /*07cc*/ 	.word	0xffffffff


	//   ....[13]....
        /*07d0*/ 	.word	0xffffffff


	//   ....[14]....
        /*07d4*/ 	.word	0xffffffff


	//   ....[15]....
        /*07d8*/ 	.word	0xffffffff


	//   ....[16]....
        /*07dc*/ 	.word	0xffffffff


	//   ....[17]....
        /*07e0*/ 	.word	0xffffffff


	//   ....[18]....
        /*07e4*/ 	.word	0xffffffff


	//   ....[19]....
        /*07e8*/ 	.word	0xffffffff


	//   ....[20]....
        /*07ec*/ 	.word	0xffffffff


	//   ....[21]....
        /*07f0*/ 	.word	0xffffffff


	//   ....[22]....
        /*07f4*/ 	.word	0xffffffff


	//   ....[23]....
        /*07f8*/ 	.word	0xffffffff


	//   ....[24]....
        /*07fc*/ 	.word	0xffffffff


	//   ....[25]....
        /*0800*/ 	.word	0xffffffff


	//   ....[26]....
        /*0804*/ 	.word	0xffffffff


	//   ....[27]....
        /*0808*/ 	.word	0xffffffff


	//   ....[28]....
        /*080c*/ 	.word	0xffffffff


	//   ....[29]....
        /*0810*/ 	.word	0xffffffff


	//   ....[30]....
        /*0814*/ 	.word	0xffffffff


	//   ....[31]....
        /*0818*/ 	.word	0xffffffff


	//   ....[32]....
        /*081c*/ 	.word	0xffffffff


	//   ....[33]....
        /*0820*/ 	.word	0xffffffff


	//   ....[34]....
        /*0824*/ 	.word	0xffffffff


	//   ....[35]....
        /*0828*/ 	.word	0xffffffff


	//   ....[36]....
        /*082c*/ 	.word	0xffffffff


	//   ....[37]....
        /*0830*/ 	.word	0xffffffff


	//   ....[38]....
        /*0834*/ 	.word	0xffffffff


	//   ....[39]....
        /*0838*/ 	.word	0xffffffff


	//   ....[40]....
        /*083c*/ 	.word	0xffffffff


	//   ....[41]....
        /*0840*/ 	.word	0xffffffff


	//   ....[42]....
        /*0844*/ 	.word	0xffffffff


	//   ....[43]....
        /*0848*/ 	.word	0xffffffff


	//   ....[44]....
        /*084c*/ 	.word	0xffffffff


	//   ....[45]....
        /*0850*/ 	.word	0xffffffff


	//   ....[46]....
        /*0854*/ 	.word	0xffffffff


	//   ....[47]....
        /*0858*/ 	.word	0xffffffff


	//   ....[48]....
        /*085c*/ 	.word	0xffffffff


	//   ....[49]....
        /*0860*/ 	.word	0xffffffff


	//   ....[50]....
        /*0864*/ 	.word	0xffffffff


	//   ....[51]....
        /*0868*/ 	.word	0xffffffff


	//   ....[52]....
        /*086c*/ 	.word	0xffffffff


	//   ....[53]....
        /*0870*/ 	.word	0xffffffff


	//   ....[54]....
        /*0874*/ 	.word	0xffffffff


	//   ....[55]....
        /*0878*/ 	.word	0xffffffff


	//   ....[56]....
        /*087c*/ 	.word	0xffffffff


	//   ....[57]....
        /*0880*/ 	.word	0xffffffff


	//   ....[58]....
        /*0884*/ 	.word	0xffffffff


	//   ....[59]....
        /*0888*/ 	.word	0xffffffff


	//   ....[60]....
        /*088c*/ 	.word	0xffffffff


	//   ....[61]....
        /*0890*/ 	.word	0xffffffff


	//   ....[62]....
        /*0894*/ 	.word	0xffffffff


	//   ....[63]....
        /*0898*/ 	.word	0xffffffff


	//   ....[64]....
        /*089c*/ 	.word	0xffffffff


	//   ....[65]....
        /*08a0*/ 	.word	0xffffffff


	//   ....[66]....
        /*08a4*/ 	.word	0xffffffff


	//   ....[67]....
        /*08a8*/ 	.word	0xffffffff


	//   ....[68]....
        /*08ac*/ 	.word	0xffffffff


	//   ....[69]....
        /*08b0*/ 	.word	0xffffffff


	//   ....[70]....
        /*08b4*/ 	.word	0xffffffff


	//   ....[71]....
        /*08b8*/ 	.word	0xffffffff


	//   ....[72]....
        /*08bc*/ 	.word	0xffffffff


	//   ....[73]....
        /*08c0*/ 	.word	0xffffffff


	//   ....[74]....
        /*08c4*/ 	.word	0xffffffff


	//   ....[75]....
        /*08c8*/ 	.word	0xffffffff


	//   ....[76]....
        /*08cc*/ 	.word	0xffffffff


	//   ....[77]....
        /*08d0*/ 	.word	0xffffffff


	//   ....[78]....
        /*08d4*/ 	.word	0xffffffff


	//   ....[79]....
        /*08d8*/ 	.word	0xffffffff


	//   ....[80]....
        /*08dc*/ 	.word	0xffffffff


	//   ....[81]....
        /*08e0*/ 	.word	0xffffffff


	//   ....[82]....
        /*08e4*/ 	.word	0xffffffff


	//   ....[83]....
        /*08e8*/ 	.word	0xffffffff


	//   ....[84]....
        /*08ec*/ 	.word	0xffffffff


	//   ....[85]....
        /*08f0*/ 	.word	0xffffffff


	//   ....[86]....
        /*08f4*/ 	.word	0xffffffff


	//   ....[87]....
        /*08f8*/ 	.word	0xffffffff


	//   ....[88]....
        /*08fc*/ 	.word	0xffffffff


	//   ....[89]....
        /*0900*/ 	.word	0xffffffff


	//   ....[90]....
        /*0904*/ 	.word	0xffffffff


	//   ....[91]....
        /*0908*/ 	.word	0xffffffff


	//   ....[92]....
        /*090c*/ 	.word	0xffffffff


	//   ....[93]....
        /*0910*/ 	.word	0xffffffff


	//   ....[94]....
        /*0914*/ 	.word	0xffffffff


	//   ....[95]....
        /*0918*/ 	.word	0xffffffff


	//   ....[96]....
        /*091c*/ 	.word	0xffffffff


	//   ....[97]....
        /*0920*/ 	.word	0xffffffff


	//   ....[98]....
        /*0924*/ 	.word	0xffffffff


	//   ....[99]....
        /*0928*/ 	.word	0x0500000f


	//   ....[100]....
        /*092c*/ 	.word	0x0500000f


	//   ....[101]....
        /*0930*/ 	.word	0x0500000f


	//   ....[102]....
        /*0934*/ 	.word	0x0500000f


	//   ....[103]....
        /*0938*/ 	.word	0x0500000f


	//   ....[104]....
        /*093c*/ 	.word	0x0500000f


	//   ....[105]....
        /*0940*/ 	.word	0x0500000f


	//   ....[106]....
        /*0944*/ 	.word	0x0500000f


	//   ....[107]....
        /*0948*/ 	.word	0x0500000f


	//   ....[108]....
        /*094c*/ 	.word	0x0500000f


	//   ....[109]....
        /*0950*/ 	.word	0x0500000f


	//   ....[110]....
        /*0954*/ 	.word	0x0500000f


	//   ....[111]....
        /*0958*/ 	.word	0x0500000f


	//   ....[112]....
        /*095c*/ 	.word	0x0500000f


	//   ....[113]....
        /*0960*/ 	.word	0x0500000f


	//   ....[114]....
        /*0964*/ 	.word	0x0500000f


	//   ....[115]....
        /*0968*/ 	.word	0x0500000f


	//   ....[116]....
        /*096c*/ 	.word	0x0500000f


	//   ....[117]....
        /*0970*/ 	.word	0x0500000f


	//   ....[118]....
        /*0974*/ 	.word	0x0500000f


	//   ....[119]....
        /*0978*/ 	.word	0x0500000f


	//   ....[120]....
        /*097c*/ 	.word	0x0500000f


	//   ....[121]....
        /*0980*/ 	.word	0x0500000f


	//   ....[122]....
        /*0984*/ 	.word	0x0500000f


	//   ....[123]....
        /*0988*/ 	.word	0x0500000f


	//   ....[124]....
        /*098c*/ 	.word	0x0500000f


	//   ....[125]....
        /*0990*/ 	.word	0x0500000f


	//   ....[126]....
        /*0994*/ 	.word	0x0500000f


	//   ....[127]....
        /*0998*/ 	.word	0x0500000f


	//   ....[128]....
        /*099c*/ 	.word	0x0500000f


	//   ....[129]....
        /*09a0*/ 	.word	0x0500000f


	//   ....[130]....
        /*09a4*/ 	.word	0x0500000f


	//   ....[131]....
        /*09a8*/ 	.word	0x0500000f


	//   ....[132]....
        /*09ac*/ 	.word	0x0500000f


	//   ....[133]....
        /*09b0*/ 	.word	0x0500000f


	//   ....[134]....
        /*09b4*/ 	.word	0x0500000f


	//   ....[135]....
        /*09b8*/ 	.word	0x0500000f


	//   ....[136]....
        /*09bc*/ 	.word	0x0500000f


	//   ....[137]....
        /*09c0*/ 	.word	0x0500000f


	//   ....[138]....
        /*09c4*/ 	.word	0x0500000f


	//   ....[139]....
        /*09c8*/ 	.word	0x0500000f


	//   ....[140]....
        /*09cc*/ 	.word	0x0500000f


	//   ....[141]....
        /*09d0*/ 	.word	0x0500000f


	//   ....[142]....
        /*09d4*/ 	.word	0x0500000f


	//   ....[143]....
        /*09d8*/ 	.word	0x0500000f


	//----- nvinfo : EIATTR_COOP_GROUP_INSTR_OFFSETS
	.align		4
.L_321:
        /*09dc*/ 	.byte	0x04, 0x28
        /*09de*/ 	.short	(.L_323 - .L_322)


	//   ....[0]....
.L_322:
        /*09e0*/ 	.word	0x00000070


	//   ....[1]....
        /*09e4*/ 	.word	0x000001a0


	//   ....[2]....
        /*09e8*/ 	.word	0x000001f0


	//   ....[3]....
        /*09ec*/ 	.word	0x00000420


	//   ....[4]....
        /*09f0*/ 	.word	0x00000580


	//   ....[5]....
        /*09f4*/ 	.word	0x000006a0


	//   ....[6]....
        /*09f8*/ 	.word	0x00000800


	//   ....[7]....
        /*09fc*/ 	.word	0x000070b0


	//   ....[8]....
        /*0a00*/ 	.word	0x00007810


	//   ....[9]....
        /*0a04*/ 	.word	0x00007820


	//   ....[10]....
        /*0a08*/ 	.word	0x00007830


	//   ....[11]....
        /*0a0c*/ 	.word	0x00007840


	//   ....[12]....
        /*0a10*/ 	.word	0x00009640


	//   ....[13]....
        /*0a14*/ 	.word	0x00009650


	//   ....[14]....
        /*0a18*/ 	.word	0x00009660


	//   ....[15]....
        /*0a1c*/ 	.word	0x00009670


	//   ....[16]....
        /*0a20*/ 	.word	0x0000d800


	//   ....[17]....
        /*0a24*/ 	.word	0x0000e270


	//   ....[18]....
        /*0a28*/ 	.word	0x0000e280


	//   ....[19]....
        /*0a2c*/ 	.word	0x0000e2a0


	//   ....[20]....
        /*0a30*/ 	.word	0x0000ed50


	//   ....[21]....
        /*0a34*/ 	.word	0x0000ed90


	//   ....[22]....
        /*0a38*/ 	.word	0x0000ff70


	//   ....[23]....
        /*0a3c*/ 	.word	0x000126a0


	//   ....[24]....
        /*0a40*/ 	.word	0x00012ef0


	//   ....[25]....
        /*0a44*/ 	.word	0x00013730


	//   ....[26]....
        /*0a48*/ 	.word	0x00013a20


	//   ....[27]....
        /*0a4c*/ 	.word	0x00014120


	//   ....[28]....
        /*0a50*/ 	.word	0x00014140


	//   ....[29]....
        /*0a54*/ 	.word	0x00015a20


	//   ....[30]....
        /*0a58*/ 	.word	0x00018730


	//   ....[31]....
        /*0a5c*/ 	.word	0x00018790


	//   ....[32]....
        /*0a60*/ 	.word	0x00019170


	//   ....[33]....
        /*0a64*/ 	.word	0x00019190


	//   ....[34]....
        /*0a68*/ 	.word	0x0001aa70


	//   ....[35]....
        /*0a6c*/ 	.word	0x0001aef0


	//   ....[36]....
        /*0a70*/ 	.word	0x0001b1f0


	//   ....[37]....
        /*0a74*/ 	.word	0x0001b230


	//   ....[38]....
        /*0a78*/ 	.word	0x0001b2a0


	//   ....[39]....
        /*0a7c*/ 	.word	0x0001c2e0


	//   ....[40]....
        /*0a80*/ 	.word	0x0001c320


	//   ....[41]....
        /*0a84*/ 	.word	0x0001c350


	//   ....[42]....
        /*0a88*/ 	.word	0x0001c360


	//   ....[43]....
        /*0a8c*/ 	.word	0x0001c820


	//   ....[44]....
        /*0a90*/ 	.word	0x0001c840


	//   ....[45]....
        /*0a94*/ 	.word	0x0001c950


	//   ....[46]....
        /*0a98*/ 	.word	0x0001c970


	//   ....[47]....
        /*0a9c*/ 	.word	0x0001d200


	//   ....[48]....
        /*0aa0*/ 	.word	0x0001d210


	//   ....[49]....
        /*0aa4*/ 	.word	0x0001d380


	//   ....[50]....
        /*0aa8*/ 	.word	0x0001d390


	//   ....[51]....
        /*0aac*/ 	.word	0x0001d540


	//   ....[52]....
        /*0ab0*/ 	.word	0x0001d740


	//   ....[53]....
        /*0ab4*/ 	.word	0x0001d770


	//   ....[54]....
        /*0ab8*/ 	.word	0x0001d7a0


	//   ....[55]....
        /*0abc*/ 	.word	0x0001d7d0


	//   ....[56]....
        /*0ac0*/ 	.word	0x0001d800


	//   ....[57]....
        /*0ac4*/ 	.word	0x0001d830


	//   ....[58]....
        /*0ac8*/ 	.word	0x0001d9b0


	//   ....[59]....
        /*0acc*/ 	.word	0x0001d9e0


	//   ....[60]....
        /*0ad0*/ 	.word	0x0001da10


	//   ....[61]....
        /*0ad4*/ 	.word	0x0001da40


	//   ....[62]....
        /*0ad8*/ 	.word	0x0001da70


	//   ....[63]....
        /*0adc*/ 	.word	0x0001daa0


	//   ....[64]....
        /*0ae0*/ 	.word	0x0001db60


	//   ....[65]....
        /*0ae4*/ 	.word	0x0001dbc0


	//   ....[66]....
        /*0ae8*/ 	.word	0x0001dc60


	//   ....[67]....
        /*0aec*/ 	.word	0x0001eaf0


	//   ....[68]....
        /*0af0*/ 	.word	0x00020640


	//   ....[69]....
        /*0af4*/ 	.word	0x00021370


	//   ....[70]....
        /*0af8*/ 	.word	0x000213a0


	//   ....[71]....
        /*0afc*/ 	.word	0x00021460


	//   ....[72]....
        /*0b00*/ 	.word	0x00021480


	//   ....[73]....
        /*0b04*/ 	.word	0x00021520


	//   ....[74]....
        /*0b08*/ 	.word	0x00021540


	//   ....[75]....
        /*0b0c*/ 	.word	0x00021550


	//   ....[76]....
        /*0b10*/ 	.word	0x000215f0


	//   ....[77]....
        /*0b14*/ 	.word	0x00021620


	//   ....[78]....
        /*0b18*/ 	.word	0x00021640


	//   ....[79]....
        /*0b1c*/ 	.word	0x00021650


	//   ....[80]....
        /*0b20*/ 	.word	0x00021740


	//   ....[81]....
        /*0b24*/ 	.word	0x000243d0


	//   ....[82]....
        /*0b28*/ 	.word	0x00024400


	//   ....[83]....
        /*0b2c*/ 	.word	0x00024440


	//   ....[84]....
        /*0b30*/ 	.word	0x00024470


	//   ....[85]....
        /*0b34*/ 	.word	0x000244a0


	//   ....[86]....
        /*0b38*/ 	.word	0x000244d0


	//   ....[87]....
        /*0b3c*/ 	.word	0x00024500


	//   ....[88]....
        /*0b40*/ 	.word	0x00024530


	//   ....[89]....
        /*0b44*/ 	.word	0x000246c0


	//   ....[90]....
        /*0b48*/ 	.word	0x000246f0


	//   ....[91]....
        /*0b4c*/ 	.word	0x00024720


	//   ....[92]....
        /*0b50*/ 	.word	0x00024750


	//   ....[93]....
        /*0b54*/ 	.word	0x00024780


	//   ....[94]....
        /*0b58*/ 	.word	0x000247b0


	//   ....[95]....
        /*0b5c*/ 	.word	0x00024870


	//   ....[96]....
        /*0b60*/ 	.word	0x00024890


	//   ....[97]....
        /*0b64*/ 	.word	0x00024900


	//   ....[98]....
        /*0b68*/ 	.word	0x00024fb0


	//   ....[99]....
        /*0b6c*/ 	.word	0x00025430


	//   ....[100]....
        /*0b70*/ 	.word	0x000254d0


	//   ....[101]....
        /*0b74*/ 	.word	0x00025560


	//   ....[102]....
        /*0b78*/ 	.word	0x000255b0


	//   ....[103]....
        /*0b7c*/ 	.word	0x00025600


	//   ....[104]....
        /*0b80*/ 	.word	0x000256d0


	//   ....[105]....
        /*0b84*/ 	.word	0x00025760


	//   ....[106]....
        /*0b88*/ 	.word	0x000257c0


	//   ....[107]....
        /*0b8c*/ 	.word	0x00025820


	//   ....[108]....
        /*0b90*/ 	.word	0x00025ad0


	//   ....[109]....
        /*0b94*/ 	.word	0x00025b20


	//   ....[110]....
        /*0b98*/ 	.word	0x00025bb0


	//   ....[111]....
        /*0b9c*/ 	.word	0x00025c40


	//   ....[112]....
        /*0ba0*/ 	.word	0x00025d00


	//   ....[113]....
        /*0ba4*/ 	.word	0x00025fe0


	//   ....[114]....
        /*0ba8*/ 	.word	0x000261b0


	//   ....[115]....
        /*0bac*/ 	.word	0x00026200


	//   ....[116]....
        /*0bb0*/ 	.word	0x00026330


	//   ....[117]....
        /*0bb4*/ 	.word	0x00026380


	//   ....[118]....
        /*0bb8*/ 	.word	0x000264a0


	//   ....[119]....
        /*0bbc*/ 	.word	0x00026510


	//   ....[120]....
        /*0bc0*/ 	.word	0x00026630


	//   ....[121]....
        /*0bc4*/ 	.word	0x000266a0


	//   ....[122]....
        /*0bc8*/ 	.word	0x000267b0


	//   ....[123]....
        /*0bcc*/ 	.word	0x00026820


	//   ....[124]....
        /*0bd0*/ 	.word	0x00026930


	//   ....[125]....
        /*0bd4*/ 	.word	0x00026980


	//   ....[126]....
        /*0bd8*/ 	.word	0x00026ca0


	//   ....[127]....
        /*0bdc*/ 	.word	0x00026d40


	//   ....[128]....
        /*0be0*/ 	.word	0x00026e70


	//   ....[129]....
        /*0be4*/ 	.word	0x00026ee0


	//   ....[130]....
        /*0be8*/ 	.word	0x00026f50


	//   ....[131]....
        /*0bec*/ 	.word	0x00026fc0


	//   ....[132]....
        /*0bf0*/ 	.word	0x00027030


	//   ....[133]....
        /*0bf4*/ 	.word	0x000270b0


	//   ....[134]....
        /*0bf8*/ 	.word	0x00027140


	//   ....[135]....
        /*0bfc*/ 	.word	0x000271d0


	//   ....[136]....
        /*0c00*/ 	.word	0x00027240


	//   ....[137]....
        /*0c04*/ 	.word	0x000272b0


	//   ....[138]....
        /*0c08*/ 	.word	0x00027320


	//   ....[139]....
        /*0c0c*/ 	.word	0x000273a0


	//   ....[140]....
        /*0c10*/ 	.word	0x00027410


	//   ....[141]....
        /*0c14*/ 	.word	0x000274b0


	//   ....[142]....
        /*0c18*/ 	.word	0x00027540


	//   ....[143]....
        /*0c1c*/ 	.word	0x00027670


	//----- nvinfo : EIATTR_REG_RECONFIG
	.align		4
.L_323:
        /*0c20*/ 	.byte	0x01, 0x54
	.zero		2


	//----- nvinfo : EIATTR_SYSCALL_OFFSETS
	.align		4
        /*0c24*/ 	.byte	0x04, 0x46
        /*0c26*/ 	.short	(.L_325 - .L_324)


	//   ....[0]....
.L_324:
        /*0c28*/ 	.word	0x00001b80


	//   ....[1]....
        /*0c2c*/ 	.word	0x00001cd0


	//   ....[2]....
        /*0c30*/ 	.word	0x00007280


	//   ....[3]....
        /*0c34*/ 	.word	0x000075c0


	//   ....[4]....
        /*0c38*/ 	.word	0x00020280


	//   ....[5]....
        /*0c3c*/ 	.word	0x000203d0


	//   ....[6]....
        /*0c40*/ 	.word	0x000204d0


	//   ....[7]....
        /*0c44*/ 	.word	0x00020de0


	//----- nvinfo : EIATTR_MBARRIER_INSTR_OFFSETS
	.align		4
.L_325:
        /*0c48*/ 	.byte	0x04, 0x39
        /*0c4a*/ 	.short	(.L_327 - .L_326)


	//   ....[0]....
.L_326:
        /*0c4c*/ 	.word	0x000002d0
        /*0c50*/ 	.word	0x000000ff
        /*0c54*/ 	.word	0x00031c00
        /*0c58*/ 	.short	0x0100
        /*0c5a*/ 	.byte	0x08
	.zero		1


	//   ....[1]....
        /*0c5c*/ 	.word	0x000002e0
        /*0c60*/ 	.word	0x000000ff
        /*0c64*/ 	.word	0x00031c20
        /*0c68*/ 	.short	0x0100
        /*0c6a*/ 	.byte	0x08
	.zero		1


	//   ....[2]....
        /*0c6c*/ 	.word	0x000003d0
        /*0c70*/ 	.word	0x000000ff
        /*0c74*/ 	.word	0x00031c30
        /*0c78*/ 	.short	0x0100
        /*0c7a*/ 	.byte	0x08
	.zero		1


	//   ....[3]....
        /*0c7c*/ 	.word	0x000003e0
        /*0c80*/ 	.word	0x000000ff
        /*0c84*/ 	.word	0x00031c40
        /*0c88*/ 	.short	0x0100
        /*0c8a*/ 	.byte	0x08
	.zero		1


	//   ....[4]....
        /*0c8c*/ 	.word	0x000003f0
        /*0c90*/ 	.word	0x000000ff
        /*0c94*/ 	.word	0x00031c38
        /*0c98*/ 	.short	0x0100
        /*0c9a*/ 	.byte	0x08
	.zero		1


	//   ....[5]....
        /*0c9c*/ 	.word	0x00000400
        /*0ca0*/ 	.word	0x000000ff
        /*0ca4*/ 	.word	0x00031c48
        /*0ca8*/ 	.short	0x0100
        /*0caa*/ 	.byte	0x08
	.zero		1


	//   ....[6]....
        /*0cac*/ 	.word	0x00000530
        /*0cb0*/ 	.word	0x000000ff
        /*0cb4*/ 	.word	0x00031c50
        /*0cb8*/ 	.short	0x0100
        /*0cba*/ 	.byte	0x08
	.zero		1


	//   ....[7]....
        /*0cbc*/ 	.word	0x00000540
        /*0cc0*/ 	.word	0x000000ff
        /*0cc4*/ 	.word	0x00031c60
        /*0cc8*/ 	.short	0x0100
        /*0cca*/ 	.byte	0x08
	.zero		1


	//   ....[8]....
        /*0ccc*/ 	.word	0x00000550
        /*0cd0*/ 	.word	0x000000ff
        /*0cd4*/ 	.word	0x00031c58
        /*0cd8*/ 	.short	0x0100
        /*0cda*/ 	.byte	0x08
	.zero		1


	//   ....[9]....
        /*0cdc*/ 	.word	0x00000560
        /*0ce0*/ 	.word	0x000000ff
        /*0ce4*/ 	.word	0x00031c68
        /*0ce8*/ 	.short	0x0100
        /*0cea*/ 	.byte	0x08
	.zero		1


	//   ....[10]....
        /*0cec*/ 	.word	0x00000650
        /*0cf0*/ 	.word	0x000000ff
        /*0cf4*/ 	.word	0x00031c70
        /*0cf8*/ 	.short	0x0100
        /*0cfa*/ 	.byte	0x06
	.zero		1


	//   ....[11]....
        /*0cfc*/ 	.word	0x00000660
        /*0d00*/ 	.word	0x000000ff
        /*0d04*/ 	.word	0x00031c80
        /*0d08*/ 	.short	0x0100
        /*0d0a*/ 	.byte	0x06
	.zero		1


	//   ....[12]....
        /*0d0c*/ 	.word	0x00000670
        /*0d10*/ 	.word	0x000000ff
        /*0d14*/ 	.word	0x00031c78
        /*0d18*/ 	.short	0x0100
        /*0d1a*/ 	.byte	0x06
	.zero		1


	//   ....[13]....
        /*0d1c*/ 	.word	0x00000680
        /*0d20*/ 	.word	0x000000ff
        /*0d24*/ 	.word	0x00031c88
        /*0d28*/ 	.short	0x0100
        /*0d2a*/ 	.byte	0x06
	.zero		1


	//   ....[14]....
        /*0d2c*/ 	.word	0x000007b0
        /*0d30*/ 	.word	0x000000ff
        /*0d34*/ 	.word	0x00031c90
        /*0d38*/ 	.short	0x0100
        /*0d3a*/ 	.byte	0x08
	.zero		1


	//   ....[15]....
        /*0d3c*/ 	.word	0x000007c0
        /*0d40*/ 	.word	0x000000ff
        /*0d44*/ 	.word	0x00031ca0
        /*0d48*/ 	.short	0x0100
        /*0d4a*/ 	.byte	0x08
	.zero		1


	//   ....[16]....
        /*0d4c*/ 	.word	0x000007d0
        /*0d50*/ 	.word	0x000000ff
        /*0d54*/ 	.word	0x00031c98
        /*0d58*/ 	.short	0x0100
        /*0d5a*/ 	.byte	0x08
	.zero		1


	//   ....[17]....
        /*0d5c*/ 	.word	0x000007e0
        /*0d60*/ 	.word	0x000000ff
        /*0d64*/ 	.word	0x00031ca8
        /*0d68*/ 	.short	0x0100
        /*0d6a*/ 	.byte	0x08
	.zero		1


	//   ....[18]....
        /*0d6c*/ 	.word	0x00000910
        /*0d70*/ 	.word	0x000000ff
        /*0d74*/ 	.word	0x00031cb0
        /*0d78*/ 	.short	0x0100
        /*0d7a*/ 	.byte	0x08
	.zero		1


	//   ....[19]....
        /*0d7c*/ 	.word	0x00000920
        /*0d80*/ 	.word	0x000000ff
        /*0d84*/ 	.word	0x00031cc0
        /*0d88*/ 	.short	0x0100
        /*0d8a*/ 	.byte	0x08
	.zero		1


	//   ....[20]....
        /*0d8c*/ 	.word	0x00000930
        /*0d90*/ 	.word	0x000000ff
        /*0d94*/ 	.word	0x00031cb8
        /*0d98*/ 	.short	0x0100
        /*0d9a*/ 	.byte	0x08
	.zero		1


	//   ....[21]....
        /*0d9c*/ 	.word	0x00000940
        /*0da0*/ 	.word	0x000000ff
        /*0da4*/ 	.word	0x00031cc8
        /*0da8*/ 	.short	0x0100
        /*0daa*/ 	.byte	0x08
	.zero		1


	//   ....[22]....
        /*0dac*/ 	.word	0x00003150
        /*0db0*/ 	.word	0x0000001a
        /*0db4*/ 	.word	0x00031c90
        /*0db8*/ 	.short	0x010a
        /*0dba*/ 	.byte	0x3f
	.zero		1


	//   ....[23]....
        /*0dbc*/ 	.word	0x00004c10
        /*0dc0*/ 	.word	0x0000001a
        /*0dc4*/ 	.word	0x00031c90
        /*0dc8*/ 	.short	0x010a
        /*0dca*/ 	.byte	0x3f
	.zero		1


	//   ....[24]....
        /*0dcc*/ 	.word	0x00006690
        /*0dd0*/ 	.word	0x0000001a
        /*0dd4*/ 	.word	0x00031c90
        /*0dd8*/ 	.short	0x010a
        /*0dda*/ 	.byte	0x3f
	.zero		1


	//   ....[25]....
        /*0ddc*/ 	.word	0x00006900
        /*0de0*/ 	.word	0x00000024
        /*0de4*/ 	.word	0x00000000
        /*0de8*/ 	.short	0x0101
        /*0dea*/ 	.byte	0x3f
	.zero		1


	//   ....[26]....
        /*0dec*/ 	.word	0x00006940
        /*0df0*/ 	.word	0x0000001a
        /*0df4*/ 	.word	0x00031cb0
        /*0df8*/ 	.short	0x010a
        /*0dfa*/ 	.byte	0x3f
	.zero		1


	//   ....[27]....
        /*0dfc*/ 	.word	0x00006c80
        /*0e00*/ 	.word	0x0000001a
        /*0e04*/ 	.word	0x00000000
        /*0e08*/ 	.short	0x0101
        /*0e0a*/ 	.byte	0x3f
	.zero		1


	//   ....[28]....
        /*0e0c*/ 	.word	0x00007320
        /*0e10*/ 	.word	0x00000010
        /*0e14*/ 	.word	0x00031c00
        /*0e18*/ 	.short	0x010a
        /*0e1a*/ 	.byte	0x3f
	.zero		1


	//   ....[29]....
        /*0e1c*/ 	.word	0x00007370
        /*0e20*/ 	.word	0x00000010
        /*0e24*/ 	.word	0x00031c00
        /*0e28*/ 	.short	0x010a
        /*0e2a*/ 	.byte	0x3f
	.zero		1


	//   ....[30]....
        /*0e2c*/ 	.word	0x00007f90
        /*0e30*/ 	.word	0x00000010
        /*0e34*/ 	.word	0x00031c00
        /*0e38*/ 	.short	0x010a
        /*0e3a*/ 	.byte	0x3f
	.zero		1


	//   ....[31]....
        /*0e3c*/ 	.word	0x00009b10
        /*0e40*/ 	.word	0x00000010
        /*0e44*/ 	.word	0x00031c00
        /*0e48*/ 	.short	0x010a
        /*0e4a*/ 	.byte	0x3f
	.zero		1


	//   ....[32]....
        /*0e4c*/ 	.word	0x0000b2e0
        /*0e50*/ 	.word	0x00000000
        /*0e54*/ 	.word	0x00031c30
        /*0e58*/ 	.short	0x010a
        /*0e5a*/ 	.byte	0x3f
	.zero		1


	//   ....[33]....
        /*0e5c*/ 	.word	0x0000b350
        /*0e60*/ 	.word	0x00000000
        /*0e64*/ 	.word	0x00031c30
        /*0e68*/ 	.short	0x010a
        /*0e6a*/ 	.byte	0x3f
	.zero		1


	//   ....[34]....
        /*0e6c*/ 	.word	0x0000f120
        /*0e70*/ 	.word	0x00000018
        /*0e74*/ 	.word	0x00000000
        /*0e78*/ 	.short	0x0101
        /*0e7a*/ 	.byte	0x3f
	.zero		1


	//   ....[35]....
        /*0e7c*/ 	.word	0x000100d0
        /*0e80*/ 	.word	0x00000048
        /*0e84*/ 	.word	0x00031c30
        /*0e88*/ 	.short	0x010a
        /*0e8a*/ 	.byte	0x3f
	.zero		1


	//   ....[36]....
        /*0e8c*/ 	.word	0x00010120
        /*0e90*/ 	.word	0x00000048
        /*0e94*/ 	.word	0x00031c30
        /*0e98*/ 	.short	0x010a
        /*0e9a*/ 	.byte	0x3f
	.zero		1


	//   ....[37]....
        /*0e9c*/ 	.word	0x000123e0
        /*0ea0*/ 	.word	0x00000091
        /*0ea4*/ 	.word	0x00031c50
        /*0ea8*/ 	.short	0x010a
        /*0eaa*/ 	.byte	0x3f
	.zero		1


	//   ....[38]....
        /*0eac*/ 	.word	0x00012430
        /*0eb0*/ 	.word	0x00000091
        /*0eb4*/ 	.word	0x00031c50
        /*0eb8*/ 	.short	0x010a
        /*0eba*/ 	.byte	0x3f
	.zero		1


	//   ....[39]....
        /*0ebc*/ 	.word	0x00014d60
        /*0ec0*/ 	.word	0x00000071
        /*0ec4*/ 	.word	0x00000000
        /*0ec8*/ 	.short	0x0101
        /*0eca*/ 	.byte	0x3f
	.zero		1


	//   ....[40]....
        /*0ecc*/ 	.word	0x00014da0
        /*0ed0*/ 	.word	0x00000070
        /*0ed4*/ 	.word	0x00000000
        /*0ed8*/ 	.short	0x0101
        /*0eda*/ 	.byte	0x3f
	.zero		1


	//   ....[41]....
        /*0edc*/ 	.word	0x00015ba0
        /*0ee0*/ 	.word	0x00000015
        /*0ee4*/ 	.word	0x00031c30
        /*0ee8*/ 	.short	0x010a
        /*0eea*/ 	.byte	0x3f
	.zero		1


	//   ....[42]....
        /*0eec*/ 	.word	0x00015bf0
        /*0ef0*/ 	.word	0x00000015
        /*0ef4*/ 	.word	0x00031c30
        /*0ef8*/ 	.short	0x010a
        /*0efa*/ 	.byte	0x3f
	.zero		1


	//   ....[43]....
        /*0efc*/ 	.word	0x00017e90
        /*0f00*/ 	.word	0x00000015
        /*0f04*/ 	.word	0x00031c50
        /*0f08*/ 	.short	0x010a
        /*0f0a*/ 	.byte	0x3f
	.zero		1


	//   ....[44]....
        /*0f0c*/ 	.word	0x00017ee0
        /*0f10*/ 	.word	0x00000015
        /*0f14*/ 	.word	0x00031c50
        /*0f18*/ 	.short	0x010a
        /*0f1a*/ 	.byte	0x3f
	.zero		1


	//   ....[45]....
        /*0f1c*/ 	.word	0x00019b10
        /*0f20*/ 	.word	0x00000070
        /*0f24*/ 	.word	0x00000000
        /*0f28*/ 	.short	0x0101
        /*0f2a*/ 	.byte	0x3f
	.zero		1


	//   ....[46]....
        /*0f2c*/ 	.word	0x00019b20
        /*0f30*/ 	.word	0x0000006e
        /*0f34*/ 	.word	0x00000000
        /*0f38*/ 	.short	0x0101
        /*0f3a*/ 	.byte	0x3f
	.zero		1


	//   ....[47]....
        /*0f3c*/ 	.word	0x0001ab00
        /*0f40*/ 	.word	0x00000009
        /*0f44*/ 	.word	0x00031c50
        /*0f48*/ 	.short	0x010a
        /*0f4a*/ 	.byte	0x3f
	.zero		1


	//   ....[48]....
        /*0f4c*/ 	.word	0x0001abb0
        /*0f50*/ 	.word	0x00000009
        /*0f54*/ 	.word	0x00031c50
        /*0f58*/ 	.short	0x010a
        /*0f5a*/ 	.byte	0x3f
	.zero		1


	//   ....[49]....
        /*0f5c*/ 	.word	0x0001b440
        /*0f60*/ 	.word	0x00000009
        /*0f64*/ 	.word	0x00000000
        /*0f68*/ 	.short	0x0101
        /*0f6a*/ 	.byte	0x3f
	.zero		1


	//   ....[50]....
        /*0f6c*/ 	.word	0x0001c830
        /*0f70*/ 	.word	0x00000000
        /*0f74*/ 	.word	0x00000000
        /*0f78*/ 	.short	0x0101
        /*0f7a*/ 	.byte	0x3f
	.zero		1


	//   ....[51]....
        /*0f7c*/ 	.word	0x0001ebd0
        /*0f80*/ 	.word	0x00000016
        /*0f84*/ 	.word	0x00031c20
        /*0f88*/ 	.short	0x010a
        /*0f8a*/ 	.byte	0x3f
	.zero		1


	//   ....[52]....
        /*0f8c*/ 	.word	0x0001ec90
        /*0f90*/ 	.word	0x00000009
        /*0f94*/ 	.word	0x00031ca0
        /*0f98*/ 	.short	0x010a
        /*0f9a*/ 	.byte	0x3f
	.zero		1


	//   ....[53]....
        /*0f9c*/ 	.word	0x0001f0c0
        /*0fa0*/ 	.word	0x00000009
        /*0fa4*/ 	.word	0x00031cc0
        /*0fa8*/ 	.short	0x010a
        /*0faa*/ 	.byte	0x3f
	.zero		1


	//   ....[54]....
        /*0fac*/ 	.word	0x0001f620
        /*0fb0*/ 	.word	0x00000008
        /*0fb4*/ 	.word	0x00031ca0
        /*0fb8*/ 	.short	0x010a
        /*0fba*/ 	.byte	0x3f
	.zero		1


	//   ....[55]....
        /*0fbc*/ 	.word	0x0001fa40
        /*0fc0*/ 	.word	0x00000008
        /*0fc4*/ 	.word	0x00031cc0
        /*0fc8*/ 	.short	0x010a
        /*0fca*/ 	.byte	0x3f
	.zero		1


	//   ....[56]....
        /*0fcc*/ 	.word	0x00020870
        /*0fd0*/ 	.word	0x00000000
        /*0fd4*/ 	.word	0x00031c40
        /*0fd8*/ 	.short	0x010a
        /*0fda*/ 	.byte	0x3f
	.zero		1


	//   ....[57]....
        /*0fdc*/ 	.word	0x00021820
        /*0fe0*/ 	.word	0x00000016
        /*0fe4*/ 	.word	0x00031c00
        /*0fe8*/ 	.short	0x0107
        /*0fea*/ 	.byte	0x3f
	.zero		1


	//   ....[58]....
        /*0fec*/ 	.word	0x00021920
        /*0ff0*/ 	.word	0x00000016
        /*0ff4*/ 	.word	0x00031c00
        /*0ff8*/ 	.short	0x0101
        /*0ffa*/ 	.byte	0x3f
	.zero		1


	//   ....[59]....
        /*0ffc*/ 	.word	0x00021940
        /*1000*/ 	.word	0x00000016
        /*1004*/ 	.word	0x00031c20
        /*1008*/ 	.short	0x010a
        /*100a*/ 	.byte	0x3f
	.zero		1


	//   ....[60]....
        /*100c*/ 	.word	0x00021c60
        /*1010*/ 	.word	0x00000003
        /*1014*/ 	.word	0x00031c40
        /*1018*/ 	.short	0x010a
        /*101a*/ 	.byte	0x3f
	.zero		1


	//   ....[61]....
        /*101c*/ 	.word	0x000220e0
        /*1020*/ 	.word	0x00000003
        /*1024*/ 	.word	0x00000060
        /*1028*/ 	.short	0x010a
        /*102a*/ 	.byte	0x3f
	.zero		1


	//   ....[62]....
        /*102c*/ 	.word	0x00022810
        /*1030*/ 	.word	0x00000003
        /*1034*/ 	.word	0x00031c40
        /*1038*/ 	.short	0x010a
        /*103a*/ 	.byte	0x3f
	.zero		1


	//   ....[63]....
        /*103c*/ 	.word	0x00022c90
        /*1040*/ 	.word	0x0000000c
        /*1044*/ 	.word	0x00000060
        /*1048*/ 	.short	0x010a
        /*104a*/ 	.byte	0x3f
	.zero		1


	//   ....[64]....
        /*104c*/ 	.word	0x00023310
        /*1050*/ 	.word	0x00000002
        /*1054*/ 	.word	0x00031c40
        /*1058*/ 	.short	0x010a
        /*105a*/ 	.byte	0x3f
	.zero		1


	//   ....[65]....
        /*105c*/ 	.word	0x000237a0
        /*1060*/ 	.word	0x00000007
        /*1064*/ 	.word	0x00000060
        /*1068*/ 	.short	0x010a
        /*106a*/ 	.byte	0x3f
	.zero		1


	//   ....[66]....
        /*106c*/ 	.word	0x00023dd0
        /*1070*/ 	.word	0x00000003
        /*1074*/ 	.word	0x00031c60
        /*1078*/ 	.short	0x010a
        /*107a*/ 	.byte	0x3f
	.zero		1


	//   ....[67]....
        /*107c*/ 	.word	0x00024f30
        /*1080*/ 	.word	0x00000009
        /*1084*/ 	.word	0x00031c20
        /*1088*/ 	.short	0x010a
        /*108a*/ 	.byte	0x3f
	.zero		1


	//   ....[68]....
        /*108c*/ 	.word	0x000250e0
        /*1090*/ 	.word	0x00000006
        /*1094*/ 	.word	0x00000000
        /*1098*/ 	.short	0x010a
        /*109a*/ 	.byte	0x3f
	.zero		1


	//   ....[69]....
        /*109c*/ 	.word	0x00025150
        /*10a0*/ 	.word	0x00000007
        /*10a4*/ 	.word	0x00000000
        /*10a8*/ 	.short	0x010a
        /*10aa*/ 	.byte	0x3f
	.zero		1


	//   ....[70]....
        /*10ac*/ 	.word	0x000251b0
        /*10b0*/ 	.word	0x00000004
        /*10b4*/ 	.word	0x00000000
        /*10b8*/ 	.short	0x010a
        /*10ba*/ 	.byte	0x3f
	.zero		1


	//   ....[71]....
        /*10bc*/ 	.word	0x000251e0
        /*10c0*/ 	.word	0x00000005
        /*10c4*/ 	.word	0x00000000
        /*10c8*/ 	.short	0x010a
        /*10ca*/ 	.byte	0x3f
	.zero		1


	//   ....[72]....
        /*10cc*/ 	.word	0x00025240
        /*10d0*/ 	.word	0x0000001a
        /*10d4*/ 	.word	0x00031c90
        /*10d8*/ 	.short	0x010a
        /*10da*/ 	.byte	0x3f
	.zero		1


	//   ....[73]....
        /*10dc*/ 	.word	0x00025290
        /*10e0*/ 	.word	0x0000001a
        /*10e4*/ 	.word	0x00031c90
        /*10e8*/ 	.short	0x010a
        /*10ea*/ 	.byte	0x3f
	.zero		1


	//   ....[74]....
        /*10ec*/ 	.word	0x000252e0
        /*10f0*/ 	.word	0x0000001a
        /*10f4*/ 	.word	0x00031c90
        /*10f8*/ 	.short	0x010a
        /*10fa*/ 	.byte	0x3f
	.zero		1


	//   ....[75]....
        /*10fc*/ 	.word	0x00025330
        /*1100*/ 	.word	0x0000001a
        /*1104*/ 	.word	0x00031cb0
        /*1108*/ 	.short	0x010a
        /*110a*/ 	.byte	0x3f
	.zero		1


	//   ....[76]....
        /*110c*/ 	.word	0x00025630
        /*1110*/ 	.word	0x00000010
        /*1114*/ 	.word	0x00031c00
        /*1118*/ 	.short	0x010a
        /*111a*/ 	.byte	0x3f
	.zero		1


	//   ....[77]....
        /*111c*/ 	.word	0x00025850
        /*1120*/ 	.word	0x00000010
        /*1124*/ 	.word	0x00031c00
        /*1128*/ 	.short	0x010a
        /*112a*/ 	.byte	0x3f
	.zero		1


	//   ....[78]....
        /*112c*/ 	.word	0x000258a0
        /*1130*/ 	.word	0x00000000
        /*1134*/ 	.word	0x00031c30
        /*1138*/ 	.short	0x010a
        /*113a*/ 	.byte	0x3f
	.zero		1


	//   ....[79]....
        /*113c*/ 	.word	0x000258f0
        /*1140*/ 	.word	0x00000048
        /*1144*/ 	.word	0x00031c30
        /*1148*/ 	.short	0x010a
        /*114a*/ 	.byte	0x3f
	.zero		1


	//   ....[80]....
        /*114c*/ 	.word	0x00025940
        /*1150*/ 	.word	0x00000091
        /*1154*/ 	.word	0x00031c50
        /*1158*/ 	.short	0x010a
        /*115a*/ 	.byte	0x3f
	.zero		1


	//   ....[81]....
        /*115c*/ 	.word	0x00025990
        /*1160*/ 	.word	0x00000015
        /*1164*/ 	.word	0x00031c30
        /*1168*/ 	.short	0x010a
        /*116a*/ 	.byte	0x3f
	.zero		1


	//   ....[82]....
        /*116c*/ 	.word	0x000259e0
        /*1170*/ 	.word	0x00000015
        /*1174*/ 	.word	0x00031c50
        /*1178*/ 	.short	0x010a
        /*117a*/ 	.byte	0x3f
	.zero		1


	//   ....[83]....
        /*117c*/ 	.word	0x00025a30
        /*1180*/ 	.word	0x00000009
        /*1184*/ 	.word	0x00031c50
        /*1188*/ 	.short	0x010a
        /*118a*/ 	.byte	0x3f
	.zero		1


	//   ....[84]....
        /*118c*/ 	.word	0x00025dc0
        /*1190*/ 	.word	0x00000016
        /*1194*/ 	.word	0x00031c20
        /*1198*/ 	.short	0x010a
        /*119a*/ 	.byte	0x3f
	.zero		1


	//   ....[85]....
        /*119c*/ 	.word	0x00025e10
        /*11a0*/ 	.word	0x00000009
        /*11a4*/ 	.word	0x00031ca0
        /*11a8*/ 	.short	0x010a
        /*11aa*/ 	.byte	0x3f
	.zero		1


	//   ....[86]....
        /*11ac*/ 	.word	0x00025e60
        /*11b0*/ 	.word	0x00000009
        /*11b4*/ 	.word	0x00031cc0
        /*11b8*/ 	.short	0x010a
        /*11ba*/ 	.byte	0x3f
	.zero		1


	//   ....[87]....
        /*11bc*/ 	.word	0x00025eb0
        /*11c0*/ 	.word	0x00000008
        /*11c4*/ 	.word	0x00031ca0
        /*11c8*/ 	.short	0x010a
        /*11ca*/ 	.byte	0x3f
	.zero		1


	//   ....[88]....
        /*11cc*/ 	.word	0x00025f00
        /*11d0*/ 	.word	0x00000008
        /*11d4*/ 	.word	0x00031cc0
        /*11d8*/ 	.short	0x010a
        /*11da*/ 	.byte	0x3f
	.zero		1


	//   ....[89]....
        /*11dc*/ 	.word	0x000260a0
        /*11e0*/ 	.word	0x00000000
        /*11e4*/ 	.word	0x00031c40
        /*11e8*/ 	.short	0x010a
        /*11ea*/ 	.byte	0x3f
	.zero		1


	//   ....[90]....
        /*11ec*/ 	.word	0x000269c0
        /*11f0*/ 	.word	0x00000016
        /*11f4*/ 	.word	0x00031c20
        /*11f8*/ 	.short	0x010a
        /*11fa*/ 	.byte	0x3f
	.zero		1


	//   ....[91]....
        /*11fc*/ 	.word	0x00026a10
        /*1200*/ 	.word	0x00000003
        /*1204*/ 	.word	0x00031c40
        /*1208*/ 	.short	0x010a
        /*120a*/ 	.byte	0x3f
	.zero		1


	//   ....[92]....
        /*120c*/ 	.word	0x00026a60
        /*1210*/ 	.word	0x00000003
        /*1214*/ 	.word	0x00000060
        /*1218*/ 	.short	0x010a
        /*121a*/ 	.byte	0x3f
	.zero		1


	//   ....[93]....
        /*121c*/ 	.word	0x00026ab0
        /*1220*/ 	.word	0x00000003
        /*1224*/ 	.word	0x00031c40
        /*1228*/ 	.short	0x010a
        /*122a*/ 	.byte	0x3f
	.zero		1


	//   ....[94]....
        /*122c*/ 	.word	0x00026b00
        /*1230*/ 	.word	0x0000000c
        /*1234*/ 	.word	0x00000060
        /*1238*/ 	.short	0x010a
        /*123a*/ 	.byte	0x3f
	.zero		1


	//   ....[95]....
        /*123c*/ 	.word	0x00026b50
        /*1240*/ 	.word	0x00000002
        /*1244*/ 	.word	0x00031c40
        /*1248*/ 	.short	0x010a
        /*124a*/ 	.byte	0x3f
	.zero		1


	//   ....[96]....
        /*124c*/ 	.word	0x00026ba0
        /*1250*/ 	.word	0x00000007
        /*1254*/ 	.word	0x00000060
        /*1258*/ 	.short	0x010a
        /*125a*/ 	.byte	0x3f
	.zero		1


	//   ....[97]....
        /*125c*/ 	.word	0x00026bf0
        /*1260*/ 	.word	0x00000003
        /*1264*/ 	.word	0x00031c60
        /*1268*/ 	.short	0x010a
        /*126a*/ 	.byte	0x3f
	.zero		1


	//   ....[98]....
        /*126c*/ 	.word	0x00027590
        /*1270*/ 	.word	0x00000009
        /*1274*/ 	.word	0x00031c20
        /*1278*/ 	.short	0x010a
        /*127a*/ 	.byte	0x3f
	.zero		1


	//   ....[99]....
        /*127c*/ 	.word	0x00027730
        /*1280*/ 	.word	0x00000006
        /*1284*/ 	.word	0x00000000
        /*1288*/ 	.short	0x010a
        /*128a*/ 	.byte	0x3f
	.zero		1


	//   ....[100]....
        /*128c*/ 	.word	0x00027780
        /*1290*/ 	.word	0x00000007
        /*1294*/ 	.word	0x00000000
        /*1298*/ 	.short	0x010a
        /*129a*/ 	.byte	0x3f
	.zero		1


	//   ....[101]....
        /*129c*/ 	.word	0x000277d0
        /*12a0*/ 	.word	0x00000004
        /*12a4*/ 	.word	0x00000000
        /*12a8*/ 	.short	0x010a
        /*12aa*/ 	.byte	0x3f
	.zero		1


	//----- nvinfo : EIATTR_NUM_MBARRIERS
	.align		4
.L_327:
        /*12ac*/ 	.byte	0x03, 0x38
        /*12ae*/ 	.short	0x0016


	//----- nvinfo : EIATTR_EXIT_INSTR_OFFSETS
	.align		4
        /*12b0*/ 	.byte	0x04, 0x1c
        /*12b2*/ 	.short	(.L_329 - .L_328)


	//   ....[0]....
.L_328:
        /*12b4*/ 	.word	0x00025230


	//----- nvinfo : EIATTR_MAX_THREADS
	.align		4
.L_329:
        /*12b8*/ 	.byte	0x04, 0x05
        /*12ba*/ 	.short	(.L_331 - .L_330)
.L_330:
        /*12bc*/ 	.word	0x00000200
        /*12c0*/ 	.word	0x00000001
        /*12c4*/ 	.word	0x00000001


	//----- nvinfo : EIATTR_CRS_STACK_SIZE
	.align		4
.L_331:
        /*12c8*/ 	.byte	0x04, 0x1e
        /*12ca*/ 	.short	(.L_333 - .L_332)
.L_332:
        /*12cc*/ 	.word	0x00000000


	//----- nvinfo : EIATTR_CBANK_PARAM_SIZE
	.align		4
.L_333:
        /*12d0*/ 	.byte	0x03, 0x19
        /*12d2*/ 	.short	0x0af0


	//----- nvinfo : EIATTR_PARAM_CBANK
	.align		4
        /*12d4*/ 	.byte	0x04, 0x0a
        /*12d6*/ 	.short	(.L_335 - .L_334)
	.align		4
.L_334:
        /*12d8*/ 	.word	index@(.nv.constant0._ZN7cutlass13device_kernelIN5flash11enable_sm90INS1_16FlashAttnFwdSm90INS1_25CollectiveMainloopFwdSm90ILi2EN4cute5tupleIJNS5_1CILi1EEES8_S8_EEENS6_IJNS7_ILi192EEENS7_ILi144EEENS7_ILi96EEEEEELi96ENS_6half_tEfNS_4arch4Sm90ELb1ELb0ELb1ELb1ELb0ELb1ELb0ELb0ELb1ELb1ELb0ELb0EEENS1_21CollectiveEpilogueFwdINS6_IJSA_SC_SB_EEES9_SE_SG_Li384ELb1ELb1ELb0ELb0EEENS1_36VarlenDynamicPersistentTileSchedulerILi192ELi144ELi384ELi128ELb0ELb1ELb1ELb1ELb1ELb1EEEEEEEEEvNT_6ParamsE)
        /*12dc*/ 	.short	0x0210
        /*12de*/ 	.short	0x0af0


	//----- nvinfo : EIATTR_SW_WAR
	.align		4
.L_335:
        /*12e0*/ 	.byte	0x04, 0x36
        /*12e2*/ 	.short	(.L_337 - .L_336)
.L_336:
        /*12e4*/ 	.word	0x00000008
.L_337:


//--------------------- .nv.callgraph             --------------------------
	.section	.nv.callgraph,"",@"SHT_CUDA_CALLGRAPH"
	.align	4
	.sectionentsize	8
	.align		4
        /*0000*/ 	.word	0x00000000
	.align		4
        /*0004*/ 	.word	0xffffffff
	.align		4
        /*0008*/ 	.word	index@(_ZN7cutlass13device_kernelIN5flash11enable_sm90INS1_16FlashAttnFwdSm90INS1_25CollectiveMainloopFwdSm90ILi2EN4cute5tupleIJNS5_1CILi1EEES8_S8_EEENS6_IJNS7_ILi192EEENS7_ILi144EEENS7_ILi96EEEEEELi96ENS_6half_tEfNS_4arch4Sm90ELb0ELb0ELb1ELb0ELb0ELb0ELb0ELb0ELb1ELb1ELb0ELb0EEENS1_21CollectiveEpilogueFwdINS6_IJSA_SC_SB_EEES9_SE_SG_Li384ELb0ELb1ELb0ELb0EEENS1_29StaticPersistentTileSchedulerILb0EEEEEEEEEvNT_6ParamsE)
	.align		4
        /*000c*/ 	.word	index@(__assertfail)
	.align		4
        /*0010*/ 	.word	index@(_ZN7cutlass13device_kernelIN5flash11enable_sm90INS1_16FlashAttnFwdSm90INS1_25CollectiveMainloopFwdSm90ILi2EN4cute5tupleIJNS5_1CILi1EEES8_S8_EEENS6_IJNS7_ILi192EEENS7_ILi144EEENS7_ILi96EEEEEELi96ENS_6half_tEfNS_4arch4Sm90ELb0ELb0ELb1ELb1ELb0ELb0ELb0ELb0ELb1ELb1ELb0ELb0EEENS1_21CollectiveEpilogueFwdINS6_IJSA_SC_SB_EEES9_SE_SG_Li384ELb1ELb1ELb0ELb0EEENS1_36VarlenDynamicPersistentTileSchedulerILi192ELi144ELi384ELi128ELb0ELb1ELb1ELb0ELb1ELb1EEEEEEEEEvNT_6ParamsE)
	.align		4
        /*0014*/ 	.word	index@(__assertfail)
	.align		4
        /*0018*/ 	.word	index@(_ZN7cutlass13device_kernelIN5flash11enable_sm90INS1_16FlashAttnFwdSm90INS1_25CollectiveMainloopFwdSm90ILi2EN4cute5tupleIJNS5_1CILi1EEES8_S8_EEENS6_IJNS7_ILi192EEENS7_ILi144EEENS7_ILi96EEEEEELi96ENS_6half_tEfNS_4arch4Sm90ELb0ELb0ELb1ELb1ELb0ELb1ELb0ELb0ELb1ELb1ELb0ELb0EEENS1_21CollectiveEpilogueFwdINS6_IJSA_SC_SB_EEES9_SE_SG_Li384ELb1ELb1ELb0ELb0EEENS1_36VarlenDynamicPersistentTileSchedulerILi192ELi144ELi384ELi128ELb0ELb1ELb1ELb0ELb1ELb1EEEEEEEEEvNT_6ParamsE)
	.align		4
        /*001c*/ 	.word	index@(__assertfail)
	.align		4
        /*0020*/ 	.word	index@(_ZN7cutlass13device_kernelIN5flash11enable_sm90INS1_16FlashAttnFwdSm90INS1_25CollectiveMainloopFwdSm90ILi2EN4cute5tupleIJNS5_1CILi1EEES8_S8_EEENS6_IJNS7_ILi192EEENS7_ILi128EEENS7_ILi96EEEEEELi96ENS_6half_tEfNS_4arch4Sm90ELb0ELb1ELb1ELb0ELb0ELb0ELb0ELb0ELb1ELb1ELb0ELb0EEENS1_21CollectiveEpilogueFwdINS6_IJSA_SC_SB_EEES9_SE_SG_Li384ELb0ELb1ELb0ELb0EEENS1_30DynamicPersistentTileSchedulerILi384ELi128ELb0ELb1ELb1EEEEEEEEEvNT_6ParamsE)
	.align		4
        /*0024*/ 	.word	index@(__assertfail)
	.align		4
        /*0028*/ 	.word	index@(_ZN7cutlass13device_kernelIN5flash11enable_sm90INS1_16FlashAttnFwdSm90INS1_25CollectiveMainloopFwdSm90ILi2EN4cute5tupleIJNS5_1CILi1EEES8_S8_EEENS6_IJNS7_ILi192EEENS7_ILi128EEENS7_ILi96EEEEEELi96ENS_6half_tEfNS_4arch4Sm90ELb0ELb1ELb1ELb1ELb0ELb0ELb0ELb0ELb1ELb1ELb0ELb0EEENS1_21CollectiveEpilogueFwdINS6_IJSA_SC_SB_EEES9_SE_SG_Li384ELb1ELb1ELb0ELb0EEENS1_36VarlenDynamicPersistentTileSchedulerILi192ELi128ELi384ELi128ELb0ELb1ELb1ELb1ELb0ELb1EEEEEEEEEvNT_6ParamsE)
	.align		4
        /*002c*/ 	.word	index@(__assertfail)
	.align		4
        /*0030*/ 	.word	index@(_ZN7cutlass13device_kernelIN5flash11enable_sm90INS1_16FlashAttnFwdSm90INS1_25CollectiveMainloopFwdSm90ILi2EN4cute5tupleIJNS5_1CILi1EEES8_S8_EEENS6_IJNS7_ILi192EEENS7_ILi128EEENS7_ILi96EEEEEELi96ENS_6half_tEfNS_4arch4Sm90ELb0ELb1ELb1ELb1ELb0ELb1ELb0ELb0ELb1ELb1ELb0ELb0EEENS1_21CollectiveEpilogueFwdINS6_IJSA_SC_SB_EEES9_SE_SG_Li384ELb1ELb1ELb0ELb0EEENS1_36VarlenDynamicPersistentTileSchedulerILi192ELi128ELi384ELi128ELb0ELb1ELb1ELb1ELb0ELb1EEEEEEEEEvNT_6ParamsE)
	.align		4
        /*0034*/ 	.word	index@(__assertfail)
	.align		4
        /*0038*/ 	.word	index@(_ZN7cutlass13device_kernelIN5flash11enable_sm90INS1_16FlashAttnFwdSm90INS1_25CollectiveMainloopFwdSm90ILi2EN4cute5tupleIJNS5_1CILi1EEES8_S8_EEENS6_IJNS7_ILi192EEENS7_ILi144EEENS7_ILi96EEEEEELi96ENS_6half_tEfNS_4arch4Sm90ELb1ELb0ELb1ELb0ELb0ELb0ELb0ELb0ELb1ELb1ELb0ELb0EEENS1_21CollectiveEpilogueFwdINS6_IJSA_SC_SB_EEES9_SE_SG_Li384ELb0ELb1ELb0ELb0EEENS1_30DynamicPersistentTileSchedulerILi384ELi128ELb0ELb1ELb1EEEEEEEEEvNT_6ParamsE)
	.align		4
        /*003c*/ 	.word	index@(__assertfail)
	.align		4
        /*0040*/ 	.word	index@(_ZN7cutlass13device_kernelIN5flash11enable_sm90INS1_16FlashAttnFwdSm90INS1_25CollectiveMainloopFwdSm90ILi2EN4cute5tupleIJNS5_1CILi1EEES8_S8_EEENS6_IJNS7_ILi192EEENS7_ILi144EEENS7_ILi96EEEEEELi96ENS_6half_tEfNS_4arch4Sm90ELb1ELb0ELb1ELb1ELb0ELb0ELb0ELb0ELb1ELb1ELb0ELb0EEENS1_21CollectiveEpilogueFwdINS6_IJSA_SC_SB_EEES9_SE_SG_Li384ELb1ELb1ELb0ELb0EEENS1_36VarlenDynamicPersistentTileSchedulerILi192ELi144ELi384ELi128ELb0ELb1ELb1ELb1ELb1ELb1EEEEEEEEEvNT_6ParamsE)
	.align		4
        /*0044*/ 	.word	index@(__assertfail)
	.align		4
        /*0048*/ 	.word	index@(_ZN7cutlass13device_kernelIN5flash11enable_sm90INS1_16FlashAttnFwdSm90INS1_25CollectiveMainloopFwdSm90ILi2EN4cute5tupleIJNS5_1CILi1EEES8_S8_EEENS6_IJNS7_ILi192EEENS7_ILi144EEENS7_ILi96EEEEEELi96ENS_6half_tEfNS_4arch4Sm90ELb1ELb0ELb1ELb1ELb0ELb1ELb0ELb0ELb1ELb1ELb0ELb0EEENS1_21CollectiveEpilogueFwdINS6_IJSA_SC_SB_EEES9_SE_SG_Li384ELb1ELb1ELb0ELb0EEENS1_36VarlenDynamicPersistentTileSchedulerILi192ELi144ELi384ELi128ELb0ELb1ELb1ELb1ELb1ELb1EEEEEEEEEvNT_6ParamsE)
	.align		4
        /*004c*/ 	.word	index@(__assertfail)
	.align		4
        /*0050*/ 	.word	0x00000000
	.align		4
        /*0054*/ 	.word	0xfffffffe
	.align		4
        /*0058*/ 	.word	0x00000000
	.align		4
        /*005c*/ 	.word	0xfffffffd
	.align		4
        /*0060*/ 	.word	0x00000000
	.align		4
        /*0064*/ 	.word	0xfffffffc


//--------------------- .nv.constant4             --------------------------
	.section	.nv.constant4,"a",@progbits
	.align	8
	.align		8
.nv.constant4:
        /*0000*/ 	.dword	__assertfail
	.align		8
        /*0008*/ 	.dword	__unnamed_1
	.align		8
        /*0010*/ 	.dword	__unnamed_2
	.align		8
        /*0018*/ 	.dword	__unnamed_3
	.align		8
        /*0020*/ 	.dword	__unnamed_4
	.align		8
        /*0028*/ 	.dword	__unnamed_5
	.align		8
        /*0030*/ 	.dword	__unnamed_6
	.align		8
        /*0038*/ 	.dword	__unnamed_7
	.align		8
        /*0040*/ 	.dword	__unnamed_8
	.align		8
        /*0048*/ 	.dword	__unnamed_9
	.align		8
        /*0050*/ 	.dword	_ZN81_INTERNAL_05ab1c1b_45_flash_fwd_hdim96_fp16_softcap_packgqa_sm90_cu_ef95aea4_45314cuda3std3__45__cpo5beginE
	.align		8
        /*0058*/ 	.dword	_ZN81_INTERNAL_05ab1c1b_45_flash_fwd_hdim96_fp16_softcap_packgqa_sm90_cu_ef95aea4_45314cuda3std3__45__cpo3endE
	.align		8
        /*0060*/ 	.dword	_ZN81_INTERNAL_05ab1c1b_45_flash_fwd_hdim96_fp16_softcap_packgqa_sm90_cu_ef95aea4_45314cuda3std3__45__cpo6cbeginE
	.align		8
        /*0068*/ 	.dword	_ZN81_INTERNAL_05ab1c1b_45_flash_fwd_hdim96_fp16_softcap_packgqa_sm90_cu_ef95aea4_45314cuda3std3__45__cpo4cendE
	.align		8
        /*0070*/ 	.dword	_ZN81_INTERNAL_05ab1c1b_45_flash_fwd_hdim96_fp16_softcap_packgqa_sm90_cu_ef95aea4_45314cuda3std3__483_GLOBAL__N__05ab1c1b_45_flash_fwd_hdim96_fp16_softcap_packgqa_sm90_cu_ef95aea4_45316ignoreE
	.align		8
        /*0078*/ 	.dword	_ZN81_INTERNAL_05ab1c1b_45_flash_fwd_hdim96_fp16_softcap_packgqa_sm90_cu_ef95aea4_45314cuda3std3__419piecewise_constructE
	.align		8
        /*0080*/ 	.dword	_ZN81_INTERNAL_05ab1c1b_45_flash_fwd_hdim96_fp16_softcap_packgqa_sm90_cu_ef95aea4_45314cuda3std3__48in_placeE
	.align		8
        /*0088*/ 	.dword	_ZN81_INTERNAL_05ab1c1b_45_flash_fwd_hdim96_fp16_softcap_packgqa_sm90_cu_ef95aea4_45314cuda3std6ranges3__45__cpo4swapE
	.align		8
        /*0090*/ 	.dword	_ZN81_INTERNAL_05ab1c1b_45_flash_fwd_hdim96_fp16_softcap_packgqa_sm90_cu_ef95aea4_45314cuda3std6ranges3__45__cpo9iter_moveE
	.align		8
        /*0098*/ 	.dword	_ZN81_INTERNAL_05ab1c1b_45_flash_fwd_hdim96_fp16_softcap_packgqa_sm90_cu_ef95aea4_45314cute7productE
	.align		8
        /*00a0*/ 	.dword	_ZN81_INTERNAL_05ab1c1b_45_flash_fwd_hdim96_fp16_softcap_packgqa_sm90_cu_ef95aea4_45314cute1_E
	.align		8
        /*00a8*/ 	.dword	$str$20
	.align		8
        /*00b0*/ 	.dword	$str$21


//--------------------- .text._ZN7cutlass13device_kernelIN5flash11enable_sm90INS1_16FlashAttnFwdSm90INS1_25CollectiveMainloopFwdSm90ILi2EN4cute5tupleIJNS5_1CILi1EEES8_S8_EEENS6_IJNS7_ILi192EEENS7_ILi144EEENS7_ILi96EEEEEELi96ENS_6half_tEfNS_4arch4Sm90ELb0ELb0ELb1ELb0ELb0ELb0ELb0ELb0ELb1ELb1ELb0ELb0EEENS1_21CollectiveEpilogueFwdINS6_IJSA_SC_SB_EEES9_SE_SG_Li384ELb0ELb1ELb0ELb0EEENS1_29StaticPersistentTileSchedulerILb0EEEEEEEEEvNT_6ParamsE --------------------------
	.section	.text._ZN7cutlass13device_kernelIN5flash11enable_sm90INS1_16FlashAttnFwdSm90INS1_25CollectiveMainloopFwdSm90ILi2EN4cute5tupleIJNS5_1CILi1EEES8_S8_EEENS6_IJNS7_ILi192EEENS7_ILi144EEENS7_ILi96EEEEEELi96ENS_6half_tEfNS_4arch4Sm90ELb0ELb0ELb1ELb0ELb0ELb0ELb0ELb0ELb1ELb1ELb0ELb0EEENS1_21CollectiveEpilogueFwdINS6_IJSA_SC_SB_EEES9_SE_SG_Li384ELb0ELb1ELb0ELb0EEENS1_29StaticPersistentTileSchedulerILb0EEEEEEEEEvNT_6ParamsE,"ax",@progbits
	.align	128
.text._ZN7cutlass13device_kernelIN5flash11enable_sm90INS1_16FlashAttnFwdSm90INS1_25CollectiveMainloopFwdSm90ILi2EN4cute5tupleIJNS5_1CILi1EEES8_S8_EEENS6_IJNS7_ILi192EEENS7_ILi144EEENS7_ILi96EEEEEELi96ENS_6half_tEfNS_4arch4Sm90ELb0ELb0ELb1ELb0ELb0ELb0ELb0ELb0ELb1ELb1ELb0ELb0EEENS1_21CollectiveEpilogueFwdINS6_IJSA_SC_SB_EEES9_SE_SG_Li384ELb0ELb1ELb0ELb0EEENS1_29StaticPersistentTileSchedulerILb0EEEEEEEEEvNT_6ParamsE:
        .type           _ZN7cutlass13device_kernelIN5flash11enable_sm90INS1_16FlashAttnFwdSm90INS1_25CollectiveMainloopFwdSm90ILi2EN4cute5tupleIJNS5_1CILi1EEES8_S8_EEENS6_IJNS7_ILi192EEENS7_ILi144EEENS7_ILi96EEEEEELi96ENS_6half_tEfNS_4arch4Sm90ELb0ELb0ELb1ELb0ELb0ELb0ELb0ELb0ELb1ELb1ELb0ELb0EEENS1_21CollectiveEpilogueFwdINS6_IJSA_SC_SB_EEES9_SE_SG_Li384ELb0ELb1ELb0ELb0EEENS1_29StaticPersistentTileSchedulerILb0EEEEEEEEEvNT_6ParamsE,@function
        .size           _ZN7cutlass13device_kernelIN5flash11enable_sm90INS1_16FlashAttnFwdSm90INS1_25CollectiveMainloopFwdSm90ILi2EN4cute5tupleIJNS5_1CILi1EEES8_S8_EEENS6_IJNS7_ILi192EEENS7_ILi144EEENS7_ILi96EEEEEELi96ENS_6half_tEfNS_4arch4Sm90ELb0ELb0ELb1ELb0ELb0ELb0ELb0ELb0ELb1ELb1ELb0ELb0EEENS1_21CollectiveEpilogueFwdINS6_IJSA_SC_SB_EEES9_SE_SG_Li384ELb0ELb1ELb0ELb0EEENS1_29StaticPersistentTileSchedulerILb0EEEEEEEEEvNT_6ParamsE,(.L_x_2724 - _ZN7cutlass13device_kernelIN5flash11enable_sm90INS1_16FlashAttnFwdSm90INS1_25CollectiveMainloopFwdSm90ILi2EN4cute5tupleIJNS5_1CILi1EEES8_S8_EEENS6_IJNS7_ILi192EEENS7_ILi144EEENS7_ILi96EEEEEELi96ENS_6half_tEfNS_4arch4Sm90ELb0ELb0ELb1ELb0ELb0ELb0ELb0ELb0ELb1ELb1ELb0ELb0EEENS1_21CollectiveEpilogueFwdINS6_IJSA_SC_SB_EEES9_SE_SG_Li384ELb0ELb1ELb0ELb0EEENS1_29StaticPersistentTileSchedulerILb0EEEEEEEEEvNT_6ParamsE)
        .other          _ZN7cutlass13device_kernelIN5flash11enable_sm90INS1_16FlashAttnFwdSm90INS1_25CollectiveMainloopFwdSm90ILi2EN4cute5tupleIJNS5_1CILi1EEES8_S8_EEENS6_IJNS7_ILi192EEENS7_ILi144EEENS7_ILi96EEEEEELi96ENS_6half_tEfNS_4arch4Sm90ELb0ELb0ELb1ELb0ELb0ELb0ELb0ELb0ELb1ELb1ELb0ELb0EEENS1_21CollectiveEpilogueFwdINS6_IJSA_SC_SB_EEES9_SE_SG_Li384ELb0ELb1ELb0ELb0EEENS1_29StaticPersistentTileSchedulerILb0EEEEEEEEEvNT_6ParamsE,@"STO_CUDA_ENTRY STV_DEFAULT"
_ZN7cutlass13device_kernelIN5flash11enable_sm90INS1_16FlashAttnFwdSm90INS1_25CollectiveMainloopFwdSm90ILi2EN4cute5tupleIJNS5_1CILi1EEES8_S8_EEENS6_IJNS7_ILi192EEENS7_ILi144EEENS7_ILi96EEEEEELi96ENS_6half_tEfNS_4arch4Sm90ELb0ELb0ELb1ELb0ELb0ELb0ELb0ELb0ELb1ELb1ELb0ELb0EEENS1_21CollectiveEpilogueFwdINS6_IJSA_SC_SB_EEES9_SE_SG_Li384ELb0ELb1ELb0ELb0EEENS1_29StaticPersistentTileSchedulerILb0EEEEEEEEEvNT_6ParamsE:
[----:B------:R-:W0:Y:S02]  /*0000*/  LDC R1, c[0x0][0x28] ;  /* 0x00000a00ff017b82 */ /* 0x000e240000000800 */
[----:B0-----:R-:W-:Y:S01]  /*0010*/  VIADD R1, R1, 0xffffffd0 ;  /* 0xffffffd001017836 */ /* 0x001fe20000000000 */
[----:B------:R-:W0:Y:S01]  /*0020*/  S2R R3, SR_TID.X ;  /* 0x0000000000037919 */ /* 0x000e220000002100 */
[----:B------:R-:W-:Y:S01]  /*0030*/  ELECT P0, URZ, PT ;  /* 0x00000000003f782f */ /* 0x000fe20003800000 */
[----:B------:R-:W-:Y:S01]  /*0040*/  BSSY B0, `(.L_x_0) ;  /* 0x000000d000007945 */ /* 0x000fe20003800000 */
[----:B0-----:R-:W-:-:S05]  /*0050*/  SHF.R.U32.HI R0, RZ, 0x5, R3 ;  /* 0x00000005ff007819 */ /* 0x001fca0000011603 */
[----:B------:R-:W0:Y:S02]  /*0060*/  SHFL.IDX PT, R2, R0, RZ, 0x1f ;  /* 0x00001fff00027589 */ /* 0x000e2400000e0000 */
[----:B0-----:R-:W-:-:S13]  /*0070*/  ISETP.EQ.AND P0, PT, R2, RZ, P0 ;  /* 0x000000ff0200720c */ /* 0x001fda0000702270 */
[----:B------:R-:W-:Y:S05]  /*0080*/  @!P0 BRA `(.L_x_1) ;  /* 0x0000000000208947 */ /* 0x000fea0003800000 */
[----:B------:R-:W-:Y:S02]  /*0090*/  ULDC.64 UR4, c[0x0][0x198] ;  /* 0x0000660000047ab9 */ /* 0x000fe40000000a00 */
[----:B------:R-:W-:Y:S02]  /*00a0*/  UIADD3 UR6, UP0, UR4, 0x370, URZ ;  /* 0x0000037004067890 */ /* 0x000fe4000ff1e03f */
[----:B------:R-:W-:Y:S02]  /*00b0*/  UIADD3 UR4, UP1, UR4, 0x470, URZ ;  /* 0x0000047004047890 */ /* 0x000fe4000ff3e03f */
[----:B------:R-:W-:Y:S02]  /*00c0*/  UIADD3.X UR7, URZ, UR5, URZ, UP0, !UPT ;  /* 0x000000053f077290 */ /* 0x000fe400087fe43f */
[----:B------:R-:W-:-:S07]  /*00d0*/  UIADD3.X UR5, URZ, UR5, URZ, UP1, !UPT ;  /* 0x000000053f057290 */ /* 0x000fce0008ffe43f */
[----:B------:R0:W-:Y:S02]  /*00e0*/  UTMACCTL.PF [UR6] ;  /* 0x00000000060079b9 */ /* 0x0001e40008040000 */
[----:B------:R0:W-:Y:S02]  /*00f0*/  UTMACCTL.PF [UR4] ;  /* 0x00000000040079b9 */ /* 0x0001e40008040000 */
[----:B0-----:R-:W-:Y:S01]  /*0100*/  NOP ;  /* 0x0000000000007918 */ /* 0x001fe20000000000 */
.L_x_1:
[----:B------:R-:W-:Y:S05]  /*0110*/  BSYNC B0 ;  /* 0x0000000000007941 */ /* 0x000fea0003800000 */
.L_x_0:
[----:B------:R-:W-:Y:S01]  /*0120*/  VOTEU.ANY UP0, P0 ;  /* 0x00000000003f7886 */ /* 0x000fe20000000100 */
[----:B------:R-:W0:Y:S01]  /*0130*/  SHFL.IDX PT, R2, R0, RZ, 0x1f ;  /* 0x00001fff00027589 */ /* 0x000e2200000e0000 */
[----:B------:R-:W-:Y:S01]  /*0140*/  UMOV UR4, 0x80 ;  /* 0x0000008000047882 */ /* 0x000fe20000000000 */
[----:B------:R-:W-:Y:S01]  /*0150*/  UMOV UR7, 0x180 ;  /* 0x0000018000077882 */ /* 0x000fe20000000000 */
[----:B------:R-:W-:Y:S01]  /*0160*/  SHF.R.U32.HI R3, RZ, 0x7, R3 ;  /* 0x00000007ff037819 */ /* 0x000fe20000011603 */
[----:B------:R-:W1:Y:S01]  /*0170*/  @UP0 S2UR UR8, SR_CgaCtaId ;  /* 0x00000000000809c3 */ /* 0x000e620000008800 */
[----:B------:R-:W-:Y:S01]  /*0180*/  @UP0 UMOV UR6, 0x400 ;  /* 0x0000040000060882 */ /* 0x000fe20000000000 */
[----:B------:R-:W-:-:S04]  /*0190*/  @UP0 UIADD3 UR4, -UR4, 0x100000, URZ ;  /* 0x0010000004040890 */ /* 0x000fc8000fffe13f */
[----:B------:R-:W-:Y:S02]  /*01a0*/  @UP0 USHF.L.U32 UR5, UR4, 0xb, URZ ;  /* 0x0000000b04050899 */ /* 0x000fe4000800063f */
[----:B------:R-:W-:Y:S01]  /*01b0*/  @UP0 USHF.L.U32 UR4, UR4, 0x1, URZ ;  /* 0x0000000104040899 */ /* 0x000fe2000800063f */
[----:B------:R-:W-:Y:S01]  /*01c0*/  VOTEU.ANY UP1, P0 ;  /* 0x00000000003f7886 */ /* 0x000fe20000020100 */
[----:B0-----:R-:W-:Y:S02]  /*01d0*/  ISETP.NE.AND P1, PT, R2, RZ, PT ;  /* 0x000000ff0200720c */ /* 0x001fe40003f25270 */
[----:B------:R0:W2:Y:S01]  /*01e0*/  SHFL.IDX PT, R2, R3, RZ, 0x1f ;  /* 0x00001fff03027589 */ /* 0x0000a200000e0000 */
[----:B-1----:R-:W-:Y:S02]  /*01f0*/  @UP0 ULEA UR8, UR8, UR6, 0x18 ;  /* 0x0000000608080291 */ /* 0x002fe4000f8ec03f */
[----:B------:R-:W-:-:S04]  /*0200*/  @UP0 UIADD3 UR6, -UR7, 0x100000, URZ ;  /* 0x0010000007060890 */ /* 0x000fc8000fffe13f */
[----:B------:R-:W-:Y:S02]  /*0210*/  @UP0 USHF.L.U32 UR7, UR6, 0xb, URZ ;  /* 0x0000000b06070899 */ /* 0x000fe4000800063f */
[----:B------:R-:W-:Y:S01]  /*0220*/  @UP0 USHF.L.U32 UR6, UR6, 0x1, URZ ;  /* 0x0000000106060899 */ /* 0x000fe2000800063f */
[----:B------:R-:W-:Y:S01]  /*0230*/  VOTEU.ANY UP0, P0 ;  /* 0x00000000003f7886 */ /* 0x000fe20000000100 */
[----:B------:R-:W1:Y:S04]  /*0240*/  FENCE.VIEW.ASYNC.S ;  /* 0x00000000000073c6 */ /* 0x000e680000000000 */
[----:B-1----:R0:W1:Y:S06]  /*0250*/  @UP0 SYNCS.EXCH.64 URZ, [UR8+0x31c00], UR4 ;  /* 0x031c0004083f05b2 */ /* 0x00206c0008000100 */
[----:B------:R0:W3:Y:S02]  /*0260*/  @UP1 SYNCS.EXCH.64 URZ, [UR8+0x31c20], UR6 ;  /* 0x031c2006083f15b2 */ /* 0x0000e40008000100 */
[----:B0-----:R-:W-:Y:S05]  /*0270*/  @P1 BRA `(.L_x_2) ;  /* 0x0000000000481947 */ /* 0x001fea0003800000 */
[----:B------:R-:W0:Y:S01]  /*0280*/  S2UR UR5, SR_CgaCtaId ;  /* 0x00000000000579c3 */ /* 0x000e220000008800 */
[----:B------:R-:W-:Y:S01]  /*0290*/  UMOV UR4, 0x400 ;  /* 0x0000040000047882 */ /* 0x000fe20000000000 */
[----:B------:R-:W-:Y:S01]  /*02a0*/  UMOV UR6, 0x1 ;  /* 0x0000000100067882 */ /* 0x000fe20000000000 */
[----:B------:R-:W-:Y:S01]  /*02b0*/  UMOV UR7, 0x3 ;  /* 0x0000000300077882 */ /* 0x000fe20000000000 */
[----:B------:R-:W-:Y:S01]  /*02c0*/  ELECT P0, URZ, PT ;  /* 0x00000000003f782f */ /* 0x000fe20003800000 */
[----:B0-----:R-:W-:Y:S02]  /*02d0*/  ULEA UR8, UR5, UR4, 0x18 ;  /* 0x0000000405087291 */ /* 0x001fe4000f8ec03f */
[----:B------:R-:W-:-:S04]  /*02e0*/  UIADD3 UR4, -UR6, 0x100000, URZ ;  /* 0x0010000006047890 */ /* 0x000fc8000fffe13f */
[----:B------:R-:W-:Y:S02]  /*02f0*/  USHF.L.U32 UR5, UR4, 0xb, URZ ;  /* 0x0000000b04057899 */ /* 0x000fe4000800063f */
[----:B------:R-:W-:Y:S02]  /*0300*/  USHF.L.U32 UR4, UR4, 0x1, URZ ;  /* 0x0000000104047899 */ /* 0x000fe4000800063f */
[----:B------:R-:W-:-:S04]  /*0310*/  UIADD3 UR6, -UR7, 0x100000, URZ ;  /* 0x0010000007067890 */ /* 0x000fc8000fffe13f */
[----:B------:R-:W-:Y:S02]  /*0320*/  USHF.L.U32 UR7, UR6, 0xb, URZ ;  /* 0x0000000b06077899 */ /* 0x000fe4000800063f */
[----:B------:R-:W-:Y:S01]  /*0330*/  USHF.L.U32 UR6, UR6, 0x1, URZ ;  /* 0x0000000106067899 */ /* 0x000fe2000800063f */
[----:B------:R-:W0:Y:S03]  /*0340*/  FENCE.VIEW.ASYNC.S ;  /* 0x00000000000073c6 */ /* 0x000e260000000000 */
[----:B0-----:R0:W4:Y:S08]  /*0350*/  SYNCS.EXCH.64 URZ, [UR8+0x31c30], UR4 ;  /* 0x031c3004083f75b2 */ /* 0x0011300008000100 */
[----:B------:R0:W0:Y:S01]  /*0360*/  SYNCS.EXCH.64 URZ, [UR8+0x31c40], UR6 ;  /* 0x031c4006083f75b2 */ /* 0x0000220008000100 */
[----:B------:R0:W0:Y:S01]  /*0370*/  SYNCS.EXCH.64 URZ, [UR8+0x31c38], UR4 ;  /* 0x031c3804083f75b2 */ /* 0x0000220008000100 */
[----:B------:R0:W0:Y:S01]  /*0380*/  SYNCS.EXCH.64 URZ, [UR8+0x31c48], UR6 ;  /* 0x031c4806083f75b2 */ /* 0x0000220008000100 */
[----:B------:R-:W-:Y:S01]  /*0390*/  NOP ;  /* 0x0000000000007918 */ /* 0x000fe20000000000 */
.L_x_2:
[----:B------:R-:W5:Y:S01]  /*03a0*/  SHFL.IDX PT, R3, R0, RZ, 0x1f ;  /* 0x00001fff00037589 */ /* 0x000f6200000e0000 */
[----:B------:R-:W-:Y:S01]  /*03b0*/  NOP ;  /* 0x0000000000007918 */ /* 0x000fe20000000000 */
[----:B-----5:R-:W-:-:S13]  /*03c0*/  ISETP.NE.AND P0, PT, R3, RZ, PT ;  /* 0x000000ff0300720c */ /* 0x020fda0003f05270 */
[----:B------:R-:W-:Y:S05]  /*03d0*/  @P0 BRA `(.L_x_3) ;  /* 0x0000000000480947 */ /* 0x000fea0003800000 */
[----:B0-----:R-:W0:Y:S01]  /*03e0*/  S2UR UR5, SR_CgaCtaId ;  /* 0x00000000000579c3 */ /* 0x001e220000008800 */
        /* <DEDUP_REMOVED lines=12> */
[----:B0-----:R0:W0:Y:S08]  /*04b0*/  SYNCS.EXCH.64 URZ, [UR8+0x31c50], UR4 ;  /* 0x031c5004083f75b2 */ /* 0x0010300008000100 */
[----:B------:R0:W0:Y:S01]  /*04c0*/  SYNCS.EXCH.64 URZ, [UR8+0x31c60], UR6 ;  /* 0x031c6006083f75b2 */ /* 0x0000220008000100 */
[----:B------:R0:W0:Y:S01]  /*04d0*/  SYNCS.EXCH.64 URZ, [UR8+0x31c58], UR4 ;  /* 0x031c5804083f75b2 */ /* 0x0000220008000100 */
[----:B------:R0:W0:Y:S01]  /*04e0*/  SYNCS.EXCH.64 URZ, [UR8+0x31c68], UR6 ;  /* 0x031c6806083f75b2 */ /* 0x0000220008000100 */
[----:B------:R-:W-:Y:S01]  /*04f0*/  NOP ;  /* 0x0000000000007918 */ /* 0x000fe20000000000 */
.L_x_3:
[----:B------:R-:W5:Y:S01]  /*0500*/  SHFL.IDX PT, R3, R0, RZ, 0x1f ;  /* 0x00001fff00037589 */ /* 0x000f6200000e0000 */
[----:B------:R-:W-:Y:S01]  /*0510*/  NOP ;  /* 0x0000000000007918 */ /* 0x000fe20000000000 */
[----:B-----5:R-:W-:-:S13]  /*0520*/  ISETP.NE.AND P0, PT, R3, RZ, PT ;  /* 0x000000ff0300720c */ /* 0x020fda0003f05270 */
[----:B------:R-:W-:Y:S05]  /*0530*/  @P0 BRA `(.L_x_4) ;  /* 0x0000000000380947 */ /* 0x000fea0003800000 */
[----:B0-----:R-:W0:Y:S01]  /*0540*/  S2UR UR5, SR_CgaCtaId ;  /* 0x00000000000579c3 */ /* 0x001e220000008800 */
[----:B------:R-:W-:Y:S01]  /*0550*/  UMOV UR4, 0x400 ;  /* 0x0000040000047882 */ /* 0x000fe20000000000 */
[----:B------:R-:W-:Y:S01]  /*0560*/  UMOV UR7, 0x1 ;  /* 0x0000000100077882 */ /* 0x000fe20000000000 */
[----:B------:R-:W-:Y:S01]  /*0570*/  ELECT P0, URZ, PT ;  /* 0x00000000003f782f */ /* 0x000fe20003800000 */
[----:B0-----:R-:W-:Y:S02]  /*0580*/  ULEA UR6, UR5, UR4, 0x18 ;  /* 0x0000000405067291 */ /* 0x001fe4000f8ec03f */
[----:B------:R-:W-:-:S04]  /*0590*/  UIADD3 UR4, -UR7, 0x100000, URZ ;  /* 0x0010000007047890 */ /* 0x000fc8000fffe13f */
[----:B------:R-:W-:Y:S02]  /*05a0*/  USHF.L.U32 UR5, UR4, 0xb, URZ ;  /* 0x0000000b04057899 */ /* 0x000fe4000800063f */
[----:B------:R-:W-:Y:S01]  /*05b0*/  USHF.L.U32 UR4, UR4, 0x1, URZ ;  /* 0x0000000104047899 */ /* 0x000fe2000800063f */
[----:B------:R-:W0:Y:S11]  /*05c0*/  FENCE.VIEW.ASYNC.S ;  /* 0x00000000000073c6 */ /* 0x000e360000000000 */
[----:B0-----:R0:W0:Y:S01]  /*05d0*/  SYNCS.EXCH.64 URZ, [UR6+0x31c70], UR4 ;  /* 0x031c7004063f75b2 */ /* 0x0010220008000100 */
[----:B------:R0:W0:Y:S01]  /*05e0*/  SYNCS.EXCH.64 URZ, [UR6+0x31c80], UR4 ;  /* 0x031c8004063f75b2 */ /* 0x0000220008000100 */
[----:B------:R0:W0:Y:S01]  /*05f0*/  SYNCS.EXCH.64 URZ, [UR6+0x31c78], UR4 ;  /* 0x031c7804063f75b2 */ /* 0x0000220008000100 */
[----:B------:R0:W0:Y:S01]  /*0600*/  SYNCS.EXCH.64 URZ, [UR6+0x31c88], UR4 ;  /* 0x031c8804063f75b2 */ /* 0x0000220008000100 */
[----:B------:R-:W-:Y:S01]  /*0610*/  NOP ;  /* 0x0000000000007918 */ /* 0x000fe20000000000 */
.L_x_4:
        /* <DEDUP_REMOVED lines=22> */
.L_x_5:
        /* <DEDUP_REMOVED lines=22> */
.L_x_6:
[----:B--2---:R-:W-:Y:S01]  /*08e0*/  ISETP.NE.AND P0, PT, R2, RZ, PT ;  /* 0x000000ff0200720c */ /* 0x004fe20003f05270 */
[----:B------:R-:W-:Y:S01]  /*08f0*/  IMAD.MOV.U32 R2, RZ, RZ, 0x1 ;  /* 0x00000001ff027424 */ /* 0x000fe200078e00ff */
[----:B------:R-:W-:Y:S01]  /*0900*/  NOP ;  /* 0x0000000000007918 */ /* 0x000fe20000000000 */
[----:B------:R-:W-:-:S03]  /*0910*/  ULDC.64 UR60, c[0x0][0x208] ;  /* 0x00008200003c7ab9 */ /* 0x000fc60000000a00 */
[----:B------:R-:W-:-:S05]  /*0920*/  SEL R2, R2, 0x2, !P0 ;  /* 0x0000000202027807 */ /* 0x000fca0004000000 */
[----:B------:R2:W-:Y:S01]  /*0930*/  STL [R1+0x28], R2 ;  /* 0x0000280201007387 */ /* 0x0005e20000100800 */
[----:B01-34-:R-:W-:Y:S06]  /*0940*/  BAR.SYNC.DEFER_BLOCKING 0x0 ;  /* 0x0000000000007b1d */ /* 0x01bfec0000010000 */
[----:B------:R-:W-:Y:S05]  /*0950*/  @!P0 BRA `(.L_x_7) ;  /* 0x000000a400088947 */ /* 0x000fea0003800000 */
.L_x_8:
[----:B------:R-:W-:-:S08]  /*0960*/  NOP ;  /* 0x0000000000007918 */ /* 0x000fd00000000000 */
[----:B------:R-:W0:Y:S02]  /*0970*/  USETMAXREG.TRY_ALLOC.CTAPOOL UP0, 0xa0 ;  /* 0x000000a0000079c8 */ /* 0x000e240008000600 */
[----:B0-----:R-:W-:-:S13]  /*0980*/  PLOP3.LUT P0, PT, PT, PT, UP0, 0x80, 0x0 ;  /* 0x000000000000781c */ /* 0x001fda0003f0f008 */
[----:B------:R-:W-:Y:S05]  /*0990*/  @!P0 BRA `(.L_x_8) ;  /* 0xfffffffc00f08947 */ /* 0x000fea000383ffff */
[----:B--2---:R-:W0:Y:S01]  /*09a0*/  S2R R2, SR_TID.X ;  /* 0x0000000000027919 */ /* 0x004e220000002100 */
[----:B------:R-:W1:Y:S08]  /*09b0*/  S2UR UR4, SR_CTAID.X ;  /* 0x00000000000479c3 */ /* 0x000e700000002500 */
[----:B------:R-:W-:Y:S06]  /*09c0*/  BAR.ARV 0x8, 0x200 ;  /* 0x0208000000007b1d */ /* 0x000fec0000002000 */
[----:B0-----:R-:W-:-:S04]  /*09d0*/  LOP3.LUT R0, R2, 0xffffff80, RZ, 0xc0, !PT ;  /* 0xffffff8002007812 */ /* 0x001fc800078ec0ff */
[----:B------:R-:W-:Y:S02]  /*09e0*/  ISETP.NE.AND P0, PT, R0, 0x80, PT ;  /* 0x000000800000780c */ /* 0x000fe40003f05270 */
[----:B------:R-:W1:Y:S11]  /*09f0*/  LDC R0, c[0x0][0xc34] ;  /* 0x00030d00ff007b82 */ /* 0x000e760000000800 */
[----:B------:R-:W-:Y:S06]  /*0a00*/  @!P0 BAR.ARV 0x9, 0x100 ;  /* 0x0244000000008b1d */ /* 0x000fec0000002000 */
[----:B-1----:R-:W-:-:S13]  /*0a10*/  ISETP.LE.AND P0, PT, R0, UR4, PT ;  /* 0x0000000400007c0c */ /* 0x002fda000bf03270 */
[----:B------:R-:W-:Y:S05]  /*0a20*/  @P0 EXIT ;  /* 0x000000000000094d */ /* 0x000fea0003800000 */
[----:B------:R-:W2:Y:S01]  /*0a30*/  LDL.LU R12, [R1+0x28] ;  /* 0x00002800010c7983 */ /* 0x000ea20000300800 */
[----:B------:R-:W-:-:S05]  /*0a40*/  VIADD R147, R2, 0xffffff80 ;  /* 0xffffff8002937836 */ /* 0x000fca0000000000 */
[----:B------:R-:W-:-:S04]  /*0a50*/  SHF.R.S32.HI R0, RZ, 0x1f, R147 ;  /* 0x0000001fff007819 */ /* 0x000fc80000011493 */
[----:B------:R-:W-:-:S04]  /*0a60*/  LEA.HI R2, R0, R147, RZ, 0x4 ;  /* 0x0000009300027211 */ /* 0x000fc800078f20ff */
[----:B------:R-:W-:Y:S02]  /*0a70*/  LOP3.LUT R4, R2, 0xfffffff0, RZ, 0xc0, !PT ;  /* 0xfffffff002047812 */ /* 0x000fe400078ec0ff */
[----:B------:R-:W-:-:S03]  /*0a80*/  LEA.HI R153, R0, R147, RZ, 0x7 ;  /* 0x0000009300997211 */ /* 0x000fc600078f38ff */
[----:B------:R-:W-:Y:S01]  /*0a90*/  IMAD.IADD R4, R147, 0x1, -R4 ;  /* 0x0000000193047824 */ /* 0x000fe200078e0a04 */
[CC--:B------:R-:W-:Y:S02]  /*0aa0*/  LEA.HI R148, R0.reuse, R147.reuse, RZ, 0x2 ;  /* 0x0000009300947211 */ /* 0x0c0fe400078f10ff */
[----:B------:R-:W-:Y:S02]  /*0ab0*/  LEA.HI R0, R0, R147, RZ, 0x5 ;  /* 0x0000009300007211 */ /* 0x000fe400078f28ff */
[----:B------:R-:W-:Y:S02]  /*0ac0*/  SHF.R.S32.HI R3, RZ, 0x1f, R4 ;  /* 0x0000001fff037819 */ /* 0x000fe40000011404 */
[----:B------:R-:W-:Y:S02]  /*0ad0*/  LOP3.LUT R6, R153, 0xffffff80, RZ, 0xc0, !PT ;  /* 0xffffff8099067812 */ /* 0x000fe400078ec0ff */
[----:B------:R-:W-:Y:S02]  /*0ae0*/  SHF.R.S32.HI R9, RZ, 0x5, R0 ;  /* 0x00000005ff097819 */ /* 0x000fe40000011400 */
[----:B------:R-:W-:Y:S01]  /*0af0*/  LEA.HI R0, R3, R4, RZ, 0x3 ;  /* 0x0000000403007211 */ /* 0x000fe200078f18ff */
[----:B------:R-:W-:Y:S01]  /*0b00*/  IMAD.IADD R149, R147, 0x1, -R6 ;  /* 0x0000000193957824 */ /* 0x000fe200078e0a06 */
[----:B------:R-:W-:-:S02]  /*0b10*/  SHF.R.S32.HI R5, RZ, 0x4, R2 ;  /* 0x00000004ff057819 */ /* 0x000fc40000011402 */
[----:B------:R-:W-:Y:S01]  /*0b20*/  LOP3.LUT R8, R148, 0xfffffffc, RZ, 0xc0, !PT ;  /* 0xfffffffc94087812 */ /* 0x000fe200078ec0ff */
[----:B------:R-:W-:Y:S01]  /*0b30*/  IMAD.SHL.U32 R0, R0, 0x10, RZ ;  /* 0x0000001000007824 */ /* 0x000fe200078e00ff */
[----:B------:R-:W-:Y:S02]  /*0b40*/  LEA.HI R3, R3, R4, RZ, 0x2 ;  /* 0x0000000403037211 */ /* 0x000fe400078f10ff */
[----:B------:R-:W-:Y:S02]  /*0b50*/  SHF.R.S32.HI R6, RZ, 0x1f, R149 ;  /* 0x0000001fff067819 */ /* 0x000fe40000011495 */
[----:B------:R-:W-:Y:S01]  /*0b60*/  LEA.HI R2, R2, R5, RZ, 0x1 ;  /* 0x0000000502027211 */ /* 0x000fe200078f08ff */
[----:B------:R-:W-:Y:S01]  /*0b70*/  IMAD.IADD R147, R147, 0x1, -R8 ;  /* 0x0000000193937824 */ /* 0x000fe200078e0a08 */
[----:B------:R-:W-:Y:S01]  /*0b80*/  LOP3.LUT R7, R3, 0x7fffffc, RZ, 0xc0, !PT ;  /* 0x07fffffc03077812 */ /* 0x000fe200078ec0ff */
[----:B------:R-:W0:Y:S01]  /*0b90*/  S2UR UR5, SR_CgaCtaId ;  /* 0x00000000000579c3 */ /* 0x000e220000008800 */
[----:B------:R-:W-:-:S02]  /*0ba0*/  LOP3.LUT R0, R0, 0x7fffff80, RZ, 0xc0, !PT ;  /* 0x7fffff8000007812 */ /* 0x000fc400078ec0ff */
[----:B------:R-:W-:Y:S02]  /*0bb0*/  LEA.HI R8, R6, R149, RZ, 0x2 ;  /* 0x0000009506087211 */ /* 0x000fe400078f10ff */
[----:B------:R-:W-:Y:S02]  /*0bc0*/  LOP3.LUT R2, R2, 0x1ffffffe, RZ, 0xc0, !PT ;  /* 0x1ffffffe02027812 */ /* 0x000fe400078ec0ff */
[----:B------:R-:W-:Y:S01]  /*0bd0*/  SHF.R.S32.HI R3, RZ, 0x2, R3 ;  /* 0x00000002ff037819 */ /* 0x000fe20000011403 */
[----:B------:R-:W-:Y:S01]  /*0be0*/  IMAD.IADD R7, R4, 0x1, -R7 ;  /* 0x0000000104077824 */ /* 0x000fe200078e0a07 */
[----:B------:R-:W-:Y:S01]  /*0bf0*/  SHF.R.S32.HI R153, RZ, 0x7, R153 ;  /* 0x00000007ff997819 */ /* 0x000fe20000011499 */
[----:B------:R-:W-:Y:S01]  /*0c00*/  IMAD R0, R9, 0x100, R0 ;  /* 0x0000010009007824 */ /* 0x000fe200078e0200 */
[----:B------:R-:W-:Y:S01]  /*0c10*/  SHF.R.S32.HI R10, RZ, 0x2, R8 ;  /* 0x00000002ff0a7819 */ /* 0x000fe20000011408 */
[----:B------:R-:W-:Y:S01]  /*0c20*/  IMAD.IADD R2, R5, 0x1, -R2 ;  /* 0x0000000105027824 */ /* 0x000fe200078e0a02 */
[----:B------:R-:W-:Y:S01]  /*0c30*/  SHF.R.S32.HI R11, RZ, 0x1f, R8 ;  /* 0x0000001fff0b7819 */ /* 0x000fe20000011408 */
[----:B------:R-:W-:-:S02]  /*0c40*/  IMAD.SHL.U32 R3, R3, 0x40, RZ ;  /* 0x0000004003037824 */ /* 0x000fc400078e00ff */
[----:B------:R-:W-:Y:S01]  /*0c50*/  IMAD R7, R7, 0x10, R0 ;  /* 0x0000001007077824 */ /* 0x000fe200078e0200 */
[----:B------:R-:W-:Y:S01]  /*0c60*/  LEA.HI R11, R11, R10, RZ, 0x3 ;  /* 0x0000000a0b0b7211 */ /* 0x000fe200078f18ff */
[----:B------:R-:W-:Y:S01]  /*0c70*/  IMAD.HI R0, R153, 0x55555556, RZ ;  /* 0x5555555699007827 */ /* 0x000fe200078e02ff */
[----:B------:R-:W-:-:S03]  /*0c80*/  LOP3.LUT R3, R3, 0x40, RZ, 0xc0, !PT ;  /* 0x0000004003037812 */ /* 0x000fc600078ec0ff */
[----:B------:R-:W-:Y:S01]  /*0c90*/  IMAD.SHL.U32 R2, R2, 0x8, RZ ;  /* 0x0000000802027824 */ /* 0x000fe200078e00ff */
[----:B------:R-:W-:Y:S01]  /*0ca0*/  LOP3.LUT R11, R11, 0xfffffff8, RZ, 0xc0, !PT ;  /* 0xfffffff80b0b7812 */ /* 0x000fe200078ec0ff */
[----:B------:R-:W-:Y:S01]  /*0cb0*/  IMAD R13, R9, 0x10, R4 ;  /* 0x00000010090d7824 */ /* 0x000fe200078e0204 */
[----:B------:R-:W-:Y:S02]  /*0cc0*/  LEA.HI R6, R6, R149, RZ, 0x5 ;  /* 0x0000009506067211 */ /* 0x000fe400078f28ff */
[----:B------:R-:W-:Y:S01]  /*0cd0*/  LEA.HI R4, R0, R0, RZ, 0x1 ;  /* 0x0000000000047211 */ /* 0x000fe200078f08ff */
[--C-:B------:R-:W-:Y:S01]  /*0ce0*/  IMAD.U32 R156, R13, 0x20, R2.reuse ;  /* 0x000000200d9c7824 */ /* 0x100fe200078e0002 */
[----:B------:R-:W-:Y:S02]  /*0cf0*/  LOP3.LUT R0, R3, 0x8, R2, 0xf8, !PT ;  /* 0x0000000803007812 */ /* 0x000fe400078ef802 */
[----:B------:R-:W-:Y:S01]  /*0d00*/  SHF.R.U32.HI R3, RZ, 0x3, R3 ;  /* 0x00000003ff037819 */ /* 0x000fe20000011603 */
[----:B------:R-:W-:Y:S01]  /*0d10*/  IMAD.IADD R11, R10, 0x1, -R11 ;  /* 0x000000010a0b7824 */ /* 0x000fe200078e0a0b */
[----:B------:R-:W-:-:S02]  /*0d20*/  SHF.R.S32.HI R6, RZ, 0x5, R6 ;  /* 0x00000005ff067819 */ /* 0x000fc40000011406 */
[C---:B------:R-:W-:Y:S01]  /*0d30*/  LEA.HI R2, R147.reuse, R147, RZ, 0x1 ;  /* 0x0000009393027211 */ /* 0x040fe200078f08ff */
[----:B------:R-:W-:Y:S01]  /*0d40*/  IMAD.SHL.U32 R18, R147, 0x8, RZ ;  /* 0x0000000893127824 */ /* 0x000fe200078e00ff */
[----:B------:R-:W-:Y:S01]  /*0d50*/  LOP3.LUT R0, R0, R3, RZ, 0x3c, !PT ;  /* 0x0000000300007212 */ /* 0x000fe200078e3cff */
[----:B------:R-:W-:Y:S01]  /*0d60*/  IMAD R4, R4, -0x3, R153 ;  /* 0xfffffffd04047824 */ /* 0x000fe200078e0299 */
[----:B------:R-:W-:Y:S01]  /*0d70*/  LOP3.LUT R8, R8, 0x7ffffffc, RZ, 0xc0, !PT ;  /* 0x7ffffffc08087812 */ /* 0x000fe200078ec0ff */
[----:B------:R-:W-:Y:S01]  /*0d80*/  IMAD R11, R6, 0x10, R11 ;  /* 0x00000010060b7824 */ /* 0x000fe200078e020b */
[----:B------:R-:W-:Y:S01]  /*0d90*/  LOP3.LUT R2, R2, 0x1ffffffe, RZ, 0xc0, !PT ;  /* 0x1ffffffe02027812 */ /* 0x000fe200078ec0ff */
[----:B------:R-:W-:Y:S01]  /*0da0*/  UMOV UR37, 0x400 ;  /* 0x0000040000257882 */ /* 0x000fe20000000000 */
[----:B------:R-:W-:Y:S01]  /*0db0*/  IMAD.IADD R0, R0, 0x1, R7 ;  /* 0x0000000100007824 */ /* 0x000fe200078e0207 */
[----:B0-----:R-:W-:Y:S01]  /*0dc0*/  ULEA UR37, UR5, UR37, 0x18 ;  /* 0x0000002505257291 */ /* 0x001fe2000f8ec03f */
[----:B------:R-:W-:-:S02]  /*0dd0*/  VIADD R145, R18, 0x20 ;  /* 0x0000002012917836 */ /* 0x000fc40000000000 */
[----:B------:R-:W-:Y:S02]  /*0de0*/  VIADD R144, R18, 0x40 ;  /* 0x0000004012907836 */ /* 0x000fe40000000000 */
[----:B------:R-:W-:Y:S02]  /*0df0*/  IMAD.MOV.U32 R157, RZ, RZ, -0x2 ;  /* 0xfffffffeff9d7424 */ /* 0x000fe400078e00ff */
[----:B------:R-:W-:Y:S02]  /*0e00*/  IMAD.IADD R8, R149, 0x1, -R8 ;  /* 0x0000000195087824 */ /* 0x000fe400078e0a08 */
[----:B------:R-:W-:Y:S02]  /*0e10*/  IMAD R154, R4, 0x40, R11 ;  /* 0x00000040049a7824 */ /* 0x000fe400078e020b */
[----:B------:R-:W-:Y:S01]  /*0e20*/  IMAD.IADD R155, R147, 0x1, -R2 ;  /* 0x00000001939b7824 */ /* 0x000fe200078e0a02 */
[----:B------:R-:W-:Y:S01]  /*0e30*/  SHF.R.S32.HI R148, RZ, 0x2, R148 ;  /* 0x00000002ff947819 */ /* 0x000fe20000011494 */
[----:B------:R-:W-:Y:S01]  /*0e40*/  IMAD R157, R8, R157, 0x90 ;  /* 0x00000090089d7424 */ /* 0x000fe200078e029d */
[----:B------:R-:W-:Y:S01]  /*0e50*/  SHF.R.S32.HI R4, RZ, 0x1f, R145 ;  /* 0x0000001fff047819 */ /* 0x000fe20000011491 */
[----:B------:R-:W-:Y:S01]  /*0e60*/  IMAD.MOV.U32 R146, RZ, RZ, RZ ;  /* 0x000000ffff927224 */ /* 0x000fe200078e00ff */
[----:B------:R-:W-:Y:S01]  /*0e70*/  SHF.R.S32.HI R3, RZ, 0x1f, R144 ;  /* 0x0000001fff037819 */ /* 0x000fe20000011490 */
[----:B------:R-:W-:Y:S01]  /*0e80*/  IMAD.MOV.U32 R16, RZ, RZ, RZ ;  /* 0x000000ffff107224 */ /* 0x000fe200078e00ff */
[----:B------:R-:W-:Y:S01]  /*0e90*/  LEA R2, R0, UR37, 0x1 ;  /* 0x0000002500027c11 */ /* 0x000fe2000f8e08ff */
[----:B------:R-:W-:-:S02]  /*0ea0*/  IMAD R155, R155, 0x8, R154 ;  /* 0x000000089b9b7824 */ /* 0x000fc400078e029a */
[----:B------:R-:W-:Y:S01]  /*0eb0*/  IMAD.U32 R19, RZ, RZ, UR4 ;  /* 0x00000004ff137e24 */ /* 0x000fe2000f8e00ff */
[----:B------:R-:W-:Y:S01]  /*0ec0*/  UMOV UR36, URZ ;  /* 0x0000003f00247c82 */ /* 0x000fe20008000000 */
[----:B--2---:R-:W-:-:S07]  /*0ed0*/  LOP3.LUT R17, R12, 0x1, RZ, 0xfc, !PT ;  /* 0x000000010c117812 */ /* 0x004fce00078efcff */
.L_x_33:
[----:B0-----:R-:W0:Y:S01]  /*0ee0*/  SHFL.IDX PT, R0, R153, RZ, 0x1f ;  /* 0x00001fff99007589 */ /* 0x001e2200000e0000 */
[----:B-1----:R-:W1:Y:S01]  /*0ef0*/  LDC R64, c[0x0][0x2f0] ;  /* 0x0000bc00ff407b82 */ /* 0x002e620000000800 */
[----:B------:R-:W-:Y:S01]  /*0f00*/  ULDC UR4, c[0x0][0xc38] ;  /* 0x00030e0000047ab9 */ /* 0x000fe20000000800 */
[----:B------:R-:W-:Y:S01]  /*0f10*/  R2UR UR11, R19 ;  /* 0x00000000130b72ca */ /* 0x000fe200000e0000 */
[----:B------:R-:W-:Y:S01]  /*0f20*/  UISETP.NE.AND UP1, UPT, UR4, 0x1, UPT ;  /* 0x000000010400788c */ /* 0x000fe2000bf25270 */
[----:B------:R-:W-:Y:S02]  /*0f30*/  ULDC.64 UR6, c[0x0][0x418] ;  /* 0x0001060000067ab9 */ /* 0x000fe40000000a00 */
[----:B------:R-:W-:Y:S01]  /*0f40*/  ULDC UR4, c[0x0][0xc44] ;  /* 0x0003110000047ab9 */ /* 0x000fe20000000800 */
[----:B------:R-:W-:Y:S02]  /*0f50*/  UISETP.NE.U32.AND UP0, UPT, UR6, URZ, UPT ;  /* 0x0000003f0600728c */ /* 0x000fe4000bf05070 */
[----:B------:R-:W-:-:S02]  /*0f60*/  UISETP.NE.AND UP2, UPT, UR4, 0x1, UPT ;  /* 0x000000010400788c */ /* 0x000fc4000bf45270 */
[----:B------:R-:W-:Y:S01]  /*0f70*/  UISETP.NE.AND.EX UP0, UPT, UR7, URZ, UPT, UP0 ;  /* 0x0000003f0700728c */ /* 0x000fe2000bf05300 */
[----:B------:R-:W-:Y:S01]  /*0f80*/  ULDC UR8, c[0x0][0x424] ;  /* 0x0001090000087ab9 */ /* 0x000fe20000000800 */
[----:B------:R-:W-:Y:S01]  /*0f90*/  UIADD3 UR9, UR37, 0x24300, URZ ;  /* 0x0002430025097890 */ /* 0x000fe2000fffe03f */
[----:B------:R-:W-:Y:S01]  /*0fa0*/  @UP1 ULDC UR4, c[0x0][0xc3c] ;  /* 0x00030f0000041ab9 */ /* 0x000fe20000000800 */
[----:B------:R-:W-:Y:S02]  /*0fb0*/  USEL UR8, UR8, 0x1, UP0 ;  /* 0x0000000108087887 */ /* 0x000fe40008000000 */
[----:B------:R-:W-:Y:S02]  /*0fc0*/  UIMAD.WIDE.U32 UR4, UR11, UR4, URZ ;  /* 0x000000040b0472a5 */ /* 0x000fe4000f8e003f */
[----:B------:R-:W-:Y:S01]  /*0fd0*/  ULOP3.LUT UP0, URZ, UR9, 0x9f, URZ, 0xc0, !UPT ;  /* 0x0000009f093f7892 */ /* 0x000fe2000f80c03f */
[----:B0-----:R-:W-:Y:S01]  /*0fe0*/  R2UR UR38, R0 ;  /* 0x00000000002672ca */ /* 0x001fe200000e0000 */
[----:B------:R-:W-:Y:S01]  /*0ff0*/  @UP1 ULDC UR10, c[0x0][0xc40] ;  /* 0x00031000000a1ab9 */ /* 0x000fe20000000800 */
[----:B------:R-:W-:Y:S01]  /*1000*/  UMOV UR12, UR11 ;  /* 0x0000000b000c7c82 */ /* 0x000fe20008000000 */
[----:B-1----:R-:W-:Y:S01]  /*1010*/  IMAD R64, R64, UR8, RZ ;  /* 0x0000000840407c24 */ /* 0x002fe2000f8e02ff */
[----:B------:R-:W-:Y:S01]  /*1020*/  @UP1 USHF.R.U32.HI UR12, URZ, UR10, UR5 ;  /* 0x0000000a3f0c1299 */ /* 0x000fe20008011605 */
[----:B------:R-:W-:-:S02]  /*1030*/  PLOP3.LUT P0, PT, PT, PT, UP0, 0x80, 0x0 ;  /* 0x000000000000781c */ /* 0x000fc40003f0f008 */
[----:B------:R-:W-:-:S03]  /*1040*/  VIADD R0, R64, 0x8f ;  /* 0x0000008f40007836 */ /* 0x000fc60000000000 */
[----:B------:R-:W-:Y:S01]  /*1050*/  IMAD.U32 R152, RZ, RZ, UR12 ;  /* 0x0000000cff987e24 */ /* 0x000fe2000f8e00ff */
[----:B------:R-:W-:Y:S01]  /*1060*/  UMOV UR8, UR12 ;  /* 0x0000000c00087c82 */ /* 0x000fe20008000000 */
[----:B------:R-:W-:Y:S01]  /*1070*/  IMAD.HI R0, R0, 0x38e38e39, RZ ;  /* 0x38e38e3900007827 */ /* 0x000fe200078e02ff */
[----:B------:R-:W-:-:S04]  /*1080*/  UIMAD.WIDE UR6, UR38, 0x55555556, URZ ;  /* 0x55555556260678a5 */ /* 0x000fc8000f8e023f */
[----:B------:R-:W-:Y:S01]  /*1090*/  ULEA.HI UR7, UR7, UR7, URZ, 0x1 ;  /* 0x0000000707077291 */ /* 0x000fe2000f8f083f */
[----:B------:R-:W-:-:S03]  /*10a0*/  SHF.R.U32.HI R3, RZ, 0x1f, R0 ;  /* 0x0000001fff037819 */ /* 0x000fc60000011600 */
[----:B------:R-:W-:Y:S01]  /*10b0*/  UIMAD UR40, UR7, -0x3, UR38 ;  /* 0xfffffffd072878a4 */ /* 0x000fe2000f8e0226 */
[----:B-----5:R-:W-:Y:S02]  /*10c0*/  LEA.HI.SX32 R22, R0, R3, 0x1b ;  /* 0x0000000300167211 */ /* 0x020fe400078fdaff */
[----:B------:R-:W-:Y:S02]  /*10d0*/  @UP2 ULDC.64 UR6, c[0x0][0xc48] ;  /* 0x0003120000062ab9 */ /* 0x000fe40000000a00 */
[----:B------:R-:W-:Y:S02]  /*10e0*/  UIMAD.WIDE.U32 UR4, UR12, UR6, URZ ;  /* 0x000000060c0472a5 */ /* 0x000fe4000f8e003f */
[----:B------:R-:W-:Y:S02]  /*10f0*/  ULEA UR6, UR40, UR9, 0xb ;  /* 0x0000000928067291 */ /* 0x000fe4000f8e583f */
[----:B------:R-:W-:Y:S02]  /*1100*/  @UP2 USHF.R.U32.HI UR8, URZ, UR7, UR5 ;  /* 0x000000073f082299 */ /* 0x000fe40008011605 */
[----:B------:R-:W-:Y:S01]  /*1110*/  USHF.R.U32.HI UR6, URZ, 0x4, UR6 ;  /* 0x000000043f067899 */ /* 0x000fe20008011606 */
[----:B------:R-:W-:-:S03]  /*1120*/  UMOV UR4, UR11 ;  /* 0x0000000b00047c82 */ /* 0x000fc60008000000 */
[----:B------:R-:W-:Y:S01]  /*1130*/  ULOP3.LUT UR39, UR6, 0x3fff, URZ, 0xc0, !UPT ;  /* 0x00003fff06277892 */ /* 0x000fe2000f8ec03f */
[----:B------:R-:W-:Y:S02]  /*1140*/  IMAD.U32 R151, RZ, RZ, UR8 ;  /* 0x00000008ff977e24 */ /* 0x000fe4000f8e00ff */
[----:B------:R-:W-:Y:S01]  /*1150*/  IMAD.U32 R150, RZ, RZ, UR4 ;  /* 0x00000004ff967e24 */ /* 0x000fe2000f8e00ff */
[----:B---34-:R-:W-:Y:S08]  /*1160*/  @!P0 BRA `(.L_x_9) ;  /* 0x0000000000408947 */ /* 0x018ff00003800000 */
[----:B------:R-:W-:Y:S01]  /*1170*/  MOV R0, 0x0 ;  /* 0x0000000000007802 */ /* 0x000fe20000000f00 */
[----:B------:R-:W-:Y:S01]  /*1180*/  ULDC.64 UR4, c[0x4][0xa8] ;  /* 0x01002a0000047ab9 */ /* 0x000fe20000000a00 */
[----:B------:R-:W-:Y:S01]  /*1190*/  ULDC.64 UR6, c[0x4][0x28] ;  /* 0x01000a0000067ab9 */ /* 0x000fe20000000a00 */
[----:B------:R-:W-:Y:S01]  /*11a0*/  IMAD.U32 R4, RZ, RZ, UR4 ;  /* 0x00000004ff047e24 */ /* 0x000fe2000f8e00ff */
[----:B------:R0:W1:Y:S01]  /*11b0*/  LDC.64 R14, c[0x4][R0] ;  /* 0x01000000000e7b82 */ /* 0x0000620000000a00 */
[----:B------:R-:W-:Y:S01]  /*11c0*/  IMAD.U32 R5, RZ, RZ, UR5 ;  /* 0x00000005ff057e24 */ /* 0x000fe2000f8e00ff */
[----:B------:R-:W-:Y:S01]  /*11d0*/  ULDC.64 UR4, c[0x4][0xb0] ;  /* 0x01002c0000047ab9 */ /* 0x000fe20000000a00 */
[----:B------:R-:W-:Y:S02]  /*11e0*/  IMAD.U32 R10, RZ, RZ, UR6 ;  /* 0x00000006ff0a7e24 */ /* 0x000fe4000f8e00ff */
[----:B------:R-:W-:Y:S02]  /*11f0*/  IMAD.U32 R6, RZ, RZ, UR4 ;  /* 0x00000004ff067e24 */ /* 0x000fe4000f8e00ff */
[----:B------:R-:W-:-:S02]  /*1200*/  IMAD.U32 R7, RZ, RZ, UR5 ;  /* 0x00000005ff077e24 */ /* 0x000fc4000f8e00ff */
[----:B------:R-:W-:Y:S02]  /*1210*/  IMAD.U32 R11, RZ, RZ, UR7 ;  /* 0x00000007ff0b7e24 */ /* 0x000fe4000f8e00ff */
[----:B------:R-:W-:Y:S02]  /*1220*/  IMAD.MOV.U32 R8, RZ, RZ, 0x70 ;  /* 0x00000070ff087424 */ /* 0x000fe400078e00ff */
[----:B------:R-:W-:Y:S02]  /*1230*/  IMAD.MOV.U32 R12, RZ, RZ, 0x1 ;  /* 0x00000001ff0c7424 */ /* 0x000fe400078e00ff */
[----:B0-----:R-:W-:-:S07]  /*1240*/  IMAD.MOV.U32 R13, RZ, RZ, RZ ;  /* 0x000000ffff0d7224 */ /* 0x001fce00078e00ff */
[----:B------:R-:W-:-:S07]  /*1250*/  LEPC R20, `(.L_x_9) ;  /* 0x000000001014794e */ /* 0x000fce0000000000 */
[----:B-1----:R-:W-:Y:S05]  /*1260*/  CALL.ABS.NOINC R14 ;  /* 0x000000000e007343 */ /* 0x002fea0003c00000 */
.L_x_9:
[----:B------:R-:W-:Y:S02]  /*1270*/  LOP3.LUT R0, R146, 0x1, RZ, 0xc0, !PT ;  /* 0x0000000192007812 */ /* 0x000fe400078ec0ff */
[----:B------:R-:W-:Y:S02]  /*1280*/  ISETP.NE.AND P0, PT, R17, 0x3, PT ;  /* 0x000000031100780c */ /* 0x000fe40003f05270 */
[----:B------:R-:W-:-:S04]  /*1290*/  SHF.L.U32 R0, R0, 0x1f, RZ ;  /* 0x0000001f00007819 */ /* 0x000fc800000006ff */
[----:B------:R-:W0:Y:S02]  /*12a0*/  SYNCS.PHASECHK.TRANS64.TRYWAIT P1, [UR37+0x31c00], R0 ;  /* 0x031c0000ff0075a7 */ /* 0x000e240008020165 */
[----:B0-----:R-:W-:Y:S05]  /*12b0*/  @!P1 BRA `(.L_x_10) ;  /* 0x000000dc00c49947 */ /* 0x001fea0003800000 */
.L_x_125:
[----:B------:R-:W-:Y:S05]  /*12c0*/  @!P0 BRA `(.L_x_11) ;  /* 0x0000000000048947 */ /* 0x000fea0003800000 */
[----:B------:R-:W-:Y:S01]  /*12d0*/  BPT.TRAP 0x1 ;  /* 0x000000040000795c */ /* 0x000fe20000300000 */
.L_x_11:
[----:B0-----:R-:W-:Y:S01]  /*12e0*/  IMAD.U32 R0, RZ, RZ, UR36 ;  /* 0x00000024ff007e24 */ /* 0x001fe2000f8e00ff */
[----:B------:R-:W-:-:S04]  /*12f0*/  SHF.L.U32 R3, R16, 0x1f, RZ ;  /* 0x0000001f10037819 */ /* 0x000fc800000006ff */
[----:B------:R-:W-:-:S04]  /*1300*/  LEA R0, R0, UR37, 0x3 ;  /* 0x0000002500007c11 */ /* 0x000fc8000f8e18ff */
[----:B------:R0:W1:Y:S01]  /*1310*/  SYNCS.PHASECHK.TRANS64.TRYWAIT P2, [R0+URZ+0x31c30], R3 ;  /* 0x031c3003000075a7 */ /* 0x000062000804017f */
[----:B------:R-:W-:Y:S05]  /*1320*/  @!P0 BRA `(.L_x_12) ;  /* 0x0000000000048947 */ /* 0x000fea0003800000 */
[----:B------:R-:W-:Y:S01]  /*1330*/  BPT.TRAP 0x1 ;  /* 0x000000040000795c */ /* 0x000fe20000300000 */
.L_x_12:
[----:B------:R-:W2:Y:S01]  /*1340*/  S2R R4, SR_TID.X ;  /* 0x0000000000047919 */ /* 0x000ea20000002100 */
[----:B------:R-:W-:Y:S01]  /*1350*/  IMAD.MOV.U32 R71, RZ, RZ, RZ ;  /* 0x000000ffff477224 */ /* 0x000fe200078e00ff */
[----:B--2---:R-:W-:Y:S01]  /*1360*/  LOP3.LUT P1, RZ, R4, 0x7f, RZ, 0xc0, !PT ;  /* 0x0000007f04ff7812 */ /* 0x004fe2000782c0ff */
[----:B-1----:R-:W-:-:S12]  /*1370*/  @P2 BRA `(.L_x_13) ;  /* 0x0000000000082947 */ /* 0x002fd80003800000 */
[----:B------:R-:W1:Y:S02]  /*1380*/  SYNCS.PHASECHK.TRANS64.TRYWAIT P2, [R0+URZ+0x31c30], R3 ;  /* 0x031c3003000075a7 */ /* 0x000e64000804017f */
[----:B-1----:R-:W-:Y:S05]  /*1390*/  @!P2 BRA `(.L_x_14) ;  /* 0x000000dc00a4a947 */ /* 0x002fea0003800000 */
.L_x_13:
[----:B------:R-:W-:Y:S05]  /*13a0*/  WARPSYNC.ALL ;  /* 0x0000000000007948 */ /* 0x000fea0003800000 */
[----:B------:R-:W-:Y:S01]  /*13b0*/  UIADD3 UR4, UR37, 0x16a00, URZ ;  /* 0x00016a0025047890 */ /* 0x000fe2000fffe03f */
[----:B------:R-:W-:Y:S01]  /*13c0*/  WARPGROUP.ARRIVE ;  /* 0x00000000000079c5 */ /* 0x000fe20000000000 */
[----:B------:R-:W-:Y:S01]  /*13d0*/  ULEA UR40, UR40, UR37, 0xc ;  /* 0x0000002528287291 */ /* 0x000fe2000f8e603f */
[----:B------:R-:W-:Y:S01]  /*13e0*/  P2R R68, PR, RZ, 0x1 ;  /* 0x00000001ff447803 */ /* 0x000fe20000000000 */
[----:B------:R-:W-:Y:S01]  /*13f0*/  USHF.R.U32.HI UR4, URZ, 0x4, UR4 ;  /* 0x000000043f047899 */ /* 0x000fe20008011604 */
[----:B01----:R-:W-:Y:S01]  /*1400*/  @!P1 VIADD R0, R0, 0x31c40 ;  /* 0x00031c4000009836 */ /* 0x003fe20000000000 */
[----:B------:R-:W-:-:S02]  /*1410*/  UIADD3 UR40, UR40, 0xda00, URZ ;  /* 0x0000da0028287890 */ /* 0x000fc4000fffe03f */
[----:B------:R-:W-:Y:S02]  /*1420*/  ULOP3.LUT UR4, UR4, 0x3fff, URZ, 0xc0, !UPT ;  /* 0x00003fff04047892 */ /* 0x000fe4000f8ec03f */
[----:B------:R-:W-:Y:S02]  /*1430*/  USHF.R.U32.HI UR40, URZ, 0x4, UR40 ;  /* 0x000000043f287899 */ /* 0x000fe40008011628 */
[----:B------:R-:W-:Y:S02]  /*1440*/  ULOP3.LUT UR7, UR4, 0x10000, URZ, 0xfc, !UPT ;  /* 0x0001000004077892 */ /* 0x000fe4000f8efc3f */
[----:B------:R-:W-:Y:S02]  /*1450*/  ULOP3.LUT UR5, UR40, 0x3fff, URZ, 0xc0, !UPT ;  /* 0x00003fff28057892 */ /* 0x000fe4000f8ec03f */
[----:B------:R-:W-:Y:S02]  /*1460*/  UIMAD UR4, UR36, 0x6c0, UR7 ;  /* 0x000006c0240478a4 */ /* 0x000fe4000f8e0207 */
[----:B------:R-:W-:Y:S01]  /*1470*/  ULOP3.LUT UR5, UR5, 0x10000, URZ, 0xfc, !UPT ;  /* 0x0001000005057892 */ /* 0x000fe2000f8efc3f */
[----:B------:R-:W-:Y:S01]  /*1480*/  UMOV UR31, 0x80000020 ;  /* 0x80000020001f7882 */ /* 0x000fe20000000000 */
[----:B------:R-:W-:Y:S01]  /*1490*/  UMOV UR29, 0x80000020 ;  /* 0x80000020001d7882 */ /* 0x000fe20000000000 */
[----:B------:R-:W-:-:S02]  /*14a0*/  UIADD3 UR6, UR4, 0x80, URZ ;  /* 0x0000008004067890 */ /* 0x000fc4000fffe03f */
[----:B------:R-:W-:Y:S02]  /*14b0*/  UMOV UR30, UR4 ;  /* 0x00000004001e7c82 */ /* 0x000fe40008000000 */
[----:B------:R-:W-:Y:S01]  /*14c0*/  UMOV UR28, UR5 ;  /* 0x00000005001c7c82 */ /* 0x000fe20008000000 */
[----:B------:R-:W-:Y:S01]  /*14d0*/  UIADD3 UR8, UR4, 0xc0, URZ ;  /* 0x000000c004087890 */ /* 0x000fe2000fffe03f */
[----:B------:R-:W-:Y:S01]  /*14e0*/  HGMMA.64x16x16.F32 R96, gdesc[UR28], RZ, !UPT, gsb0 ;  /* 0x002000001c6079f0 */ /* 0x000fe2000c0008ff */
[----:B------:R-:W-:Y:S01]  /*14f0*/  UIADD3 UR30, UR4, 0x40, URZ ;  /* 0x00000040041e7890 */ /* 0x000fe2000fffe03f */
[----:B------:R-:W-:Y:S01]  /*1500*/  UMOV UR31, 0x80000020 ;  /* 0x80000020001f7882 */ /* 0x000fe20000000000 */
[----:B------:R-:W-:Y:S02]  /*1510*/  UIADD3 UR9, UR4, 0x100, URZ ;  /* 0x0000010004097890 */ /* 0x000fe4000fffe03f */
[----:B------:R-:W-:Y:S01]  /*1520*/  UIADD3 UR10, UR4, 0x140, URZ ;  /* 0x00000140040a7890 */ /* 0x000fe2000fffe03f */
[----:B------:R-:W-:Y:S01]  /*1530*/  UMOV UR11, 0x80000020 ;  /* 0x80000020000b7882 */ /* 0x000fe20000000000 */
[----:B------:R-:W-:-:S02]  /*1540*/  UIADD3 UR12, UR4, 0xc2, URZ ;  /* 0x000000c2040c7890 */ /* 0x000fc4000fffe03f */
[----:B------:R-:W-:Y:S02]  /*1550*/  UIADD3 UR13, UR4, 0x102, URZ ;  /* 0x00000102040d7890 */ /* 0x000fe4000fffe03f */
[----:B------:R-:W-:Y:S01]  /*1560*/  UIADD3 UR14, UR4, 0x142, URZ ;  /* 0x00000142040e7890 */ /* 0x000fe2000fffe03f */
[----:B------:R-:W-:Y:S01]  /*1570*/  UMOV UR15, 0x80000020 ;  /* 0x80000020000f7882 */ /* 0x000fe20000000000 */
[----:B------:R-:W-:Y:S02]  /*1580*/  UIADD3 UR16, UR4, 0x380, URZ ;  /* 0x0000038004107890 */ /* 0x000fe4000fffe03f */
[----:B------:R-:W-:Y:S01]  /*1590*/  UIADD3 UR18, UR4, 0x242, URZ ;  /* 0x0000024204127890 */ /* 0x000fe2000fffe03f */
[----:B------:R-:W-:Y:S01]  /*15a0*/  UMOV UR17, 0x80000020 ;  /* 0x8000002000117882 */ /* 0x000fe20000000000 */
[----:B------:R-:W-:Y:S01]  /*15b0*/  UMOV UR19, 0x80000020 ;  /* 0x8000002000137882 */ /* 0x000fe20000000000 */
[----:B------:R-:W-:Y:S02]  /*15c0*/  UIADD3 UR20, UR5, 0x600, URZ ;  /* 0x0000060005147890 */ /* 0x000fe4000fffe03f */
[----:B------:R-:W-:Y:S01]  /*15d0*/  UIADD3 UR22, UR4, 0x480, URZ ;  /* 0x0000048004167890 */ /* 0x000fe2000fffe03f */
[----:B------:R-:W-:Y:S01]  /*15e0*/  UMOV UR21, 0x80000020 ;  /* 0x8000002000157882 */ /* 0x000fe20000000000 */
[----:B------:R-:W-:Y:S01]  /*15f0*/  UMOV UR23, 0x80000020 ;  /* 0x8000002000177882 */ /* 0x000fe20000000000 */
[----:B------:R-:W-:-:S02]  /*1600*/  UIADD3 UR24, UR5, 0x602, URZ ;  /* 0x0000060205187890 */ /* 0x000fc4000fffe03f */
[----:B------:R-:W-:Y:S01]  /*1610*/  UIADD3 UR26, UR4, 0x482, URZ ;  /* 0x00000482041a7890 */ /* 0x000fe2000fffe03f */
[----:B------:R-:W-:Y:S01]  /*1620*/  UMOV UR25, 0x80000020 ;  /* 0x8000002000197882 */ /* 0x000fe20000000000 */
[----:B------:R-:W-:Y:S01]  /*1630*/  UMOV UR27, 0x80000020 ;  /* 0x80000020001b7882 */ /* 0x000fe20000000000 */
[----:B------:R-:W-:Y:S02]  /*1640*/  WARPGROUP.DEPBAR.LE gsb0, 0x0 ;  /* 0x00008000000079c5 */ /* 0x000fe40000010000 */
[----:B------:R-:W-:-:S06]  /*1650*/  WARPGROUP.ARRIVE ;  /* 0x00000000000079c5 */ /* 0x000fcc0000000000 */
[----:B------:R-:W-:Y:S01]  /*1660*/  HGMMA.64x16x16.F32 R88, gdesc[UR28], RZ, !UPT, gsb0 ;  /* 0x002000001c5879f0 */ /* 0x000fe2000c0008ff */
[----:B------:R-:W-:Y:S01]  /*1670*/  UMOV UR30, UR6 ;  /* 0x00000006001e7c82 */ /* 0x000fe20008000000 */
[----:B------:R-:W-:Y:S01]  /*1680*/  UMOV UR31, 0x80000020 ;  /* 0x80000020001f7882 */ /* 0x000fe20000000000 */
[----:B------:R-:W-:Y:S01]  /*1690*/  UIADD3 UR6, UR4, 0x180, URZ ;  /* 0x0000018004067890 */ /* 0x000fe2000fffe03f */
        /* <DEDUP_REMOVED lines=29> */
[----:B------:R-:W-:Y:S01]  /*1870*/  UMOV UR8, UR10 ;  /* 0x0000000a00087c82 */ /* 0x000fe20008000000 */
[----:B------:R-:W-:Y:S01]  /*1880*/  UMOV UR10, UR6 ;  /* 0x00000006000a7c82 */ /* 0x000fe20008000000 */
[----:B------:R-:W-:Y:S01]  /*1890*/  UIADD3 UR6, UR4, 0x82, URZ ;  /* 0x0000008204067890 */ /* 0x000fe2000fffe03f */
[----:B------:R-:W-:Y:S02]  /*18a0*/  WARPGROUP.DEPBAR.LE gsb0, 0x0 ;  /* 0x00008000000079c5 */ /* 0x000fe40000010000 */
[----:B------:R-:W-:-:S06]  /*18b0*/  WARPGROUP.ARRIVE ;  /* 0x00000000000079c5 */ /* 0x000fcc0000000000 */
[----:B------:R-:W-:Y:S01]  /*18c0*/  HGMMA.64x16x16.F32 R32, gdesc[UR28], RZ, !UPT, gsb0 ;  /* 0x002000001c2079f0 */ /* 0x000fe2000c0008ff */
[----:B------:R-:W-:Y:S01]  /*18d0*/  UMOV UR30, UR9 ;  /* 0x00000009001e7c82 */ /* 0x000fe20008000000 */
[----:B------:R-:W-:Y:S01]  /*18e0*/  UMOV UR31, 0x80000020 ;  /* 0x80000020001f7882 */ /* 0x000fe20000000000 */
[----:B------:R-:W-:Y:S01]  /*18f0*/  UMOV UR9, 0x80000020 ;  /* 0x8000002000097882 */ /* 0x000fe20000000000 */
[----:B------:R-:W-:Y:S02]  /*1900*/  WARPGROUP.DEPBAR.LE gsb0, 0x0 ;  /* 0x00008000000079c5 */ /* 0x000fe40000010000 */
[----:B------:R-:W-:-:S06]  /*1910*/  WARPGROUP.ARRIVE ;  /* 0x00000000000079c5 */ /* 0x000fcc0000000000 */
[----:B------:R-:W-:Y:S03]  /*1920*/  HGMMA.64x16x16.F32 R24, gdesc[UR28], RZ, !UPT, gsb0 ;  /* 0x002000001c1879f0 */ /* 0x000fe6000c0008ff */
[----:B------:R-:W-:Y:S02]  /*1930*/  WARPGROUP.DEPBAR.LE gsb0, 0x0 ;  /* 0x00008000000079c5 */ /* 0x000fe40000010000 */
[----:B------:R-:W-:-:S06]  /*1940*/  WARPGROUP.ARRIVE ;  /* 0x00000000000079c5 */ /* 0x000fcc0000000000 */
[----:B------:R-:W-:Y:S01]  /*1950*/  HGMMA.64x16x16.F32 R96, gdesc[UR8], R96, gsb0 ;  /* 0x00200000086079f0 */ /* 0x000fe20008000860 */
[----:B------:R-:W-:Y:S01]  /*1960*/  UIADD3 UR10, UR4, 0x42, URZ ;  /* 0x00000042040a7890 */ /* 0x000fe2000fffe03f */
[----:B------:R-:W-:Y:S01]  /*1970*/  UMOV UR11, 0x80000020 ;  /* 0x80000020000b7882 */ /* 0x000fe20000000000 */
[----:B------:R-:W-:Y:S02]  /*1980*/  WARPGROUP.DEPBAR.LE gsb0, 0x0 ;  /* 0x00008000000079c5 */ /* 0x000fe40000010000 */
[----:B------:R-:W-:-:S06]  /*1990*/  WARPGROUP.ARRIVE ;  /* 0x00000000000079c5 */ /* 0x000fcc0000000000 */
[----:B------:R-:W-:Y:S01]  /*19a0*/  HGMMA.64x16x16.F32 R88, gdesc[UR8], R88, gsb0 ;  /* 0x00200000085879f0 */ /* 0x000fe20008000858 */
[----:B------:R-:W-:Y:S01]  /*19b0*/  UMOV UR10, UR6 ;  /* 0x00000006000a7c82 */ /* 0x000fe20008000000 */
[----:B------:R-:W-:Y:S01]  /*19c0*/  UMOV UR11, 0x80000020 ;  /* 0x80000020000b7882 */ /* 0x000fe20000000000 */
[----:B------:R-:W-:Y:S01]  /*19d0*/  UIADD3 UR6, UR4, 0x182, URZ ;  /* 0x0000018204067890 */ /* 0x000fe2000fffe03f */
        /* <DEDUP_REMOVED lines=29> */
[----:B------:R-:W-:Y:S01]  /*1bb0*/  UMOV UR12, UR14 ;  /* 0x0000000e000c7c82 */ /* 0x000fe20008000000 */
[----:B------:R-:W-:Y:S01]  /*1bc0*/  UMOV UR14, UR6 ;  /* 0x00000006000e7c82 */ /* 0x000fe20008000000 */
[----:B------:R-:W-:Y:S01]  /*1bd0*/  UIADD3 UR6, UR4, 0x2c0, URZ ;  /* 0x000002c004067890 */ /* 0x000fe2000fffe03f */
[----:B------:R-:W-:Y:S02]  /*1be0*/  WARPGROUP.DEPBAR.LE gsb0, 0x0 ;  /* 0x00008000000079c5 */ /* 0x000fe40000010000 */
[----:B------:R-:W-:-:S06]  /*1bf0*/  WARPGROUP.ARRIVE ;  /* 0x00000000000079c5 */ /* 0x000fcc0000000000 */
[----:B------:R-:W-:Y:S01]  /*1c00*/  HGMMA.64x16x16.F32 R32, gdesc[UR8], R32, gsb0 ;  /* 0x00200000082079f0 */ /* 0x000fe20008000820 */
[----:B------:R-:W-:Y:S01]  /*1c10*/  UMOV UR10, UR13 ;  /* 0x0000000d000a7c82 */ /* 0x000fe20008000000 */
[----:B------:R-:W-:Y:S01]  /*1c20*/  UMOV UR11, 0x80000020 ;  /* 0x80000020000b7882 */ /* 0x000fe20000000000 */
[----:B------:R-:W-:Y:S01]  /*1c30*/  UMOV UR13, 0x80000020 ;  /* 0x80000020000d7882 */ /* 0x000fe20000000000 */
[----:B------:R-:W-:Y:S02]  /*1c40*/  WARPGROUP.DEPBAR.LE gsb0, 0x0 ;  /* 0x00008000000079c5 */ /* 0x000fe40000010000 */
[----:B------:R-:W-:-:S06]  /*1c50*/  WARPGROUP.ARRIVE ;  /* 0x00000000000079c5 */ /* 0x000fcc0000000000 */
[----:B------:R-:W-:Y:S01]  /*1c60*/  HGMMA.64x16x16.F32 R24, gdesc[UR8], R24, gsb0 ;  /* 0x00200000081879f0 */ /* 0x000fe20008000818 */
[----:B------:R-:W-:Y:S02]  /*1c70*/  UIADD3 UR10, UR4, 0x300, URZ ;  /* 0x00000300040a7890 */ /* 0x000fe4000fffe03f */
[----:B------:R-:W-:Y:S01]  /*1c80*/  UIADD3 UR11, UR4, 0x340, URZ ;  /* 0x00000340040b7890 */ /* 0x000fe2000fffe03f */
        /* <DEDUP_REMOVED lines=28> */
[----:B------:R-:W-:Y:S02]  /*1e50*/  UIADD3 UR16, UR5, 0x302, URZ ;  /* 0x0000030205107890 */ /* 0x000fe4000fffe03f */
        /* <DEDUP_REMOVED lines=22> */
[----:B------:R-:W-:Y:S02]  /*1fc0*/  UIADD3 UR14, UR4, 0x382, URZ ;  /* 0x00000382040e7890 */ /* 0x000fe4000fffe03f */
        /* <DEDUP_REMOVED lines=47> */
[----:B------:R-:W-:Y:S03]  /*22c0*/  HGMMA.64x16x16.F32 R24, gdesc[UR16], R24, gsb0 ;  /* 0x00200000101879f0 */ /* 0x000fe60008000818 */
        /* <DEDUP_REMOVED lines=44> */
[----:B------:R-:W-:Y:S01]  /*2590*/  ULDC UR5, c[0x0][0x9d8] ;  /* 0x0002760000057ab9 */ /* 0x000fe20000000800 */
        /* <DEDUP_REMOVED lines=9> */
[----:B------:R-:W-:Y:S01]  /*2630*/  WARPGROUP.ARRIVE ;  /* 0x00000000000079c5 */ /* 0x000fe20000000000 */
[----:B------:R-:W-:Y:S01]  /*2640*/  FMUL.FTZ R9, R101, UR5 ;  /* 0x0000000565097c20 */ /* 0x000fe20008410000 */
[----:B------:R-:W-:Y:S01]  /*2650*/  FMUL.FTZ R4, R96, UR5 ;  /* 0x0000000560047c20 */ /* 0x000fe20008410000 */
[----:B------:R-:W-:Y:S01]  /*2660*/  FMUL.FTZ R8, R97, UR5 ;  /* 0x0000000561087c20 */ /* 0x000fe20008410000 */
[----:B------:R-:W-:Y:S01]  /*2670*/  FMUL.FTZ R7, R100, UR5 ;  /* 0x0000000564077c20 */ /* 0x000fe20008410000 */
[----:B------:R-:W-:Y:S01]  /*2680*/  FMUL.FTZ R3, R98, UR5 ;  /* 0x0000000562037c20 */ /* 0x000fe20008410000 */
[----:B------:R-:W-:Y:S01]  /*2690*/  HGMMA.64x16x16.F32 R88, gdesc[UR24], R88, gsb0 ;  /* 0x00200000185879f0 */ /* 0x000fe20008000858 */
[----:B------:R-:W-:Y:S01]  /*26a0*/  UIADD3 UR26, UR4, 0x502, URZ ;  /* 0x00000502041a7890 */ /* 0x000fe2000fffe03f */
[----:B------:R-:W0:Y:S01]  /*26b0*/  MUFU.TANH R9, R9 ;  /* 0x0000000900097308 */ /* 0x000e220000002400 */
[----:B------:R-:W-:Y:S01]  /*26c0*/  UMOV UR27, 0x80000020 ;  /* 0x80000020001b7882 */ /* 0x000fe20000000000 */
[----:B------:R-:W-:Y:S01]  /*26d0*/  FMUL.FTZ R5, R99, UR5 ;  /* 0x0000000563057c20 */ /* 0x000fe20008410000 */
[----:B------:R-:W-:Y:S01]  /*26e0*/  FMUL.FTZ R15, R102, UR5 ;  /* 0x00000005660f7c20 */ /* 0x000fe20008410000 */
[----:B------:R-:W-:-:S04]  /*26f0*/  FMUL.FTZ R13, R103, UR5 ;  /* 0x00000005670d7c20 */ /* 0x000fc80008410000 */
[----:B------:R-:W-:Y:S08]  /*2700*/  MUFU.TANH R4, R4 ;  /* 0x0000000400047308 */ /* 0x000ff00000002400 */
[----:B------:R-:W-:Y:S08]  /*2710*/  MUFU.TANH R8, R8 ;  /* 0x0000000800087308 */ /* 0x000ff00000002400 */
[----:B------:R-:W-:Y:S08]  /*2720*/  MUFU.TANH R7, R7 ;  /* 0x0000000700077308 */ /* 0x000ff00000002400 */
[----:B------:R-:W-:Y:S08]  /*2730*/  MUFU.TANH R3, R3 ;  /* 0x0000000300037308 */ /* 0x000ff00000002400 */
[----:B------:R-:W-:Y:S08]  /*2740*/  MUFU.TANH R5, R5 ;  /* 0x0000000500057308 */ /* 0x000ff00000002400 */
[----:B------:R-:W-:Y:S01]  /*2750*/  MUFU.TANH R15, R15 ;  /* 0x0000000f000f7308 */ /* 0x000fe20000002400 */
[----:B------:R-:W-:-:S02]  /*2760*/  WARPGROUP.DEPBAR.LE gsb0, 0x0 ;  /* 0x00008000000079c5 */ /* 0x000fc40000010000 */
        /* <DEDUP_REMOVED lines=8> */
[----:B------:R-:W-:Y:S01]  /*27f0*/  MUFU.TANH R11, R11 ;  /* 0x0000000b000b7308 */ /* 0x000fe20000002400 */
[----:B------:R-:W-:Y:S01]  /*2800*/  UMOV UR27, 0x80000020 ;  /* 0x80000020001b7882 */ /* 0x000fe20000000000 */
[----:B------:R-:W-:Y:S01]  /*2810*/  FMUL.FTZ R23, R91, UR5 ;  /* 0x000000055b177c20 */ /* 0x000fe20008410000 */
[----:B------:R-:W-:Y:S01]  /*2820*/  FMUL.FTZ R89, R94, UR5 ;  /* 0x000000055e597c20 */ /* 0x000fe20008410000 */
[----:B------:R-:W-:-:S04]  /*2830*/  FMUL.FTZ R88, R95, UR5 ;  /* 0x000000055f587c20 */ /* 0x000fc80008410000 */
[----:B------:R-:W1:Y:S08]  /*2840*/  MUFU.TANH R69, R69 ;  /* 0x0000004500457308 */ /* 0x000e700000002400 */
        /* <DEDUP_REMOVED lines=14> */
[----:B------:R-:W2:Y:S01]  /*2930*/  MUFU.TANH R70, R70 ;  /* 0x0000004600467308 */ /* 0x000ea20000002400 */
[----:B------:R-:W-:Y:S01]  /*2940*/  UMOV UR27, 0x80000020 ;  /* 0x80000020001b7882 */ /* 0x000fe20000000000 */
[----:B------:R-:W-:Y:S01]  /*2950*/  FMUL.FTZ R81, R84, UR5 ;  /* 0x0000000554517c20 */ /* 0x000fe20008410000 */
[----:B------:R-:W-:Y:S01]  /*2960*/  FMUL.FTZ R85, R85, UR5 ;  /* 0x0000000555557c20 */ /* 0x000fe20008410000 */
[----:B------:R-:W-:-:S04]  /*2970*/  FMUL.FTZ R84, R86, UR5 ;  /* 0x0000000556547c20 */ /* 0x000fc80008410000 */
[----:B------:R-:W-:Y:S08]  /*2980*/  MUFU.TANH R80, R80 ;  /* 0x0000005000507308 */ /* 0x000ff00000002400 */
[----:B------:R-:W3:Y:S08]  /*2990*/  MUFU.TANH R90, R90 ;  /* 0x0000005a005a7308 */ /* 0x000ef00000002400 */
        /* <DEDUP_REMOVED lines=13> */
[----:B------:R-:W-:Y:S01]  /*2a70*/  FMUL.FTZ R91, R73, UR5 ;  /* 0x00000005495b7c20 */ /* 0x000fe20008410000 */
[----:B------:R-:W-:Y:S01]  /*2a80*/  UMOV UR27, 0x80000020 ;  /* 0x80000020001b7882 */ /* 0x000fe20000000000 */
[----:B------:R-:W4:Y:S01]  /*2a90*/  MUFU.TANH R72, R72 ;  /* 0x0000004800487308 */ /* 0x000f220000002400 */
[----:B------:R-:W-:Y:S01]  /*2aa0*/  FMUL.FTZ R14, R77, UR5 ;  /* 0x000000054d0e7c20 */ /* 0x000fe20008410000 */
[----:B------:R-:W-:-:S06]  /*2ab0*/  FMUL.FTZ R74, R74, UR5 ;  /* 0x000000054a4a7c20 */ /* 0x000fcc0008410000 */
[----:B------:R-:W5:Y:S08]  /*2ac0*/  MUFU.TANH R87, R87 ;  /* 0x0000005700577308 */ /* 0x000f700000002400 */
[----:B------:R-:W5:Y:S08]  /*2ad0*/  MUFU.TANH R82, R82 ;  /* 0x0000005200527308 */ /* 0x000f700000002400 */
[----:B------:R-:W5:Y:S08]  /*2ae0*/  MUFU.TANH R91, R91 ;  /* 0x0000005b005b7308 */ /* 0x000f700000002400 */
[----:B------:R-:W5:Y:S08]  /*2af0*/  MUFU.TANH R84, R84 ;  /* 0x0000005400547308 */ /* 0x000f700000002400 */
[----:B------:R-:W5:Y:S01]  /*2b00*/  MUFU.TANH R93, R93 ;  /* 0x0000005d005d7308 */ /* 0x000f620000002400 */
        /* <DEDUP_REMOVED lines=11> */
[----:B------:R-:W5:Y:S01]  /*2bc0*/  MUFU.TANH R83, R83 ;  /* 0x0000005300537308 */ /* 0x000f620000002400 */
        /* <DEDUP_REMOVED lines=10> */
[----:B------:R-:W-:Y:S02]  /*2c70*/  IMAD.IADD R51, R157, 0x1, R64 ;  /* 0x000000019d337824 */ /* 0x000fe400078e0240 */
[----:B------:R-:W-:Y:S01]  /*2c80*/  FMUL.FTZ R20, R49, UR5 ;  /* 0x0000000531147c20 */ /* 0x000fe20008410000 */
[----:B------:R-:W-:Y:S01]  /*2c90*/  FMUL.FTZ R49, R55, UR5 ;  /* 0x0000000537317c20 */ /* 0x000fe20008410000 */
[----:B------:R-:W-:Y:S01]  /*2ca0*/  FMUL.FTZ R86, R50, UR5 ;  /* 0x0000000532567c20 */ /* 0x000fe20008410000 */
[----:B------:R-:W-:Y:S01]  /*2cb0*/  HGMMA.64x16x16.F32 R40, gdesc[UR24], R40, gsb0 ;  /* 0x00200000182879f0 */ /* 0x000fe20008000828 */
[----:B------:R-:W-:Y:S01]  /*2cc0*/  UIADD3 UR26, UR4, 0x642, URZ ;  /* 0x00000642041a7890 */ /* 0x000fe2000fffe03f */
[----:B------:R-:W-:Y:S01]  /*2cd0*/  IMAD R6, R22, -0x90, R51 ;  /* 0xffffff7016067824 */ /* 0x000fe200078e0233 */
[----:B------:R-:W-:Y:S01]  /*2ce0*/  UMOV UR27, 0x80000020 ;  /* 0x80000020001b7882 */ /* 0x000fe20000000000 */
[----:B------:R-:W-:Y:S01]  /*2cf0*/  FMUL.FTZ R54, R54, UR5 ;  /* 0x0000000536367c20 */ /* 0x000fe20008410000 */
[----:B------:R-:W-:Y:S01]  /*2d00*/  FMUL.FTZ R50, R52, UR5 ;  /* 0x0000000534327c20 */ /* 0x000fe20008410000 */
[----:B------:R-:W5:Y:S01]  /*2d10*/  MUFU.TANH R56, R56 ;  /* 0x0000003800387308 */ /* 0x000f620000002400 */
[----:B------:R-:W-:Y:S01]  /*2d20*/  ISETP.GT.AND P4, PT, R6, 0x9, PT ;  /* 0x000000090600780c */ /* 0x000fe20003f84270 */
[----:B------:R-:W-:Y:S01]  /*2d30*/  FMUL.FTZ R48, R48, UR5 ;  /* 0x0000000530307c20 */ /* 0x000fe20008410000 */
[C---:B------:R-:W-:Y:S01]  /*2d40*/  ISETP.GT.AND P3, PT, R6.reuse, 0x10, PT ;  /* 0x000000100600780c */ /* 0x040fe20003f64270 */
[----:B------:R-:W-:Y:S01]  /*2d50*/  FMUL.FTZ R53, R53, UR5 ;  /* 0x0000000535357c20 */ /* 0x000fe20008410000 */
[----:B------:R-:W-:-:S02]  /*2d60*/  ISETP.GT.AND P2, PT, R6, RZ, PT ;  /* 0x000000ff0600720c */ /* 0x000fc40003f44270 */
[C---:B------:R-:W-:Y:S01]  /*2d70*/  ISETP.GT.AND P6, PT, R6.reuse, 0x1, PT ;  /* 0x000000010600780c */ /* 0x040fe20003fc4270 */
[----:B------:R-:W5:Y:S01]  /*2d80*/  MUFU.TANH R75, R75 ;  /* 0x0000004b004b7308 */ /* 0x000f620000002400 */
[----:B0-----:R-:W-:Y:S02]  /*2d90*/  FSEL R61, R9, -INF , P4 ;  /* 0xff800000093d7808 */ /* 0x001fe40002000000 */
[----:B-1----:R-:W-:Y:S02]  /*2da0*/  FSEL R9, R69, -INF , P3 ;  /* 0xff80000045097808 */ /* 0x002fe40001800000 */
[----:B------:R-:W-:Y:S02]  /*2db0*/  FSEL R63, R11, -INF , P3 ;  /* 0xff8000000b3f7808 */ /* 0x000fe40001800000 */
[C---:B------:R-:W-:Y:S01]  /*2dc0*/  ISETP.GT.AND P3, PT, R6.reuse, 0x21, PT ;  /* 0x000000210600780c */ /* 0x040fe20003f64270 */
[----:B------:R-:W0:Y:S01]  /*2dd0*/  MUFU.TANH R10, R10 ;  /* 0x0000000a000a7308 */ /* 0x000e220000002400 */
[----:B------:R-:W-:-:S02]  /*2de0*/  ISETP.GT.AND P5, PT, R6, 0x8, PT ;  /* 0x000000080600780c */ /* 0x000fc40003fa4270 */
[----:B------:R-:W-:Y:S02]  /*2df0*/  FSEL R55, R4, -INF , P2 ;  /* 0xff80000004377808 */ /* 0x000fe40001000000 */
[----:B------:R-:W-:Y:S02]  /*2e00*/  FSEL R8, R8, -INF , P6 ;  /* 0xff80000008087808 */ /* 0x000fe40003000000 */
[----:B--2---:R-:W-:Y:S01]  /*2e10*/  FSEL R79, R70, -INF , P3 ;  /* 0xff800000464f7808 */ /* 0x004fe20001800000 */
[----:B------:R-:W1:Y:S01]  /*2e20*/  MUFU.TANH R58, R58 ;  /* 0x0000003a003a7308 */ /* 0x000e620000002400 */
[----:B------:R-:W-:Y:S02]  /*2e30*/  FSEL R59, R7, -INF , P5 ;  /* 0xff800000073b7808 */ /* 0x000fe40002800000 */
[----:B------:R-:W-:Y:S02]  /*2e40*/  FMNMX.FTZ R70, R55, R8, !PT ;  /* 0x0000000837467209 */ /* 0x000fe40007810000 */
[----:B------:R-:W-:-:S02]  /*2e50*/  FSEL R3, R3, -INF , P2 ;  /* 0xff80000003037808 */ /* 0x000fc40001000000 */
[----:B------:R-:W-:Y:S01]  /*2e60*/  FMNMX.FTZ R70, R59, R70, !PT ;  /* 0x000000463b467209 */ /* 0x000fe20007810000 */
[----:B------:R-:W2:Y:S01]  /*2e70*/  MUFU.TANH R48, R48 ;  /* 0x0000003000307308 */ /* 0x000ea20000002400 */
[C---:B------:R-:W-:Y:S02]  /*2e80*/  ISETP.GT.AND P2, PT, R6.reuse, 0x11, PT ;  /* 0x000000110600780c */ /* 0x040fe40003f44270 */
[----:B------:R-:W-:Y:S02]  /*2e90*/  FMNMX.FTZ R70, R61, R70, !PT ;  /* 0x000000463d467209 */ /* 0x000fe40007810000 */
[----:B------:R-:W-:Y:S02]  /*2ea0*/  FSEL R4, R5, -INF , P6 ;  /* 0xff80000005047808 */ /* 0x000fe40003000000 */
[----:B------:R-:W-:Y:S01]  /*2eb0*/  ISETP.GT.AND P6, PT, R6, 0x18, PT ;  /* 0x000000180600780c */ /* 0x000fe20003fc4270 */
[----:B------:R-:W2:Y:S01]  /*2ec0*/  MUFU.TANH R57, R57 ;  /* 0x0000003900397308 */ /* 0x000ea20000002400 */
[----:B------:R-:W-:-:S02]  /*2ed0*/  FSEL R5, R15, -INF , P5 ;  /* 0xff8000000f057808 */ /* 0x000fc40002800000 */
[----:B------:R-:W-:Y:S02]  /*2ee0*/  FSEL R65, R65, -INF , P2 ;  /* 0xff80000041417808 */ /* 0x000fe40001000000 */
[----:B------:R-:W-:Y:S01]  /*2ef0*/  FMNMX.FTZ R70, R63, R70, !PT ;  /* 0x000000463f467209 */ /* 0x000fe20007810000 */
[----:B------:R-:W-:Y:S02]  /*2f00*/  WARPGROUP.DEPBAR.LE gsb0, 0x0 ;  /* 0x00008000000079c5 */ /* 0x000fe40000010000 */
[----:B------:R-:W-:Y:S01]  /*2f10*/  WARPGROUP.ARRIVE ;  /* 0x00000000000079c5 */ /* 0x000fe20000000000 */
[C---:B------:R-:W-:Y:S01]  /*2f20*/  ISETP.GT.AND P5, PT, R6.reuse, 0x19, PT ;  /* 0x000000190600780c */ /* 0x040fe20003fa4270 */
[----:B------:R-:W-:Y:S01]  /*2f30*/  FMUL.FTZ R92, R47, UR5 ;  /* 0x000000052f5c7c20 */ /* 0x000fe20008410000 */
[----:B------:R-:W-:Y:S01]  /*2f40*/  FSEL R7, R13, -INF , P4 ;  /* 0xff8000000d077808 */ /* 0x000fe20002000000 */
[----:B------:R-:W-:Y:S01]  /*2f50*/  FMUL.FTZ R52, R41, UR5 ;  /* 0x0000000529347c20 */ /* 0x000fe20008410000 */
[----:B------:R-:W-:Y:S01]  /*2f60*/  ISETP.GT.AND P4, PT, R6, 0x20, PT ;  /* 0x000000200600780c */ /* 0x000fe20003f84270 */
[----:B------:R-:W-:Y:S01]  /*2f70*/  HGMMA.64x16x16.F32 R32, gdesc[UR24], R32, gsb0 ;  /* 0x00200000182079f0 */ /* 0x000fe20008000820 */
[----:B------:R-:W-:Y:S01]  /*2f80*/  FSEL R67, R67, -INF , P6 ;  /* 0xff80000043437808 */ /* 0x000fe20003000000 */
[----:B------:R-:W-:Y:S01]  /*2f90*/  UIADD3 UR26, UR4, 0x682, URZ ;  /* 0x00000682041a7890 */ /* 0x000fe2000fffe03f */
[----:B------:R-:W-:Y:S01]  /*2fa0*/  FMNMX.FTZ R70, R65, R70, !PT ;  /* 0x0000004641467209 */ /* 0x000fe20007810000 */
[----:B------:R-:W-:Y:S01]  /*2fb0*/  UMOV UR27, 0x80000020 ;  /* 0x80000020001b7882 */ /* 0x000fe20000000000 */
[----:B------:R-:W-:Y:S01]  /*2fc0*/  FSEL R73, R21, -INF , P5 ;  /* 0xff80000015497808 */ /* 0x000fe20002800000 */
[----:B------:R-:W-:Y:S01]  /*2fd0*/  FMUL.FTZ R43, R43, UR5 ;  /* 0x000000052b2b7c20 */ /* 0x000fe20008410000 */
[----:B---3--:R-:W-:Y:S01]  /*2fe0*/  FSEL R21, R90, -INF , P4 ;  /* 0xff8000005a157808 */ /* 0x008fe20002000000 */
[----:B------:R-:W-:Y:S01]  /*2ff0*/  FMUL.FTZ R95, R42, UR5 ;  /* 0x000000052a5f7c20 */ /* 0x000fe20008410000 */
[----:B------:R-:W-:Y:S01]  /*3000*/  FSEL R77, R80, -INF , P4 ;  /* 0xff800000504d7808 */ /* 0x000fe20002000000 */
[----:B------:R-:W-:Y:S01]  /*3010*/  MUFU.TANH R42, R54 ;  /* 0x00000036002a7308 */ /* 0x000fe20000002400 */
[----:B------:R-:W-:Y:S01]  /*3020*/  ISETP.GT.AND P4, PT, R6, 0x31, PT ;  /* 0x000000310600780c */ /* 0x000fe20003f84270 */
[----:B------:R-:W-:Y:S01]  /*3030*/  FMUL.FTZ R133, R45, UR5 ;  /* 0x000000052d857c20 */ /* 0x000fe20008410000 */
[----:B------:R-:W-:Y:S01]  /*3040*/  FMNMX.FTZ R70, R67, R70, !PT ;  /* 0x0000004643467209 */ /* 0x000fe20007810000 */
[----:B------:R-:W-:Y:S01]  /*3050*/  FMUL.FTZ R131, R44, UR5 ;  /* 0x000000052c837c20 */ /* 0x000fe20008410000 */
[----:B----4-:R-:W-:Y:S01]  /*3060*/  FSEL R47, R72, -INF , P4 ;  /* 0xff800000482f7808 */ /* 0x010fe20002000000 */
[----:B------:R-:W-:Y:S01]  /*3070*/  FMUL.FTZ R51, R40, UR5 ;  /* 0x0000000528337c20 */ /* 0x000fe20008410000 */
[----:B------:R-:W-:Y:S01]  /*3080*/  FMNMX.FTZ R72, R73, R70, !PT ;  /* 0x0000004649487209 */ /* 0x000fe20007810000 */
[----:B------:R3:W-:Y:S01]  /*3090*/  MUFU.TANH R54, R43 ;  /* 0x0000002b00367308 */ /* 0x0007e20000002400 */
[----:B------:R-:W-:Y:S01]  /*30a0*/  FSEL R11, R23, -INF , P2 ;  /* 0xff800000170b7808 */ /* 0x000fe20001000000 */
[----:B------:R-:W-:Y:S01]  /*30b0*/  FMUL.FTZ R101, R46, UR5 ;  /* 0x000000052e657c20 */ /* 0x000fe20008410000 */
[----:B------:R-:W-:Y:S01]  /*30c0*/  ISETP.GT.AND P2, PT, R6, 0x28, PT ;  /* 0x000000280600780c */ /* 0x000fe20003f44270 */
[----:B------:R-:W-:Y:S01]  /*30d0*/  ULDC UR4, c[0x0][0x988] ;  /* 0x0002620000047ab9 */ /* 0x000fe20000000800 */
[----:B------:R-:W-:-:S02]  /*30e0*/  FMNMX.FTZ R72, R77, R72, !PT ;  /* 0x000000484d487209 */ /* 0x000fc40007810000 */
[----:B------:R-:W-:Y:S01]  /*30f0*/  FSEL R13, R89, -INF , P6 ;  /* 0xff800000590d7808 */ /* 0x000fe20003000000 */
[----:B------:R-:W4:Y:S01]  /*3100*/  MUFU.TANH R20, R20 ;  /* 0x0000001400147308 */ /* 0x000f220000002400 */
[----:B------:R-:W-:Y:S02]  /*3110*/  ISETP.GT.AND P6, PT, R6, 0x29, PT ;  /* 0x000000290600780c */ /* 0x000fe40003fc4270 */
[----:B------:R-:W-:Y:S02]  /*3120*/  FSEL R81, R81, -INF , P2 ;  /* 0xff80000051517808 */ /* 0x000fe40001000000 */
[----:B------:R-:W-:Y:S02]  /*3130*/  FMNMX.FTZ R72, R79, R72, !PT ;  /* 0x000000484f487209 */ /* 0x000fe40007810000 */
[----:B------:R-:W-:Y:S01]  /*3140*/  FSEL R15, R88, -INF , P5 ;  /* 0xff800000580f7808 */ /* 0x000fe20002800000 */
[----:B------:R-:W4:Y:S01]  /*3150*/  MUFU.TANH R62, R62 ;  /* 0x0000003e003e7308 */ /* 0x000f220000002400 */
[----:B------:R-:W-:-:S02]  /*3160*/  ISETP.GT.AND P5, PT, R6, 0x30, PT ;  /* 0x000000300600780c */ /* 0x000fc40003fa4270 */
[----:B------:R-:W-:Y:S02]  /*3170*/  FSEL R85, R85, -INF , P6 ;  /* 0xff80000055557808 */ /* 0x000fe40003000000 */
[----:B------:R-:W-:Y:S02]  /*3180*/  FMNMX.FTZ R72, R81, R72, !PT ;  /* 0x0000004851487209 */ /* 0x000fe40007810000 */
[----:B-----5:R-:W-:Y:S01]  /*3190*/  FSEL R87, R87, -INF , P5 ;  /* 0xff80000057577808 */ /* 0x020fe20002800000 */
[----:B------:R5:W-:Y:S01]  /*31a0*/  MUFU.TANH R44, R49 ;  /* 0x00000031002c7308 */ /* 0x000be20000002400 */
[----:B------:R-:W-:Y:S02]  /*31b0*/  FMNMX.FTZ R72, R85, R72, !PT ;  /* 0x0000004855487209 */ /* 0x000fe40007810000 */
[----:B------:R-:W-:Y:S02]  /*31c0*/  FSEL R23, R82, -INF , P3 ;  /* 0xff80000052177808 */ /* 0x000fe40001800000 */
[----:B------:R-:W-:-:S02]  /*31d0*/  ISETP.GT.AND P3, PT, R6, 0x38, PT ;  /* 0x000000380600780c */ /* 0x000fc40003f64270 */
[----:B------:R-:W-:Y:S01]  /*31e0*/  FSEL R91, R91, -INF , P4 ;  /* 0xff8000005b5b7808 */ /* 0x000fe20002000000 */
[----:B------:R-:W4:Y:S01]  /*31f0*/  MUFU.TANH R50, R50 ;  /* 0x0000003200327308 */ /* 0x000f220000002400 */
[----:B------:R-:W-:Y:S01]  /*3200*/  FMNMX.FTZ R72, R87, R72, !PT ;  /* 0x0000004857487209 */ /* 0x000fe20007810000 */
[----:B------:R-:W-:Y:S02]  /*3210*/  WARPGROUP.DEPBAR.LE gsb0, 0x0 ;  /* 0x00008000000079c5 */ /* 0x000fe40000010000 */
[----:B------:R-:W-:Y:S01]  /*3220*/  WARPGROUP.ARRIVE ;  /* 0x00000000000079c5 */ /* 0x000fe20000000000 */
[----:B------:R-:W-:Y:S01]  /*3230*/  FSEL R41, R84, -INF , P2 ;  /* 0xff80000054297808 */ /* 0x000fe20001000000 */
[----:B------:R-:W-:Y:S01]  /*3240*/  FMUL.FTZ R135, R32, UR5 ;  /* 0x0000000520877c20 */ /* 0x000fe20008410000 */
[----:B------:R-:W-:Y:S01]  /*3250*/  ISETP.GT.AND P2, PT, R6, 0x39, PT ;  /* 0x000000390600780c */ /* 0x000fe20003f44270 */
[----:B------:R-:W4:Y:S01]  /*3260*/  MUFU.TANH R60, R60 ;  /* 0x0000003c003c7308 */ /* 0x000f220000002400 */
[----:B------:R-:W-:Y:S01]  /*3270*/  FSEL R93, R93, -INF , P3 ;  /* 0xff8000005d5d7808 */ /* 0x000fe20001800000 */
[----:B------:R-:W-:Y:S01]  /*3280*/  HGMMA.64x16x16.F32 R24, gdesc[UR24], R24, gsb0 ;  /* 0x00200000181879f0 */ /* 0x000fe20008000818 */
[----:B------:R-:W-:Y:S01]  /*3290*/  FMNMX.FTZ R72, R91, R72, !PT ;  /* 0x000000485b487209 */ /* 0x000fe20007810000 */
[----:B------:R-:W-:Y:S01]  /*32a0*/  FMUL.FTZ R36, R36, UR5 ;  /* 0x0000000524247c20 */ /* 0x000fe20008410000 */
[----:B---3--:R-:W-:Y:S01]  /*32b0*/  FSEL R43, R83, -INF , P6 ;  /* 0xff800000532b7808 */ /* 0x008fe20003000000 */
[----:B------:R-:W-:Y:S01]  /*32c0*/  FMUL.FTZ R105, R34, UR5 ;  /* 0x0000000522697c20 */ /* 0x000fe20008410000 */
[----:B------:R-:W-:Y:S01]  /*32d0*/  ISETP.GT.AND P6, PT, R6, 0x40, PT ;  /* 0x000000400600780c */ /* 0x000fe20003fc4270 */
[----:B------:R3:W-:Y:S01]  /*32e0*/  MUFU.TANH R46, R51 ;  /* 0x00000033002e7308 */ /* 0x0007e20000002400 */
[----:B------:R-:W-:Y:S01]  /*32f0*/  FSEL R97, R14, -INF , P2 ;  /* 0xff8000000e617808 */ /* 0x000fe20001000000 */
[----:B------:R-:W-:Y:S01]  /*3300*/  FMUL.FTZ R14, R33, UR5 ;  /* 0x00000005210e7c20 */ /* 0x000fe20008410000 */
[----:B------:R-:W-:Y:S01]  /*3310*/  FMNMX.FTZ R72, R93, R72, !PT ;  /* 0x000000485d487209 */ /* 0x000fe20007810000 */
[----:B------:R-:W-:Y:S01]  /*3320*/  FMUL.FTZ R38, R38, UR5 ;  /* 0x0000000526267c20 */ /* 0x000fe20008410000 */
[----:B------:R-:W-:Y:S01]  /*3330*/  FSEL R45, R74, -INF , P5 ;  /* 0xff8000004a2d7808 */ /* 0x000fe20002800000 */
[----:B------:R-:W-:Y:S01]  /*3340*/  FMUL.FTZ R34, R39, UR5 ;  /* 0x0000000527227c20 */ /* 0x000fe20008410000 */
[----:B------:R-:W-:Y:S01]  /*3350*/  ISETP.GT.AND P5, PT, R6, 0x41, PT ;  /* 0x000000410600780c */ /* 0x000fe20003fa4270 */
[----:B------:R1:W4:Y:S01]  /*3360*/  MUFU.TANH R40, R53 ;  /* 0x0000003500287308 */ /* 0x0003220000002400 */
[----:B------:R-:W-:Y:S01]  /*3370*/  FSEL R99, R66, -INF , P6 ;  /* 0xff80000042637808 */ /* 0x000fe20003000000 */
[----:B------:R-:W-:Y:S01]  /*3380*/  IMAD.U32 R74, RZ, RZ, UR4 ;  /* 0x00000004ff4a7e24 */ /* 0x000fe2000f8e00ff */
[----:B------:R-:W-:-:S02]  /*3390*/  FMNMX.FTZ R72, R97, R72, !PT ;  /* 0x0000004861487209 */ /* 0x000fc40007810000 */
[----:B------:R-:W-:Y:S02]  /*33a0*/  ISETP.GT.AND P4, PT, R6, 0x48, PT ;  /* 0x000000480600780c */ /* 0x000fe40003f84270 */
[----:B------:R-:W-:Y:S01]  /*33b0*/  FSEL R113, R12, -INF , P5 ;  /* 0xff8000000c717808 */ /* 0x000fe20002800000 */
[----:B------:R-:W4:Y:S01]  /*33c0*/  MUFU.TANH R86, R86 ;  /* 0x0000005600567308 */ /* 0x000f220000002400 */
[----:B------:R-:W-:Y:S01]  /*33d0*/  FMNMX.FTZ R72, R99, R72, !PT ;  /* 0x0000004863487209 */ /* 0x000fe20007810000 */
[----:B------:R-:W-:Y:S01]  /*33e0*/  FMUL.FTZ R12, R35, UR5 ;  /* 0x00000005230c7c20 */ /* 0x000fe20008410000 */
[----:B-----5:R-:W-:Y:S02]  /*33f0*/  FSEL R49, R76, -INF , P3 ;  /* 0xff8000004c317808 */ /* 0x020fe40001800000 */
[----:B------:R-:W-:Y:S02]  /*3400*/  ISETP.GT.AND P3, PT, R6, 0x49, PT ;  /* 0x000000490600780c */ /* 0x000fe40003f64270 */
[----:B------:R-:W-:Y:S01]  /*3410*/  FSEL R115, R56, -INF , P4 ;  /* 0xff80000038737808 */ /* 0x000fe20002000000 */
[----:B------:R-:W5:Y:S01]  /*3420*/  MUFU.TANH R78, R78 ;  /* 0x0000004e004e7308 */ /* 0x000f620000002400 */
[----:B------:R-:W-:-:S02]  /*3430*/  FMNMX.FTZ R72, R113, R72, !PT ;  /* 0x0000004871487209 */ /* 0x000fc40007810000 */
[----:B---3--:R-:W-:Y:S02]  /*3440*/  FSEL R51, R75, -INF , P2 ;  /* 0xff8000004b337808 */ /* 0x008fe40001000000 */
[----:B------:R-:W-:Y:S02]  /*3450*/  ISETP.GT.AND P2, PT, R6, 0x50, PT ;  /* 0x000000500600780c */ /* 0x000fe40003f44270 */
[----:B0-----:R-:W-:Y:S01]  /*3460*/  FSEL R117, R10, -INF , P3 ;  /* 0xff8000000a757808 */ /* 0x001fe20001800000 */
[----:B------:R-:W0:Y:S01]  /*3470*/  MUFU.TANH R52, R52 ;  /* 0x0000003400347308 */ /* 0x000e220000002400 */
[----:B------:R-:W-:Y:S01]  /*3480*/  FMNMX.FTZ R72, R115, R72, !PT ;  /* 0x0000004873487209 */ /* 0x000fe20007810000 */
[----:B------:R-:W-:Y:S01]  /*3490*/  FMUL.FTZ R10, R37, UR5 ;  /* 0x00000005250a7c20 */ /* 0x000fe20008410000 */
[----:B-1----:R-:W-:Y:S02]  /*34a0*/  FSEL R53, R58, -INF , P6 ;  /* 0xff8000003a357808 */ /* 0x002fe40003000000 */
[----:B------:R-:W-:-:S02]  /*34b0*/  ISETP.GT.AND P6, PT, R6, 0x51, PT ;  /* 0x000000510600780c */ /* 0x000fc40003fc4270 */
[----:B--2---:R-:W-:Y:S01]  /*34c0*/  FSEL R119, R48, -INF , P2 ;  /* 0xff80000030777808 */ /* 0x004fe20001000000 */
[----:B------:R-:W1:Y:S01]  /*34d0*/  MUFU.TANH R131, R131 ;  /* 0x0000008300837308 */ /* 0x000e620000002400 */
[----:B------:R-:W-:Y:S02]  /*34e0*/  FMNMX.FTZ R72, R117, R72, !PT ;  /* 0x0000004875487209 */ /* 0x000fe40007810000 */
[----:B------:R-:W-:Y:S02]  /*34f0*/  FSEL R33, R57, -INF , P5 ;  /* 0xff80000039217808 */ /* 0x000fe40002800000 */
[----:B------:R-:W-:Y:S01]  /*3500*/  ISETP.GT.AND P5, PT, R6, 0x58, PT ;  /* 0x000000580600780c */ /* 0x000fe20003fa4270 */
[----:B------:R-:W-:Y:S02]  /*3510*/  WARPGROUP.DEPBAR.LE gsb0, 0x0 ;  /* 0x00008000000079c5 */ /* 0x000fe40000010000 */
[----:B----4-:R-:W-:Y:S01]  /*3520*/  FSEL R121, R20, -INF , P6 ;  /* 0xff80000014797808 */ /* 0x010fe20003000000 */
[----:B------:R-:W2:Y:S01]  /*3530*/  MUFU.TANH R133, R133 ;  /* 0x0000008500857308 */ /* 0x000ea20000002400 */
[----:B------:R-:W-:Y:S01]  /*3540*/  FMNMX.FTZ R72, R119, R72, !PT ;  /* 0x0000004877487209 */ /* 0x000fe20007810000 */
[----:B------:R-:W-:Y:S01]  /*3550*/  FMUL.FTZ R24, R24, UR5 ;  /* 0x0000000518187c20 */ /* 0x000fe20008410000 */
[----:B------:R-:W-:Y:S01]  /*3560*/  FSEL R57, R62, -INF , P4 ;  /* 0xff8000003e397808 */ /* 0x000fe20002000000 */
[----:B------:R-:W-:Y:S01]  /*3570*/  FMUL.FTZ R20, R25, UR5 ;  /* 0x0000000519147c20 */ /* 0x000fe20008410000 */
[----:B------:R-:W-:Y:S01]  /*3580*/  ISETP.GT.AND P4, PT, R6, 0x59, PT ;  /* 0x000000590600780c */ /* 0x000fe20003f84270 */
[----:B------:R-:W-:Y:S01]  /*3590*/  FMUL.FTZ R28, R28, UR5 ;  /* 0x000000051c1c7c20 */ /* 0x000fe20008410000 */
[----:B------:R-:W-:Y:S01]  /*35a0*/  FSEL R123, R50, -INF , P5 ;  /* 0xff800000327b7808 */ /* 0x000fe20002800000 */
[----:B------:R-:W3:Y:S01]  /*35b0*/  MUFU.TANH R95, R95 ;  /* 0x0000005f005f7308 */ /* 0x000ee20000002400 */
[----:B------:R-:W-:Y:S01]  /*35c0*/  FMNMX.FTZ R72, R121, R72, !PT ;  /* 0x0000004879487209 */ /* 0x000fe20007810000 */
[----:B------:R-:W-:Y:S01]  /*35d0*/  FMUL.FTZ R32, R26, UR5 ;  /* 0x000000051a207c20 */ /* 0x000fe20008410000 */
[----:B------:R-:W-:-:S02]  /*35e0*/  FSEL R35, R60, -INF , P3 ;  /* 0xff8000003c237808 */ /* 0x000fc40001800000 */
[----:B------:R-:W-:Y:S02]  /*35f0*/  ISETP.GT.AND P3, PT, R6, 0x60, PT ;  /* 0x000000600600780c */ /* 0x000fe40003f64270 */
[----:B------:R-:W-:Y:S01]  /*3600*/  FSEL R125, R40, -INF , P4 ;  /* 0xff800000287d7808 */ /* 0x000fe20002000000 */
[----:B------:R-:W4:Y:S01]  /*3610*/  MUFU.TANH R135, R135 ;  /* 0x0000008700877308 */ /* 0x000f220000002400 */
[----:B------:R-:W-:Y:S01]  /*3620*/  FMNMX.FTZ R72, R123, R72, !PT ;  /* 0x000000487b487209 */ /* 0x000fe20007810000 */
[----:B------:R-:W-:Y:S01]  /*3630*/  FMUL.FTZ R40, R31, UR5 ;  /* 0x000000051f287c20 */ /* 0x000fe20008410000 */
[----:B------:R-:W-:Y:S02]  /*3640*/  FSEL R69, R86, -INF , P2 ;  /* 0xff80000056457808 */ /* 0x000fe40001000000 */
[----:B------:R-:W-:Y:S02]  /*3650*/  ISETP.GT.AND P2, PT, R6, 0x61, PT ;  /* 0x000000610600780c */ /* 0x000fe40003f44270 */
[----:B------:R-:W-:Y:S01]  /*3660*/  FSEL R127, R46, -INF , P3 ;  /* 0xff8000002e7f7808 */ /* 0x000fe20001800000 */
[----:B------:R-:W4:Y:S01]  /*3670*/  MUFU.TANH R14, R14 ;  /* 0x0000000e000e7308 */ /* 0x000f220000002400 */
[----:B------:R-:W-:-:S02]  /*3680*/  FMNMX.FTZ R72, R125, R72, !PT ;  /* 0x000000487d487209 */ /* 0x000fc40007810000 */
[----:B-----5:R-:W-:Y:S02]  /*3690*/  FSEL R83, R78, -INF , P6 ;  /* 0xff8000004e537808 */ /* 0x020fe40003000000 */
[----:B------:R-:W-:Y:S02]  /*36a0*/  ISETP.GT.AND P6, PT, R6, 0x68, PT ;  /* 0x000000680600780c */ /* 0x000fe40003fc4270 */
[----:B0-----:R-:W-:Y:S01]  /*36b0*/  FSEL R129, R52, -INF , P2 ;  /* 0xff80000034817808 */ /* 0x001fe20001000000 */
[----:B------:R-:W0:Y:S01]  /*36c0*/  MUFU.TANH R101, R101 ;  /* 0x0000006500657308 */ /* 0x000e220000002400 */
[----:B------:R-:W-:Y:S02]  /*36d0*/  FMNMX.FTZ R72, R127, R72, !PT ;  /* 0x000000487f487209 */ /* 0x000fe40007810000 */
[----:B------:R-:W-:Y:S02]  /*36e0*/  FSEL R37, R42, -INF , P5 ;  /* 0xff8000002a257808 */ /* 0x000fe40002800000 */
[----:B------:R-:W-:-:S02]  /*36f0*/  ISETP.GT.AND P5, PT, R6, 0x69, PT ;  /* 0x000000690600780c */ /* 0x000fc40003fa4270 */
[----:B-1----:R-:W-:Y:S01]  /*3700*/  FSEL R131, R131, -INF , P6 ;  /* 0xff80000083837808 */ /* 0x002fe20003000000 */
[----:B------:R-:W1:Y:S01]  /*3710*/  MUFU.TANH R36, R36 ;  /* 0x0000002400247308 */ /* 0x000e620000002400 */
[----:B------:R-:W-:Y:S02]  /*3720*/  FMNMX.FTZ R72, R129, R72, !PT ;  /* 0x0000004881487209 */ /* 0x000fe40007810000 */
[----:B------:R-:W-:Y:S02]  /*3730*/  FSEL R89, R44, -INF , P4 ;  /* 0xff8000002c597808 */ /* 0x000fe40002000000 */
[----:B------:R-:W-:Y:S02]  /*3740*/  ISETP.GT.AND P4, PT, R6, 0x70, PT ;  /* 0x000000700600780c */ /* 0x000fe40003f84270 */
[----:B--2---:R-:W-:Y:S01]  /*3750*/  FSEL R133, R133, -INF , P5 ;  /* 0xff80000085857808 */ /* 0x004fe20002800000 */
[----:B------:R-:W2:Y:S01]  /*3760*/  MUFU.TANH R70, R92 ;  /* 0x0000005c00467308 */ /* 0x000ea20000002400 */
[----:B------:R-:W-:-:S02]  /*3770*/  FMNMX.FTZ R72, R131, R72, !PT ;  /* 0x0000004883487209 */ /* 0x000fc40007810000 */
[----:B---3--:R-:W-:Y:S02]  /*3780*/  FSEL R95, R95, -INF , P3 ;  /* 0xff8000005f5f7808 */ /* 0x008fe40001800000 */
[----:B------:R-:W-:Y:S02]  /*3790*/  ISETP.GT.AND P3, PT, R6, 0x71, PT ;  /* 0x000000710600780c */ /* 0x000fe40003f64270 */
[----:B----4-:R-:W-:Y:S01]  /*37a0*/  FSEL R135, R135, -INF , P4 ;  /* 0xff80000087877808 */ /* 0x010fe20002000000 */
[----:B------:R-:W3:Y:S01]  /*37b0*/  MUFU.TANH R10, R10 ;  /* 0x0000000a000a7308 */ /* 0x000ee20000002400 */
[----:B------:R-:W-:Y:S02]  /*37c0*/  FMNMX.FTZ R72, R133, R72, !PT ;  /* 0x0000004885487209 */ /* 0x000fe40007810000 */
[----:B------:R-:W-:Y:S02]  /*37d0*/  FSEL R25, R54, -INF , P2 ;  /* 0xff80000036197808 */ /* 0x000fe40001000000 */
[----:B------:R-:W-:-:S02]  /*37e0*/  ISETP.GT.AND P2, PT, R6, 0x78, PT ;  /* 0x000000780600780c */ /* 0x000fc40003f44270 */
[----:B------:R-:W-:Y:S01]  /*37f0*/  FSEL R137, R14, -INF , P3 ;  /* 0xff8000000e897808 */ /* 0x000fe20001800000 */
[----:B------:R-:W4:Y:S01]  /*3800*/  MUFU.TANH R105, R105 ;  /* 0x0000006900697308 */ /* 0x000f220000002400 */
[----:B------:R-:W-:Y:S01]  /*3810*/  FMNMX.FTZ R72, R135, R72, !PT ;  /* 0x0000004887487209 */ /* 0x000fe20007810000 */
[----:B------:R-:W-:Y:S01]  /*3820*/  FMUL.FTZ R14, R29, UR5 ;  /* 0x000000051d0e7c20 */ /* 0x000fe20008410000 */
[----:B0-----:R-:W-:Y:S02]  /*3830*/  FSEL R101, R101, -INF , P6 ;  /* 0xff80000065657808 */ /* 0x001fe40003000000 */
[----:B------:R-:W-:Y:S02]  /*3840*/  ISETP.GT.AND P6, PT, R6, 0x79, PT ;  /* 0x000000790600780c */ /* 0x000fe40003fc4270 */
[----:B-1----:R-:W-:Y:S01]  /*3850*/  FSEL R139, R36, -INF , P2 ;  /* 0xff800000248b7808 */ /* 0x002fe20001000000 */
[----:B------:R-:W0:Y:S01]  /*3860*/  MUFU.TANH R24, R24 ;  /* 0x0000001800187308 */ /* 0x000e220000002400 */
[----:B------:R-:W-:Y:S01]  /*3870*/  FMNMX.FTZ R72, R137, R72, !PT ;  /* 0x0000004889487209 */ /* 0x000fe20007810000 */
[----:B------:R-:W-:Y:S01]  /*3880*/  FMUL.FTZ R36, R27, UR5 ;  /* 0x000000051b247c20 */ /* 0x000fe20008410000 */
[----:B--2---:R-:W-:-:S02]  /*3890*/  FSEL R29, R70, -INF , P5 ;  /* 0xff800000461d7808 */ /* 0x004fc40002800000 */
[----:B------:R-:W-:Y:S02]  /*38a0*/  ISETP.GT.AND P5, PT, R6, 0x80, PT ;  /* 0x000000800600780c */ /* 0x000fe40003fa4270 */
[----:B---3--:R-:W-:Y:S01]  /*38b0*/  FSEL R141, R10, -INF , P6 ;  /* 0xff8000000a8d7808 */ /* 0x008fe20003000000 */
[----:B------:R-:W1:Y:S01]  /*38c0*/  MUFU.TANH R12, R12 ;  /* 0x0000000c000c7308 */ /* 0x000e620000002400 */
[----:B------:R-:W-:Y:S02]  /*38d0*/  FMNMX.FTZ R72, R139, R72, !PT ;  /* 0x000000488b487209 */ /* 0x000fe40007810000 */
[----:B----4-:R-:W-:Y:S02]  /*38e0*/  FSEL R105, R105, -INF , P4 ;  /* 0xff80000069697808 */ /* 0x010fe40002000000 */
[----:B------:R-:W-:Y:S02]  /*38f0*/  ISETP.GT.AND P4, PT, R6, 0x81, PT ;  /* 0x000000810600780c */ /* 0x000fe40003f84270 */
[----:B------:R-:W-:Y:S01]  /*3900*/  FMNMX.FTZ R72, R141, R72, !PT ;  /* 0x000000488d487209 */ /* 0x000fe20007810000 */
[----:B------:R-:W2:Y:S01]  /*3910*/  MUFU.TANH R20, R20 ;  /* 0x0000001400147308 */ /* 0x000ea20000002400 */
[----:B0-----:R-:W-:-:S04]  /*3920*/  FSEL R143, R24, -INF , P5 ;  /* 0xff800000188f7808 */ /* 0x001fc80002800000 */
[----:B------:R-:W-:-:S03]  /*3930*/  FMNMX.FTZ R75, R143, R72, !PT ;  /* 0x000000488f4b7209 */ /* 0x000fc60007810000 */
[----:B------:R-:W0:Y:S01]  /*3940*/  MUFU.TANH R38, R38 ;  /* 0x0000002600267308 */ /* 0x000e220000002400 */
[----:B-1----:R-:W-:Y:S02]  /*3950*/  FSEL R107, R12, -INF , P3 ;  /* 0xff8000000c6b7808 */ /* 0x002fe40001800000 */
[----:B------:R-:W-:-:S05]  /*3960*/  ISETP.GT.AND P3, PT, R6, 0x88, PT ;  /* 0x000000880600780c */ /* 0x000fca0003f64270 */
[----:B------:R-:W1:Y:S01]  /*3970*/  MUFU.TANH R28, R28 ;  /* 0x0000001c001c7308 */ /* 0x000e620000002400 */
[----:B--2---:R-:W-:-:S04]  /*3980*/  FSEL R46, R20, -INF , P4 ;  /* 0xff800000142e7808 */ /* 0x004fc80002000000 */
[----:B------:R-:W-:-:S03]  /*3990*/  FMNMX.FTZ R75, R46, R75, !PT ;  /* 0x0000004b2e4b7209 */ /* 0x000fc60007810000 */
[----:B------:R-:W2:Y:S01]  /*39a0*/  MUFU.TANH R14, R14 ;  /* 0x0000000e000e7308 */ /* 0x000ea20000002400 */
[----:B0-----:R-:W-:Y:S01]  /*39b0*/  FSEL R103, R38, -INF , P2 ;  /* 0xff80000026677808 */ /* 0x001fe20001000000 */
[----:B------:R-:W-:Y:S01]  /*39c0*/  FMUL.FTZ R38, R30, UR5 ;  /* 0x000000051e267c20 */ /* 0x000fe20008410000 */
[----:B------:R-:W-:-:S05]  /*39d0*/  ISETP.GT.AND P2, PT, R6, 0x89, PT ;  /* 0x000000890600780c */ /* 0x000fca0003f44270 */
[----:B------:R-:W-:Y:S01]  /*39e0*/  MUFU.TANH R34, R34 ;  /* 0x0000002200227308 */ /* 0x000fe20000002400 */
[----:B-1----:R-:W-:-:S04]  /*39f0*/  FSEL R50, R28, -INF , P3 ;  /* 0xff8000001c327808 */ /* 0x002fc80001800000 */
[----:B------:R-:W-:-:S03]  /*3a00*/  FMNMX.FTZ R75, R50, R75, !PT ;  /* 0x0000004b324b7209 */ /* 0x000fc60007810000 */
[----:B------:R-:W0:Y:S01]  /*3a10*/  MUFU.TANH R32, R32 ;  /* 0x0000002000207308 */ /* 0x000e220000002400 */
[----:B--2---:R-:W-:-:S04]  /*3a20*/  FSEL R52, R14, -INF , P2 ;  /* 0xff8000000e347808 */ /* 0x004fc80001000000 */
[----:B------:R-:W-:-:S03]  /*3a30*/  FMNMX.FTZ R6, R52, R75, !PT ;  /* 0x0000004b34067209 */ /* 0x000fc60007810000 */
[----:B------:R-:W-:Y:S02]  /*3a40*/  MUFU.TANH R36, R36 ;  /* 0x0000002400247308 */ /* 0x000fe40000002400 */
[----:B------:R-:W1:Y:S06]  /*3a50*/  SHFL.BFLY PT, R75, R6, 0x2, 0x1f ;  /* 0x0c401f00064b7f89 */ /* 0x000e6c00000e0000 */
[----:B------:R-:W2:Y:S08]  /*3a60*/  MUFU.TANH R38, R38 ;  /* 0x0000002600267308 */ /* 0x000eb00000002400 */
[----:B------:R-:W3:Y:S01]  /*3a70*/  MUFU.TANH R40, R40 ;  /* 0x0000002800287308 */ /* 0x000ee20000002400 */
[----:B-1----:R-:W-:-:S05]  /*3a80*/  FMNMX.FTZ R10, R6, R75, !PT ;  /* 0x0000004b060a7209 */ /* 0x002fca0007810000 */
[----:B------:R-:W1:Y:S02]  /*3a90*/  SHFL.BFLY PT, R75, R10, 0x1, 0x1f ;  /* 0x0c201f000a4b7f89 */ /* 0x000e6400000e0000 */
[----:B-1----:R-:W-:Y:S02]  /*3aa0*/  FMNMX.FTZ R75, R10, R75, !PT ;  /* 0x0000004b0a4b7209 */ /* 0x002fe40007810000 */
[----:B------:R-:W-:Y:S02]  /*3ab0*/  FMNMX.FTZ R10, R3, R4, !PT ;  /* 0x00000004030a7209 */ /* 0x000fe40007810000 */
[C---:B------:R-:W-:Y:S01]  /*3ac0*/  FSETP.NEU.FTZ.AND P0, PT, R75.reuse, -INF , PT ;  /* 0xff8000004b00780b */ /* 0x040fe20003f1d000 */
[----:B------:R-:W-:Y:S01]  /*3ad0*/  FMUL.FTZ R48, R75, R74 ;  /* 0x0000004a4b307220 */ /* 0x000fe20000410000 */
[----:B------:R-:W-:-:S04]  /*3ae0*/  FMNMX.FTZ R10, R5, R10, !PT ;  /* 0x0000000a050a7209 */ /* 0x000fc80007810000 */
[----:B------:R-:W-:Y:S02]  /*3af0*/  FMNMX.FTZ R12, R7, R10, !PT ;  /* 0x0000000a070c7209 */ /* 0x000fe40007810000 */
[----:B------:R-:W-:Y:S02]  /*3b00*/  FSEL R48, R48, RZ, P0 ;  /* 0x000000ff30307208 */ /* 0x000fe40000000000 */
[----:B------:R-:W-:Y:S02]  /*3b10*/  FMNMX.FTZ R12, R9, R12, !PT ;  /* 0x0000000c090c7209 */ /* 0x000fe40007810000 */
[----:B------:R-:W-:Y:S01]  /*3b20*/  ISETP.NE.AND P0, PT, R68, RZ, PT ;  /* 0x000000ff4400720c */ /* 0x000fe20003f05270 */
[--C-:B------:R-:W-:Y:S01]  /*3b30*/  FFMA.FTZ R93, R93, R74, -R48.reuse ;  /* 0x0000004a5d5d7223 */ /* 0x100fe20000010830 */
[----:B------:R-:W-:Y:S01]  /*3b40*/  FMNMX.FTZ R12, R11, R12, !PT ;  /* 0x0000000c0b0c7209 */ /* 0x000fe20007810000 */
[-CC-:B------:R-:W-:Y:S01]  /*3b50*/  FFMA.FTZ R31, R97, R74.reuse, -R48.reuse ;  /* 0x0000004a611f7223 */ /* 0x180fe20000010830 */
[-CC-:B------:R-:W-:Y:S01]  /*3b60*/  FFMA.FTZ R99, R99, R74.reuse, -R48.reuse ;  /* 0x0000004a63637223 */ /* 0x180fe20000010830 */
[----:B0-----:R-:W-:Y:S01]  /*3b70*/  FSEL R97, R32, -INF , P5 ;  /* 0xff80000020617808 */ /* 0x001fe20002800000 */
[--C-:B------:R-:W-:Y:S01]  /*3b80*/  FFMA.FTZ R30, R59, R74, -R48.reuse ;  /* 0x0000004a3b1e7223 */ /* 0x100fe20000010830 */
[----:B------:R-:W-:Y:S01]  /*3b90*/  FMNMX.FTZ R12, R13, R12, !PT ;  /* 0x0000000c0d0c7209 */ /* 0x000fe20007810000 */
[-CC-:B------:R-:W-:Y:S01]  /*3ba0*/  FFMA.FTZ R59, R113, R74.reuse, -R48.reuse ;  /* 0x0000004a713b7223 */ /* 0x180fe20000010830 */
[-CC-:B------:R-:W-:Y:S01]  /*3bb0*/  FFMA.FTZ R115, R115, R74.reuse, -R48.reuse ;  /* 0x0000004a73737223 */ /* 0x180fe20000010830 */
[----:B--2---:R-:W-:Y:S01]  /*3bc0*/  FSEL R113, R38, -INF , P3 ;  /* 0xff80000026717808 */ /* 0x004fe20001800000 */
[--C-:B------:R-:W-:Y:S01]  /*3bd0*/  FFMA.FTZ R67, R67, R74, -R48.reuse ;  /* 0x0000004a43437223 */ /* 0x100fe20000010830 */
[----:B------:R-:W-:Y:S01]  /*3be0*/  FMNMX.FTZ R12, R15, R12, !PT ;  /* 0x0000000c0f0c7209 */ /* 0x000fe20007810000 */
[-CC-:B------:R-:W-:Y:S01]  /*3bf0*/  FFMA.FTZ R20, R81, R74.reuse, -R48.reuse ;  /* 0x0000004a51147223 */ /* 0x180fe20000010830 */
[--C-:B------:R-:W-:Y:S01]  /*3c00*/  FFMA.FTZ R56, R46, R74, -R48.reuse ;  /* 0x0000004a2e387223 */ /* 0x100fe20000010830 */
[----:B------:R-:W-:Y:S01]  /*3c10*/  MUFU.EX2 R10, R67 ;  /* 0x00000043000a7308 */ /* 0x000fe20000000800 */
[----:B------:R-:W-:Y:S01]  /*3c20*/  FMNMX.FTZ R12, R21, R12, !PT ;  /* 0x0000000c150c7209 */ /* 0x000fe20007810000 */
[-CC-:B------:R-:W-:Y:S01]  /*3c30*/  FFMA.FTZ R87, R87, R74.reuse, -R48.reuse ;  /* 0x0000004a57577223 */ /* 0x180fe20000010830 */
[-CC-:B------:R-:W-:Y:S01]  /*3c40*/  FFMA.FTZ R46, R50, R74.reuse, -R48.reuse ;  /* 0x0000004a322e7223 */ /* 0x180fe20000010830 */
[--C-:B------:R-:W-:Y:S01]  /*3c50*/  FFMA.FTZ R109, R8, R74, -R48.reuse ;  /* 0x0000004a086d7223 */ /* 0x100fe20000010830 */
        /* <DEDUP_REMOVED lines=23> */
[----:B------:R-:W-:Y:S01]  /*3dd0*/  FFMA.FTZ R91, R52, R74, -R48 ;  /* 0x0000004a345b7223 */ /* 0x000fe20000010830 */
[----:B------:R-:W-:Y:S01]  /*3de0*/  FMNMX.FTZ R14, R51, R12, !PT ;  /* 0x0000000c330e7209 */ /* 0x000fe20007810000 */
[----:B------:R-:W-:Y:S03]  /*3df0*/  MUFU.EX2 R6, R6 ;  /* 0x0000000600067308 */ /* 0x000fe60000000800 */
[----:B------:R-:W-:-:S04]  /*3e00*/  FMNMX.FTZ R14, R53, R14, !PT ;  /* 0x0000000e350e7209 */ /* 0x000fc80007810000 */
[----:B------:R-:W-:Y:S01]  /*3e10*/  FMNMX.FTZ R14, R33, R14, !PT ;  /* 0x0000000e210e7209 */ /* 0x000fe20007810000 */
[----:B------:R0:W-:Y:S03]  /*3e20*/  MUFU.EX2 R12, R87 ;  /* 0x00000057000c7308 */ /* 0x0001e60000000800 */
[----:B------:R-:W-:-:S04]  /*3e30*/  FMNMX.FTZ R14, R57, R14, !PT ;  /* 0x0000000e390e7209 */ /* 0x000fc80007810000 */
[----:B------:R-:W-:Y:S01]  /*3e40*/  FMNMX.FTZ R24, R35, R14, !PT ;  /* 0x0000000e23187209 */ /* 0x000fe20007810000 */
[----:B------:R-:W1:Y:S01]  /*3e50*/  MUFU.EX2 R109, R109 ;  /* 0x0000006d006d7308 */ /* 0x000e620000000800 */
[----:B0-----:R-:W-:Y:S02]  /*3e60*/  FFMA.FTZ R87, R121, R74, -R48 ;  /* 0x0000004a79577223 */ /* 0x001fe40000010830 */
[----:B------:R-:W-:-:S04]  /*3e70*/  FMNMX.FTZ R24, R69, R24, !PT ;  /* 0x0000001845187209 */ /* 0x000fc80007810000 */
[----:B------:R-:W-:Y:S01]  /*3e80*/  FMNMX.FTZ R24, R83, R24, !PT ;  /* 0x0000001853187209 */ /* 0x000fe20007810000 */
[----:B------:R0:W-:Y:S03]  /*3e90*/  MUFU.EX2 R14, R93 ;  /* 0x0000005d000e7308 */ /* 0x0001e60000000800 */
[----:B------:R-:W-:-:S04]  /*3ea0*/  FMNMX.FTZ R24, R37, R24, !PT ;  /* 0x0000001825187209 */ /* 0x000fc80007810000 */
[----:B------:R-:W-:Y:S01]  /*3eb0*/  FMNMX.FTZ R26, R89, R24, !PT ;  /* 0x00000018591a7209 */ /* 0x000fe20007810000 */
[----:B------:R-:W-:Y:S01]  /*3ec0*/  MUFU.EX2 R30, R30 ;  /* 0x0000001e001e7308 */ /* 0x000fe20000000800 */
[----:B0-----:R-:W-:Y:S02]  /*3ed0*/  FSEL R93, R34, -INF , P6 ;  /* 0xff800000225d7808 */ /* 0x001fe40003000000 */
[----:B------:R-:W-:-:S04]  /*3ee0*/  FMNMX.FTZ R26, R95, R26, !PT ;  /* 0x0000001a5f1a7209 */ /* 0x000fc80007810000 */
[----:B------:R-:W-:Y:S01]  /*3ef0*/  FMNMX.FTZ R26, R25, R26, !PT ;  /* 0x0000001a191a7209 */ /* 0x000fe20007810000 */
[----:B------:R0:W-:Y:S03]  /*3f00*/  MUFU.EX2 R24, R99 ;  /* 0x0000006300187308 */ /* 0x0001e60000000800 */
[----:B------:R-:W-:-:S04]  /*3f10*/  FMNMX.FTZ R26, R101, R26, !PT ;  /* 0x0000001a651a7209 */ /* 0x000fc80007810000 */
[----:B------:R-:W-:Y:S01]  /*3f20*/  FMNMX.FTZ R42, R29, R26, !PT ;  /* 0x0000001a1d2a7209 */ /* 0x000fe20007810000 */
[----:B------:R-:W-:Y:S01]  /*3f30*/  MUFU.EX2 R111, R111 ;  /* 0x0000006f006f7308 */ /* 0x000fe20000000800 */
[----:B0-----:R-:W-:Y:S01]  /*3f40*/  FSEL R99, R36, -INF , P4 ;  /* 0xff80000024637808 */ /* 0x001fe20002000000 */
[----:B------:R-:W-:Y:S01]  /*3f50*/  FFMA.FTZ R36, R139, R74, -R48 ;  /* 0x0000004a8b247223 */ /* 0x000fe20000010830 */
[----:B------:R-:W-:-:S04]  /*3f60*/  FMNMX.FTZ R42, R105, R42, !PT ;  /* 0x0000002a692a7209 */ /* 0x000fc80007810000 */
[----:B------:R-:W-:Y:S01]  /*3f70*/  FMNMX.FTZ R42, R107, R42, !PT ;  /* 0x0000002a6b2a7209 */ /* 0x000fe20007810000 */
[----:B------:R3:W-:Y:S03]  /*3f80*/  MUFU.EX2 R26, R115 ;  /* 0x00000073001a7308 */ /* 0x0007e60000000800 */
[----:B------:R-:W-:-:S04]  /*3f90*/  FMNMX.FTZ R42, R103, R42, !PT ;  /* 0x0000002a672a7209 */ /* 0x000fc80007810000 */
[----:B------:R-:W-:Y:S01]  /*3fa0*/  FMNMX.FTZ R42, R93, R42, !PT ;  /* 0x0000002a5d2a7209 */ /* 0x000fe20007810000 */
[----:B------:R-:W-:Y:S01]  /*3fb0*/  MUFU.EX2 R8, R8 ;  /* 0x0000000800087308 */ /* 0x000fe20000000800 */
[----:B---3--:R-:W-:Y:S01]  /*3fc0*/  FSEL R115, R40, -INF , P2 ;  /* 0xff80000028737808 */ /* 0x008fe20001000000 */
[----:B------:R-:W-:Y:S01]  /*3fd0*/  FFMA.FTZ R40, R131, R74, -R48 ;  /* 0x0000004a83287223 */ /* 0x000fe20000010830 */
[----:B------:R-:W-:-:S04]  /*3fe0*/  FMNMX.FTZ R42, R97, R42, !PT ;  /* 0x0000002a612a7209 */ /* 0x000fc80007810000 */
[----:B------:R-:W-:Y:S01]  /*3ff0*/  FMNMX.FTZ R42, R99, R42, !PT ;  /* 0x0000002a632a7209 */ /* 0x000fe20007810000 */
[----:B------:R-:W-:Y:S03]  /*4000*/  MUFU.EX2 R63, R63 ;  /* 0x0000003f003f7308 */ /* 0x000fe60000000800 */
[----:B------:R-:W-:-:S04]  /*4010*/  FMNMX.FTZ R42, R113, R42, !PT ;  /* 0x0000002a712a7209 */ /* 0x000fc80007810000 */
[----:B------:R-:W-:Y:S01]  /*4020*/  FMNMX.FTZ R34, R115, R42, !PT ;  /* 0x0000002a73227209 */ /* 0x000fe20007810000 */
[-CC-:B------:R-:W-:Y:S01]  /*4030*/  FFMA.FTZ R42, R127, R74.reuse, -R48.reuse ;  /* 0x0000004a7f2a7223 */ /* 0x180fe20000010830 */
[----:B------:R-:W-:Y:S03]  /*4040*/  MUFU.EX2 R39, R39 ;  /* 0x0000002700277308 */ /* 0x000fe60000000800 */
[----:B------:R-:W0:Y:S05]  /*4050*/  SHFL.BFLY PT, R67, R34, 0x2, 0x1f ;  /* 0x0c401f0022437f89 */ /* 0x000e2a00000e0000 */
[----:B------:R-:W-:Y:S08]  /*4060*/  MUFU.EX2 R27, R27 ;  /* 0x0000001b001b7308 */ /* 0x000ff00000000800 */
[----:B------:R-:W-:Y:S08]  /*4070*/  MUFU.EX2 R28, R28 ;  /* 0x0000001c001c7308 */ /* 0x000ff00000000800 */
[----:B------:R-:W-:Y:S01]  /*4080*/  MUFU.EX2 R20, R20 ;  /* 0x0000001400147308 */ /* 0x000fe20000000800 */
[----:B0-----:R-:W-:Y:S01]  /*4090*/  FMNMX.FTZ R54, R34, R67, !PT ;  /* 0x0000004322367209 */ /* 0x001fe20007810000 */
[-CC-:B------:R-:W-:Y:S01]  /*40a0*/  FFMA.FTZ R67, R141, R74.reuse, -R48.reuse ;  /* 0x0000004a8d437223 */ /* 0x180fe20000010830 */
[----:B------:R-:W-:-:S03]  /*40b0*/  FFMA.FTZ R34, R143, R74, -R48 ;  /* 0x0000004a8f227223 */ /* 0x000fc60000010830 */
[----:B------:R-:W0:Y:S02]  /*40c0*/  SHFL.BFLY PT, R81, R54, 0x1, 0x1f ;  /* 0x0c201f0036517f89 */ /* 0x000e2400000e0000 */
[----:B------:R-:W-:Y:S08]  /*40d0*/  MUFU.EX2 R61, R61 ;  /* 0x0000003d003d7308 */ /* 0x000ff00000000800 */
[----:B------:R-:W-:Y:S08]  /*40e0*/  MUFU.EX2 R55, R55 ;  /* 0x0000003700377308 */ /* 0x000ff00000000800 */
[----:B------:R-:W-:Y:S01]  /*40f0*/  MUFU.EX2 R31, R31 ;  /* 0x0000001f001f7308 */ /* 0x000fe20000000800 */
[----:B0-----:R-:W-:-:S07]  /*4100*/  FMNMX.FTZ R72, R54, R81, !PT ;  /* 0x0000005136487209 */ /* 0x001fce0007810000 */
[----:B------:R-:W-:Y:S01]  /*4110*/  MUFU.EX2 R59, R59 ;  /* 0x0000003b003b7308 */ /* 0x000fe20000000800 */
[C---:B------:R-:W-:Y:S01]  /*4120*/  FSETP.NEU.FTZ.AND P2, PT, R72.reuse, -INF , PT ;  /* 0xff8000004800780b */ /* 0x040fe20003f5d000 */
[----:B------:R-:W-:-:S06]  /*4130*/  FMUL.FTZ R50, R72, R74 ;  /* 0x0000004a48327220 */ /* 0x000fcc0000410000 */
[----:B------:R0:W-:Y:S01]  /*4140*/  MUFU.EX2 R81, R56 ;  /* 0x0000003800517308 */ /* 0x0001e20000000800 */
[----:B------:R-:W-:Y:S02]  /*4150*/  FSEL R48, R50, RZ, P2 ;  /* 0x000000ff32307208 */ /* 0x000fe40001000000 */
[----:B------:R-:W-:-:S03]  /*4160*/  ISETP.GE.AND P2, PT, R64, 0x91, PT ;  /* 0x000000914000780c */ /* 0x000fc60003f46270 */
[-CC-:B------:R-:W-:Y:S01]  /*4170*/  FFMA.FTZ R3, R3, R74.reuse, -R48.reuse ;  /* 0x0000004a03037223 */ /* 0x180fe20000010830 */
[-CC-:B------:R-:W-:Y:S01]  /*4180*/  FFMA.FTZ R4, R4, R74.reuse, -R48.reuse ;  /* 0x0000004a04047223 */ /* 0x180fe20000010830 */
[-CC-:B------:R-:W-:Y:S01]  /*4190*/  FFMA.FTZ R5, R5, R74.reuse, -R48.reuse ;  /* 0x0000004a05057223 */ /* 0x180fe20000010830 */
[-CC-:B------:R-:W-:Y:S01]  /*41a0*/  FFMA.FTZ R7, R7, R74.reuse, -R48.reuse ;  /* 0x0000004a07077223 */ /* 0x180fe20000010830 */
[----:B------:R2:W-:Y:S01]  /*41b0*/  MUFU.EX2 R68, R3 ;  /* 0x0000000300447308 */ /* 0x0005e20000000800 */
[-CC-:B------:R-:W-:Y:S01]  /*41c0*/  FFMA.FTZ R9, R9, R74.reuse, -R48.reuse ;  /* 0x0000004a09097223 */ /* 0x180fe20000010830 */
[-CC-:B------:R-:W-:Y:S01]  /*41d0*/  FFMA.FTZ R50, R11, R74.reuse, -R48.reuse ;  /* 0x0000004a0b327223 */ /* 0x180fe20000010830 */
[-CC-:B------:R-:W-:Y:S01]  /*41e0*/  FFMA.FTZ R11, R13, R74.reuse, -R48.reuse ;  /* 0x0000004a0d0b7223 */ /* 0x180fe20000010830 */
[-CC-:B------:R-:W-:Y:S01]  /*41f0*/  FFMA.FTZ R13, R41, R74.reuse, -R48.reuse ;  /* 0x0000004a290d7223 */ /* 0x180fe20000010830 */
[-CC-:B------:R-:W-:Y:S01]  /*4200*/  FFMA.FTZ R52, R15, R74.reuse, -R48.reuse ;  /* 0x0000004a0f347223 */ /* 0x180fe20000010830 */
[-CC-:B------:R-:W-:Y:S01]  /*4210*/  FFMA.FTZ R54, R23, R74.reuse, -R48.reuse ;  /* 0x0000004a17367223 */ /* 0x180fe20000010830 */
[-CC-:B0-----:R-:W-:Y:S01]  /*4220*/  FFMA.FTZ R56, R43, R74.reuse, -R48.reuse ;  /* 0x0000004a2b387223 */ /* 0x181fe20000010830 */
[----:B------:R0:W3:Y:S01]  /*4230*/  MUFU.EX2 R117, R4 ;  /* 0x0000000400757308 */ /* 0x0000e20000000800 */
[-CC-:B--2---:R-:W-:Y:S01]  /*4240*/  FFMA.FTZ R3, R21, R74.reuse, -R48.reuse ;  /* 0x0000004a15037223 */ /* 0x184fe20000010830 */
[-CC-:B------:R-:W-:Y:S01]  /*4250*/  FFMA.FTZ R15, R45, R74.reuse, -R48.reuse ;  /* 0x0000004a2d0f7223 */ /* 0x180fe20000010830 */
[-CC-:B------:R-:W-:Y:S01]  /*4260*/  FFMA.FTZ R58, R47, R74.reuse, -R48.reuse ;  /* 0x0000004a2f3a7223 */ /* 0x180fe20000010830 */
[-CC-:B------:R-:W-:Y:S01]  /*4270*/  FFMA.FTZ R23, R49, R74.reuse, -R48.reuse ;  /* 0x0000004a31177223 */ /* 0x180fe20000010830 */
[-CC-:B------:R-:W-:Y:S01]  /*4280*/  FFMA.FTZ R60, R51, R74.reuse, -R48.reuse ;  /* 0x0000004a333c7223 */ /* 0x180fe20000010830 */
[-CC-:B------:R-:W-:Y:S01]  /*4290*/  FFMA.FTZ R21, R53, R74.reuse, -R48.reuse ;  /* 0x0000004a35157223 */ /* 0x180fe20000010830 */
[-C--:B------:R-:W-:Y:S01]  /*42a0*/  FFMA.FTZ R62, R33, R74.reuse, -R48 ;  /* 0x0000004a213e7223 */ /* 0x080fe20000010830 */
[----:B------:R1:W2:Y:S01]  /*42b0*/  MUFU.EX2 R70, R5 ;  /* 0x0000000500467308 */ /* 0x0002a20000000800 */
[----:B0-----:R-:W-:Y:S01]  /*42c0*/  @!P1 PRMT R4, RZ, 0x654, R0 ;  /* 0x00000654ff049816 */ /* 0x001fe20000000000 */
[-CC-:B------:R-:W-:Y:S01]  /*42d0*/  FFMA.FTZ R33, R57, R74.reuse, -R48.reuse ;  /* 0x0000004a39217223 */ /* 0x180fe20000010830 */
[-CC-:B------:R-:W-:Y:S01]  /*42e0*/  FFMA.FTZ R66, R35, R74.reuse, -R48.reuse ;  /* 0x0000004a23427223 */ /* 0x180fe20000010830 */
[-CC-:B------:R-:W-:Y:S01]  /*42f0*/  FFMA.FTZ R69, R69, R74.reuse, -R48.reuse ;  /* 0x0000004a45457223 */ /* 0x180fe20000010830 */
[----:B------:R0:W-:Y:S01]  /*4300*/  @!P1 SYNCS.ARRIVE.TRANS64.RED.A1T0 RZ, [R4+URZ], RZ ;  /* 0x000000ff04ff99a7 */ /* 0x0001e2000810043f */
[-CC-:B------:R-:W-:Y:S01]  /*4310*/  FFMA.FTZ R35, R83, R74.reuse, -R48.reuse ;  /* 0x0000004a53237223 */ /* 0x180fe20000010830 */
[-CC-:B------:R-:W-:Y:S01]  /*4320*/  FFMA.FTZ R89, R89, R74.reuse, -R48.reuse ;  /* 0x0000004a59597223 */ /* 0x180fe20000010830 */
[----:B------:R-:W4:Y:S01]  /*4330*/  MUFU.EX2 R7, R7 ;  /* 0x0000000700077308 */ /* 0x000f220000000800 */
[----:B-1----:R-:W-:Y:S01]  /*4340*/  FADD.FTZ R5, R6, R109 ;  /* 0x0000006d06057221 */ /* 0x002fe20000010000 */
[----:B---3--:R-:W-:Y:S01]  /*4350*/  FADD.FTZ R41, R68, R117 ;  /* 0x0000007544297221 */ /* 0x008fe20000010000 */
[-CC-:B------:R-:W-:Y:S01]  /*4360*/  FFMA.FTZ R105, R105, R74.reuse, -R48.reuse ;  /* 0x0000004a69697223 */ /* 0x180fe20000010830 */
[--C-:B------:R-:W-:Y:S01]  /*4370*/  FFMA.FTZ R107, R107, R74, -R48.reuse ;  /* 0x0000004a6b6b7223 */ /* 0x100fe20000010830 */
[----:B------:R-:W-:Y:S01]  /*4380*/  FADD.FTZ R64, R30, R5 ;  /* 0x000000051e407221 */ /* 0x000fe20000010000 */
[----:B------:R-:W-:Y:S01]  /*4390*/  F2FP.F16.F32.PACK_AB R5, R117, R68 ;  /* 0x000000447505723e */ /* 0x000fe200000000ff */
[----:B------:R-:W-:Y:S01]  /*43a0*/  FFMA.FTZ R103, R103, R74, -R48 ;  /* 0x0000004a67677223 */ /* 0x000fe20000010830 */
[----:B------:R-:W1:Y:S01]  /*43b0*/  MUFU.EX2 R9, R9 ;  /* 0x0000000900097308 */ /* 0x000e620000000800 */
[----:B--2---:R-:W-:Y:S01]  /*43c0*/  FADD.FTZ R76, R70, R41 ;  /* 0x00000029464c7221 */ /* 0x004fe20000010000 */
[----:B------:R-:W-:Y:S01]  /*43d0*/  FADD.FTZ R41, R111, R64 ;  /* 0x000000406f297221 */ /* 0x000fe20000010000 */
[----:B0-----:R-:W-:Y:S01]  /*43e0*/  F2FP.F16.F32.PACK_AB R4, R109, R6 ;  /* 0x000000066d04723e */ /* 0x001fe200000000ff */
[--C-:B------:R-:W-:Y:S01]  /*43f0*/  FFMA.FTZ R64, R25, R74, -R48.reuse ;  /* 0x0000004a19407223 */ /* 0x100fe20000010830 */
[----:B------:R-:W-:Y:S01]  /*4400*/  F2FP.F16.F32.PACK_AB R6, R111, R30 ;  /* 0x0000001e6f06723e */ /* 0x000fe200000000ff */
[----:B------:R-:W-:Y:S01]  /*4410*/  FADD.FTZ R68, R8, R41 ;  /* 0x0000002908447221 */ /* 0x000fe20000010000 */
[----:B------:R-:W-:Y:S01]  /*4420*/  FFMA.FTZ R30, R37, R74, -R48 ;  /* 0x0000004a251e7223 */ /* 0x000fe20000010830 */
[----:B------:R-:W0:Y:S01]  /*4430*/  MUFU.EX2 R50, R50 ;  /* 0x0000003200327308 */ /* 0x000e220000000800 */
[----:B----4-:R-:W-:Y:S01]  /*4440*/  FADD.FTZ R76, R7, R76 ;  /* 0x0000004c074c7221 */ /* 0x010fe20000010000 */
[----:B------:R-:W-:Y:S01]  /*4450*/  FADD.FTZ R45, R63, R68 ;  /* 0x000000443f2d7221 */ /* 0x000fe20000010000 */
[----:B------:R-:W-:Y:S01]  /*4460*/  F2FP.F16.F32.PACK_AB R7, R7, R70 ;  /* 0x000000460707723e */ /* 0x000fe200000000ff */
[-CC-:B------:R-:W-:Y:S01]  /*4470*/  FFMA.FTZ R25, R29, R74.reuse, -R48.reuse ;  /* 0x0000004a1d197223 */ /* 0x180fe20000010830 */
[-CC-:B------:R-:W-:Y:S01]  /*4480*/  FFMA.FTZ R37, R95, R74.reuse, -R48.reuse ;  /* 0x0000004a5f257223 */ /* 0x180fe20000010830 */
[----:B------:R-:W-:Y:S01]  /*4490*/  FADD.FTZ R70, R10, R45 ;  /* 0x0000002d0a467221 */ /* 0x000fe20000010000 */
[----:B------:R-:W-:Y:S01]  /*44a0*/  FFMA.FTZ R41, R101, R74, -R48 ;  /* 0x0000004a65297223 */ /* 0x000fe20000010830 */
[----:B------:R-:W2:Y:S01]  /*44b0*/  MUFU.EX2 R11, R11 ;  /* 0x0000000b000b7308 */ /* 0x000ea20000000800 */
[----:B-1----:R-:W-:Y:S01]  /*44c0*/  FADD.FTZ R43, R9, R76 ;  /* 0x0000004c092b7221 */ /* 0x002fe20000010000 */
[----:B------:R-:W-:Y:S01]  /*44d0*/  FADD.FTZ R70, R39, R70 ;  /* 0x0000004627467221 */ /* 0x000fe20000010000 */
[----:B------:R1:W-:Y:S01]  /*44e0*/  STSM.16.M88.4 [R2+0x24300], R4 ;  /* 0x0243000402007844 */ /* 0x0003e20000000200 */
[----:B------:R-:W-:Y:S01]  /*44f0*/  F2FP.F16.F32.PACK_AB R8, R63, R8 ;  /* 0x000000083f08723e */ /* 0x000fe200000000ff */
[--C-:B------:R-:W-:Y:S01]  /*4500*/  FFMA.FTZ R93, R93, R74, -R48.reuse ;  /* 0x0000004a5d5d7223 */ /* 0x100fe20000010830 */
[----:B------:R-:W-:Y:S01]  /*4510*/  F2FP.F16.F32.PACK_AB R10, R39, R10 ;  /* 0x0000000a270a723e */ /* 0x000fe200000000ff */
[-CC-:B------:R-:W-:Y:S01]  /*4520*/  FFMA.FTZ R97, R97, R74.reuse, -R48.reuse ;  /* 0x0000004a61617223 */ /* 0x180fe20000010830 */
[----:B------:R-:W3:Y:S01]  /*4530*/  MUFU.EX2 R52, R52 ;  /* 0x0000003400347308 */ /* 0x000ee20000000800 */
[C---:B0-----:R-:W-:Y:S01]  /*4540*/  FADD.FTZ R68, R50.reuse, R43 ;  /* 0x0000002b32447221 */ /* 0x041fe20000010000 */
[----:B------:R-:W-:Y:S01]  /*4550*/  F2FP.F16.F32.PACK_AB R9, R50, R9 ;  /* 0x000000093209723e */ /* 0x000fe200000000ff */
[-CC-:B------:R-:W-:Y:S01]  /*4560*/  FFMA.FTZ R99, R99, R74.reuse, -R48.reuse ;  /* 0x0000004a63637223 */ /* 0x180fe20000010830 */
[-CC-:B------:R-:W-:Y:S01]  /*4570*/  FFMA.FTZ R113, R113, R74.reuse, -R48.reuse ;  /* 0x0000004a71717223 */ /* 0x180fe20000010830 */
[----:B------:R-:W-:Y:S01]  /*4580*/  FFMA.FTZ R48, R115, R74, -R48 ;  /* 0x0000004a73307223 */ /* 0x000fe20000010830 */
[----:B------:R-:W-:-:S02]  /*4590*/  IMAD.MOV.U32 R63, RZ, RZ, R71 ;  /* 0x000000ffff3f7224 */ /* 0x000fc400078e0047 */
[----:B------:R-:W0:Y:S01]  /*45a0*/  MUFU.EX2 R3, R3 ;  /* 0x0000000300037308 */ /* 0x000e220000000800 */
[----:B--2---:R-:W-:Y:S01]  /*45b0*/  FADD.FTZ R43, R11, R68 ;  /* 0x000000440b2b7221 */ /* 0x004fe20000010000 */
[--C-:B------:R-:W-:Y:S01]  /*45c0*/  IMAD.MOV.U32 R57, RZ, RZ, R71.reuse ;  /* 0x000000ffff397224 */ /* 0x100fe200078e0047 */
[----:B-1----:R-:W-:Y:S01]  /*45d0*/  F2FP.F16.F32.PACK_AB R4, R28, R27 ;  /* 0x0000001b1c04723e */ /* 0x002fe200000000ff */
[--C-:B------:R-:W-:Y:S02]  /*45e0*/  IMAD.MOV.U32 R53, RZ, RZ, R71.reuse ;  /* 0x000000ffff357224 */ /* 0x100fe400078e0047 */
[----:B------:R-:W-:Y:S02]  /*45f0*/  IMAD.MOV.U32 R51, RZ, RZ, R71 ;  /* 0x000000ffff337224 */ /* 0x000fe400078e0047 */
[----:B------:R-:W1:Y:S01]  /*4600*/  MUFU.EX2 R54, R54 ;  /* 0x0000003600367308 */ /* 0x000e620000000800 */
[C---:B---3--:R-:W-:Y:S01]  /*4610*/  FADD.FTZ R68, R52.reuse, R43 ;  /* 0x0000002b34447221 */ /* 0x048fe20000010000 */
[----:B------:R-:W-:Y:S01]  /*4620*/  FADD.FTZ R43, R27, R70 ;  /* 0x000000461b2b7221 */ /* 0x000fe20000010000 */
[----:B------:R-:W-:Y:S01]  /*4630*/  F2FP.F16.F32.PACK_AB R11, R52, R11 ;  /* 0x0000000b340b723e */ /* 0x000fe200000000ff */
[----:B------:R-:W-:-:S02]  /*4640*/  IMAD.MOV.U32 R49, RZ, RZ, R71 ;  /* 0x000000ffff317224 */ /* 0x000fc400078e0047 */
[----:B------:R-:W-:Y:S01]  /*4650*/  FADD.FTZ R43, R28, R43 ;  /* 0x0000002b1c2b7221 */ /* 0x000fe20000010000 */
[----:B------:R-:W-:Y:S01]  /*4660*/  IMAD.MOV.U32 R47, RZ, RZ, R71 ;  /* 0x000000ffff2f7224 */ /* 0x000fe200078e0047 */
[----:B------:R-:W2:Y:S01]  /*4670*/  MUFU.EX2 R13, R13 ;  /* 0x0000000d000d7308 */ /* 0x000ea20000000800 */
[----:B0-----:R-:W-:Y:S01]  /*4680*/  FADD.FTZ R45, R3, R68 ;  /* 0x00000044032d7221 */ /* 0x001fe20000010000 */
[----:B------:R-:W-:Y:S01]  /*4690*/  FADD.FTZ R70, R20, R43 ;  /* 0x0000002b14467221 */ /* 0x000fe20000010000 */
[----:B------:R-:W-:Y:S01]  /*46a0*/  STSM.16.M88.4 [R2+0x25b00], R8 ;  /* 0x025b000802007844 */ /* 0x000fe20000000200 */
[----:B------:R-:W-:-:S04]  /*46b0*/  IMAD.MOV.U32 R39, RZ, RZ, R71 ;  /* 0x000000ffff277224 */ /* 0x000fc800078e0047 */
[----:B------:R-:W0:Y:S01]  /*46c0*/  MUFU.EX2 R56, R56 ;  /* 0x0000003800387308 */ /* 0x000e220000000800 */
[C---:B-1----:R-:W-:Y:S01]  /*46d0*/  FADD.FTZ R68, R54.reuse, R45 ;  /* 0x0000002d36447221 */ /* 0x042fe20000010000 */
[----:B------:R-:W-:Y:S01]  /*46e0*/  FADD.FTZ R45, R61, R70 ;  /* 0x000000463d2d7221 */ /* 0x000fe20000010000 */
[----:B------:R-:W-:-:S03]  /*46f0*/  F2FP.F16.F32.PACK_AB R5, R54, R3 ;  /* 0x000000033605723e */ /* 0x000fc600000000ff */
[----:B------:R-:W-:Y:S01]  /*4700*/  FADD.FTZ R70, R12, R45 ;  /* 0x0000002d0c467221 */ /* 0x000fe20000010000 */
[----:B------:R-:W-:Y:S01]  /*4710*/  F2FP.F16.F32.PACK_AB R12, R55, R12 ;  /* 0x0000000c370c723e */ /* 0x000fe200000000ff */
[----:B------:R-:W1:Y:S01]  /*4720*/  MUFU.EX2 R15, R15 ;  /* 0x0000000f000f7308 */ /* 0x000e620000000800 */
[----:B--2---:R-:W-:Y:S01]  /*4730*/  FADD.FTZ R43, R13, R68 ;  /* 0x000000440d2b7221 */ /* 0x004fe20000010000 */
[----:B------:R-:W-:Y:S01]  /*4740*/  FADD.FTZ R45, R55, R70 ;  /* 0x00000046372d7221 */ /* 0x000fe20000010000 */
[--C-:B------:R-:W-:Y:S02]  /*4750*/  IMAD.MOV.U32 R70, RZ, RZ, R71.reuse ;  /* 0x000000ffff467224 */ /* 0x100fe400078e0047 */
[----:B------:R-:W-:Y:S02]  /*4760*/  IMAD.MOV.U32 R55, RZ, RZ, R71 ;  /* 0x000000ffff377224 */ /* 0x000fe400078e0047 */
[----:B------:R-:W-:Y:S01]  /*4770*/  FADD.FTZ R6, R14, R45 ;  /* 0x0000002d0e067221 */ /* 0x000fe20000010000 */
[C---:B------:R-:W-:Y:S01]  /*4780*/  F2FP.F16.F32.PACK_AB R14, R31.reuse, R14 ;  /* 0x0000000e1f0e723e */ /* 0x040fe200000000ff */
[----:B------:R-:W2:Y:S01]  /*4790*/  MUFU.EX2 R58, R58 ;  /* 0x0000003a003a7308 */ /* 0x000ea20000000800 */
[----:B0-----:R-:W-:Y:S01]  /*47a0*/  FADD.FTZ R68, R56, R43 ;  /* 0x0000002b38447221 */ /* 0x001fe20000010000 */
[----:B------:R-:W-:Y:S01]  /*47b0*/  FADD.FTZ R27, R31, R6 ;  /* 0x000000061f1b7221 */ /* 0x000fe20000010000 */
[----:B------:R-:W-:Y:S01]  /*47c0*/  F2FP.F16.F32.PACK_AB R6, R61, R20 ;  /* 0x000000143d06723e */ /* 0x000fe200000000ff */
[----:B------:R-:W-:-:S02]  /*47d0*/  IMAD.MOV.U32 R61, RZ, RZ, R71 ;  /* 0x000000ffff3d7224 */ /* 0x000fc400078e0047 */
[----:B------:R-:W-:Y:S01]  /*47e0*/  FADD.FTZ R52, R24, R27 ;  /* 0x0000001b18347221 */ /* 0x000fe20000010000 */
[----:B------:R-:W-:Y:S01]  /*47f0*/  F2FP.F16.F32.PACK_AB R24, R59, R24 ;  /* 0x000000183b18723e */ /* 0x000fe200000000ff */
[----:B------:R-:W0:Y:S01]  /*4800*/  MUFU.EX2 R23, R23 ;  /* 0x0000001700177308 */ /* 0x000e220000000800 */
[----:B-1----:R-:W-:Y:S01]  /*4810*/  FADD.FTZ R43, R15, R68 ;  /* 0x000000440f2b7221 */ /* 0x002fe20000010000 */
[--C-:B------:R-:W-:Y:S02]  /*4820*/  IMAD.MOV.U32 R45, RZ, RZ, R71.reuse ;  /* 0x000000ffff2d7224 */ /* 0x100fe400078e0047 */
[----:B------:R-:W-:-:S04]  /*4830*/  IMAD.MOV.U32 R31, RZ, RZ, R71 ;  /* 0x000000ffff1f7224 */ /* 0x000fc800078e0047 */
[----:B------:R-:W1:Y:S01]  /*4840*/  MUFU.EX2 R60, R60 ;  /* 0x0000003c003c7308 */ /* 0x000e620000000800 */
[----:B--2---:R-:W-:Y:S01]  /*4850*/  FADD.FTZ R68, R58, R43 ;  /* 0x0000002b3a447221 */ /* 0x004fe20000010000 */
[----:B------:R-:W-:-:S06]  /*4860*/  IMAD.MOV.U32 R43, RZ, RZ, R71 ;  /* 0x000000ffff2b7224 */ /* 0x000fcc00078e0047 */
[----:B------:R-:W2:Y:S01]  /*4870*/  MUFU.EX2 R21, R21 ;  /* 0x0000001500157308 */ /* 0x000ea20000000800 */
[----:B0-----:R-:W-:Y:S01]  /*4880*/  FADD.FTZ R7, R23, R68 ;  /* 0x0000004417077221 */ /* 0x001fe20000010000 */
[----:B------:R-:W-:-:S06]  /*4890*/  IMAD.MOV.U32 R68, RZ, RZ, R71 ;  /* 0x000000ffff447224 */ /* 0x000fcc00078e0047 */
[----:B------:R-:W0:Y:S01]  /*48a0*/  MUFU.EX2 R62, R62 ;  /* 0x0000003e003e7308 */ /* 0x000e220000000800 */
[----:B-1----:R-:W-:Y:S01]  /*48b0*/  FADD.FTZ R28, R60, R7 ;  /* 0x000000073c1c7221 */ /* 0x002fe20000010000 */
[----:B------:R-:W-:Y:S01]  /*48c0*/  F2FP.F16.F32.PACK_AB R7, R56, R13 ;  /* 0x0000000d3807723e */ /* 0x000fe200000000ff */
[----:B------:R-:W-:Y:S01]  /*48d0*/  FADD.FTZ R13, R59, R52 ;  /* 0x000000343b0d7221 */ /* 0x000fe20000010000 */
[--C-:B------:R-:W-:Y:S02]  /*48e0*/  IMAD.MOV.U32 R59, RZ, RZ, R71.reuse ;  /* 0x000000ffff3b7224 */ /* 0x100fe400078e0047 */
[----:B------:R-:W-:Y:S02]  /*48f0*/  IMAD.MOV.U32 R56, RZ, RZ, R71 ;  /* 0x000000ffff387224 */ /* 0x000fe400078e0047 */
[----:B------:R-:W-:Y:S01]  /*4900*/  FADD.FTZ R52, R26, R13 ;  /* 0x0000000d1a347221 */ /* 0x000fe20000010000 */
[----:B------:R-:W1:Y:S01]  /*4910*/  MUFU.EX2 R33, R33 ;  /* 0x0000002100217308 */ /* 0x000e620000000800 */
[----:B--2---:R-:W-:Y:S01]  /*4920*/  FADD.FTZ R3, R21, R28 ;  /* 0x0000001c15037221 */ /* 0x004fe20000010000 */
[----:B------:R-:W-:Y:S01]  /*4930*/  F2FP.F16.F32.PACK_AB R13, R58, R15 ;  /* 0x0000000f3a0d723e */ /* 0x000fe200000000ff */
[----:B------:R2:W-:Y:S01]  /*4940*/  STSM.16.M88.4 [R2+0x27300], R4 ;  /* 0x0273000402007844 */ /* 0x0005e20000000200 */
[----:B------:R-:W-:Y:S01]  /*4950*/  F2FP.F16.F32.PACK_AB R15, R60, R23 ;  /* 0x000000173c0f723e */ /* 0x000fe200000000ff */
[----:B------:R-:W-:-:S02]  /*4960*/  IMAD.MOV.U32 R60, RZ, RZ, R71 ;  /* 0x000000ffff3c7224 */ /* 0x000fc400078e0047 */
[----:B------:R-:W-:Y:S01]  /*4970*/  IMAD.MOV.U32 R58, RZ, RZ, R71 ;  /* 0x000000ffff3a7224 */ /* 0x000fe200078e0047 */
[----:B------:R-:W3:Y:S01]  /*4980*/  MUFU.EX2 R65, R65 ;  /* 0x0000004100417308 */ /* 0x000ee20000000800 */
[----:B0-----:R-:W-:Y:S01]  /*4990*/  FADD.FTZ R28, R62, R3 ;  /* 0x000000033e1c7221 */ /* 0x001fe20000010000 */
[----:B------:R0:W-:Y:S06]  /*49a0*/  STSM.16.M88.4 [R2+0x28b00], R12 ;  /* 0x028b000c02007844 */ /* 0x0001ec0000000200 */
[----:B------:R-:W4:Y:S01]  /*49b0*/  MUFU.EX2 R66, R66 ;  /* 0x0000004200427308 */ /* 0x000f220000000800 */
[----:B-1----:R-:W-:-:S07]  /*49c0*/  FADD.FTZ R3, R33, R28 ;  /* 0x0000001c21037221 */ /* 0x002fce0000010000 */
[----:B------:R-:W-:Y:S01]  /*49d0*/  MUFU.EX2 R32, R32 ;  /* 0x0000002000207308 */ /* 0x000fe20000000800 */
[----:B---3--:R-:W-:-:S07]  /*49e0*/  F2FP.F16.F32.PACK_AB R26, R65, R26 ;  /* 0x0000001a411a723e */ /* 0x008fce00000000ff */
[----:B------:R1:W-:Y:S01]  /*49f0*/  MUFU.EX2 R0, R69 ;  /* 0x0000004500007308 */ /* 0x0003e20000000800 */
[C---:B----4-:R-:W-:Y:S01]  /*4a00*/  FADD.FTZ R3, R66.reuse, R3 ;  /* 0x0000000342037221 */ /* 0x050fe20000010000 */
[----:B------:R-:W-:Y:S01]  /*4a10*/  F2FP.F16.F32.PACK_AB R27, R66, R33 ;  /* 0x00000021421b723e */ /* 0x000fe200000000ff */
[--C-:B------:R-:W-:Y:S02]  /*4a20*/  IMAD.MOV.U32 R66, RZ, RZ, R71.reuse ;  /* 0x000000ffff427224 */ /* 0x100fe400078e0047 */
[----:B------:R-:W-:-:S03]  /*4a30*/  IMAD.MOV.U32 R33, RZ, RZ, R71 ;  /* 0x000000ffff217224 */ /* 0x000fc600078e0047 */
[----:B------:R-:W2:Y:S01]  /*4a40*/  MUFU.EX2 R87, R87 ;  /* 0x0000005700577308 */ /* 0x000ea20000000800 */
[----:B-1----:R-:W-:-:S07]  /*4a50*/  IMAD.MOV.U32 R69, RZ, RZ, R71 ;  /* 0x000000ffff457224 */ /* 0x002fce00078e0047 */
[----:B------:R-:W1:Y:S08]  /*4a60*/  MUFU.EX2 R35, R35 ;  /* 0x0000002300237308 */ /* 0x000e700000000800 */
[----:B------:R-:W-:Y:S01]  /*4a70*/  MUFU.EX2 R44, R44 ;  /* 0x0000002c002c7308 */ /* 0x000fe20000000800 */
[----:B--2---:R-:W-:-:S07]  /*4a80*/  F2FP.F16.F32.PACK_AB R4, R87, R32 ;  /* 0x000000205704723e */ /* 0x004fce00000000ff */
[----:B------:R-:W-:Y:S01]  /*4a90*/  MUFU.EX2 R85, R85 ;  /* 0x0000005500557308 */ /* 0x000fe20000000800 */
[----:B-1----:R-:W-:-:S07]  /*4aa0*/  F2FP.F16.F32.PACK_AB R5, R35, R0 ;  /* 0x000000002305723e */ /* 0x002fce00000000ff */
[----:B------:R-:W1:Y:S08]  /*4ab0*/  MUFU.EX2 R30, R30 ;  /* 0x0000001e001e7308 */ /* 0x000e700000000800 */
[----:B------:R2:W-:Y:S08]  /*4ac0*/  MUFU.EX2 R50, R25 ;  /* 0x0000001900327308 */ /* 0x0005f00000000800 */
[----:B------:R-:W3:Y:S01]  /*4ad0*/  MUFU.EX2 R42, R42 ;  /* 0x0000002a002a7308 */ /* 0x000ee20000000800 */
[----:B--2---:R-:W-:Y:S01]  /*4ae0*/  FADD.FTZ R25, R65, R52 ;  /* 0x0000003441197221 */ /* 0x004fe20000010000 */
[----:B------:R-:W-:Y:S01]  /*4af0*/  FADD.FTZ R52, R0, R3 ;  /* 0x0000000300347221 */ /* 0x000fe20000010000 */
[----:B------:R-:W-:-:S02]  /*4b00*/  IMAD.MOV.U32 R65, RZ, RZ, R71 ;  /* 0x000000ffff417224 */ /* 0x000fc400078e0047 */
[----:B------:R-:W-:Y:S01]  /*4b10*/  FADD.FTZ R28, R32, R25 ;  /* 0x00000019201c7221 */ /* 0x000fe20000010000 */
[----:B------:R-:W-:Y:S01]  /*4b20*/  FADD.FTZ R23, R35, R52 ;  /* 0x0000003423177221 */ /* 0x000fe20000010000 */
[----:B------:R-:W-:Y:S01]  /*4b30*/  F2FP.F16.F32.PACK_AB R25, R62, R21 ;  /* 0x000000153e19723e */ /* 0x000fe200000000ff */
[----:B------:R-:W2:Y:S01]  /*4b40*/  MUFU.EX2 R29, R89 ;  /* 0x00000059001d7308 */ /* 0x000ea20000000800 */
[----:B------:R-:W-:Y:S01]  /*4b50*/  FADD.FTZ R3, R87, R28 ;  /* 0x0000001c57037221 */ /* 0x000fe20000010000 */
[----:B-1----:R-:W-:Y:S01]  /*4b60*/  FADD.FTZ R54, R30, R23 ;  /* 0x000000171e367221 */ /* 0x002fe20000010000 */
[----:B------:R-:W-:Y:S01]  /*4b70*/  IMAD.MOV.U32 R62, RZ, RZ, R71 ;  /* 0x000000ffff3e7224 */ /* 0x000fe200078e0047 */
[----:B------:R-:W-:Y:S01]  /*4b80*/  STSM.16.M88.4 [R2+0x2a300], R24 ;  /* 0x02a3001802007844 */ /* 0x000fe20000000200 */
[----:B------:R-:W-:Y:S01]  /*4b90*/  FADD.FTZ R52, R44, R3 ;  /* 0x000000032c347221 */ /* 0x000fe20000010000 */
[--C-:B------:R-:W-:Y:S02]  /*4ba0*/  IMAD.MOV.U32 R35, RZ, RZ, R71.reuse ;  /* 0x000000ffff237224 */ /* 0x100fe400078e0047 */
[----:B------:R-:W1:Y:S01]  /*4bb0*/  MUFU.EX2 R73, R73 ;  /* 0x0000004900497308 */ /* 0x000e620000000800 */
[----:B------:R-:W-:Y:S01]  /*4bc0*/  FADD.FTZ R3, R85, R52 ;  /* 0x0000003455037221 */ /* 0x000fe20000010000 */
[----:B------:R-:W-:-:S02]  /*4bd0*/  IMAD.MOV.U32 R52, RZ, RZ, R71 ;  /* 0x000000ffff347224 */ /* 0x000fc400078e0047 */
[----:B------:R-:W-:Y:S02]  /*4be0*/  IMAD.MOV.U32 R32, RZ, RZ, R71 ;  /* 0x000000ffff207224 */ /* 0x000fe400078e0047 */
[----:B---3--:R-:W-:Y:S02]  /*4bf0*/  FADD.FTZ R6, R42, R3 ;  /* 0x000000032a067221 */ /* 0x008fe40000010000 */
[----:B------:R-:W3:Y:S01]  /*4c00*/  MUFU.EX2 R37, R37 ;  /* 0x0000002500257308 */ /* 0x000ee20000000800 */
[----:B--2---:R-:W-:-:S07]  /*4c10*/  FADD.FTZ R54, R29, R54 ;  /* 0x000000361d367221 */ /* 0x004fce0000010000 */
[----:B------:R-:W2:Y:S01]  /*4c20*/  MUFU.EX2 R40, R40 ;  /* 0x0000002800287308 */ /* 0x000ea20000000800 */
[----:B-1----:R-:W-:Y:S01]  /*4c30*/  FADD.FTZ R7, R73, R6 ;  /* 0x0000000649077221 */ /* 0x002fe20000010000 */
[----:B------:R-:W-:Y:S01]  /*4c40*/  F2FP.F16.F32.PACK_AB R6, R85, R44 ;  /* 0x0000002c5506723e */ /* 0x000fe200000000ff */
[----:B------:R-:W-:-:S05]  /*4c50*/  IMAD.MOV.U32 R44, RZ, RZ, R71 ;  /* 0x000000ffff2c7224 */ /* 0x000fca00078e0047 */
[----:B------:R-:W1:Y:S01]  /*4c60*/  MUFU.EX2 R64, R64 ;  /* 0x0000004000407308 */ /* 0x000e620000000800 */
[----:B---3--:R-:W-:Y:S01]  /*4c70*/  FADD.FTZ R3, R37, R54 ;  /* 0x0000003625037221 */ /* 0x008fe20000010000 */
[----:B------:R-:W-:-:S06]  /*4c80*/  IMAD.MOV.U32 R54, RZ, RZ, R71 ;  /* 0x000000ffff367224 */ /* 0x000fcc00078e0047 */
[----:B------:R-:W3:Y:S01]  /*4c90*/  MUFU.EX2 R77, R77 ;  /* 0x0000004d004d7308 */ /* 0x000ee20000000800 */
[----:B--2---:R-:W-:Y:S01]  /*4ca0*/  FADD.FTZ R10, R40, R7 ;  /* 0x00000007280a7221 */ /* 0x004fe20000010000 */
[----:B------:R-:W-:Y:S01]  /*4cb0*/  F2FP.F16.F32.PACK_AB R7, R29, R30 ;  /* 0x0000001e1d07723e */ /* 0x000fe200000000ff */
[--C-:B------:R-:W-:Y:S02]  /*4cc0*/  IMAD.MOV.U32 R30, RZ, RZ, R71.reuse ;  /* 0x000000ffff1e7224 */ /* 0x100fe400078e0047 */
[----:B------:R-:W-:Y:S02]  /*4cd0*/  IMAD.MOV.U32 R29, RZ, RZ, R71 ;  /* 0x000000ffff1d7224 */ /* 0x000fe400078e0047 */
[----:B------:R2:W-:Y:S01]  /*4ce0*/  STSM.16.M88.4 [R2+0x2bb00], R4 ;  /* 0x02bb000402007844 */ /* 0x0005e20000000200 */
[----:B------:R-:W4:Y:S01]  /*4cf0*/  MUFU.EX2 R41, R41 ;  /* 0x0000002900297308 */ /* 0x000f220000000800 */
[----:B-1----:R-:W-:-:S07]  /*4d00*/  FADD.FTZ R8, R64, R3 ;  /* 0x0000000340087221 */ /* 0x002fce0000010000 */
[----:B------:R-:W1:Y:S01]  /*4d10*/  MUFU.EX2 R38, R38 ;  /* 0x0000002600267308 */ /* 0x000e620000000800 */
[----:B---3--:R-:W-:-:S07]  /*4d20*/  FADD.FTZ R9, R77, R10 ;  /* 0x0000000a4d097221 */ /* 0x008fce0000010000 */
[----:B------:R-:W3:Y:S01]  /*4d30*/  MUFU.EX2 R79, R79 ;  /* 0x0000004f004f7308 */ /* 0x000ee20000000800 */
[----:B----4-:R-:W-:-:S04]  /*4d40*/  FADD.FTZ R3, R41, R8 ;  /* 0x0000000829037221 */ /* 0x010fc80000010000 */
[----:B------:R-:W-:-:S03]  /*4d50*/  FADD.FTZ R8, R50, R3 ;  /* 0x0000000332087221 */ /* 0x000fc60000010000 */
[----:B------:R-:W4:Y:S01]  /*4d60*/  MUFU.EX2 R105, R105 ;  /* 0x0000006900697308 */ /* 0x000f220000000800 */
[----:B-1----:R-:W-:Y:S01]  /*4d70*/  FADD.FTZ R10, R38, R9 ;  /* 0x00000009260a7221 */ /* 0x002fe20000010000 */
[----:B------:R-:W-:Y:S01]  /*4d80*/  F2FP.F16.F32.PACK_AB R9, R64, R37 ;  /* 0x000000254009723e */ /* 0x000fe200000000ff */
[--C-:B------:R-:W-:Y:S02]  /*4d90*/  IMAD.MOV.U32 R64, RZ, RZ, R71.reuse ;  /* 0x000000ffff407224 */ /* 0x100fe400078e0047 */
[----:B------:R-:W-:-:S03]  /*4da0*/  IMAD.MOV.U32 R37, RZ, RZ, R71 ;  /* 0x000000ffff257224 */ /* 0x000fc600078e0047 */
[----:B------:R-:W0:Y:S01]  /*4db0*/  MUFU.EX2 R36, R36 ;  /* 0x0000002400247308 */ /* 0x000e220000000800 */
[----:B---3--:R-:W-:Y:S01]  /*4dc0*/  FADD.FTZ R11, R79, R10 ;  /* 0x0000000a4f0b7221 */ /* 0x008fe20000010000 */
[----:B------:R-:W-:Y:S01]  /*4dd0*/  F2FP.F16.F32.PACK_AB R10, R77, R40 ;  /* 0x000000284d0a723e */ /* 0x000fe200000000ff */
[----:B------:R-:W-:-:S05]  /*4de0*/  IMAD.MOV.U32 R40, RZ, RZ, R71 ;  /* 0x000000ffff287224 */ /* 0x000fca00078e0047 */
[----:B------:R-:W1:Y:S01]  /*4df0*/  MUFU.EX2 R20, R107 ;  /* 0x0000006b00147308 */ /* 0x000e620000000800 */
[----:B----4-:R-:W-:Y:S01]  /*4e00*/  FADD.FTZ R3, R105, R8 ;  /* 0x0000000869037221 */ /* 0x010fe20000010000 */
[----:B------:R-:W-:Y:S01]  /*4e10*/  F2FP.F16.F32.PACK_AB R8, R73, R42 ;  /* 0x0000002a4908723e */ /* 0x000fe200000000ff */
[----:B------:R-:W-:-:S05]  /*4e20*/  IMAD.MOV.U32 R42, RZ, RZ, R71 ;  /* 0x000000ffff2a7224 */ /* 0x000fca00078e0047 */
[----:B------:R-:W2:Y:S01]  /*4e30*/  MUFU.EX2 R67, R67 ;  /* 0x0000004300437308 */ /* 0x000ea20000000800 */
[----:B0-----:R-:W-:Y:S01]  /*4e40*/  FADD.FTZ R14, R36, R11 ;  /* 0x0000000b240e7221 */ /* 0x001fe20000010000 */
[----:B------:R-:W-:Y:S01]  /*4e50*/  F2FP.F16.F32.PACK_AB R11, R50, R41 ;  /* 0x00000029320b723e */ /* 0x000fe200000000ff */
[--C-:B------:R-:W-:Y:S02]  /*4e60*/  IMAD.MOV.U32 R50, RZ, RZ, R71.reuse ;  /* 0x000000ffff327224 */ /* 0x100fe400078e0047 */
[----:B------:R-:W-:Y:S02]  /*4e70*/  IMAD.MOV.U32 R41, RZ, RZ, R71 ;  /* 0x000000ffff297224 */ /* 0x000fe400078e0047 */
[----:B------:R-:W-:Y:S01]  /*4e80*/  STSM.16.M88.4 [R2+0x2d300], R8 ;  /* 0x02d3000802007844 */ /* 0x000fe20000000200 */
[----:B------:R-:W0:Y:S01]  /*4e90*/  MUFU.EX2 R103, R103 ;  /* 0x0000006700677308 */ /* 0x000e220000000800 */
[C---:B-1----:R-:W-:Y:S01]  /*4ea0*/  FADD.FTZ R12, R20.reuse, R3 ;  /* 0x00000003140c7221 */ /* 0x042fe20000010000 */
[----:B------:R-:W-:-:S06]  /*4eb0*/  F2FP.F16.F32.PACK_AB R13, R20, R105 ;  /* 0x00000069140d723e */ /* 0x000fcc00000000ff */
[----:B------:R-:W1:Y:S01]  /*4ec0*/  MUFU.EX2 R28, R93 ;  /* 0x0000005d001c7308 */ /* 0x000e620000000800 */
[C---:B--2---:R-:W-:Y:S01]  /*4ed0*/  FADD.FTZ R5, R67.reuse, R14 ;  /* 0x0000000e43057221 */ /* 0x044fe20000010000 */
[----:B------:R-:W-:Y:S01]  /*4ee0*/  F2FP.F16.F32.PACK_AB R14, R67, R36 ;  /* 0x00000024430e723e */ /* 0x000fe200000000ff */
[--C-:B------:R-:W-:Y:S02]  /*4ef0*/  IMAD.MOV.U32 R67, RZ, RZ, R71.reuse ;  /* 0x000000ffff437224 */ /* 0x100fe400078e0047 */
[----:B------:R-:W-:-:S03]  /*4f00*/  IMAD.MOV.U32 R36, RZ, RZ, R71 ;  /* 0x000000ffff247224 */ /* 0x000fc600078e0047 */
[----:B------:R-:W2:Y:S01]  /*4f10*/  MUFU.EX2 R34, R34 ;  /* 0x0000002200227308 */ /* 0x000ea20000000800 */
[----:B0-----:R-:W-:Y:S01]  /*4f20*/  FADD.FTZ R3, R103, R12 ;  /* 0x0000000c67037221 */ /* 0x001fe20000010000 */
[----:B------:R-:W-:Y:S01]  /*4f30*/  F2FP.F16.F32.PACK_AB R12, R79, R38 ;  /* 0x000000264f0c723e */ /* 0x000fe200000000ff */
[----:B------:R-:W-:-:S05]  /*4f40*/  IMAD.MOV.U32 R38, RZ, RZ, R71 ;  /* 0x000000ffff267224 */ /* 0x000fca00078e0047 */
[----:B------:R-:W-:Y:S01]  /*4f50*/  MUFU.EX2 R46, R46 ;  /* 0x0000002e002e7308 */ /* 0x000fe20000000800 */
[C---:B-1----:R-:W-:Y:S01]  /*4f60*/  F2FP.F16.F32.PACK_AB R15, R28.reuse, R103 ;  /* 0x000000671c0f723e */ /* 0x042fe200000000ff */
[----:B------:R-:W-:Y:S01]  /*4f70*/  FADD.FTZ R4, R28, R3 ;  /* 0x000000031c047221 */ /* 0x000fe20000010000 */
[----:B------:R-:W-:-:S03]  /*4f80*/  IMAD.MOV.U32 R28, RZ, RZ, R71 ;  /* 0x000000ffff1c7224 */ /* 0x000fc600078e0047 */
[----:B------:R-:W-:Y:S02]  /*4f90*/  STSM.16.M88.4 [R2+0x2eb00], R12 ;  /* 0x02eb000c02007844 */ /* 0x000fe40000000200 */
[----:B------:R-:W0:Y:S01]  /*4fa0*/  MUFU.EX2 R91, R91 ;  /* 0x0000005b005b7308 */ /* 0x000e220000000800 */
[----:B--2---:R-:W-:Y:S01]  /*4fb0*/  F2FP.F16.F32.PACK_AB R24, R81, R34 ;  /* 0x000000225118723e */ /* 0x004fe200000000ff */
[----:B------:R-:W-:Y:S01]  /*4fc0*/  FADD.FTZ R6, R34, R5 ;  /* 0x0000000522067221 */ /* 0x000fe20000010000 */
[----:B------:R-:W-:-:S03]  /*4fd0*/  IMAD.MOV.U32 R34, RZ, RZ, R71 ;  /* 0x000000ffff227224 */ /* 0x000fc600078e0047 */
[----:B------:R-:W-:Y:S02]  /*4fe0*/  FADD.FTZ R5, R81, R6 ;  /* 0x0000000651057221 */ /* 0x000fe40000010000 */
[----:B------:R-:W1:Y:S08]  /*4ff0*/  MUFU.EX2 R97, R97 ;  /* 0x0000006100617308 */ /* 0x000e700000000800 */
[----:B------:R-:W2:Y:S01]  /*5000*/  MUFU.EX2 R0, R99 ;  /* 0x0000006300007308 */ /* 0x000ea20000000800 */
[----:B0-----:R-:W-:Y:S01]  /*5010*/  F2FP.F16.F32.PACK_AB R26, R91, R46 ;  /* 0x0000002e5b1a723e */ /* 0x001fe200000000ff */
[----:B------:R-:W-:-:S06]  /*5020*/  FADD.FTZ R46, R46, R5 ;  /* 0x000000052e2e7221 */ /* 0x000fcc0000010000 */
[----:B------:R-:W0:Y:S01]  /*5030*/  MUFU.EX2 R113, R113 ;  /* 0x0000007100717308 */ /* 0x000e220000000800 */
[----:B-1----:R-:W-:-:S07]  /*5040*/  FADD.FTZ R3, R97, R4 ;  /* 0x0000000461037221 */ /* 0x002fce0000010000 */
[----:B------:R-:W1:Y:S01]  /*5050*/  MUFU.EX2 R48, R48 ;  /* 0x0000003000307308 */ /* 0x000e620000000800 */
[C---:B--2---:R-:W-:Y:S01]  /*5060*/  F2FP.F16.F32.PACK_AB R25, R0.reuse, R97 ;  /* 0x000000610019723e */ /* 0x044fe200000000ff */
[----:B------:R-:W-:-:S04]  /*5070*/  FADD.FTZ R4, R0, R3 ;  /* 0x0000000300047221 */ /* 0x000fc80000010000 */
[----:B0-----:R-:W-:Y:S01]  /*5080*/  FADD.FTZ R3, R113, R4 ;  /* 0x0000000471037221 */ /* 0x001fe20000010000 */
[----:B------:R-:W-:Y:S01]  /*5090*/  FADD.FTZ R4, R91, R46 ;  /* 0x0000002e5b047221 */ /* 0x000fe20000010000 */
[----:B------:R-:W-:Y:S01]  /*50a0*/  IMAD.MOV.U32 R46, RZ, RZ, R71 ;  /* 0x000000ffff2e7224 */ /* 0x000fe200078e0047 */
[C---:B-1----:R-:W-:Y:S01]  /*50b0*/  F2FP.F16.F32.PACK_AB R27, R48.reuse, R113 ;  /* 0x00000071301b723e */ /* 0x042fe200000000ff */
[----:B------:R-:W-:Y:S01]  /*50c0*/  FADD.FTZ R3, R48, R3 ;  /* 0x0000000330037221 */ /* 0x000fe20000010000 */
[----:B------:R-:W-:-:S03]  /*50d0*/  IMAD.MOV.U32 R48, RZ, RZ, R71 ;  /* 0x000000ffff307224 */ /* 0x000fc600078e0047 */
[----:B------:R0:W-:Y:S01]  /*50e0*/  STSM.16.M88.4 [R2+0x30300], R24 ;  /* 0x0303001802007844 */ /* 0x0001e20000000200 */
[----:B------:R1:W-:Y:S06]  /*50f0*/  MEMBAR.ALL.CTA ;  /* 0x0000000000007992 */ /* 0x0003ec0000008000 */
[----:B-1----:R-:W1:Y:S01]  /*5100*/  FENCE.VIEW.ASYNC.S ;  /* 0x00000000000073c6 */ /* 0x002e620000000000 */
[--C-:B0-----:R-:W-:Y:S02]  /*5110*/  IMAD.MOV.U32 R27, RZ, RZ, R71.reuse ;  /* 0x000000ffff1b7224 */ /* 0x101fe400078e0047 */
[----:B------:R-:W-:-:S02]  /*5120*/  IMAD.MOV.U32 R26, RZ, RZ, R71 ;  /* 0x000000ffff1a7224 */ /* 0x000fc400078e0047 */
[--C-:B------:R-:W-:Y:S02]  /*5130*/  IMAD.MOV.U32 R25, RZ, RZ, R71.reuse ;  /* 0x000000ffff197224 */ /* 0x100fe400078e0047 */
[----:B------:R-:W-:Y:S01]  /*5140*/  IMAD.MOV.U32 R24, RZ, RZ, R71 ;  /* 0x000000ffff187224 */ /* 0x000fe200078e0047 */
[----:B-1----:R-:W-:Y:S01]  /*5150*/  NOP ;  /* 0x0000000000007918 */ /* 0x002fe20000000000 */
[----:B------:R-:W-:Y:S05]  /*5160*/  @!P2 BRA `(.L_x_15) ;  /* 0x000000400070a947 */ /* 0x000fea0003800000 */
[----:B------:R-:W-:Y:S01]  /*5170*/  VIADD R0, R22, 0xfffffffe ;  /* 0xfffffffe16007836 */ /* 0x000fe20000000000 */
[----:B------:R-:W-:Y:S01]  /*5180*/  CS2R R70, SRZ ;  /* 0x0000000000467805 */ /* 0x000fe2000001ff00 */
[----:B------:R-:W-:Y:S01]  /*5190*/  IMAD.MOV.U32 R6, RZ, RZ, R72 ;  /* 0x000000ffff067224 */ /* 0x000fe200078e0048 */
[----:B------:R-:W-:Y:S01]  /*51a0*/  CS2R R68, SRZ ;  /* 0x0000000000447805 */ /* 0x000fe2000001ff00 */
[----:B------:R-:W-:Y:S01]  /*51b0*/  IMAD.MOV.U32 R5, RZ, RZ, R75 ;  /* 0x000000ffff057224 */ /* 0x000fe200078e004b */
[----:B------:R-:W-:Y:S01]  /*51c0*/  CS2R R66, SRZ ;  /* 0x0000000000427805 */ /* 0x000fe2000001ff00 */
[----:B------:R-:W-:Y:S01]  /*51d0*/  IMAD.MOV.U32 R7, RZ, RZ, R16 ;  /* 0x000000ffff077224 */ /* 0x000fe200078e0010 */
[----:B------:R-:W-:Y:S02]  /*51e0*/  CS2R R64, SRZ ;  /* 0x0000000000407805 */ /* 0x000fe4000001ff00 */
[----:B------:R-:W-:Y:S02]  /*51f0*/  CS2R R62, SRZ ;  /* 0x00000000003e7805 */ /* 0x000fe4000001ff00 */
[----:B------:R-:W-:-:S02]  /*5200*/  CS2R R60, SRZ ;  /* 0x00000000003c7805 */ /* 0x000fc4000001ff00 */
[----:B------:R-:W-:Y:S02]  /*5210*/  CS2R R58, SRZ ;  /* 0x00000000003a7805 */ /* 0x000fe4000001ff00 */
[----:B------:R-:W-:Y:S02]  /*5220*/  CS2R R56, SRZ ;  /* 0x0000000000387805 */ /* 0x000fe4000001ff00 */
[----:B------:R-:W-:Y:S02]  /*5230*/  CS2R R54, SRZ ;  /* 0x0000000000367805 */ /* 0x000fe4000001ff00 */
        /* <DEDUP_REMOVED lines=14> */
[----:B------:R-:W-:Y:S01]  /*5320*/  CS2R R24, SRZ ;  /* 0x0000000000187805 */ /* 0x000fe2000001ff00 */
[----:B------:R-:W-:Y:S01]  /*5330*/  UMOV UR6, UR36 ;  /* 0x0000002400067c82 */ /* 0x000fe20008000000 */
[----:B------:R-:W-:-:S05]  /*5340*/  ULDC UR5, c[0x0][0x9d8] ;  /* 0x0002760000057ab9 */ /* 0x000fca0000000800 */
.L_x_24:
[----:B------:R-:W-:Y:S01]  /*5350*/  UIADD3 UR36, UR6, 0x1, URZ ;  /* 0x0000000106247890 */ /* 0x000fe2000fffe03f */
[----:B------:R-:W-:-:S03]  /*5360*/  ISETP.NE.AND P3, PT, RZ, UR38, PT ;  /* 0x00000026ff007c0c */ /* 0x000fc6000bf65270 */
[----:B------:R-:W-:-:S04]  /*5370*/  UISETP.NE.AND UP0, UPT, UR36, 0x2, UPT ;  /* 0x000000022400788c */ /* 0x000fc8000bf05270 */
[----:B------:R-:W-:Y:S02]  /*5380*/  USEL UR4, URZ, 0x1, UP0 ;  /* 0x000000013f047887 */ /* 0x000fe40008000000 */
[----:B------:R-:W-:-:S04]  /*5390*/  USEL UR36, UR36, URZ, UP0 ;  /* 0x0000003f24247287 */ /* 0x000fc80008000000 */
[----:B------:R-:W-:Y:S01]  /*53a0*/  LOP3.LUT R16, R7, UR4, RZ, 0x3c, !PT ;  /* 0x0000000407107c12 */ /* 0x000fe2000f8e3cff */
[----:B------:R-:W-:Y:S07]  /*53b0*/  @P3 BRA `(.L_x_16) ;  /* 0x0000000000283947 */ /* 0x000fee0003800000 */
[----:B------:R-:W-:Y:S05]  /*53c0*/  @!P0 BRA `(.L_x_17) ;  /* 0x0000000000048947 */ /* 0x000fea0003800000 */
[----:B------:R-:W-:Y:S01]  /*53d0*/  BPT.TRAP 0x1 ;  /* 0x000000040000795c */ /* 0x000fe20000300000 */
.L_x_17:
[----:B------:R-:W-:Y:S01]  /*53e0*/  ULEA UR4, UR36, UR37, 0x3 ;  /* 0x0000002524047291 */ /* 0x000fe2000f8e183f */
[----:B------:R-:W-:-:S08]  /*53f0*/  SHF.L.U32 R8, R16, 0x1f, RZ ;  /* 0x0000001f10087819 */ /* 0x000fd000000006ff */
[----:B------:R0:W1:Y:S01]  /*5400*/  SYNCS.PHASECHK.TRANS64.TRYWAIT P2, [UR4+0x31c30], R8 ;  /* 0x031c3008ff0075a7 */ /* 0x0000620008040144 */
[----:B------:R-:W-:Y:S05]  /*5410*/  @!P0 BRA `(.L_x_18) ;  /* 0x0000000000048947 */ /* 0x000fea0003800000 */
[----:B------:R-:W-:Y:S01]  /*5420*/  BPT.TRAP 0x1 ;  /* 0x000000040000795c */ /* 0x000fe20000300000 */
.L_x_18:
[----:B-1----:R-:W-:Y:S05]  /*5430*/  @P2 BRA `(.L_x_16) ;  /* 0x0000000000082947 */ /* 0x002fea0003800000 */
[----:B------:R-:W1:Y:S02]  /*5440*/  SYNCS.PHASECHK.TRANS64.TRYWAIT P2, [UR4+0x31c30], R8 ;  /* 0x031c3008ff0075a7 */ /* 0x000e640008040144 */
[----:B-1----:R-:W-:Y:S05]  /*5450*/  @!P2 BRA `(.L_x_19) ;  /* 0x0000009c0088a947 */ /* 0x002fea0003800000 */
.L_x_16:
[----:B-1----:R-:W1:Y:S01]  /*5460*/  S2R R9, SR_TID.X ;  /* 0x0000000000097919 */ /* 0x002e620000002100 */
[----:B------:R-:W-:Y:S01]  /*5470*/  UIMAD UR4, UR36, 0x6c0, UR7 ;  /* 0x000006c0240478a4 */ /* 0x000fe2000f8e0207 */
[----:B------:R-:W-:Y:S01]  /*5480*/  UMOV UR31, 0x80000020 ;  /* 0x80000020001f7882 */ /* 0x000fe20000000000 */
[----:B------:R-:W-:Y:S02]  /*5490*/  UMOV UR32, UR28 ;  /* 0x0000001c00207c82 */ /* 0x000fe40008000000 */
[----:B------:R-:W-:Y:S01]  /*54a0*/  UIADD3 UR34, UR4, 0x40, URZ ;  /* 0x0000004004227890 */ /* 0x000fe2000fffe03f */
[----:B------:R-:W-:Y:S02]  /*54b0*/  UMOV UR33, UR29 ;  /* 0x0000001d00217c82 */ /* 0x000fe40008000000 */
[----:B------:R-:W-:Y:S01]  /*54c0*/  UMOV UR30, UR4 ;  /* 0x00000004001e7c82 */ /* 0x000fe20008000000 */
[----:B------:R-:W-:Y:S01]  /*54d0*/  UMOV UR35, 0x80000020 ;  /* 0x8000002000237882 */ /* 0x000fe20000000000 */
[----:B------:R-:W-:Y:S01]  /*54e0*/  UIADD3 UR42, UR4, 0x80, URZ ;  /* 0x00000080042a7890 */ /* 0x000fe2000fffe03f */
[----:B------:R-:W-:Y:S01]  /*54f0*/  UMOV UR40, UR28 ;  /* 0x0000001c00287c82 */ /* 0x000fe20008000000 */
        /* <DEDUP_REMOVED lines=15> */
[----:B-1----:R-:W-:Y:S01]  /*55f0*/  SHF.R.U32.HI R9, RZ, 0x7, R9 ;  /* 0x00000007ff097819 */ /* 0x002fe20000011609 */
[----:B------:R-:W-:Y:S01]  /*5600*/  UMOV UR56, UR28 ;  /* 0x0000001c00387c82 */ /* 0x000fe20008000000 */
[----:B------:R-:W-:Y:S01]  /*5610*/  UMOV UR57, UR29 ;  /* 0x0000001d00397c82 */ /* 0x000fe20008000000 */
[----:B------:R-:W-:Y:S01]  /*5620*/  UMOV UR59, 0x80000020 ;  /* 0x80000020003b7882 */ /* 0x000fe20000000000 */
[----:B------:R-:W-:Y:S01]  /*5630*/  UIADD3 UR10, UR4, 0x200, URZ ;  /* 0x00000200040a7890 */ /* 0x000fe2000fffe03f */
[----:B0-----:R-:W-:Y:S01]  /*5640*/  VIADD R8, R9, 0x8 ;  /* 0x0000000809087836 */ /* 0x001fe20000000000 */
[----:B------:R-:W-:Y:S01]  /*5650*/  UMOV UR11, 0x80000020 ;  /* 0x80000020000b7882 */ /* 0x000fe20000000000 */
[----:B------:R-:W-:Y:S01]  /*5660*/  UIADD3 UR14, UR4, 0x202, URZ ;  /* 0x00000202040e7890 */ /* 0x000fe2000fffe03f */
[----:B------:R-:W-:-:S02]  /*5670*/  UMOV UR15, 0x80000020 ;  /* 0x80000020000f7882 */ /* 0x000fc40000000000 */
[----:B------:R0:W-:Y:S01]  /*5680*/  BAR.SYNC.DEFER_BLOCKING R8, 0x100 ;  /* 0x000400080000751d */ /* 0x0001e20000010000 */
[----:B------:R-:W-:Y:S02]  /*5690*/  UIADD3 UR18, UR4, 0x242, URZ ;  /* 0x0000024204127890 */ /* 0x000fe4000fffe03f */
[----:B------:R-:W-:Y:S02]  /*56a0*/  UIADD3 UR22, UR4, 0x480, URZ ;  /* 0x0000048004167890 */ /* 0x000fe4000fffe03f */
[----:B------:R-:W-:Y:S01]  /*56b0*/  UIADD3 UR26, UR4, 0x482, URZ ;  /* 0x00000482041a7890 */ /* 0x000fe2000fffe03f */
[----:B------:R-:W-:Y:S01]  /*56c0*/  UMOV UR19, 0x80000020 ;  /* 0x8000002000137882 */ /* 0x000fe20000000000 */
[----:B------:R-:W-:Y:S01]  /*56d0*/  UMOV UR23, 0x80000020 ;  /* 0x8000002000177882 */ /* 0x000fe20000000000 */
[----:B------:R-:W-:Y:S01]  /*56e0*/  UMOV UR27, 0x80000020 ;  /* 0x80000020001b7882 */ /* 0x000fe20000000000 */
[----:B------:R-:W-:-:S06]  /*56f0*/  WARPGROUP.ARRIVE ;  /* 0x00000000000079c5 */ /* 0x000fcc0000000000 */
[----:B------:R-:W-:Y:S01]  /*5700*/  HGMMA.64x16x16.F32 R136, gdesc[UR28], RZ, !UPT, gsb0 ;  /* 0x002000001c8879f0 */ /* 0x000fe2000c0008ff */
[----:B------:R-:W-:Y:S01]  /*5710*/  UIADD3 UR30, UR4, 0x1c0, URZ ;  /* 0x000001c0041e7890 */ /* 0x000fe2000fffe03f */
[----:B------:R-:W-:Y:S01]  /*5720*/  UMOV UR31, 0x80000020 ;  /* 0x80000020001f7882 */ /* 0x000fe20000000000 */
[----:B------:R-:W-:Y:S02]  /*5730*/  WARPGROUP.DEPBAR.LE gsb0, 0x0 ;  /* 0x00008000000079c5 */ /* 0x000fe40000010000 */
[----:B------:R-:W-:-:S06]  /*5740*/  WARPGROUP.ARRIVE ;  /* 0x00000000000079c5 */ /* 0x000fcc0000000000 */
[----:B------:R-:W-:Y:S01]  /*5750*/  HGMMA.64x16x16.F32 R128, gdesc[UR32], RZ, !UPT, gsb0 ;  /* 0x00200000208079f0 */ /* 0x000fe2000c0008ff */
[----:B------:R-:W-:Y:S01]  /*5760*/  UIADD3 UR34, UR4, 0x42, URZ ;  /* 0x0000004204227890 */ /* 0x000fe2000fffe03f */
[----:B------:R-:W-:Y:S01]  /*5770*/  UMOV UR32, UR8 ;  /* 0x0000000800207c82 */ /* 0x000fe20008000000 */
[----:B------:R-:W-:Y:S01]  /*5780*/  UMOV UR33, UR9 ;  /* 0x0000000900217c82 */ /* 0x000fe20008000000 */
        /* <DEDUP_REMOVED lines=53> */
[----:B------:R-:W-:Y:S01]  /*5ae0*/  UIADD3 UR34, UR4, 0x280, URZ ;  /* 0x0000028004227890 */ /* 0x000fe2000fffe03f */
[----:B------:R-:W-:Y:S01]  /*5af0*/  UMOV UR32, UR12 ;  /* 0x0000000c00207c82 */ /* 0x000fe20008000000 */
[----:B------:R-:W-:Y:S01]  /*5b00*/  UMOV UR33, UR13 ;  /* 0x0000000d00217c82 */ /* 0x000fe20008000000 */
        /* <DEDUP_REMOVED lines=218> */
[----:B------:R-:W-:Y:S01]  /*68b0*/  UIADD3 UR4, UR4, 0x682, URZ ;  /* 0x0000068204047890 */ /* 0x000fe2000fffe03f */
[----:B------:R-:W-:Y:S02]  /*68c0*/  WARPGROUP.DEPBAR.LE gsb0, 0x0 ;  /* 0x00008000000079c5 */ /* 0x000fe40000010000 */
[----:B------:R-:W-:-:S06]  /*68d0*/  WARPGROUP.ARRIVE ;  /* 0x00000000000079c5 */ /* 0x000fcc0000000000 */
[----:B------:R-:W-:Y:S03]  /*68e0*/  HGMMA.64x16x16.F32 R128, gdesc[UR32], R128, gsb0 ;  /* 0x00200000208079f0 */ /* 0x000fe60008000880 */
        /* <DEDUP_REMOVED lines=24> */
[----:B0-----:R-:W-:Y:S05]  /*6a70*/  @P3 BRA `(.L_x_20) ;  /* 0x0000000000283947 */ /* 0x001fea0003800000 */
[----:B------:R-:W-:Y:S05]  /*6a80*/  @!P0 BRA `(.L_x_21) ;  /* 0x0000000000048947 */ /* 0x000fea0003800000 */
[----:B------:R-:W-:Y:S01]  /*6a90*/  BPT.TRAP 0x1 ;  /* 0x000000040000795c */ /* 0x000fe20000300000 */
.L_x_21:
[----:B------:R-:W-:Y:S01]  /*6aa0*/  ULEA UR4, UR6, UR37, 0x3 ;  /* 0x0000002506047291 */ /* 0x000fe2000f8e183f */
[----:B------:R-:W-:-:S08]  /*6ab0*/  SHF.L.U32 R7, R7, 0x1f, RZ ;  /* 0x0000001f07077819 */ /* 0x000fd000000006ff */
[----:B------:R0:W1:Y:S01]  /*6ac0*/  SYNCS.PHASECHK.TRANS64.TRYWAIT P2, [UR4+0x31c50], R7 ;  /* 0x031c5007ff0075a7 */ /* 0x0000620008040144 */
[----:B------:R-:W-:Y:S05]  /*6ad0*/  @!P0 BRA `(.L_x_22) ;  /* 0x0000000000048947 */ /* 0x000fea0003800000 */
[----:B------:R-:W-:Y:S01]  /*6ae0*/  BPT.TRAP 0x1 ;  /* 0x000000040000795c */ /* 0x000fe20000300000 */
.L_x_22:
[----:B-1----:R-:W-:Y:S05]  /*6af0*/  @P2 BRA `(.L_x_20) ;  /* 0x0000000000082947 */ /* 0x002fea0003800000 */
[----:B------:R-:W1:Y:S02]  /*6b00*/  SYNCS.PHASECHK.TRANS64.TRYWAIT P2, [UR4+0x31c50], R7 ;  /* 0x031c5007ff0075a7 */ /* 0x000e640008040144 */
[----:B-1----:R-:W-:Y:S05]  /*6b10*/  @!P2 BRA `(.L_x_23) ;  /* 0x0000008400f0a947 */ /* 0x002fea0003800000 */
.L_x_20:
[----:B------:R-:W-:Y:S01]  /*6b20*/  UIADD3 UR4, UR37, 0x200, URZ ;  /* 0x0000020025047890 */ /* 0x000fe2000fffe03f */
[----:B------:R-:W-:Y:S01]  /*6b30*/  WARPGROUP.ARRIVE ;  /* 0x00000000000079c5 */ /* 0x000fe20000000000 */
[----:B------:R-:W-:Y:S01]  /*6b40*/  UMOV UR33, 0xc0000010 ;  /* 0xc000001000217882 */ /* 0x000fe20000000000 */
[----:B------:R-:W-:Y:S01]  /*6b50*/  UMOV UR35, 0x80000020 ;  /* 0x8000002000237882 */ /* 0x000fe20000000000 */
[----:B------:R-:W-:Y:S01]  /*6b60*/  USHF.R.U32.HI UR4, URZ, 0x4, UR4 ;  /* 0x000000043f047899 */ /* 0x000fe20008011604 */
[----:B01----:R-:W-:Y:S01]  /*6b70*/  FMUL.FTZ R7, R136, UR5 ;  /* 0x0000000588077c20 */ /* 0x003fe20008410000 */
[----:B------:R-:W-:Y:S01]  /*6b80*/  FMUL.FTZ R8, R137, UR5 ;  /* 0x0000000589087c20 */ /* 0x000fe20008410000 */
[----:B------:R-:W-:Y:S01]  /*6b90*/  FMUL.FTZ R11, R140, UR5 ;  /* 0x000000058c0b7c20 */ /* 0x000fe20008410000 */
[----:B------:R-:W-:Y:S01]  /*6ba0*/  ULOP3.LUT UR4, UR4, 0x3fff, URZ, 0xc0, !UPT ;  /* 0x00003fff04047892 */ /* 0x000fe2000f8ec03f */
[----:B------:R-:W-:Y:S01]  /*6bb0*/  FMUL.FTZ R12, R141, UR5 ;  /* 0x000000058d0c7c20 */ /* 0x000fe20008410000 */
[----:B------:R-:W-:Y:S01]  /*6bc0*/  FMUL.FTZ R15, R128, UR5 ;  /* 0x00000005800f7c20 */ /* 0x000fe20008410000 */
[----:B------:R-:W0:Y:S01]  /*6bd0*/  MUFU.TANH R7, R7 ;  /* 0x0000000700077308 */ /* 0x000e220000002400 */
[----:B------:R-:W-:Y:S01]  /*6be0*/  ULOP3.LUT UR10, UR4, 0x2400000, URZ, 0xfc, !UPT ;  /* 0x02400000040a7892 */ /* 0x000fe2000f8efc3f */
[----:B------:R-:W-:Y:S01]  /*6bf0*/  FMUL.FTZ R20, R129, UR5 ;  /* 0x0000000581147c20 */ /* 0x000fe20008410000 */
[----:B------:R-:W-:Y:S01]  /*6c00*/  ULOP3.LUT UR4, UR39, 0x10000, URZ, 0xfc, !UPT ;  /* 0x0001000027047892 */ /* 0x000fe2000f8efc3f */
[----:B------:R-:W-:Y:S01]  /*6c10*/  FMUL.FTZ R22, R131, UR5 ;  /* 0x0000000583167c20 */ /* 0x000fe20008410000 */
[----:B------:R-:W-:Y:S01]  /*6c20*/  UIMAD UR10, UR6, 0x6c0, UR10 ;  /* 0x000006c0060a78a4 */ /* 0x000fe2000f8e020a */
[----:B------:R-:W-:Y:S01]  /*6c30*/  FMUL.FTZ R23, R132, UR5 ;  /* 0x0000000584177c20 */ /* 0x000fe20008410000 */
[----:B------:R-:W-:Y:S01]  /*6c40*/  FMUL.FTZ R128, R133, UR5 ;  /* 0x0000000585807c20 */ /* 0x000fe20008410000 */
[----:B------:R-:W1:Y:S01]  /*6c50*/  MUFU.TANH R8, R8 ;  /* 0x0000000800087308 */ /* 0x000e620000002400 */
[----:B------:R-:W-:Y:S01]  /*6c60*/  FMUL.FTZ R120, R120, UR5 ;  /* 0x0000000578787c20 */ /* 0x000fe20008410000 */
[----:B------:R-:W-:Y:S01]  /*6c70*/  UMOV UR32, UR4 ;  /* 0x0000000400207c82 */ /* 0x000fe20008000000 */
[----:B------:R-:W-:Y:S01]  /*6c80*/  FMUL.FTZ R121, R121, UR5 ;  /* 0x0000000579797c20 */ /* 0x000fe20008410000 */
[----:B------:R-:W-:Y:S01]  /*6c90*/  UMOV UR34, UR10 ;  /* 0x0000000a00227c82 */ /* 0x000fe20008000000 */
[----:B------:R-:W-:Y:S01]  /*6ca0*/  FMUL.FTZ R124, R124, UR5 ;  /* 0x000000057c7c7c20 */ /* 0x000fe20008410000 */
[----:B------:R-:W-:Y:S01]  /*6cb0*/  HGMMA.64x96x16.F32 R24, gdesc[UR32].tnspB, R24, gsb0 ;  /* 0x41600000201879f0 */ /* 0x000fe20008000818 */
[----:B------:R-:W-:Y:S01]  /*6cc0*/  UIADD3 UR32, UR4, 0x180, URZ ;  /* 0x0000018004207890 */ /* 0x000fe2000fffe03f */
[----:B------:R-:W2:Y:S01]  /*6cd0*/  MUFU.TANH R11, R11 ;  /* 0x0000000b000b7308 */ /* 0x000ea20000002400 */
[----:B------:R-:W-:Y:S01]  /*6ce0*/  UIADD3 UR34, UR10, 0x40, URZ ;  /* 0x000000400a227890 */ /* 0x000fe2000fffe03f */
[----:B0-----:R-:W-:Y:S01]  /*6cf0*/  FMNMX.FTZ R131, R7, R5, !PT ;  /* 0x0000000507837209 */ /* 0x001fe20007810000 */
[----:B------:R-:W-:Y:S01]  /*6d00*/  UMOV UR33, 0xc0000010 ;  /* 0xc000001000217882 */ /* 0x000fe20000000000 */
[----:B------:R-:W-:Y:S01]  /*6d10*/  UMOV UR35, 0x80000020 ;  /* 0x8000002000237882 */ /* 0x000fe20000000000 */
[----:B------:R-:W-:Y:S01]  /*6d20*/  FMUL.FTZ R125, R125, UR5 ;  /* 0x000000057d7d7c20 */ /* 0x000fe20008410000 */
[----:B------:R-:W-:Y:S01]  /*6d30*/  FMUL.FTZ R112, R112, UR5 ;  /* 0x0000000570707c20 */ /* 0x000fe20008410000 */
[----:B------:R-:W-:Y:S01]  /*6d40*/  FMUL.FTZ R113, R113, UR5 ;  /* 0x0000000571717c20 */ /* 0x000fe20008410000 */
[----:B------:R-:W0:Y:S01]  /*6d50*/  MUFU.TANH R12, R12 ;  /* 0x0000000c000c7308 */ /* 0x000e220000002400 */
[----:B-1----:R-:W-:Y:S01]  /*6d60*/  FMNMX.FTZ R132, R8, R131, !PT ;  /* 0x0000008308847209 */ /* 0x002fe20007810000 */
[----:B------:R-:W-:Y:S01]  /*6d70*/  FMUL.FTZ R116, R116, UR5 ;  /* 0x0000000574747c20 */ /* 0x000fe20008410000 */
[----:B------:R-:W-:Y:S01]  /*6d80*/  FMUL.FTZ R117, R117, UR5 ;  /* 0x0000000575757c20 */ /* 0x000fe20008410000 */
[----:B------:R-:W-:Y:S01]  /*6d90*/  FMUL.FTZ R104, R104, UR5 ;  /* 0x0000000568687c20 */ /* 0x000fe20008410000 */
[----:B------:R-:W-:Y:S01]  /*6da0*/  FMUL.FTZ R105, R105, UR5 ;  /* 0x0000000569697c20 */ /* 0x000fe20008410000 */
[----:B------:R-:W-:Y:S01]  /*6db0*/  FMUL.FTZ R108, R108, UR5 ;  /* 0x000000056c6c7c20 */ /* 0x000fe20008410000 */
[----:B------:R-:W-:Y:S01]  /*6dc0*/  FMUL.FTZ R109, R109, UR5 ;  /* 0x000000056d6d7c20 */ /* 0x000fe20008410000 */
[----:B------:R-:W1:Y:S01]  /*6dd0*/  MUFU.TANH R15, R15 ;  /* 0x0000000f000f7308 */ /* 0x000e620000002400 */
[----:B--2---:R-:W-:Y:S01]  /*6de0*/  FMNMX.FTZ R131, R11, R132, !PT ;  /* 0x000000840b837209 */ /* 0x004fe20007810000 */
[----:B------:R-:W-:Y:S01]  /*6df0*/  FMUL.FTZ R96, R96, UR5 ;  /* 0x0000000560607c20 */ /* 0x000fe20008410000 */
[----:B------:R-:W-:Y:S01]  /*6e00*/  FMUL.FTZ R97, R97, UR5 ;  /* 0x0000000561617c20 */ /* 0x000fe20008410000 */
[----:B------:R-:W-:Y:S01]  /*6e10*/  FMUL.FTZ R100, R100, UR5 ;  /* 0x0000000564647c20 */ /* 0x000fe20008410000 */
[----:B------:R-:W-:Y:S01]  /*6e20*/  FMUL.FTZ R101, R101, UR5 ;  /* 0x0000000565657c20 */ /* 0x000fe20008410000 */
[----:B------:R-:W-:Y:S01]  /*6e30*/  FMUL.FTZ R88, R88, UR5 ;  /* 0x0000000558587c20 */ /* 0x000fe20008410000 */
[----:B------:R-:W-:Y:S01]  /*6e40*/  FMUL.FTZ R89, R89, UR5 ;  /* 0x0000000559597c20 */ /* 0x000fe20008410000 */
[----:B------:R-:W2:Y:S01]  /*6e50*/  MUFU.TANH R20, R20 ;  /* 0x0000001400147308 */ /* 0x000ea20000002400 */
[----:B0-----:R-:W-:Y:S01]  /*6e60*/  FMNMX.FTZ R132, R12, R131, !PT ;  /* 0x000000830c847209 */ /* 0x001fe20007810000 */
[----:B------:R-:W-:Y:S01]  /*6e70*/  FMUL.FTZ R92, R92, UR5 ;  /* 0x000000055c5c7c20 */ /* 0x000fe20008410000 */
[----:B------:R-:W-:Y:S01]  /*6e80*/  FMUL.FTZ R93, R93, UR5 ;  /* 0x000000055d5d7c20 */ /* 0x000fe20008410000 */
[----:B------:R-:W-:Y:S01]  /*6e90*/  FMUL.FTZ R80, R80, UR5 ;  /* 0x0000000550507c20 */ /* 0x000fe20008410000 */
        /* <DEDUP_REMOVED lines=54> */
[----:B------:R-:W1:Y:S05]  /*7200*/  S2R R141, SR_TID.X ;  /* 0x00000000008d7919 */ /* 0x000e6a0000002100 */
[----:B------:R-:W3:Y:S01]  /*7210*/  MUFU.TANH R113, R113 ;  /* 0x0000007100717308 */ /* 0x000ee20000002400 */
[----:B--2---:R-:W-:-:S07]  /*7220*/  FMNMX.FTZ R131, R125, R132, !PT ;  /* 0x000000847d837209 */ /* 0x004fce0007810000 */
[----:B------:R-:W2:Y:S01]  /*7230*/  MUFU.TANH R116, R116 ;  /* 0x0000007400747308 */ /* 0x000ea20000002400 */
[----:B0-----:R-:W-:Y:S01]  /*7240*/  FMNMX.FTZ R132, R112, R131, !PT ;  /* 0x0000008370847209 */ /* 0x001fe20007810000 */
[----:B------:R-:W-:Y:S02]  /*7250*/  WARPGROUP.DEPBAR.LE gsb0, 0x0 ;  /* 0x00008000000079c5 */ /* 0x000fe40000010000 */
[----:B------:R-:W-:-:S04]  /*7260*/  WARPGROUP.ARRIVE ;  /* 0x00000000000079c5 */ /* 0x000fc80000000000 */
[----:B------:R-:W0:Y:S01]  /*7270*/  MUFU.TANH R117, R117 ;  /* 0x0000007500757308 */ /* 0x000e220000002400 */
[----:B---3--:R-:W-:Y:S01]  /*7280*/  FMNMX.FTZ R131, R113, R132, !PT ;  /* 0x0000008471837209 */ /* 0x008fe20007810000 */
[----:B------:R-:W-:Y:S01]  /*7290*/  HGMMA.64x96x16.F32 R24, gdesc[UR32].tnspB, R24, gsb0 ;  /* 0x41600000201879f0 */ /* 0x000fe20008000818 */
[----:B------:R-:W-:Y:S02]  /*72a0*/  UIADD3 UR32, UR4, 0x300, URZ ;  /* 0x0000030004207890 */ /* 0x000fe4000fffe03f */
[----:B------:R-:W-:-:S03]  /*72b0*/  UIADD3 UR34, UR10, 0x80, URZ ;  /* 0x000000800a227890 */ /* 0x000fc6000fffe03f */
[----:B------:R-:W3:Y:S01]  /*72c0*/  MUFU.TANH R104, R104 ;  /* 0x0000006800687308 */ /* 0x000ee20000002400 */
[----:B------:R-:W-:Y:S01]  /*72d0*/  UMOV UR33, 0xc0000010 ;  /* 0xc000001000217882 */ /* 0x000fe20000000000 */
[----:B------:R-:W-:Y:S01]  /*72e0*/  UMOV UR35, 0x80000020 ;  /* 0x8000002000237882 */ /* 0x000fe20000000000 */
[----:B--2---:R-:W-:Y:S02]  /*72f0*/  FMNMX.FTZ R132, R116, R131, !PT ;  /* 0x0000008374847209 */ /* 0x004fe40007810000 */
[----:B-1----:R-:W-:Y:S02]  /*7300*/  SHF.R.U32.HI R140, RZ, 0x7, R141 ;  /* 0x00000007ff8c7819 */ /* 0x002fe4000001168d */
[----:B------:R-:W-:Y:S01]  /*7310*/  ISETP.GE.U32.AND P2, PT, R141, 0x180, PT ;  /* 0x000001808d00780c */ /* 0x000fe20003f46070 */
[----:B------:R-:W1:Y:S01]  /*7320*/  MUFU.TANH R105, R105 ;  /* 0x0000006900697308 */ /* 0x000e620000002400 */
[----:B0-----:R-:W-:-:S07]  /*7330*/  FMNMX.FTZ R131, R117, R132, !PT ;  /* 0x0000008475837209 */ /* 0x001fce0007810000 */
[----:B------:R-:W0:Y:S01]  /*7340*/  MUFU.TANH R108, R108 ;  /* 0x0000006c006c7308 */ /* 0x000e220000002400 */
[----:B---3--:R-:W-:-:S07]  /*7350*/  FMNMX.FTZ R132, R104, R131, !PT ;  /* 0x0000008368847209 */ /* 0x008fce0007810000 */
[----:B------:R-:W2:Y:S01]  /*7360*/  MUFU.TANH R109, R109 ;  /* 0x0000006d006d7308 */ /* 0x000ea20000002400 */
[----:B-1----:R-:W-:-:S07]  /*7370*/  FMNMX.FTZ R131, R105, R132, !PT ;  /* 0x0000008469837209 */ /* 0x002fce0007810000 */
[----:B------:R-:W1:Y:S01]  /*7380*/  MUFU.TANH R96, R96 ;  /* 0x0000006000607308 */ /* 0x000e620000002400 */
[----:B0-----:R-:W-:-:S07]  /*7390*/  FMNMX.FTZ R132, R108, R131, !PT ;  /* 0x000000836c847209 */ /* 0x001fce0007810000 */
[----:B------:R-:W0:Y:S01]  /*73a0*/  MUFU.TANH R97, R97 ;  /* 0x0000006100617308 */ /* 0x000e220000002400 */
[----:B--2---:R-:W-:-:S07]  /*73b0*/  FMNMX.FTZ R131, R109, R132, !PT ;  /* 0x000000846d837209 */ /* 0x004fce0007810000 */
        /* <DEDUP_REMOVED lines=13> */
[----:B-1----:R-:W-:Y:S01]  /*7490*/  FMNMX.FTZ R132, R92, R131, !PT ;  /* 0x000000835c847209 */ /* 0x002fe20007810000 */
[----:B------:R-:W-:Y:S02]  /*74a0*/  WARPGROUP.DEPBAR.LE gsb0, 0x0 ;  /* 0x00008000000079c5 */ /* 0x000fe40000010000 */
[----:B------:R-:W-:-:S04]  /*74b0*/  WARPGROUP.ARRIVE ;  /* 0x00000000000079c5 */ /* 0x000fc80000000000 */
[----:B------:R-:W1:Y:S01]  /*74c0*/  MUFU.TANH R81, R81 ;  /* 0x0000005100517308 */ /* 0x000e620000002400 */
[----:B0-----:R-:W-:Y:S01]  /*74d0*/  FMNMX.FTZ R131, R93, R132, !PT ;  /* 0x000000845d837209 */ /* 0x001fe20007810000 */
[----:B------:R-:W-:Y:S01]  /*74e0*/  HGMMA.64x96x16.F32 R24, gdesc[UR32].tnspB, R24, gsb0 ;  /* 0x41600000201879f0 */ /* 0x000fe20008000818 */
[----:B------:R-:W-:Y:S02]  /*74f0*/  UIADD3 UR32, UR4, 0x480, URZ ;  /* 0x0000048004207890 */ /* 0x000fe4000fffe03f */
[----:B------:R-:W-:Y:S01]  /*7500*/  UIADD3 UR34, UR10, 0xc0, URZ ;  /* 0x000000c00a227890 */ /* 0x000fe2000fffe03f */
[----:B------:R-:W-:Y:S01]  /*7510*/  UMOV UR33, 0xc0000010 ;  /* 0xc000001000217882 */ /* 0x000fe20000000000 */
[----:B------:R-:W-:Y:S01]  /*7520*/  UMOV UR35, 0x80000020 ;  /* 0x8000002000237882 */ /* 0x000fe20000000000 */
        /* <DEDUP_REMOVED lines=15> */
[----:B-1----:R-:W-:-:S05]  /*7620*/  FMNMX.FTZ R131, R77, R132, !PT ;  /* 0x000000844d837209 */ /* 0x002fca0007810000 */
[----:B------:R-:W1:Y:S02]  /*7630*/  SHFL.BFLY PT, R132, R131, 0x2, 0x1f ;  /* 0x0c401f0083847f89 */ /* 0x000e6400000e0000 */
[----:B------:R-:W3:Y:S08]  /*7640*/  MUFU.TANH R13, R13 ;  /* 0x0000000d000d7308 */ /* 0x000ef00000002400 */
[----:B------:R-:W4:Y:S08]  /*7650*/  MUFU.TANH R14, R14 ;  /* 0x0000000e000e7308 */ /* 0x000f300000002400 */
[----:B------:R-:W5:Y:S01]  /*7660*/  MUFU.TANH R21, R21 ;  /* 0x0000001500157308 */ /* 0x000f620000002400 */
[----:B-1----:R-:W-:Y:S01]  /*7670*/  FMNMX.FTZ R133, R131, R132, !PT ;  /* 0x0000008483857209 */ /* 0x002fe20007810000 */
[----:B------:R-:W-:Y:S01]  /*7680*/  FMUL.FTZ R131, R74, UR5 ;  /* 0x000000054a837c20 */ /* 0x000fe20008410000 */
[----:B------:R-:W-:Y:S01]  /*7690*/  FMUL.FTZ R132, R75, UR5 ;  /* 0x000000054b847c20 */ /* 0x000fe20008410000 */
[----:B------:R-:W1:Y:S04]  /*76a0*/  LDC R74, c[0x0][0x988] ;  /* 0x00026200ff4a7b82 */ /* 0x000e680000000800 */
[----:B------:R-:W5:Y:S01]  /*76b0*/  MUFU.TANH R22, R22 ;  /* 0x0000001600167308 */ /* 0x000f620000002400 */
[----:B------:R-:W0:Y:S01]  /*76c0*/  SHFL.BFLY PT, R134, R133, 0x1, 0x1f ;  /* 0x0c201f0085867f89 */ /* 0x000e2200000e0000 */
[----:B------:R-:W-:-:S02]  /*76d0*/  WARPGROUP.DEPBAR.LE gsb0, 0x0 ;  /* 0x00008000000079c5 */ /* 0x000fc40000010000 */
[----:B------:R-:W-:-:S04]  /*76e0*/  WARPGROUP.ARRIVE ;  /* 0x00000000000079c5 */ /* 0x000fc80000000000 */
[----:B------:R-:W5:Y:S02]  /*76f0*/  MUFU.TANH R129, R129 ;  /* 0x0000008100817308 */ /* 0x000f640000002400 */
[----:B------:R-:W-:Y:S01]  /*7700*/  HGMMA.64x96x16.F32 R24, gdesc[UR32].tnspB, R24, gsb0 ;  /* 0x41600000201879f0 */ /* 0x000fe20008000818 */
[----:B------:R-:W-:Y:S02]  /*7710*/  UIADD3 UR32, UR4, 0x600, URZ ;  /* 0x0000060004207890 */ /* 0x000fe4000fffe03f */
[----:B------:R-:W-:-:S03]  /*7720*/  UIADD3 UR34, UR10, 0x100, URZ ;  /* 0x000001000a227890 */ /* 0x000fc6000fffe03f */
[----:B------:R-:W5:Y:S01]  /*7730*/  MUFU.TANH R130, R130 ;  /* 0x0000008200827308 */ /* 0x000f620000002400 */
[----:B------:R-:W-:Y:S01]  /*7740*/  UMOV UR33, 0xc0000010 ;  /* 0xc000001000217882 */ /* 0x000fe20000000000 */
[----:B------:R-:W-:Y:S01]  /*7750*/  UMOV UR35, 0x80000020 ;  /* 0x8000002000237882 */ /* 0x000fe20000000000 */
[----:B0-----:R-:W-:-:S05]  /*7760*/  FMNMX.FTZ R75, R133, R134, !PT ;  /* 0x00000086854b7209 */ /* 0x001fca0007810000 */
[----:B------:R-:W0:Y:S01]  /*7770*/  MUFU.TANH R122, R122 ;  /* 0x0000007a007a7308 */ /* 0x000e220000002400 */
[----:B------:R-:W-:-:S04]  /*7780*/  FADD.FTZ R5, -R75, R5 ;  /* 0x000000054b057221 */ /* 0x000fc80000010100 */
[-C--:B-1----:R-:W-:Y:S01]  /*7790*/  FMUL.FTZ R133, R5, R74.reuse ;  /* 0x0000004a05857220 */ /* 0x082fe20000410000 */
[-C--:B------:R-:W-:Y:S02]  /*77a0*/  FMUL.FTZ R5, R75, R74.reuse ;  /* 0x0000004a4b057220 */ /* 0x080fe40000410000 */
[----:B------:R-:W1:Y:S02]  /*77b0*/  MUFU.TANH R123, R123 ;  /* 0x0000007b007b7308 */ /* 0x000e640000002400 */
[-CC-:B------:R-:W-:Y:S01]  /*77c0*/  FFMA.FTZ R136, R12, R74.reuse, -R5.reuse ;  /* 0x0000004a0c887223 */ /* 0x180fe20000010805 */
[--C-:B------:R-:W-:Y:S01]  /*77d0*/  FFMA.FTZ R12, R23, R74, -R5.reuse ;  /* 0x0000004a170c7223 */ /* 0x100fe20000010805 */
[----:B------:R-:W-:Y:S01]  /*77e0*/  FMNMX.FTZ R23, R9, R6, !PT ;  /* 0x0000000609177209 */ /* 0x000fe20007810000 */
[-CC-:B------:R-:W-:Y:S01]  /*77f0*/  FFMA.FTZ R134, R11, R74.reuse, -R5.reuse ;  /* 0x0000004a0b867223 */ /* 0x180fe20000010805 */
[-CC-:B------:R-:W-:Y:S01]  /*7800*/  FFMA.FTZ R11, R20, R74.reuse, -R5.reuse ;  /* 0x0000004a140b7223 */ /* 0x180fe20000010805 */
[-CC-:B------:R-:W-:Y:S01]  /*7810*/  FFMA.FTZ R135, R8, R74.reuse, -R5.reuse ;  /* 0x0000004a08877223 */ /* 0x180fe20000010805 */
[----:B--2---:R-:W-:Y:S01]  /*7820*/  FMNMX.FTZ R20, R10, R23, !PT ;  /* 0x000000170a147209 */ /* 0x004fe20007810000 */
[-CC-:B------:R-:W-:Y:S01]  /*7830*/  FFMA.FTZ R8, R15, R74.reuse, -R5.reuse ;  /* 0x0000004a0f087223 */ /* 0x180fe20000010805 */
[-CC-:B------:R-:W-:Y:S01]  /*7840*/  FFMA.FTZ R15, R128, R74.reuse, -R5.reuse ;  /* 0x0000004a800f7223 */ /* 0x180fe20000010805 */
[--C-:B------:R-:W-:Y:S01]  /*7850*/  FFMA.FTZ R128, R120, R74, -R5.reuse ;  /* 0x0000004a78807223 */ /* 0x100fe20000010805 */
[----:B---3--:R-:W-:Y:S01]  /*7860*/  FMNMX.FTZ R23, R13, R20, !PT ;  /* 0x000000140d177209 */ /* 0x008fe20007810000 */
[----:B------:R-:W2:Y:S01]  /*7870*/  MUFU.TANH R126, R126 ;  /* 0x0000007e007e7308 */ /* 0x000ea20000002400 */
[-CC-:B------:R-:W-:Y:S01]  /*7880*/  FFMA.FTZ R137, R124, R74.reuse, -R5.reuse ;  /* 0x0000004a7c897223 */ /* 0x180fe20000010805 */
[-CC-:B------:R-:W-:Y:S01]  /*7890*/  FFMA.FTZ R138, R125, R74.reuse, -R5.reuse ;  /* 0x0000004a7d8a7223 */ /* 0x180fe20000010805 */
[----:B----4-:R-:W-:Y:S01]  /*78a0*/  FMNMX.FTZ R120, R14, R23, !PT ;  /* 0x000000170e787209 */ /* 0x010fe20007810000 */
[-CC-:B------:R-:W-:Y:S01]  /*78b0*/  FFMA.FTZ R23, R121, R74.reuse, -R5.reuse ;  /* 0x0000004a79177223 */ /* 0x180fe20000010805 */
[-CC-:B------:R-:W-:Y:S01]  /*78c0*/  FFMA.FTZ R7, R7, R74.reuse, -R5.reuse ;  /* 0x0000004a07077223 */ /* 0x180fe20000010805 */
[--C-:B------:R-:W-:Y:S01]  /*78d0*/  FFMA.FTZ R112, R112, R74, -R5.reuse ;  /* 0x0000004a70707223 */ /* 0x100fe20000010805 */
[----:B-----5:R-:W-:Y:S01]  /*78e0*/  FMNMX.FTZ R121, R21, R120, !PT ;  /* 0x0000007815797209 */ /* 0x020fe20007810000 */
[----:B------:R-:W3:Y:S01]  /*78f0*/  MUFU.TANH R127, R127 ;  /* 0x0000007f007f7308 */ /* 0x000ee20000002400 */
[-CC-:B------:R-:W-:Y:S01]  /*7900*/  FFMA.FTZ R113, R113, R74.reuse, -R5.reuse ;  /* 0x0000004a71717223 */ /* 0x180fe20000010805 */
[-CC-:B------:R-:W-:Y:S01]  /*7910*/  FFMA.FTZ R116, R116, R74.reuse, -R5.reuse ;  /* 0x0000004a74747223 */ /* 0x180fe20000010805 */
[----:B------:R-:W-:Y:S01]  /*7920*/  FMNMX.FTZ R120, R22, R121, !PT ;  /* 0x0000007916787209 */ /* 0x000fe20007810000 */
[-CC-:B------:R-:W-:Y:S01]  /*7930*/  FFMA.FTZ R117, R117, R74.reuse, -R5.reuse ;  /* 0x0000004a75757223 */ /* 0x180fe20000010805 */
[-CC-:B------:R-:W-:Y:S01]  /*7940*/  FFMA.FTZ R104, R104, R74.reuse, -R5.reuse ;  /* 0x0000004a68687223 */ /* 0x180fe20000010805 */
[--C-:B------:R-:W-:Y:S01]  /*7950*/  FFMA.FTZ R105, R105, R74, -R5.reuse ;  /* 0x0000004a69697223 */ /* 0x100fe20000010805 */
[----:B------:R-:W-:Y:S01]  /*7960*/  FMNMX.FTZ R121, R129, R120, !PT ;  /* 0x0000007881797209 */ /* 0x000fe20007810000 */
[----:B------:R-:W4:Y:S01]  /*7970*/  MUFU.TANH R114, R114 ;  /* 0x0000007200727308 */ /* 0x000f220000002400 */
[-CC-:B------:R-:W-:Y:S01]  /*7980*/  FFMA.FTZ R108, R108, R74.reuse, -R5.reuse ;  /* 0x0000004a6c6c7223 */ /* 0x180fe20000010805 */
[-CC-:B------:R-:W-:Y:S01]  /*7990*/  FFMA.FTZ R109, R109, R74.reuse, -R5.reuse ;  /* 0x0000004a6d6d7223 */ /* 0x180fe20000010805 */
[----:B------:R-:W-:Y:S01]  /*79a0*/  FMNMX.FTZ R121, R130, R121, !PT ;  /* 0x0000007982797209 */ /* 0x000fe20007810000 */
[-CC-:B------:R-:W-:Y:S01]  /*79b0*/  FFMA.FTZ R96, R96, R74.reuse, -R5.reuse ;  /* 0x0000004a60607223 */ /* 0x180fe20000010805 */
[-CC-:B------:R-:W-:Y:S01]  /*79c0*/  FFMA.FTZ R97, R97, R74.reuse, -R5.reuse ;  /* 0x0000004a61617223 */ /* 0x180fe20000010805 */
[-CC-:B------:R-:W-:Y:S01]  /*79d0*/  FFMA.FTZ R100, R100, R74.reuse, -R5.reuse ;  /* 0x0000004a64647223 */ /* 0x180fe20000010805 */
[----:B0-----:R-:W-:Y:S01]  /*79e0*/  FMNMX.FTZ R124, R122, R121, !PT ;  /* 0x000000797a7c7209 */ /* 0x001fe20007810000 */
[----:B------:R-:W0:Y:S01]  /*79f0*/  MUFU.TANH R115, R115 ;  /* 0x0000007300737308 */ /* 0x000e220000002400 */
[-CC-:B------:R-:W-:Y:S01]  /*7a00*/  FFMA.FTZ R101, R101, R74.reuse, -R5.reuse ;  /* 0x0000004a65657223 */ /* 0x180fe20000010805 */
[--C-:B------:R-:W-:Y:S01]  /*7a10*/  FFMA.FTZ R88, R88, R74, -R5.reuse ;  /* 0x0000004a58587223 */ /* 0x100fe20000010805 */
[----:B-1----:R-:W-:Y:S01]  /*7a20*/  FMNMX.FTZ R125, R123, R124, !PT ;  /* 0x0000007c7b7d7209 */ /* 0x002fe20007810000 */
[-CC-:B------:R-:W-:Y:S01]  /*7a30*/  FFMA.FTZ R89, R89, R74.reuse, -R5.reuse ;  /* 0x0000004a59597223 */ /* 0x180fe20000010805 */
[-CC-:B------:R-:W-:Y:S01]  /*7a40*/  FFMA.FTZ R92, R92, R74.reuse, -R5.reuse ;  /* 0x0000004a5c5c7223 */ /* 0x180fe20000010805 */
[-CC-:B------:R-:W-:Y:S01]  /*7a50*/  FFMA.FTZ R93, R93, R74.reuse, -R5.reuse ;  /* 0x0000004a5d5d7223 */ /* 0x180fe20000010805 */
[----:B--2---:R-:W-:Y:S01]  /*7a60*/  FMNMX.FTZ R124, R126, R125, !PT ;  /* 0x0000007d7e7c7209 */ /* 0x004fe20007810000 */
[----:B------:R-:W1:Y:S01]  /*7a70*/  MUFU.TANH R118, R118 ;  /* 0x0000007600767308 */ /* 0x000e620000002400 */
[-CC-:B------:R-:W-:Y:S01]  /*7a80*/  FFMA.FTZ R80, R80, R74.reuse, -R5.reuse ;  /* 0x0000004a50507223 */ /* 0x180fe20000010805 */
[--C-:B------:R-:W-:Y:S01]  /*7a90*/  FFMA.FTZ R81, R81, R74, -R5.reuse ;  /* 0x0000004a51517223 */ /* 0x100fe20000010805 */
[----:B---3--:R-:W-:Y:S01]  /*7aa0*/  FMNMX.FTZ R125, R127, R124, !PT ;  /* 0x0000007c7f7d7209 */ /* 0x008fe20007810000 */
[-CC-:B------:R-:W-:Y:S01]  /*7ab0*/  FFMA.FTZ R84, R84, R74.reuse, -R5.reuse ;  /* 0x0000004a54547223 */ /* 0x180fe20000010805 */
[-CC-:B------:R-:W-:Y:S01]  /*7ac0*/  FFMA.FTZ R85, R85, R74.reuse, -R5.reuse ;  /* 0x0000004a55557223 */ /* 0x180fe20000010805 */
[-CC-:B------:R-:W-:Y:S01]  /*7ad0*/  FFMA.FTZ R73, R73, R74.reuse, -R5.reuse ;  /* 0x0000004a49497223 */ /* 0x180fe20000010805 */
[----:B----4-:R-:W-:Y:S01]  /*7ae0*/  FMNMX.FTZ R124, R114, R125, !PT ;  /* 0x0000007d727c7209 */ /* 0x010fe20007810000 */
[----:B------:R-:W2:Y:S01]  /*7af0*/  MUFU.TANH R119, R119 ;  /* 0x0000007700777308 */ /* 0x000ea20000002400 */
[-CC-:B------:R-:W-:Y:S01]  /*7b00*/  FFMA.FTZ R76, R76, R74.reuse, -R5.reuse ;  /* 0x0000004a4c4c7223 */ /* 0x180fe20000010805 */
[----:B------:R-:W-:Y:S01]  /*7b10*/  FFMA.FTZ R77, R77, R74, -R5 ;  /* 0x0000004a4d4d7223 */ /* 0x000fe20000010805 */
[----:B0-----:R-:W-:-:S05]  /*7b20*/  FMNMX.FTZ R125, R115, R124, !PT ;  /* 0x0000007c737d7209 */ /* 0x001fca0007810000 */
[----:B------:R-:W0:Y:S01]  /*7b30*/  MUFU.TANH R106, R106 ;  /* 0x0000006a006a7308 */ /* 0x000e220000002400 */
[----:B-1----:R-:W-:-:S07]  /*7b40*/  FMNMX.FTZ R124, R118, R125, !PT ;  /* 0x0000007d767c7209 */ /* 0x002fce0007810000 */
[----:B------:R-:W1:Y:S01]  /*7b50*/  MUFU.TANH R107, R107 ;  /* 0x0000006b006b7308 */ /* 0x000e620000002400 */
[----:B--2---:R-:W-:-:S07]  /*7b60*/  FMNMX.FTZ R125, R119, R124, !PT ;  /* 0x0000007c777d7209 */ /* 0x004fce0007810000 */
[----:B------:R-:W2:Y:S01]  /*7b70*/  MUFU.TANH R110, R110 ;  /* 0x0000006e006e7308 */ /* 0x000ea20000002400 */
[----:B------:R-:W-:Y:S02]  /*7b80*/  WARPGROUP.DEPBAR.LE gsb0, 0x0 ;  /* 0x00008000000079c5 */ /* 0x000fe40000010000 */
[----:B------:R-:W-:Y:S01]  /*7b90*/  WARPGROUP.ARRIVE ;  /* 0x00000000000079c5 */ /* 0x000fe20000000000 */
[----:B0-----:R-:W-:-:S04]  /*7ba0*/  FMNMX.FTZ R124, R106, R125, !PT ;  /* 0x0000007d6a7c7209 */ /* 0x001fc80007810000 */
[----:B------:R-:W0:Y:S01]  /*7bb0*/  MUFU.TANH R111, R111 ;  /* 0x0000006f006f7308 */ /* 0x000e220000002400 */
[----:B------:R-:W-:Y:S01]  /*7bc0*/  HGMMA.64x96x16.F32 R24, gdesc[UR32].tnspB, R24, gsb0 ;  /* 0x41600000201879f0 */ /* 0x000fe20008000818 */
[----:B------:R-:W-:Y:S01]  /*7bd0*/  UIADD3 UR32, UR4, 0x780, URZ ;  /* 0x0000078004207890 */ /* 0x000fe2000fffe03f */
[----:B-1----:R-:W-:Y:S01]  /*7be0*/  FMNMX.FTZ R125, R107, R124, !PT ;  /* 0x0000007c6b7d7209 */ /* 0x002fe20007810000 */
[----:B------:R-:W-:Y:S01]  /*7bf0*/  UIADD3 UR34, UR10, 0x140, URZ ;  /* 0x000001400a227890 */ /* 0x000fe2000fffe03f */
[----:B------:R-:W-:Y:S01]  /*7c00*/  UMOV UR33, 0xc0000010 ;  /* 0xc000001000217882 */ /* 0x000fe20000000000 */
[----:B------:R-:W-:Y:S02]  /*7c10*/  UMOV UR35, 0x80000020 ;  /* 0x8000002000237882 */ /* 0x000fe40000000000 */
[----:B------:R-:W1:Y:S01]  /*7c20*/  MUFU.TANH R98, R98 ;  /* 0x0000006200627308 */ /* 0x000e620000002400 */
[----:B--2---:R-:W-:-:S07]  /*7c30*/  FMNMX.FTZ R124, R110, R125, !PT ;  /* 0x0000007d6e7c7209 */ /* 0x004fce0007810000 */
[----:B------:R-:W2:Y:S01]  /*7c40*/  MUFU.TANH R99, R99 ;  /* 0x0000006300637308 */ /* 0x000ea20000002400 */
[----:B0-----:R-:W-:-:S07]  /*7c50*/  FMNMX.FTZ R125, R111, R124, !PT ;  /* 0x0000007c6f7d7209 */ /* 0x001fce0007810000 */
[----:B------:R-:W0:Y:S01]  /*7c60*/  MUFU.TANH R102, R102 ;  /* 0x0000006600667308 */ /* 0x000e220000002400 */
[----:B-1----:R-:W-:-:S07]  /*7c70*/  FMNMX.FTZ R124, R98, R125, !PT ;  /* 0x0000007d627c7209 */ /* 0x002fce0007810000 */
        /* <DEDUP_REMOVED lines=17> */
[----:B-1----:R-:W-:Y:S01]  /*7d90*/  FMNMX.FTZ R125, R83, R124, !PT ;  /* 0x0000007c537d7209 */ /* 0x002fe20007810000 */
[----:B------:R-:W-:Y:S02]  /*7da0*/  WARPGROUP.DEPBAR.LE gsb0, 0x0 ;  /* 0x00008000000079c5 */ /* 0x000fe40000010000 */
[----:B------:R-:W-:-:S04]  /*7db0*/  WARPGROUP.ARRIVE ;  /* 0x00000000000079c5 */ /* 0x000fc80000000000 */
[----:B------:R-:W1:Y:S01]  /*7dc0*/  MUFU.TANH R131, R131 ;  /* 0x0000008300837308 */ /* 0x000e620000002400 */
[----:B--2---:R-:W-:Y:S01]  /*7dd0*/  FMNMX.FTZ R124, R86, R125, !PT ;  /* 0x0000007d567c7209 */ /* 0x004fe20007810000 */
[----:B------:R-:W-:Y:S01]  /*7de0*/  HGMMA.64x96x16.F32 R24, gdesc[UR32].tnspB, R24, gsb0 ;  /* 0x41600000201879f0 */ /* 0x000fe20008000818 */
[----:B------:R-:W-:Y:S02]  /*7df0*/  UIADD3 UR32, UR4, 0x900, URZ ;  /* 0x0000090004207890 */ /* 0x000fe4000fffe03f */
[----:B0-----:R-:W-:Y:S01]  /*7e00*/  FMNMX.FTZ R124, R87, R124, !PT ;  /* 0x0000007c577c7209 */ /* 0x001fe20007810000 */
[----:B------:R-:W-:Y:S02]  /*7e10*/  UIADD3 UR34, UR10, 0x180, URZ ;  /* 0x000001800a227890 */ /* 0x000fe4000fffe03f */
[----:B------:R-:W0:Y:S01]  /*7e20*/  MUFU.TANH R132, R132 ;  /* 0x0000008400847308 */ /* 0x000e220000002400 */
[----:B------:R-:W-:Y:S01]  /*7e30*/  UMOV UR33, 0xc0000010 ;  /* 0xc000001000217882 */ /* 0x000fe20000000000 */
[----:B------:R-:W-:-:S06]  /*7e40*/  UMOV UR35, 0x80000020 ;  /* 0x8000002000237882 */ /* 0x000fcc0000000000 */
[----:B------:R-:W2:Y:S01]  /*7e50*/  MUFU.TANH R78, R78 ;  /* 0x0000004e004e7308 */ /* 0x000ea20000002400 */
[----:B-1----:R-:W-:-:S07]  /*7e60*/  FMNMX.FTZ R125, R131, R124, !PT ;  /* 0x0000007c837d7209 */ /* 0x002fce0007810000 */
[----:B------:R-:W1:Y:S01]  /*7e70*/  MUFU.TANH R79, R79 ;  /* 0x0000004f004f7308 */ /* 0x000e620000002400 */
[----:B0-----:R-:W-:-:S07]  /*7e80*/  FMNMX.FTZ R125, R132, R125, !PT ;  /* 0x0000007d847d7209 */ /* 0x001fce0007810000 */
[----:B------:R-:W-:Y:S01]  /*7e90*/  MUFU.EX2 R20, R128 ;  /* 0x0000008000147308 */ /* 0x000fe20000000800 */
[----:B--2---:R-:W-:-:S07]  /*7ea0*/  FMNMX.FTZ R124, R78, R125, !PT ;  /* 0x0000007d4e7c7209 */ /* 0x004fce0007810000 */
[----:B------:R-:W-:Y:S01]  /*7eb0*/  MUFU.EX2 R120, R137 ;  /* 0x0000008900787308 */ /* 0x000fe20000000800 */
[----:B-1----:R-:W-:-:S05]  /*7ec0*/  FMNMX.FTZ R124, R79, R124, !PT ;  /* 0x0000007c4f7c7209 */ /* 0x002fca0007810000 */
[----:B------:R-:W0:Y:S02]  /*7ed0*/  SHFL.BFLY PT, R125, R124, 0x2, 0x1f ;  /* 0x0c401f007c7d7f89 */ /* 0x000e2400000e0000 */
[----:B------:R-:W-:Y:S08]  /*7ee0*/  MUFU.EX2 R133, R133 ;  /* 0x0000008500857308 */ /* 0x000ff00000000800 */
[----:B------:R-:W1:Y:S08]  /*7ef0*/  MUFU.EX2 R7, R7 ;  /* 0x0000000700077308 */ /* 0x000e700000000800 */
[----:B------:R-:W2:Y:S01]  /*7f00*/  MUFU.EX2 R135, R135 ;  /* 0x0000008700877308 */ /* 0x000ea20000000800 */
[----:B0-----:R-:W-:Y:S01]  /*7f10*/  FMNMX.FTZ R125, R124, R125, !PT ;  /* 0x0000007d7c7d7209 */ /* 0x001fe20007810000 */
[----:B------:R-:W-:-:S06]  /*7f20*/  FFMA.FTZ R124, R72, R74, -R5 ;  /* 0x0000004a487c7223 */ /* 0x000fcc0000010805 */
[----:B------:R-:W0:Y:S01]  /*7f30*/  MUFU.EX2 R134, R134 ;  /* 0x0000008600867308 */ /* 0x000e220000000800 */
[----:B-1----:R-:W-:Y:S01]  /*7f40*/  FFMA.FTZ R4, R133, R4, R7 ;  /* 0x0000000485047223 */ /* 0x002fe20000010007 */
[----:B------:R-:W1:Y:S06]  /*7f50*/  SHFL.BFLY PT, R128, R125, 0x1, 0x1f ;  /* 0x0c201f007d807f89 */ /* 0x000e6c00000e0000 */
[----:B------:R3:W-:Y:S08]  /*7f60*/  MUFU.EX2 R121, R138 ;  /* 0x0000008a00797308 */ /* 0x0007f00000000800 */
[----:B------:R-:W-:Y:S08]  /*7f70*/  MUFU.EX2 R136, R136 ;  /* 0x0000008800887308 */ /* 0x000ff00000000800 */
[----:B------:R-:W-:Y:S01]  /*7f80*/  MUFU.EX2 R8, R8 ;  /* 0x0000000800087308 */ /* 0x000fe20000000800 */
[----:B-1----:R-:W-:-:S05]  /*7f90*/  FMNMX.FTZ R72, R125, R128, !PT ;  /* 0x000000807d487209 */ /* 0x002fca0007810000 */
[CC--:B------:R-:W-:Y:S01]  /*7fa0*/  FMUL.FTZ R137, R72.reuse, R74.reuse ;  /* 0x0000004a48897220 */ /* 0x0c0fe20000410000 */
[----:B------:R-:W-:Y:S01]  /*7fb0*/  FADD.FTZ R5, -R72, R6 ;  /* 0x0000000648057221 */ /* 0x000fe20000010100 */
[----:B------:R-:W-:Y:S02]  /*7fc0*/  WARPGROUP.DEPBAR.LE gsb0, 0x0 ;  /* 0x00008000000079c5 */ /* 0x000fe40000010000 */
[----:B------:R-:W-:Y:S01]  /*7fd0*/  WARPGROUP.ARRIVE ;  /* 0x00000000000079c5 */ /* 0x000fe20000000000 */
[-CC-:B------:R-:W-:Y:S01]  /*7fe0*/  FFMA.FTZ R128, R13, R74.reuse, -R137.reuse ;  /* 0x0000004a0d807223 */ /* 0x180fe20000010889 */
[----:B------:R-:W-:Y:S02]  /*7ff0*/  IMAD.U32 R13, RZ, RZ, UR36 ;  /* 0x00000024ff0d7e24 */ /* 0x000fe4000f8e00ff */
[-C--:B------:R-:W-:Y:S01]  /*8000*/  FMUL.FTZ R125, R5, R74.reuse ;  /* 0x0000004a057d7220 */ /* 0x080fe20000410000 */
[-CC-:B------:R-:W-:Y:S01]  /*8010*/  FFMA.FTZ R5, R9, R74.reuse, -R137.reuse ;  /* 0x0000004a09057223 */ /* 0x180fe20000010889 */
[-CC-:B------:R-:W-:Y:S01]  /*8020*/  FFMA.FTZ R9, R10, R74.reuse, -R137.reuse ;  /* 0x0000004a0a097223 */ /* 0x180fe20000010889 */
[----:B------:R-:W-:Y:S01]  /*8030*/  HGMMA.64x96x16.F32 R24, gdesc[UR32].tnspB, R24, gsb0 ;  /* 0x41600000201879f0 */ /* 0x000fe20008000818 */
[----:B------:R-:W-:Y:S01]  /*8040*/  UIADD3 UR32, UR4, 0xa80, URZ ;  /* 0x00000a8004207890 */ /* 0x000fe2000fffe03f */
[----:B------:R-:W-:Y:S01]  /*8050*/  @!P1 LEA R13, R13, UR37, 0x3 ;  /* 0x000000250d0d9c11 */ /* 0x000fe2000f8e18ff */
[----:B------:R-:W-:Y:S01]  /*8060*/  UIADD3 UR34, UR10, 0x1c0, URZ ;  /* 0x000001c00a227890 */ /* 0x000fe2000fffe03f */
[----:B------:R-:W-:Y:S01]  /*8070*/  VIADD R6, R140, 0x9 ;  /* 0x000000098c067836 */ /* 0x000fe20000000000 */
[----:B------:R-:W-:Y:S01]  /*8080*/  UMOV UR33, 0xc0000010 ;  /* 0xc000001000217882 */ /* 0x000fe20000000000 */
[----:B------:R-:W-:Y:S01]  /*8090*/  UMOV UR35, 0x80000020 ;  /* 0x8000002000237882 */ /* 0x000fe20000000000 */
[----:B------:R-:W-:Y:S01]  /*80a0*/  MUFU.EX2 R125, R125 ;  /* 0x0000007d007d7308 */ /* 0x000fe20000000800 */
[----:B------:R-:W-:Y:S01]  /*80b0*/  @!P1 VIADD R13, R13, 0x31c40 ;  /* 0x00031c400d0d9836 */ /* 0x000fe20000000000 */
[----:B------:R-:W-:Y:S01]  /*80c0*/  SEL R6, R6, 0x9, !P2 ;  /* 0x0000000906067807 */ /* 0x000fe20005000000 */
[-CC-:B---3--:R-:W-:Y:S01]  /*80d0*/  FFMA.FTZ R138, R14, R74.reuse, -R137.reuse ;  /* 0x0000004a0e8a7223 */ /* 0x188fe20000010889 */
[-CC-:B------:R-:W-:Y:S01]  /*80e0*/  FFMA.FTZ R14, R114, R74.reuse, -R137.reuse ;  /* 0x0000004a720e7223 */ /* 0x180fe20000010889 */
[-C--:B------:R-:W-:Y:S01]  /*80f0*/  FFMA.FTZ R114, R115, R74.reuse, -R137 ;  /* 0x0000004a73727223 */ /* 0x080fe20000010889 */
[----:B------:R-:W-:Y:S01]  /*8100*/  @!P1 PRMT R13, RZ, 0x654, R13 ;  /* 0x00000654ff0d9816 */ /* 0x000fe2000000000d */
[-CC-:B------:R-:W-:Y:S01]  /*8110*/  FFMA.FTZ R115, R118, R74.reuse, -R137.reuse ;  /* 0x0000004a76737223 */ /* 0x180fe20000010889 */
[----:B------:R-:W1:Y:S01]  /*8120*/  MUFU.EX2 R5, R5 ;  /* 0x0000000500057308 */ /* 0x000e620000000800 */
[-CC-:B------:R-:W-:Y:S01]  /*8130*/  FFMA.FTZ R10, R21, R74.reuse, -R137.reuse ;  /* 0x0000004a150a7223 */ /* 0x180fe20000010889 */
[-CC-:B------:R-:W-:Y:S01]  /*8140*/  FFMA.FTZ R118, R119, R74.reuse, -R137.reuse ;  /* 0x0000004a77767223 */ /* 0x180fe20000010889 */
[----:B--2---:R-:W-:Y:S01]  /*8150*/  FADD.FTZ R119, R135, R4 ;  /* 0x0000000487777221 */ /* 0x004fe20000010000 */
[-CC-:B------:R-:W-:Y:S01]  /*8160*/  FFMA.FTZ R139, R22, R74.reuse, -R137.reuse ;  /* 0x0000004a168b7223 */ /* 0x180fe20000010889 */
[-CC-:B------:R-:W-:Y:S01]  /*8170*/  FFMA.FTZ R22, R129, R74.reuse, -R137.reuse ;  /* 0x0000004a81167223 */ /* 0x180fe20000010889 */
[----:B------:R-:W-:Y:S01]  /*8180*/  F2FP.F16.F32.PACK_AB R4, R135, R7 ;  /* 0x000000078704723e */ /* 0x000fe200000000ff */
[-CC-:B------:R-:W-:Y:S01]  /*8190*/  FFMA.FTZ R129, R130, R74.reuse, -R137.reuse ;  /* 0x0000004a82817223 */ /* 0x180fe20000010889 */
[----:B------:R-:W2:Y:S01]  /*81a0*/  MUFU.EX2 R9, R9 ;  /* 0x0000000900097308 */ /* 0x000ea20000000800 */
[-CC-:B------:R-:W-:Y:S01]  /*81b0*/  FFMA.FTZ R21, R122, R74.reuse, -R137.reuse ;  /* 0x0000004a7a157223 */ /* 0x180fe20000010889 */
[-CC-:B------:R-:W-:Y:S01]  /*81c0*/  FFMA.FTZ R122, R126, R74.reuse, -R137.reuse ;  /* 0x0000004a7e7a7223 */ /* 0x180fe20000010889 */
[-CC-:B------:R-:W-:Y:S01]  /*81d0*/  FFMA.FTZ R126, R127, R74.reuse, -R137.reuse ;  /* 0x0000004a7f7e7223 */ /* 0x180fe20000010889 */
[-CC-:B------:R-:W-:Y:S01]  /*81e0*/  FFMA.FTZ R127, R103, R74.reuse, -R137.reuse ;  /* 0x0000004a677f7223 */ /* 0x180fe20000010889 */
[-CC-:B------:R-:W-:Y:S01]  /*81f0*/  FFMA.FTZ R103, R90, R74.reuse, -R137.reuse ;  /* 0x0000004a5a677223 */ /* 0x180fe20000010889 */
[-CC-:B------:R-:W-:Y:S01]  /*8200*/  FFMA.FTZ R123, R123, R74.reuse, -R137.reuse ;  /* 0x0000004a7b7b7223 */ /* 0x180fe20000010889 */
[-CC-:B------:R-:W-:Y:S01]  /*8210*/  FFMA.FTZ R86, R86, R74.reuse, -R137.reuse ;  /* 0x0000004a56567223 */ /* 0x180fe20000010889 */
[----:B------:R-:W3:Y:S01]  /*8220*/  MUFU.EX2 R128, R128 ;  /* 0x0000008000807308 */ /* 0x000ee20000000800 */
[-CC-:B------:R-:W-:Y:S01]  /*8230*/  FFMA.FTZ R87, R87, R74.reuse, -R137.reuse ;  /* 0x0000004a57577223 */ /* 0x180fe20000010889 */
[-CC-:B------:R-:W-:Y:S01]  /*8240*/  FFMA.FTZ R131, R131, R74.reuse, -R137.reuse ;  /* 0x0000004a83837223 */ /* 0x180fe20000010889 */
[-CC-:B------:R-:W-:Y:S01]  /*8250*/  FFMA.FTZ R132, R132, R74.reuse, -R137.reuse ;  /* 0x0000004a84847223 */ /* 0x180fe20000010889 */
[-CC-:B------:R-:W-:Y:S01]  /*8260*/  FFMA.FTZ R79, R79, R74.reuse, -R137.reuse ;  /* 0x0000004a4f4f7223 */ /* 0x180fe20000010889 */
[----:B------:R-:W-:Y:S01]  /*8270*/  FFMA.FTZ R78, R78, R74, -R137 ;  /* 0x0000004a4e4e7223 */ /* 0x000fe20000010889 */
[C---:B------:R-:W-:Y:S01]  /*8280*/  ISETP.GT.AND P2, PT, R0.reuse, RZ, PT ;  /* 0x000000ff0000720c */ /* 0x040fe20003f44270 */
[----:B------:R-:W-:Y:S01]  /*8290*/  VIADD R0, R0, 0xffffffff ;  /* 0xffffffff00007836 */ /* 0x000fe20000000000 */
[----:B------:R-:W-:Y:S08]  /*82a0*/  MUFU.EX2 R138, R138 ;  /* 0x0000008a008a7308 */ /* 0x000ff00000000800 */
[----:B------:R-:W-:Y:S08]  /*82b0*/  MUFU.EX2 R10, R10 ;  /* 0x0000000a000a7308 */ /* 0x000ff00000000800 */
[----:B------:R-:W4:Y:S08]  /*82c0*/  MUFU.EX2 R11, R11 ;  /* 0x0000000b000b7308 */ /* 0x000f300000000800 */
[----:B------:R-:W5:Y:S08]  /*82d0*/  MUFU.EX2 R139, R139 ;  /* 0x0000008b008b7308 */ /* 0x000f700000000800 */
[----:B------:R-:W5:Y:S08]  /*82e0*/  MUFU.EX2 R12, R12 ;  /* 0x0000000c000c7308 */ /* 0x000f700000000800 */
[----:B------:R-:W5:Y:S08]  /*82f0*/  MUFU.EX2 R22, R22 ;  /* 0x0000001600167308 */ /* 0x000f700000000800 */
[----:B------:R-:W5:Y:S08]  /*8300*/  MUFU.EX2 R15, R15 ;  /* 0x0000000f000f7308 */ /* 0x000f700000000800 */
[----:B------:R-:W5:Y:S01]  /*8310*/  MUFU.EX2 R129, R129 ;  /* 0x0000008100817308 */ /* 0x000f620000000800 */
[----:B------:R-:W-:-:S02]  /*8320*/  WARPGROUP.DEPBAR.LE gsb0, 0x0 ;  /* 0x00008000000079c5 */ /* 0x000fc40000010000 */
[----:B------:R-:W-:-:S05]  /*8330*/  WARPGROUP.ARRIVE ;  /* 0x00000000000079c5 */ /* 0x000fca0000000000 */
[----:B------:R-:W-:Y:S01]  /*8340*/  MUFU.EX2 R21, R21 ;  /* 0x0000001500157308 */ /* 0x000fe20000000800 */
[----:B------:R-:W-:Y:S01]  /*8350*/  HGMMA.64x96x16.F32 R24, gdesc[UR32].tnspB, R24, gsb0 ;  /* 0x41600000201879f0 */ /* 0x000fe20008000818 */
[----:B------:R-:W-:Y:S02]  /*8360*/  UIADD3 UR32, UR4, 0xc00, URZ ;  /* 0x00000c0004207890 */ /* 0x000fe4000fffe03f */
[----:B------:R-:W-:-:S04]  /*8370*/  UIADD3 UR34, UR10, 0x200, URZ ;  /* 0x000002000a227890 */ /* 0x000fc8000fffe03f */
[----:B------:R-:W5:Y:S01]  /*8380*/  MUFU.EX2 R23, R23 ;  /* 0x0000001700177308 */ /* 0x000f620000000800 */
[----:B------:R-:W-:Y:S01]  /*8390*/  UMOV UR33, 0xc0000010 ;  /* 0xc000001000217882 */ /* 0x000fe20000000000 */
[----:B------:R-:W-:-:S06]  /*83a0*/  UMOV UR35, 0x80000020 ;  /* 0x8000002000237882 */ /* 0x000fcc0000000000 */
[----:B------:R-:W5:Y:S08]  /*83b0*/  MUFU.EX2 R123, R123 ;  /* 0x0000007b007b7308 */ /* 0x000f700000000800 */
[----:B------:R-:W5:Y:S08]  /*83c0*/  MUFU.EX2 R122, R122 ;  /* 0x0000007a007a7308 */ /* 0x000f700000000800 */
[----:B------:R-:W5:Y:S08]  /*83d0*/  MUFU.EX2 R126, R126 ;  /* 0x0000007e007e7308 */ /* 0x000f700000000800 */
[----:B------:R-:W5:Y:S08]  /*83e0*/  MUFU.EX2 R112, R112 ;  /* 0x0000007000707308 */ /* 0x000f700000000800 */
[----:B------:R-:W5:Y:S08]  /*83f0*/  MUFU.EX2 R14, R14 ;  /* 0x0000000e000e7308 */ /* 0x000f700000000800 */
[----:B------:R-:W5:Y:S08]  /*8400*/  MUFU.EX2 R113, R113 ;  /* 0x0000007100717308 */ /* 0x000f700000000800 */
[----:B------:R-:W5:Y:S08]  /*8410*/  MUFU.EX2 R114, R114 ;  /* 0x0000007200727308 */ /* 0x000f700000000800 */
[----:B------:R-:W-:Y:S08]  /*8420*/  MUFU.EX2 R116, R116 ;  /* 0x0000007400747308 */ /* 0x000ff00000000800 */
[----:B------:R-:W-:Y:S08]  /*8430*/  MUFU.EX2 R115, R115 ;  /* 0x0000007300737308 */ /* 0x000ff00000000800 */
[----:B------:R-:W5:Y:S08]  /*8440*/  MUFU.EX2 R117, R117 ;  /* 0x0000007500757308 */ /* 0x000f700000000800 */
[----:B------:R-:W5:Y:S08]  /*8450*/  MUFU.EX2 R118, R118 ;  /* 0x0000007600767308 */ /* 0x000f700000000800 */
[----:B------:R-:W5:Y:S01]  /*8460*/  MUFU.EX2 R104, R104 ;  /* 0x0000006800687308 */ /* 0x000f620000000800 */
[----:B------:R-:W-:-:S02]  /*8470*/  WARPGROUP.DEPBAR.LE gsb0, 0x0 ;  /* 0x00008000000079c5 */ /* 0x000fc40000010000 */
[----:B------:R-:W-:-:S05]  /*8480*/  WARPGROUP.ARRIVE ;  /* 0x00000000000079c5 */ /* 0x000fca0000000000 */
[----:B------:R-:W-:Y:S01]  /*8490*/  MUFU.EX2 R105, R105 ;  /* 0x0000006900697308 */ /* 0x000fe20000000800 */
[----:B------:R-:W-:Y:S07]  /*84a0*/  HGMMA.64x96x16.F32 R24, gdesc[UR32].tnspB, R24, gsb0 ;  /* 0x41600000201879f0 */ /* 0x000fee0008000818 */
[----:B------:R-:W-:Y:S08]  /*84b0*/  MUFU.EX2 R108, R108 ;  /* 0x0000006c006c7308 */ /* 0x000ff00000000800 */
        /* <DEDUP_REMOVED lines=10> */
[----:B------:R-:W-:Y:S01]  /*8560*/  MUFU.EX2 R81, R81 ;  /* 0x0000005100517308 */ /* 0x000fe20000000800 */
[----:B------:R-:W-:-:S02]  /*8570*/  WARPGROUP.DEPBAR.LE gsb0, 0x0 ;  /* 0x00008000000079c5 */ /* 0x000fc40000010000 */
[----:B------:R0:W-:Y:S06]  /*8580*/  BAR.ARV R6, 0x100 ;  /* 0x000400060000751d */ /* 0x0001ec0000002000 */
[----:B------:R1:W-:Y:S01]  /*8590*/  @!P1 SYNCS.ARRIVE.TRANS64.RED.A1T0 RZ, [R13+URZ], RZ ;  /* 0x000000ff0dff99a7 */ /* 0x0003e2000810043f */
[----:B------:R-:W-:Y:S01]  /*85a0*/  MUFU.EX2 R84, R84 ;  /* 0x0000005400547308 */ /* 0x000fe20000000800 */
[----:B0-----:R-:W-:Y:S01]  /*85b0*/  IMAD.U32 R6, RZ, RZ, UR6 ;  /* 0x00000006ff067e24 */ /* 0x001fe2000f8e00ff */
[----:B------:R-:W-:Y:S01]  /*85c0*/  UMOV UR6, UR36 ;  /* 0x0000002400067c82 */ /* 0x000fe20008000000 */
[-C--:B------:R-:W-:Y:S01]  /*85d0*/  FMUL.FTZ R24, R24, R133.reuse ;  /* 0x0000008518187220 */ /* 0x080fe20000410000 */
[-C--:B------:R-:W-:Y:S01]  /*85e0*/  FMUL.FTZ R25, R25, R133.reuse ;  /* 0x0000008519197220 */ /* 0x080fe20000410000 */
[----:B------:R-:W-:Y:S01]  /*85f0*/  FMUL.FTZ R28, R28, R133 ;  /* 0x000000851c1c7220 */ /* 0x000fe20000410000 */
[----:B------:R-:W-:Y:S01]  /*8600*/  @!P1 LEA R6, R6, UR37, 0x3 ;  /* 0x0000002506069c11 */ /* 0x000fe2000f8e18ff */
[-CC-:B-1----:R-:W-:Y:S01]  /*8610*/  FFMA.FTZ R13, R106, R74.reuse, -R137.reuse ;  /* 0x0000004a6a0d7223 */ /* 0x182fe20000010889 */
[-CC-:B------:R-:W-:Y:S01]  /*8620*/  FFMA.FTZ R106, R107, R74.reuse, -R137.reuse ;  /* 0x0000004a6b6a7223 */ /* 0x180fe20000010889 */
[-CC-:B------:R-:W-:Y:S01]  /*8630*/  FFMA.FTZ R107, R110, R74.reuse, -R137.reuse ;  /* 0x0000004a6e6b7223 */ /* 0x180fe20000010889 */
[-C--:B------:R-:W-:Y:S01]  /*8640*/  FFMA.FTZ R110, R111, R74.reuse, -R137 ;  /* 0x0000004a6f6e7223 */ /* 0x080fe20000010889 */
[----:B------:R-:W-:Y:S01]  /*8650*/  FADD.FTZ R111, R134, R119 ;  /* 0x00000077866f7221 */ /* 0x000fe20000010000 */
[-C--:B------:R-:W-:Y:S01]  /*8660*/  FFMA.FTZ R119, R98, R74.reuse, -R137 ;  /* 0x0000004a62777223 */ /* 0x080fe20000010889 */
[----:B------:R-:W-:Y:S01]  /*8670*/  FFMA.FTZ R98, R125, R3, R5 ;  /* 0x000000037d627223 */ /* 0x000fe20000010005 */
[C---:B--2---:R-:W-:Y:S01]  /*8680*/  F2FP.F16.F32.PACK_AB R5, R9.reuse, R5 ;  /* 0x000000050905723e */ /* 0x044fe200000000ff */
[----:B------:R-:W-:Y:S01]  /*8690*/  FADD.FTZ R111, R136, R111 ;  /* 0x0000006f886f7221 */ /* 0x000fe20000010000 */
[----:B------:R5:W-:Y:S01]  /*86a0*/  MUFU.EX2 R3, R119 ;  /* 0x0000007700037308 */ /* 0x000be20000000800 */
[----:B------:R-:W-:Y:S01]  /*86b0*/  FADD.FTZ R7, R9, R98 ;  /* 0x0000006209077221 */ /* 0x000fe20000010000 */
[-C--:B------:R-:W-:Y:S01]  /*86c0*/  FFMA.FTZ R98, R99, R74.reuse, -R137 ;  /* 0x0000004a63627223 */ /* 0x080fe20000010889 */
[----:B------:R-:W-:Y:S01]  /*86d0*/  FADD.FTZ R90, R8, R111 ;  /* 0x0000006f085a7221 */ /* 0x000fe20000010000 */
[-C--:B------:R-:W-:Y:S01]  /*86e0*/  FFMA.FTZ R99, R102, R74.reuse, -R137 ;  /* 0x0000004a66637223 */ /* 0x080fe20000010889 */
[----:B---3--:R-:W-:Y:S01]  /*86f0*/  FADD.FTZ R7, R128, R7 ;  /* 0x0000000780077221 */ /* 0x008fe20000010000 */
[-CC-:B------:R-:W-:Y:S01]  /*8700*/  FFMA.FTZ R9, R91, R74.reuse, -R137.reuse ;  /* 0x0000004a5b097223 */ /* 0x180fe20000010889 */
[----:B----4-:R-:W-:Y:S01]  /*8710*/  FADD.FTZ R111, R11, R90 ;  /* 0x0000005a0b6f7221 */ /* 0x010fe20000010000 */
[----:B------:R-:W-:Y:S01]  /*8720*/  FFMA.FTZ R102, R95, R74, -R137 ;  /* 0x0000004a5f667223 */ /* 0x000fe20000010889 */
[C---:B------:R-:W-:Y:S01]  /*8730*/  FADD.FTZ R135, R138.reuse, R7 ;  /* 0x000000078a877221 */ /* 0x040fe20000010000 */
[----:B------:R-:W-:Y:S01]  /*8740*/  F2FP.F16.F32.PACK_AB R7, R138, R128 ;  /* 0x000000808a07723e */ /* 0x000fe200000000ff */
[-CC-:B------:R-:W-:Y:S01]  /*8750*/  FFMA.FTZ R91, R94, R74.reuse, -R137.reuse ;  /* 0x0000004a5e5b7223 */ /* 0x180fe20000010889 */
[-C--:B------:R-:W-:Y:S01]  /*8760*/  FFMA.FTZ R95, R82, R74.reuse, -R137 ;  /* 0x0000004a525f7223 */ /* 0x080fe20000010889 */
[----:B------:R-:W-:Y:S01]  /*8770*/  FADD.FTZ R128, R10, R135 ;  /* 0x000000870a807221 */ /* 0x000fe20000010000 */
[----:B------:R-:W-:Y:S01]  /*8780*/  FFMA.FTZ R94, R83, R74, -R137 ;  /* 0x0000004a535e7223 */ /* 0x000fe20000010889 */
[----:B------:R-:W-:Y:S01]  /*8790*/  @!P1 VIADD R6, R6, 0x31c60 ;  /* 0x00031c6006069836 */ /* 0x000fe20000000000 */
[----:B------:R-:W0:Y:S01]  /*87a0*/  MUFU.EX2 R13, R13 ;  /* 0x0000000d000d7308 */ /* 0x000e220000000800 */
[----:B-----5:R-:W-:Y:S01]  /*87b0*/  FADD.FTZ R119, R139, R128 ;  /* 0x000000808b777221 */ /* 0x020fe20000010000 */
[----:B------:R-:W-:Y:S01]  /*87c0*/  FADD.FTZ R128, R12, R111 ;  /* 0x0000006f0c807221 */ /* 0x000fe20000010000 */
[----:B------:R-:W-:Y:S01]  /*87d0*/  F2FP.F16.F32.PACK_AB R8, R11, R8 ;  /* 0x000000080b08723e */ /* 0x000fe200000000ff */
[----:B------:R-:W-:Y:S01]  /*87e0*/  FMUL.FTZ R29, R29, R133 ;  /* 0x000000851d1d7220 */ /* 0x000fe20000410000 */
[----:B------:R-:W-:Y:S01]  /*87f0*/  FADD.FTZ R82, R22, R119 ;  /* 0x0000007716527221 */ /* 0x000fe20000010000 */
[----:B------:R-:W-:Y:S01]  /*8800*/  FADD.FTZ R83, R15, R128 ;  /* 0x000000800f537221 */ /* 0x000fe20000010000 */
[----:B------:R-:W-:Y:S01]  /*8810*/  @!P1 PRMT R6, RZ, 0x654, R6 ;  /* 0x00000654ff069816 */ /* 0x000fe20000000006 */
[----:B------:R-:W1:Y:S01]  /*8820*/  MUFU.EX2 R106, R106 ;  /* 0x0000006a006a7308 */ /* 0x000e620000000800 */
[----:B------:R-:W-:Y:S01]  /*8830*/  FADD.FTZ R128, R129, R82 ;  /* 0x0000005281807221 */ /* 0x000fe20000010000 */
[----:B------:R-:W-:Y:S01]  /*8840*/  FADD.FTZ R130, R20, R83 ;  /* 0x0000005314827221 */ /* 0x000fe20000010000 */
[----:B------:R2:W-:Y:S01]  /*8850*/  @!P1 SYNCS.ARRIVE.TRANS64.RED.A1T0 RZ, [R6+URZ], RZ ;  /* 0x000000ff06ff99a7 */ /* 0x0005e2000810043f */
[----:B------:R-:W-:Y:S01]  /*8860*/  F2FP.F16.F32.PACK_AB R20, R23, R20 ;  /* 0x000000141714723e */ /* 0x000fe200000000ff */
[----:B------:R-:W-:Y:S01]  /*8870*/  FADD.FTZ R128, R21, R128 ;  /* 0x0000008015807221 */ /* 0x000fe20000010000 */
[----:B------:R-:W-:Y:S01]  /*8880*/  FADD.FTZ R111, R23, R130 ;  /* 0x00000082176f7221 */ /* 0x000fe20000010000 */
[C---:B------:R-:W-:Y:S01]  /*8890*/  F2FP.F16.F32.PACK_AB R21, R123.reuse, R21 ;  /* 0x000000157b15723e */ /* 0x040fe200000000ff */
[----:B------:R3:W-:Y:S01]  /*88a0*/  MUFU.EX2 R82, R103 ;  /* 0x0000006700527308 */ /* 0x0007e20000000800 */
[----:B------:R-:W-:Y:S01]  /*88b0*/  FADD.FTZ R119, R123, R128 ;  /* 0x000000807b777221 */ /* 0x000fe20000010000 */
[----:B------:R-:W-:Y:S01]  /*88c0*/  FADD.FTZ R128, R120, R111 ;  /* 0x0000006f78807221 */ /* 0x000fe20000010000 */
[----:B--2---:R-:W-:Y:S01]  /*88d0*/  F2FP.F16.F32.PACK_AB R6, R136, R134 ;  /* 0x000000868806723e */ /* 0x004fe200000000ff */
[-C--:B------:R-:W-:Y:S01]  /*88e0*/  FMUL.FTZ R32, R32, R133.reuse ;  /* 0x0000008520207220 */ /* 0x080fe20000410000 */
[----:B------:R-:W-:Y:S01]  /*88f0*/  FADD.FTZ R119, R122, R119 ;  /* 0x000000777a777221 */ /* 0x000fe20000010000 */
[C---:B------:R-:W-:Y:S01]  /*8900*/  F2FP.F16.F32.PACK_AB R23, R126.reuse, R122 ;  /* 0x0000007a7e17723e */ /* 0x040fe200000000ff */
[-C--:B------:R-:W-:Y:S01]  /*8910*/  FMUL.FTZ R33, R33, R133.reuse ;  /* 0x0000008521217220 */ /* 0x080fe20000410000 */
[----:B------:R2:W-:Y:S01]  /*8920*/  MUFU.EX2 R83, R9 ;  /* 0x0000000900537308 */ /* 0x0005e20000000800 */
[----:B---3--:R-:W-:Y:S01]  /*8930*/  FADD.FTZ R103, R121, R128 ;  /* 0x0000008079677221 */ /* 0x008fe20000010000 */
[----:B------:R-:W-:Y:S01]  /*8940*/  FADD.FTZ R119, R126, R119 ;  /* 0x000000777e777221 */ /* 0x000fe20000010000 */
[----:B------:R3:W-:Y:S01]  /*8950*/  STSM.16.M88.4 [R2+0x24300], R4 ;  /* 0x0243000402007844 */ /* 0x0007e20000000200 */
[-C--:B------:R-:W-:Y:S01]  /*8960*/  FMUL.FTZ R36, R36, R133.reuse ;  /* 0x0000008524247220 */ /* 0x080fe20000410000 */
[----:B------:R-:W-:Y:S01]  /*8970*/  FADD.FTZ R128, R112, R103 ;  /* 0x0000006770807221 */ /* 0x000fe20000010000 */
[----:B------:R-:W-:Y:S01]  /*8980*/  FADD.FTZ R119, R14, R119 ;  /* 0x000000770e777221 */ /* 0x000fe20000010000 */
[C---:B------:R-:W-:Y:S01]  /*8990*/  F2FP.F16.F32.PACK_AB R112, R113.reuse, R112 ;  /* 0x000000707170723e */ /* 0x040fe200000000ff */
[----:B------:R-:W4:Y:S01]  /*89a0*/  MUFU.EX2 R107, R107 ;  /* 0x0000006b006b7308 */ /* 0x000f220000000800 */
[----:B------:R-:W-:Y:S01]  /*89b0*/  FADD.FTZ R11, R113, R128 ;  /* 0x00000080710b7221 */ /* 0x000fe20000010000 */
[----:B--2---:R-:W-:Y:S01]  /*89c0*/  F2FP.F16.F32.PACK_AB R9, R139, R10 ;  /* 0x0000000a8b09723e */ /* 0x004fe200000000ff */
[-C--:B------:R-:W-:Y:S01]  /*89d0*/  FMUL.FTZ R37, R37, R133.reuse ;  /* 0x0000008525257220 */ /* 0x080fe20000410000 */
[----:B------:R-:W-:Y:S01]  /*89e0*/  F2FP.F16.F32.PACK_AB R10, R15, R12 ;  /* 0x0000000c0f0a723e */ /* 0x000fe200000000ff */
[C---:B------:R-:W-:Y:S01]  /*89f0*/  FADD.FTZ R12, R114.reuse, R119 ;  /* 0x00000077720c7221 */ /* 0x040fe20000010000 */
[----:B------:R-:W-:Y:S01]  /*8a00*/  F2FP.F16.F32.PACK_AB R113, R114, R14 ;  /* 0x0000000e7271723e */ /* 0x000fe200000000ff */
[-C--:B------:R-:W-:Y:S01]  /*8a10*/  FMUL.FTZ R40, R40, R133.reuse ;  /* 0x0000008528287220 */ /* 0x080fe20000410000 */
[----:B------:R-:W2:Y:S01]  /*8a20*/  MUFU.EX2 R110, R110 ;  /* 0x0000006e006e7308 */ /* 0x000ea20000000800 */
[----:B------:R-:W-:Y:S01]  /*8a30*/  F2FP.F16.F32.PACK_AB R114, R117, R116 ;  /* 0x000000747572723e */ /* 0x000fe200000000ff */
[-C--:B------:R-:W-:Y:S01]  /*8a40*/  FMUL.FTZ R41, R41, R133.reuse ;  /* 0x0000008529297220 */ /* 0x080fe20000410000 */
[----:B---3--:R-:W-:Y:S01]  /*8a50*/  FADD.FTZ R6, R116, R11 ;  /* 0x0000000b74067221 */ /* 0x008fe20000010000 */
[----:B------:R-:W-:Y:S01]  /*8a60*/  FADD.FTZ R5, R115, R12 ;  /* 0x0000000c73057221 */ /* 0x000fe20000010000 */
[----:B------:R-:W-:Y:S01]  /*8a70*/  F2FP.F16.F32.PACK_AB R11, R129, R22 ;  /* 0x00000016810b723e */ /* 0x000fe200000000ff */
[-C--:B------:R-:W-:Y:S01]  /*8a80*/  FMUL.FTZ R44, R44, R133.reuse ;  /* 0x000000852c2c7220 */ /* 0x080fe20000410000 */
[----:B------:R-:W-:Y:S01]  /*8a90*/  FADD.FTZ R7, R117, R6 ;  /* 0x0000000675077221 */ /* 0x000fe20000010000 */
[----:B------:R-:W-:Y:S01]  /*8aa0*/  FADD.FTZ R6, R118, R5 ;  /* 0x0000000576067221 */ /* 0x000fe20000010000 */
[----:B------:R-:W3:Y:S01]  /*8ab0*/  MUFU.EX2 R98, R98 ;  /* 0x0000006200627308 */ /* 0x000ee20000000800 */
[----:B------:R5:W-:Y:S01]  /*8ac0*/  STSM.16.M88.4 [R2+0x25b00], R8 ;  /* 0x025b000802007844 */ /* 0x000be20000000200 */
[----:B------:R-:W-:Y:S01]  /*8ad0*/  FADD.FTZ R12, R104, R7 ;  /* 0x00000007680c7221 */ /* 0x000fe20000010000 */
[----:B0-----:R-:W-:Y:S01]  /*8ae0*/  FADD.FTZ R5, R13, R6 ;  /* 0x000000060d057221 */ /* 0x001fe20000010000 */
[----:B------:R-:W-:Y:S01]  /*8af0*/  F2FP.F16.F32.PACK_AB R22, R121, R120 ;  /* 0x000000787916723e */ /* 0x000fe200000000ff */
[----:B------:R-:W-:Y:S01]  /*8b00*/  FMUL.FTZ R45, R45, R133 ;  /* 0x000000852d2d7220 */ /* 0x000fe20000410000 */
[C---:B------:R-:W-:Y:S01]  /*8b10*/  FADD.FTZ R7, R105.reuse, R12 ;  /* 0x0000000c69077221 */ /* 0x040fe20000010000 */
[----:B-1----:R-:W-:Y:S01]  /*8b20*/  FADD.FTZ R6, R106, R5 ;  /* 0x000000056a067221 */ /* 0x002fe20000010000 */
[----:B------:R-:W0:Y:S01]  /*8b30*/  MUFU.EX2 R99, R99 ;  /* 0x0000006300637308 */ /* 0x000e220000000800 */
[----:B------:R-:W-:Y:S01]  /*8b40*/  F2FP.F16.F32.PACK_AB R104, R105, R104 ;  /* 0x000000686968723e */ /* 0x000fe200000000ff */
[----:B------:R-:W-:Y:S01]  /*8b50*/  FADD.FTZ R12, R108, R7 ;  /* 0x000000076c0c7221 */ /* 0x000fe20000010000 */
[----:B----4-:R-:W-:Y:S01]  /*8b60*/  FADD.FTZ R5, R107, R6 ;  /* 0x000000066b057221 */ /* 0x010fe20000010000 */
[----:B------:R-:W-:Y:S01]  /*8b70*/  F2FP.F16.F32.PACK_AB R115, R118, R115 ;  /* 0x000000737673723e */ /* 0x000fe200000000ff */
[----:B------:R-:W-:Y:S01]  /*8b80*/  STSM.16.M88.4 [R2+0x27300], R20 ;  /* 0x0273001402007844 */ /* 0x000fe20000000200 */
[----:B------:R-:W-:Y:S01]  /*8b90*/  FADD.FTZ R7, R109, R12 ;  /* 0x0000000c6d077221 */ /* 0x000fe20000010000 */
[----:B--2---:R-:W-:Y:S01]  /*8ba0*/  FADD.FTZ R6, R110, R5 ;  /* 0x000000056e067221 */ /* 0x004fe20000010000 */
[----:B------:R-:W1:Y:S01]  /*8bb0*/  MUFU.EX2 R90, R127 ;  /* 0x0000007f005a7308 */ /* 0x000e620000000800 */
[----:B------:R-:W-:Y:S01]  /*8bc0*/  F2FP.F16.F32.PACK_AB R105, R106, R13 ;  /* 0x0000000d6a69723e */ /* 0x000fe200000000ff */
[----:B------:R-:W-:Y:S01]  /*8bd0*/  FADD.FTZ R12, R96, R7 ;  /* 0x00000007600c7221 */ /* 0x000fe20000010000 */
[----:B------:R-:W-:Y:S01]  /*8be0*/  FADD.FTZ R5, R3, R6 ;  /* 0x0000000603057221 */ /* 0x000fe20000010000 */
[C---:B------:R-:W-:Y:S01]  /*8bf0*/  F2FP.F16.F32.PACK_AB R96, R97.reuse, R96 ;  /* 0x000000606160723e */ /* 0x040fe200000000ff */
[----:B------:R-:W-:Y:S01]  /*8c00*/  STSM.16.M88.4 [R2+0x28b00], R112 ;  /* 0x028b007002007844 */ /* 0x000fe20000000200 */
[----:B------:R-:W-:Y:S01]  /*8c10*/  FADD.FTZ R7, R97, R12 ;  /* 0x0000000c61077221 */ /* 0x000fe20000010000 */
[C---:B---3--:R-:W-:Y:S01]  /*8c20*/  FADD.FTZ R6, R98.reuse, R5 ;  /* 0x0000000562067221 */ /* 0x048fe20000010000 */
[----:B------:R-:W2:Y:S01]  /*8c30*/  MUFU.EX2 R91, R91 ;  /* 0x0000005b005b7308 */ /* 0x000ea20000000800 */
[----:B------:R-:W-:Y:S01]  /*8c40*/  F2FP.F16.F32.PACK_AB R97, R98, R3 ;  /* 0x000000036261723e */ /* 0x000fe200000000ff */
[----:B------:R-:W-:Y:S01]  /*8c50*/  FADD.FTZ R12, R100, R7 ;  /* 0x00000007640c7221 */ /* 0x000fe20000010000 */
[----:B0-----:R-:W-:Y:S01]  /*8c60*/  FADD.FTZ R5, R99, R6 ;  /* 0x0000000663057221 */ /* 0x001fe20000010000 */
[----:B------:R-:W-:Y:S01]  /*8c70*/  F2FP.F16.F32.PACK_AB R106, R109, R108 ;  /* 0x0000006c6d6a723e */ /* 0x000fe200000000ff */
[----:B------:R-:W-:Y:S01]  /*8c80*/  FMUL.FTZ R48, R48, R133 ;  /* 0x0000008530307220 */ /* 0x000fe20000410000 */
[C---:B------:R-:W-:Y:S01]  /*8c90*/  FADD.FTZ R7, R101.reuse, R12 ;  /* 0x0000000c65077221 */ /* 0x040fe20000010000 */
[----:B------:R-:W-:Y:S01]  /*8ca0*/  F2FP.F16.F32.PACK_AB R107, R110, R107 ;  /* 0x0000006b6e6b723e */ /* 0x000fe200000000ff */
[----:B------:R-:W0:Y:S01]  /*8cb0*/  MUFU.EX2 R4, R102 ;  /* 0x0000006600047308 */ /* 0x000e220000000800 */
[----:B-1----:R-:W-:Y:S01]  /*8cc0*/  FADD.FTZ R5, R90, R5 ;  /* 0x000000055a057221 */ /* 0x002fe20000010000 */
[----:B------:R-:W-:Y:S01]  /*8cd0*/  FADD.FTZ R6, R88, R7 ;  /* 0x0000000758067221 */ /* 0x000fe20000010000 */
[----:B------:R-:W-:Y:S01]  /*8ce0*/  F2FP.F16.F32.PACK_AB R98, R101, R100 ;  /* 0x000000646562723e */ /* 0x000fe200000000ff */
[----:B------:R-:W-:Y:S01]  /*8cf0*/  STSM.16.M88.4 [R2+0x2a300], R104 ;  /* 0x02a3006802007844 */ /* 0x000fe20000000200 */
[----:B-----5:R-:W-:Y:S01]  /*8d00*/  FADD.FTZ R8, R82, R5 ;  /* 0x0000000552087221 */ /* 0x020fe20000010000 */
[----:B------:R-:W-:Y:S01]  /*8d10*/  FADD.FTZ R5, R89, R6 ;  /* 0x0000000659057221 */ /* 0x000fe20000010000 */
[----:B------:R-:W-:Y:S01]  /*8d20*/  F2FP.F16.F32.PACK_AB R99, R90, R99 ;  /* 0x000000635a63723e */ /* 0x000fe200000000ff */
[----:B------:R-:W1:Y:S01]  /*8d30*/  MUFU.EX2 R95, R95 ;  /* 0x0000005f005f7308 */ /* 0x000e620000000800 */
[----:B------:R-:W-:Y:S01]  /*8d40*/  FADD.FTZ R8, R83, R8 ;  /* 0x0000000853087221 */ /* 0x000fe20000010000 */
[----:B------:R-:W-:Y:S01]  /*8d50*/  FADD.FTZ R6, R92, R5 ;  /* 0x000000055c067221 */ /* 0x000fe20000010000 */
[----:B------:R-:W-:Y:S01]  /*8d60*/  F2FP.F16.F32.PACK_AB R88, R89, R88 ;  /* 0x000000585958723e */ /* 0x000fe200000000ff */
[----:B------:R-:W-:Y:S01]  /*8d70*/  STSM.16.M88.4 [R2+0x2bb00], R96 ;  /* 0x02bb006002007844 */ /* 0x000fe20000000200 */
[----:B--2---:R-:W-:Y:S01]  /*8d80*/  FADD.FTZ R3, R91, R8 ;  /* 0x000000085b037221 */ /* 0x004fe20000010000 */
[----:B------:R-:W-:Y:S01]  /*8d90*/  FADD.FTZ R5, R93, R6 ;  /* 0x000000065d057221 */ /* 0x000fe20000010000 */
[----:B------:R-:W-:Y:S01]  /*8da0*/  F2FP.F16.F32.PACK_AB R89, R83, R82 ;  /* 0x000000525359723e */ /* 0x000fe200000000ff */
[----:B------:R-:W2:Y:S01]  /*8db0*/  MUFU.EX2 R94, R94 ;  /* 0x0000005e005e7308 */ /* 0x000ea20000000800 */
[----:B0-----:R-:W-:Y:S01]  /*8dc0*/  FADD.FTZ R6, R4, R3 ;  /* 0x0000000304067221 */ /* 0x001fe20000010000 */
[----:B------:R-:W-:Y:S01]  /*8dd0*/  FADD.FTZ R8, R80, R5 ;  /* 0x0000000550087221 */ /* 0x000fe20000010000 */
[----:B------:R-:W-:Y:S01]  /*8de0*/  F2FP.F16.F32.PACK_AB R91, R4, R91 ;  /* 0x0000005b045b723e */ /* 0x000fe200000000ff */
[-C--:B------:R-:W-:Y:S01]  /*8df0*/  FMUL.FTZ R49, R49, R133.reuse ;  /* 0x0000008531317220 */ /* 0x080fe20000410000 */
[----:B------:R-:W-:Y:S01]  /*8e00*/  F2FP.F16.F32.PACK_AB R90, R93, R92 ;  /* 0x0000005c5d5a723e */ /* 0x000fe200000000ff */
[C---:B------:R-:W-:Y:S01]  /*8e10*/  FADD.FTZ R5, R81.reuse, R8 ;  /* 0x0000000851057221 */ /* 0x040fe20000010000 */
[----:B------:R-:W-:Y:S01]  /*8e20*/  F2FP.F16.F32.PACK_AB R80, R81, R80 ;  /* 0x000000505150723e */ /* 0x000fe200000000ff */
[----:B------:R-:W0:Y:S01]  /*8e30*/  MUFU.EX2 R86, R86 ;  /* 0x0000005600567308 */ /* 0x000e220000000800 */
[----:B-1----:R-:W-:Y:S01]  /*8e40*/  FADD.FTZ R3, R95, R6 ;  /* 0x000000065f037221 */ /* 0x002fe20000010000 */
[----:B------:R-:W-:Y:S01]  /*8e50*/  FADD.FTZ R6, R84, R5 ;  /* 0x0000000554067221 */ /* 0x000fe20000010000 */
[----:B------:R-:W-:Y:S01]  /*8e60*/  STSM.16.M88.4 [R2+0x2d300], R88 ;  /* 0x02d3005802007844 */ /* 0x000fe20000000200 */
[-C--:B------:R-:W-:Y:S01]  /*8e70*/  FMUL.FTZ R52, R52, R133.reuse ;  /* 0x0000008534347220 */ /* 0x080fe20000410000 */
[-C--:B------:R-:W-:Y:S01]  /*8e80*/  FMUL.FTZ R53, R53, R133.reuse ;  /* 0x0000008535357220 */ /* 0x080fe20000410000 */
[-C--:B------:R-:W-:Y:S01]  /*8e90*/  FMUL.FTZ R56, R56, R133.reuse ;  /* 0x0000008538387220 */ /* 0x080fe20000410000 */
[----:B------:R-:W-:Y:S01]  /*8ea0*/  FMUL.FTZ R57, R57, R133 ;  /* 0x0000008539397220 */ /* 0x000fe20000410000 */
[----:B------:R-:W1:Y:S01]  /*8eb0*/  MUFU.EX2 R85, R85 ;  /* 0x0000005500557308 */ /* 0x000e620000000800 */
[C---:B--2---:R-:W-:Y:S01]  /*8ec0*/  FADD.FTZ R3, R94.reuse, R3 ;  /* 0x000000035e037221 */ /* 0x044fe20000010000 */
[----:B------:R-:W-:Y:S01]  /*8ed0*/  F2FP.F16.F32.PACK_AB R81, R94, R95 ;  /* 0x0000005f5e51723e */ /* 0x000fe200000000ff */
[-C--:B------:R-:W-:Y:S01]  /*8ee0*/  FMUL.FTZ R60, R60, R133.reuse ;  /* 0x000000853c3c7220 */ /* 0x080fe20000410000 */
[-C--:B------:R-:W-:Y:S01]  /*8ef0*/  FMUL.FTZ R61, R61, R133.reuse ;  /* 0x000000853d3d7220 */ /* 0x080fe20000410000 */
[-C--:B------:R-:W-:Y:S01]  /*8f00*/  FMUL.FTZ R64, R64, R133.reuse ;  /* 0x0000008540407220 */ /* 0x080fe20000410000 */
[-C--:B------:R-:W-:Y:S01]  /*8f10*/  FMUL.FTZ R65, R65, R133.reuse ;  /* 0x0000008541417220 */ /* 0x080fe20000410000 */
[-C--:B------:R-:W-:Y:S01]  /*8f20*/  FMUL.FTZ R68, R68, R133.reuse ;  /* 0x0000008544447220 */ /* 0x080fe20000410000 */
[----:B------:R-:W2:Y:S01]  /*8f30*/  MUFU.EX2 R124, R124 ;  /* 0x0000007c007c7308 */ /* 0x000ea20000000800 */
[----:B0-----:R-:W-:Y:S01]  /*8f40*/  FADD.FTZ R8, R86, R3 ;  /* 0x0000000356087221 */ /* 0x001fe20000010000 */
[----:B------:R-:W-:Y:S01]  /*8f50*/  FMUL.FTZ R69, R69, R133 ;  /* 0x0000008545457220 */ /* 0x000fe20000410000 */
[-C--:B------:R-:W-:Y:S01]  /*8f60*/  FMUL.FTZ R26, R26, R125.reuse ;  /* 0x0000007d1a1a7220 */ /* 0x080fe20000410000 */
[-C--:B------:R-:W-:Y:S01]  /*8f70*/  FMUL.FTZ R27, R27, R125.reuse ;  /* 0x0000007d1b1b7220 */ /* 0x080fe20000410000 */
[-C--:B------:R-:W-:Y:S01]  /*8f80*/  FMUL.FTZ R30, R30, R125.reuse ;  /* 0x0000007d1e1e7220 */ /* 0x080fe20000410000 */
[-C--:B------:R-:W-:Y:S01]  /*8f90*/  FMUL.FTZ R31, R31, R125.reuse ;  /* 0x0000007d1f1f7220 */ /* 0x080fe20000410000 */
[-C--:B------:R-:W-:Y:S01]  /*8fa0*/  FMUL.FTZ R34, R34, R125.reuse ;  /* 0x0000007d22227220 */ /* 0x080fe20000410000 */
[----:B------:R-:W0:Y:S01]  /*8fb0*/  MUFU.EX2 R73, R73 ;  /* 0x0000004900497308 */ /* 0x000e220000000800 */
[C---:B-1----:R-:W-:Y:S01]  /*8fc0*/  FADD.FTZ R3, R85.reuse, R6 ;  /* 0x0000000655037221 */ /* 0x042fe20000010000 */
[----:B------:R-:W-:Y:S01]  /*8fd0*/  F2FP.F16.F32.PACK_AB R82, R85, R84 ;  /* 0x000000545552723e */ /* 0x000fe200000000ff */
[-C--:B------:R-:W-:Y:S01]  /*8fe0*/  FMUL.FTZ R35, R35, R125.reuse ;  /* 0x0000007d23237220 */ /* 0x080fe20000410000 */
[-C--:B------:R-:W-:Y:S01]  /*8ff0*/  FMUL.FTZ R38, R38, R125.reuse ;  /* 0x0000007d26267220 */ /* 0x080fe20000410000 */
[-C--:B------:R-:W-:Y:S01]  /*9000*/  FMUL.FTZ R39, R39, R125.reuse ;  /* 0x0000007d27277220 */ /* 0x080fe20000410000 */
[-C--:B------:R-:W-:Y:S01]  /*9010*/  FMUL.FTZ R42, R42, R125.reuse ;  /* 0x0000007d2a2a7220 */ /* 0x080fe20000410000 */
[-C--:B------:R-:W-:Y:S01]  /*9020*/  FMUL.FTZ R43, R43, R125.reuse ;  /* 0x0000007d2b2b7220 */ /* 0x080fe20000410000 */
[----:B------:R-:W1:Y:S01]  /*9030*/  MUFU.EX2 R87, R87 ;  /* 0x0000005700577308 */ /* 0x000e620000000800 */
[----:B--2---:R-:W-:Y:S01]  /*9040*/  FADD.FTZ R4, R124, R3 ;  /* 0x000000037c047221 */ /* 0x004fe20000010000 */
[-C--:B------:R-:W-:Y:S01]  /*9050*/  FMUL.FTZ R46, R46, R125.reuse ;  /* 0x0000007d2e2e7220 */ /* 0x080fe20000410000 */
[-C--:B------:R-:W-:Y:S01]  /*9060*/  FMUL.FTZ R47, R47, R125.reuse ;  /* 0x0000007d2f2f7220 */ /* 0x080fe20000410000 */
[-C--:B------:R-:W-:Y:S01]  /*9070*/  FMUL.FTZ R50, R50, R125.reuse ;  /* 0x0000007d32327220 */ /* 0x080fe20000410000 */
[-C--:B------:R-:W-:Y:S01]  /*9080*/  FMUL.FTZ R51, R51, R125.reuse ;  /* 0x0000007d33337220 */ /* 0x080fe20000410000 */
[-C--:B------:R-:W-:Y:S01]  /*9090*/  FMUL.FTZ R54, R54, R125.reuse ;  /* 0x0000007d36367220 */ /* 0x080fe20000410000 */
[-C--:B------:R-:W-:Y:S01]  /*90a0*/  FMUL.FTZ R55, R55, R125.reuse ;  /* 0x0000007d37377220 */ /* 0x080fe20000410000 */
[----:B------:R-:W-:Y:S01]  /*90b0*/  MUFU.EX2 R76, R76 ;  /* 0x0000004c004c7308 */ /* 0x000fe20000000800 */
[C---:B0-----:R-:W-:Y:S01]  /*90c0*/  FADD.FTZ R3, R73.reuse, R4 ;  /* 0x0000000449037221 */ /* 0x041fe20000010000 */
[----:B------:R-:W-:Y:S01]  /*90d0*/  F2FP.F16.F32.PACK_AB R4, R73, R124 ;  /* 0x0000007c4904723e */ /* 0x000fe200000000ff */
[-C--:B------:R-:W-:Y:S01]  /*90e0*/  FMUL.FTZ R58, R58, R125.reuse ;  /* 0x0000007d3a3a7220 */ /* 0x080fe20000410000 */
[-C--:B------:R-:W-:Y:S01]  /*90f0*/  FMUL.FTZ R59, R59, R125.reuse ;  /* 0x0000007d3b3b7220 */ /* 0x080fe20000410000 */
[-C--:B------:R-:W-:Y:S01]  /*9100*/  FMUL.FTZ R62, R62, R125.reuse ;  /* 0x0000007d3e3e7220 */ /* 0x080fe20000410000 */
[-C--:B------:R-:W-:Y:S01]  /*9110*/  FMUL.FTZ R63, R63, R125.reuse ;  /* 0x0000007d3f3f7220 */ /* 0x080fe20000410000 */
[-C--:B------:R-:W-:Y:S01]  /*9120*/  FMUL.FTZ R66, R66, R125.reuse ;  /* 0x0000007d42427220 */ /* 0x080fe20000410000 */
[----:B------:R-:W0:Y:S01]  /*9130*/  MUFU.EX2 R77, R77 ;  /* 0x0000004d004d7308 */ /* 0x000e220000000800 */
[C---:B-1----:R-:W-:Y:S01]  /*9140*/  F2FP.F16.F32.PACK_AB R83, R87.reuse, R86 ;  /* 0x000000565753723e */ /* 0x042fe200000000ff */
[----:B------:R-:W-:Y:S01]  /*9150*/  FADD.FTZ R8, R87, R8 ;  /* 0x0000000857087221 */ /* 0x000fe20000010000 */
[-C--:B------:R-:W-:Y:S01]  /*9160*/  FMUL.FTZ R67, R67, R125.reuse ;  /* 0x0000007d43437220 */ /* 0x080fe20000410000 */
[-C--:B------:R-:W-:Y:S01]  /*9170*/  FMUL.FTZ R70, R70, R125.reuse ;  /* 0x0000007d46467220 */ /* 0x080fe20000410000 */
[----:B------:R-:W-:Y:S01]  /*9180*/  FMUL.FTZ R71, R71, R125 ;  /* 0x0000007d47477220 */ /* 0x000fe20000410000 */
[----:B------:R-:W-:Y:S02]  /*9190*/  STSM.16.M88.4 [R2+0x2eb00], R80 ;  /* 0x02eb005002007844 */ /* 0x000fe40000000200 */
        /* <DEDUP_REMOVED lines=10> */
[----:B-1----:R-:W-:-:S03]  /*9240*/  F2FP.F16.F32.PACK_AB R7, R79, R9 ;  /* 0x000000094f07723e */ /* 0x002fc600000000ff */
[----:B------:R-:W-:Y:S02]  /*9250*/  FADD.FTZ R3, R79, R8 ;  /* 0x000000084f037221 */ /* 0x000fe40000010000 */
[----:B------:R0:W-:Y:S01]  /*9260*/  STSM.16.M88.4 [R2+0x30300], R4 ;  /* 0x0303000402007844 */ /* 0x0001e20000000200 */
[----:B------:R-:W-:Y:S01]  /*9270*/  @!PT LDS RZ, [RZ] ;  /* 0x00000000fffff984 */ /* 0x000fe20000000800 */
[----:B------:R-:W-:Y:S01]  /*9280*/  @!PT LDS RZ, [RZ] ;  /* 0x00000000fffff984 */ /* 0x000fe20000000800 */
[----:B------:R-:W-:Y:S01]  /*9290*/  @!PT LDS RZ, [RZ] ;  /* 0x00000000fffff984 */ /* 0x000fe20000000800 */
[----:B------:R-:W-:Y:S01]  /*92a0*/  @!PT LDS RZ, [RZ] ;  /* 0x00000000fffff984 */ /* 0x000fe20000000800 */
[----:B------:R1:W-:Y:S06]  /*92b0*/  MEMBAR.ALL.CTA ;  /* 0x0000000000007992 */ /* 0x0003ec0000008000 */
[----:B-1----:R-:W1:Y:S01]  /*92c0*/  FENCE.VIEW.ASYNC.S ;  /* 0x00000000000073c6 */ /* 0x002e620000000000 */
[----:B0-----:R-:W-:Y:S01]  /*92d0*/  FADD.FTZ R4, R77, R76 ;  /* 0x0000004c4d047221 */ /* 0x001fe20000010000 */
[----:B------:R-:W-:-:S02]  /*92e0*/  IMAD.MOV.U32 R7, RZ, RZ, R16 ;  /* 0x000000ffff077224 */ /* 0x000fc400078e0010 */
[----:B------:R-:W-:Y:S02]  /*92f0*/  IMAD.MOV.U32 R6, RZ, RZ, R72 ;  /* 0x000000ffff067224 */ /* 0x000fe400078e0048 */
[----:B------:R-:W-:Y:S01]  /*9300*/  IMAD.MOV.U32 R5, RZ, RZ, R75 ;  /* 0x000000ffff057224 */ /* 0x000fe200078e004b */
[----:B-1----:R-:W-:Y:S01]  /*9310*/  NOP ;  /* 0x0000000000007918 */ /* 0x002fe20000000000 */
[----:B------:R-:W-:Y:S05]  /*9320*/  @P2 BRA `(.L_x_24) ;  /* 0xffffffc000082947 */ /* 0x000fea000383ffff */
.L_x_15:
[----:B------:R-:W-:Y:S06]  /*9330*/  BAR.ARV 0x8, 0x200 ;  /* 0x0208000000007b1d */ /* 0x000fec0000002000 */
[----:B------:R-:W-:Y:S05]  /*9340*/  @!P0 BRA `(.L_x_25) ;  /* 0x0000000000048947 */ /* 0x000fea0003800000 */
[----:B------:R-:W-:Y:S01]  /*9350*/  BPT.TRAP 0x1 ;  /* 0x000000040000795c */ /* 0x000fe20000300000 */
.L_x_25:
[----:B------:R-:W-:Y:S01]  /*9360*/  ULEA UR12, UR36, UR37, 0x3 ;  /* 0x00000025240c7291 */ /* 0x000fe2000f8e183f */
[----:B------:R-:W-:-:S08]  /*9370*/  SHF.L.U32 R0, R16, 0x1f, RZ ;  /* 0x0000001f10007819 */ /* 0x000fd000000006ff */
[----:B------:R0:W1:Y:S01]  /*9380*/  SYNCS.PHASECHK.TRANS64.TRYWAIT P2, [UR12+0x31c50], R0 ;  /* 0x031c5000ff0075a7 */ /* 0x000062000804014c */
[----:B------:R-:W-:Y:S05]  /*9390*/  @!P0 BRA `(.L_x_26) ;  /* 0x0000000000048947 */ /* 0x000fea0003800000 */
[----:B------:R-:W-:Y:S01]  /*93a0*/  BPT.TRAP 0x1 ;  /* 0x000000040000795c */ /* 0x000fe20000300000 */
.L_x_26:
[----:B-1----:R-:W-:Y:S05]  /*93b0*/  @P2 BRA `(.L_x_27) ;  /* 0x0000000000082947 */ /* 0x002fea0003800000 */
[----:B------:R-:W1:Y:S02]  /*93c0*/  SYNCS.PHASECHK.TRANS64.TRYWAIT P0, [UR12+0x31c50], R0 ;  /* 0x031c5000ff0075a7 */ /* 0x000e64000800014c */
[----:B-1----:R-:W-:Y:S05]  /*93d0*/  @!P0 BRA `(.L_x_28) ;  /* 0x0000005c00d88947 */ /* 0x002fea0003800000 */
.L_x_27:
[----:B------:R-:W-:Y:S01]  /*93e0*/  UIADD3 UR4, UR37, 0x200, URZ ;  /* 0x0000020025047890 */ /* 0x000fe2000fffe03f */
[----:B------:R-:W-:Y:S01]  /*93f0*/  WARPGROUP.ARRIVE ;  /* 0x00000000000079c5 */ /* 0x000fe20000000000 */
[----:B------:R-:W-:Y:S01]  /*9400*/  ULOP3.LUT UR6, UR39, 0x10000, URZ, 0xfc, !UPT ;  /* 0x0001000027067892 */ /* 0x000fe2000f8efc3f */
[----:B-1----:R-:W1:Y:S01]  /*9410*/  SHFL.BFLY PT, R5, R4, 0x2, 0x1f ;  /* 0x0c401f0004057f89 */ /* 0x002e6200000e0000 */
[----:B------:R-:W-:-:S03]  /*9420*/  USHF.R.U32.HI UR4, URZ, 0x4, UR4 ;  /* 0x000000043f047899 */ /* 0x000fc60008011604 */
[----:B------:R-:W2:Y:S01]  /*9430*/  S2UR UR5, SR_SWINHI ;  /* 0x00000000000579c3 */ /* 0x000ea20000002f00 */
[----:B------:R-:W-:Y:S01]  /*9440*/  UMOV UR9, 0xc0000010 ;  /* 0xc000001000097882 */ /* 0x000fe20000000000 */
[----:B------:R-:W-:Y:S01]  /*9450*/  UMOV UR11, 0x80000020 ;  /* 0x80000020000b7882 */ /* 0x000fe20000000000 */
[----:B------:R-:W-:Y:S01]  /*9460*/  ULOP3.LUT UR4, UR4, 0x3fff, URZ, 0xc0, !UPT ;  /* 0x00003fff04047892 */ /* 0x000fe2000f8ec03f */
[----:B------:R-:W3:Y:S01]  /*9470*/  SHFL.BFLY PT, R6, R3, 0x2, 0x1f ;  /* 0x0c401f0003067f89 */ /* 0x000ee200000e0000 */
[----:B------:R-:W-:Y:S01]  /*9480*/  UMOV UR8, UR6 ;  /* 0x0000000600087c82 */ /* 0x000fe20008000000 */
[----:B------:R-:W-:Y:S01]  /*9490*/  R2UR UR15, R151 ;  /* 0x00000000970f72ca */ /* 0x000fe200000e0000 */
[----:B------:R-:W-:Y:S01]  /*94a0*/  ULOP3.LUT UR4, UR4, 0x2400000, URZ, 0xfc, !UPT ;  /* 0x0240000004047892 */ /* 0x000fe2000f8efc3f */
[----:B------:R-:W-:Y:S01]  /*94b0*/  R2UR UR17, R152 ;  /* 0x00000000981172ca */ /* 0x000fe200000e0000 */
[----:B------:R-:W-:Y:S01]  /*94c0*/  UIADD3 UR7, UR6, 0xc00, URZ ;  /* 0x00000c0006077890 */ /* 0x000fe2000fffe03f */
[----:B------:R-:W-:Y:S01]  /*94d0*/  IMAD.MOV.U32 R76, RZ, RZ, -0x800000 ;  /* 0xff800000ff4c7424 */ /* 0x000fe200078e00ff */
[----:B------:R-:W-:Y:S01]  /*94e0*/  UIMAD UR4, UR36, 0x6c0, UR4 ;  /* 0x000006c0240478a4 */ /* 0x000fe2000f8e0204 */
[----:B------:R-:W-:Y:S01]  /*94f0*/  CS2R R14, SRZ ;  /* 0x00000000000e7805 */ /* 0x000fe2000001ff00 */
[----:B------:R-:W-:Y:S01]  /*9500*/  ULDC UR13, c[0x0][0xc44] ;  /* 0x00031100000d7ab9 */ /* 0x000fe20000000800 */
[----:B------:R-:W-:Y:S01]  /*9510*/  IMAD.MOV.U32 R77, RZ, RZ, -0x800000 ;  /* 0xff800000ff4d7424 */ /* 0x000fe200078e00ff */
[----:B------:R-:W4:Y:S01]  /*9520*/  LDC R22, c[0x0][0xc38] ;  /* 0x00030e00ff167b82 */ /* 0x000f220000000800 */
[----:B------:R-:W-:-:S02]  /*9530*/  R2UR UR16, R150 ;  /* 0x00000000961072ca */ /* 0x000fc400000e0000 */
[----:B------:R-:W-:Y:S02]  /*9540*/  UMOV UR10, UR4 ;  /* 0x00000004000a7c82 */ /* 0x000fe40008000000 */
[----:B------:R-:W-:Y:S01]  /*9550*/  HGMMA.64x96x16.F32 R24, gdesc[UR8].tnspB, R24, gsb0 ;  /* 0x41600000081879f0 */ /* 0x000fe20008000818 */
[----:B------:R-:W-:Y:S01]  /*9560*/  UIADD3 UR8, UR6, 0x180, URZ ;  /* 0x0000018006087890 */ /* 0x000fe2000fffe03f */
[----:B-1----:R-:W-:Y:S01]  /*9570*/  FADD.FTZ R5, R5, R4 ;  /* 0x0000000405057221 */ /* 0x002fe20000010000 */
[----:B------:R-:W-:Y:S01]  /*9580*/  UIADD3 UR10, UR4, 0x40, URZ ;  /* 0x00000040040a7890 */ /* 0x000fe2000fffe03f */
[----:B------:R-:W-:Y:S01]  /*9590*/  UMOV UR9, 0xc0000010 ;  /* 0xc000001000097882 */ /* 0x000fe20000000000 */
[----:B------:R-:W-:Y:S02]  /*95a0*/  UMOV UR11, 0x80000020 ;  /* 0x80000020000b7882 */ /* 0x000fe40000000000 */
[----:B0-----:R-:W0:Y:S01]  /*95b0*/  SHFL.BFLY PT, R0, R5, 0x1, 0x1f ;  /* 0x0c201f0005007f89 */ /* 0x001e2200000e0000 */
[----:B---3--:R-:W-:-:S05]  /*95c0*/  FADD.FTZ R6, R6, R3 ;  /* 0x0000000306067221 */ /* 0x008fca0000010000 */
[----:B------:R-:W1:Y:S01]  /*95d0*/  SHFL.BFLY PT, R7, R6, 0x1, 0x1f ;  /* 0x0c201f0006077f89 */ /* 0x000e6200000e0000 */
[----:B0-----:R-:W-:Y:S01]  /*95e0*/  FADD.FTZ R8, R5, R0 ;  /* 0x0000000005087221 */ /* 0x001fe20000010000 */
[----:B------:R-:W-:-:S04]  /*95f0*/  IMAD R5, R148, 0x20, R18 ;  /* 0x0000002094057824 */ /* 0x000fc800078e0212 */
[----:B------:R-:W-:Y:S01]  /*9600*/  FSETP.NE.FTZ.AND P0, PT, R8, RZ, PT ;  /* 0x000000ff0800720b */ /* 0x000fe20003f15000 */
[----:B-1----:R-:W-:-:S05]  /*9610*/  FADD.FTZ R7, R6, R7 ;  /* 0x0000000706077221 */ /* 0x002fca0000010000 */
[----:B------:R-:W-:-:S07]  /*9620*/  FSETP.NE.FTZ.AND P2, PT, R7, RZ, PT ;  /* 0x000000ff0700720b */ /* 0x000fce0003f55000 */
[----:B------:R-:W0:Y:S01]  /*9630*/  @P0 MUFU.LG2 R3, R8 ;  /* 0x0000000800030308 */ /* 0x000e220000000c00 */
[----:B------:R-:W-:-:S05]  /*9640*/  @P0 FMUL.FTZ R0, R74, 0.69314718246459960938 ;  /* 0x3f3172184a000820 */ /* 0x000fca0000410000 */
[----:B------:R-:W-:Y:S02]  /*9650*/  @P2 FMUL.FTZ R74, R74, 0.69314718246459960938 ;  /* 0x3f3172184a4a2820 */ /* 0x000fe40000410000 */
[----:B------:R-:W1:Y:S08]  /*9660*/  @P2 MUFU.LG2 R4, R7 ;  /* 0x0000000700042308 */ /* 0x000e700000000c00 */
[----:B------:R-:W-:Y:S01]  /*9670*/  @P2 MUFU.RCP R14, R7 ;  /* 0x00000007000e2308 */ /* 0x000fe20000001000 */
[----:B0-----:R-:W-:-:S04]  /*9680*/  @P0 FMUL.FTZ R3, R3, 0.69314718246459960938 ;  /* 0x3f31721803030820 */ /* 0x001fc80000410000 */
[----:B------:R-:W-:Y:S02]  /*9690*/  @P0 FFMA.FTZ R76, R0, R75, R3 ;  /* 0x0000004b004c0223 */ /* 0x000fe40000010003 */
[----:B------:R-:W0:Y:S01]  /*96a0*/  LDC R0, c[0x0][0xbe8] ;  /* 0x0002fa00ff007b82 */ /* 0x000e220000000800 */
[----:B------:R3:W4:Y:S01]  /*96b0*/  @P0 MUFU.RCP R15, R8 ;  /* 0x00000008000f0308 */ /* 0x0007220000001000 */
[----:B-1----:R-:W-:-:S04]  /*96c0*/  @P2 FMUL.FTZ R3, R4, 0.69314718246459960938 ;  /* 0x3f31721804032820 */ /* 0x002fc80000410000 */
[----:B------:R-:W-:Y:S01]  /*96d0*/  @P2 FFMA.FTZ R77, R74, R72, R3 ;  /* 0x000000484a4d2223 */ /* 0x000fe20000010003 */
[----:B------:R-:W-:Y:S02]  /*96e0*/  WARPGROUP.DEPBAR.LE gsb0, 0x0 ;  /* 0x00008000000079c5 */ /* 0x000fe40000010000 */
[----:B------:R-:W-:-:S06]  /*96f0*/  WARPGROUP.ARRIVE ;  /* 0x00000000000079c5 */ /* 0x000fcc0000000000 */
[----:B------:R-:W-:Y:S01]  /*9700*/  HGMMA.64x96x16.F32 R24, gdesc[UR8].tnspB, R24, gsb0 ;  /* 0x41600000081879f0 */ /* 0x000fe20008000818 */
[----:B------:R-:W-:Y:S02]  /*9710*/  UIADD3 UR8, UR6, 0x300, URZ ;  /* 0x0000030006087890 */ /* 0x000fe4000fffe03f */
[----:B------:R-:W-:Y:S01]  /*9720*/  UIADD3 UR10, UR4, 0x80, URZ ;  /* 0x00000080040a7890 */ /* 0x000fe2000fffe03f */
[----:B------:R-:W-:Y:S01]  /*9730*/  UMOV UR9, 0xc0000010 ;  /* 0xc000001000097882 */ /* 0x000fe20000000000 */
[----:B------:R-:W-:Y:S01]  /*9740*/  UMOV UR11, 0x80000020 ;  /* 0x80000020000b7882 */ /* 0x000fe20000000000 */
        /* <DEDUP_REMOVED lines=35> */
[----:B------:R-:W-:-:S03]  /*9980*/  UIADD3 UR6, UR4, 0x200, URZ ;  /* 0x0000020004067890 */ /* 0x000fc6000fffe03f */
[----:B------:R-:W-:Y:S01]  /*9990*/  UMOV UR4, UR7 ;  /* 0x0000000700047c82 */ /* 0x000fe20008000000 */
[----:B------:R-:W-:Y:S01]  /*99a0*/  UMOV UR7, 0x80000020 ;  /* 0x8000002000077882 */ /* 0x000fe20000000000 */
[----:B------:R-:W-:Y:S02]  /*99b0*/  WARPGROUP.DEPBAR.LE gsb0, 0x0 ;  /* 0x00008000000079c5 */ /* 0x000fe40000010000 */
[----:B------:R-:W-:-:S06]  /*99c0*/  WARPGROUP.ARRIVE ;  /* 0x00000000000079c5 */ /* 0x000fcc0000000000 */
[----:B------:R-:W-:Y:S01]  /*99d0*/  HGMMA.64x96x16.F32 R24, gdesc[UR8].tnspB, R24, gsb0 ;  /* 0x41600000081879f0 */ /* 0x000fe20008000818 */
[----:B------:R-:W-:Y:S01]  /*99e0*/  UMOV UR8, UR37 ;  /* 0x0000002500087c82 */ /* 0x000fe20008000000 */
[----:B--2---:R-:W-:Y:S01]  /*99f0*/  UMOV UR9, UR5 ;  /* 0x0000000500097c82 */ /* 0x004fe20008000000 */
[----:B------:R-:W-:Y:S01]  /*9a00*/  UIADD3 UR5, -UR15, URZ, URZ ;  /* 0x0000003f0f057290 */ /* 0x000fe2000fffe13f */
[----:B------:R-:W-:Y:S01]  /*9a10*/  IMAD.U32 R20, RZ, RZ, UR8 ;  /* 0x00000008ff147e24 */ /* 0x000fe2000f8e00ff */
[----:B------:R-:W-:Y:S01]  /*9a20*/  ULDC.64 UR10, c[0x0][0xb90] ;  /* 0x0002e400000a7ab9 */ /* 0x000fe20000000a00 */
[----:B------:R-:W-:Y:S01]  /*9a30*/  IMAD.U32 R21, RZ, RZ, UR9 ;  /* 0x00000009ff157e24 */ /* 0x000fe2000f8e00ff */
[----:B------:R-:W-:-:S03]  /*9a40*/  UIMAD UR13, UR13, UR5, UR17 ;  /* 0x000000050d0d72a4 */ /* 0x000fc6000f8e0211 */
[----:B------:R-:W-:Y:S01]  /*9a50*/  UMOV UR5, 0xc0000010 ;  /* 0xc000001000057882 */ /* 0x000fe20000000000 */
[--C-:B------:R-:W-:Y:S01]  /*9a60*/  IMAD.WIDE R88, R156, 0x2, R20.reuse ;  /* 0x000000029c587825 */ /* 0x100fe200078e0214 */
[----:B------:R-:W-:Y:S02]  /*9a70*/  USHF.R.S32.HI UR14, URZ, 0x1f, UR13 ;  /* 0x0000001f3f0e7899 */ /* 0x000fe4000801140d */
[----:B------:R-:W-:Y:S01]  /*9a80*/  UIMAD.WIDE.U32 UR8, UR13, UR10, URZ ;  /* 0x0000000a0d0872a5 */ /* 0x000fe2000f8e003f */
[----:B------:R-:W-:Y:S01]  /*9a90*/  IMAD.WIDE R20, R5, 0x2, R20 ;  /* 0x0000000205147825 */ /* 0x000fe200078e0214 */
[C---:B------:R-:W-:Y:S01]  /*9aa0*/  IADD3 R10, P2, R88.reuse, 0x6000, RZ ;  /* 0x00006000580a7810 */ /* 0x040fe20007f5e0ff */
[----:B------:R-:W-:Y:S01]  /*9ab0*/  UIMAD UR10, UR14, UR10, URZ ;  /* 0x0000000a0e0a72a4 */ /* 0x000fe2000f8e023f */
[----:B------:R-:W-:Y:S02]  /*9ac0*/  LOP3.LUT R3, R88, 0x180, RZ, 0xc0, !PT ;  /* 0x0000018058037812 */ /* 0x000fe400078ec0ff */
[----:B------:R-:W-:Y:S01]  /*9ad0*/  LOP3.LUT R5, R10, 0x180, RZ, 0xc0, !PT ;  /* 0x000001800a057812 */ /* 0x000fe200078ec0ff */
[----:B------:R-:W-:Y:S01]  /*9ae0*/  IMAD.X R79, RZ, RZ, R89, P2 ;  /* 0x000000ffff4f7224 */ /* 0x000fe200010e0659 */
[----:B0-----:R-:W-:Y:S01]  /*9af0*/  ISETP.NE.AND P2, PT, R0, 0x1, PT ;  /* 0x000000010000780c */ /* 0x001fe20003f45270 */
[----:B------:R-:W-:Y:S01]  /*9b00*/  UIMAD UR10, UR13, UR11, UR10 ;  /* 0x0000000b0d0a72a4 */ /* 0x000fe2000f8e020a */
[----:B------:R-:W-:Y:S01]  /*9b10*/  SHF.R.U64 R3, R3, 0x3, RZ ;  /* 0x0000000303037819 */ /* 0x000fe200000012ff */
[----:B------:R-:W-:Y:S01]  /*9b20*/  IMAD.U32 R12, RZ, RZ, UR8 ;  /* 0x00000008ff0c7e24 */ /* 0x000fe2000f8e00ff */
[C---:B------:R-:W-:Y:S01]  /*9b30*/  IADD3 R87, P0, R88.reuse, 0x6020, RZ ;  /* 0x0000602058577810 */ /* 0x040fe20007f1e0ff */
[----:B------:R-:W-:Y:S01]  /*9b40*/  UIADD3 UR8, UR9, UR10, URZ ;  /* 0x0000000a09087290 */ /* 0x000fe2000fffe03f */
[C---:B---3--:R-:W-:Y:S01]  /*9b50*/  IADD3 R8, P3, R88.reuse, 0x3020, RZ ;  /* 0x0000302058087810 */ /* 0x048fe20007f7e0ff */
[----:B------:R-:W-:Y:S01]  /*9b60*/  IMAD.U32 R13, RZ, RZ, UR9 ;  /* 0x00000009ff0d7e24 */ /* 0x000fe2000f8e00ff */
[----:B------:R-:W-:-:S02]  /*9b70*/  IADD3 R6, P4, R88, 0x3000, RZ ;  /* 0x0000300058067810 */ /* 0x000fc40007f9e0ff */
[----:B------:R-:W-:Y:S01]  /*9b80*/  IADD3 R4, P5, R88, 0x20, RZ ;  /* 0x0000002058047810 */ /* 0x000fe20007fbe0ff */
[--C-:B------:R-:W-:Y:S01]  /*9b90*/  IMAD.X R85, RZ, RZ, R89.reuse, P3 ;  /* 0x000000ffff557224 */ /* 0x100fe200018e0659 */
[----:B------:R-:W-:Y:S01]  /*9ba0*/  LOP3.LUT R88, R3, R88, RZ, 0x3c, !PT ;  /* 0x0000005803587212 */ /* 0x000fe200078e3cff */
[----:B------:R-:W0:Y:S01]  /*9bb0*/  @P2 LDC R90, c[0x0][0xbec] ;  /* 0x0002fb00ff5a2b82 */ /* 0x000e220000000800 */
[----:B------:R-:W-:Y:S01]  /*9bc0*/  SHF.R.U64 R3, R5, 0x3, RZ ;  /* 0x0000000305037819 */ /* 0x000fe200000012ff */
[--C-:B------:R-:W-:Y:S01]  /*9bd0*/  IMAD.X R81, RZ, RZ, R89.reuse, P4 ;  /* 0x000000ffff517224 */ /* 0x100fe200020e0659 */
[----:B------:R-:W-:Y:S01]  /*9be0*/  LOP3.LUT R5, R6, 0x180, RZ, 0xc0, !PT ;  /* 0x0000018006057812 */ /* 0x000fe200078ec0ff */
[----:B------:R-:W-:Y:S01]  /*9bf0*/  IMAD.X R83, RZ, RZ, R89, P5 ;  /* 0x000000ffff537224 */ /* 0x000fe200028e0659 */
[----:B------:R-:W-:Y:S01]  /*9c00*/  LOP3.LUT R78, R3, R10, RZ, 0x3c, !PT ;  /* 0x0000000a034e7212 */ /* 0x000fe200078e3cff */
[----:B------:R-:W-:Y:S01]  /*9c10*/  IMAD.U32 R13, RZ, RZ, UR8 ;  /* 0x00000008ff0d7e24 */ /* 0x000fe2000f8e00ff */
[----:B------:R-:W-:Y:S01]  /*9c20*/  LOP3.LUT R3, R4, 0x180, RZ, 0xc0, !PT ;  /* 0x0000018004037812 */ /* 0x000fe200078ec0ff */
[----:B------:R-:W1:Y:S01]  /*9c30*/  @P2 LDC R91, c[0x0][0xbf0] ;  /* 0x0002fc00ff5b2b82 */ /* 0x000e620000000800 */
[----:B------:R-:W-:Y:S01]  /*9c40*/  LOP3.LUT R86, R87, 0x180, RZ, 0xc0, !PT ;  /* 0x0000018057567812 */ /* 0x000fe200078ec0ff */
[----:B------:R-:W-:Y:S01]  /*9c50*/  ULDC.64 UR8, c[0x0][0xae8] ;  /* 0x0002ba0000087ab9 */ /* 0x000fe20000000a00 */
[----:B------:R-:W-:-:S02]  /*9c60*/  SHF.R.U64 R3, R3, 0x3, RZ ;  /* 0x0000000303037819 */ /* 0x000fc400000012ff */
[----:B------:R-:W-:Y:S02]  /*9c70*/  SHF.R.U64 R5, R5, 0x3, RZ ;  /* 0x0000000305057819 */ /* 0x000fe400000012ff */
[----:B------:R-:W-:Y:S01]  /*9c80*/  LOP3.LUT R82, R3, R4, RZ, 0x3c, !PT ;  /* 0x0000000403527212 */ /* 0x000fe200078e3cff */
[----:B------:R-:W-:Y:S01]  /*9c90*/  IMAD R3, RZ, RZ, -UR17 ;  /* 0x80000011ff037e24 */ /* 0x000fe2000f8e02ff */
[----:B------:R-:W-:Y:S02]  /*9ca0*/  R2UR UR10, R19 ;  /* 0x00000000130a72ca */ /* 0x000fe400000e0000 */
[----:B------:R-:W-:Y:S01]  /*9cb0*/  IADD3 R19, P6, R20, 0x7800, RZ ;  /* 0x0000780014137810 */ /* 0x000fe20007fde0ff */
[----:B----4-:R-:W-:Y:S01]  /*9cc0*/  IMAD R3, R22, R3, UR16 ;  /* 0x0000001016037e24 */ /* 0x010fe2000f8e0203 */
[----:B------:R-:W-:Y:S01]  /*9cd0*/  LOP3.LUT R75, R20, 0x180, RZ, 0xc0, !PT ;  /* 0x00000180144b7812 */ /* 0x000fe200078ec0ff */
[----:B------:R-:W2:Y:S01]  /*9ce0*/  LDC.64 R22, c[0x0][0xb98] ;  /* 0x0002e600ff167b82 */ /* 0x000ea20000000a00 */
[----:B------:R-:W-:Y:S01]  /*9cf0*/  SHF.R.U64 R86, R86, 0x3, RZ ;  /* 0x0000000356567819 */ /* 0x000fe200000012ff */
[----:B------:R-:W-:Y:S01]  /*9d00*/  IMAD R93, R3, 0xc0, R155 ;  /* 0x000000c0035d7824 */ /* 0x000fe200078e029b */
[----:B------:R-:W-:-:S02]  /*9d10*/  LOP3.LUT R80, R5, R6, RZ, 0x3c, !PT ;  /* 0x0000000605507212 */ /* 0x000fc400078e3cff */
[----:B------:R-:W-:Y:S02]  /*9d20*/  LOP3.LUT R6, R19, 0x180, RZ, 0xc0, !PT ;  /* 0x0000018013067812 */ /* 0x000fe400078ec0ff */
[----:B------:R-:W-:Y:S02]  /*9d30*/  SHF.R.U64 R75, R75, 0x3, RZ ;  /* 0x000000034b4b7819 */ /* 0x000fe400000012ff */
[----:B------:R-:W-:Y:S01]  /*9d40*/  LOP3.LUT R86, R86, R87, RZ, 0x3c, !PT ;  /* 0x0000005756567212 */ /* 0x000fe200078e3cff */
[----:B------:R-:W-:Y:S01]  /*9d50*/  IMAD.X R87, RZ, RZ, R89, P0 ;  /* 0x000000ffff577224 */ /* 0x000fe200000e0659 */
[----:B------:R-:W-:Y:S02]  /*9d60*/  SHF.R.U64 R6, R6, 0x3, RZ ;  /* 0x0000000306067819 */ /* 0x000fe400000012ff */
[C---:B------:R-:W-:Y:S02]  /*9d70*/  IADD3 R73, P0, R20.reuse, 0x1800, RZ ;  /* 0x0000180014497810 */ /* 0x040fe40007f1e0ff */
[----:B------:R-:W-:-:S02]  /*9d80*/  IADD3 R11, P3, R20, 0x3000, RZ ;  /* 0x00003000140b7810 */ /* 0x000fc40007f7e0ff */
[C---:B------:R-:W-:Y:S02]  /*9d90*/  IADD3 R9, P4, R20.reuse, 0x4800, RZ ;  /* 0x0000480014097810 */ /* 0x040fe40007f9e0ff */
[----:B------:R-:W-:Y:S02]  /*9da0*/  IADD3 R5, P5, R20, 0x6000, RZ ;  /* 0x0000600014057810 */ /* 0x000fe40007fbe0ff */
[----:B------:R-:W-:Y:S01]  /*9db0*/  LOP3.LUT R74, R75, R20, RZ, 0x3c, !PT ;  /* 0x000000144b4a7212 */ /* 0x000fe200078e3cff */
[----:B0-----:R-:W-:Y:S01]  /*9dc0*/  @P2 IMAD.HI.U32 R20, R93, R90, RZ ;  /* 0x0000005a5d142227 */ /* 0x001fe200078e00ff */
[----:B------:R-:W-:Y:S02]  /*9dd0*/  LOP3.LUT R6, R6, R19, RZ, 0x3c, !PT ;  /* 0x0000001306067212 */ /* 0x000fe400078e3cff */
[----:B------:R-:W-:Y:S01]  /*9de0*/  MOV R19, R86 ;  /* 0x0000005600137202 */ /* 0x000fe20000000f00 */
[----:B------:R-:W-:Y:S01]  /*9df0*/  IMAD.MOV.U32 R87, RZ, RZ, R93 ;  /* 0x000000ffff577224 */ /* 0x000fe200078e005d */
[----:B-1----:R-:W-:Y:S01]  /*9e00*/  @P2 SHF.R.U32.HI R87, RZ, R91, R20 ;  /* 0x0000005bff572219 */ /* 0x002fe20000011614 */
[----:B------:R-:W-:Y:S01]  /*9e10*/  IMAD.U32 R20, RZ, RZ, UR12 ;  /* 0x0000000cff147e24 */ /* 0x000fe2000f8e00ff */
[----:B------:R-:W-:Y:S01]  /*9e20*/  LOP3.LUT R7, R8, 0x180, RZ, 0xc0, !PT ;  /* 0x0000018008077812 */ /* 0x000fe200078ec0ff */
[----:B--2---:R-:W-:Y:S01]  /*9e30*/  IMAD.WIDE.U32 R12, R22, UR15, R12 ;  /* 0x0000000f160c7c25 */ /* 0x004fe2000f8e000c */
[----:B------:R-:W-:-:S02]  /*9e40*/  LOP3.LUT R72, R73, 0x180, RZ, 0xc0, !PT ;  /* 0x0000018049487812 */ /* 0x000fc400078ec0ff */
[----:B------:R-:W-:Y:S01]  /*9e50*/  SHF.R.U64 R7, R7, 0x3, RZ ;  /* 0x0000000307077819 */ /* 0x000fe200000012ff */
[----:B------:R-:W-:Y:S01]  /*9e60*/  @!P1 VIADD R20, R20, 0x31c60 ;  /* 0x00031c6014149836 */ /* 0x000fe20000000000 */
[----:B------:R-:W-:Y:S01]  /*9e70*/  MOV R80, R80 ;  /* 0x0000005000507202 */ /* 0x000fe20000000f00 */
[----:B------:R-:W-:Y:S01]  /*9e80*/  IMAD.MOV R91, RZ, RZ, -R87 ;  /* 0x000000ffff5b7224 */ /* 0x000fe200078e0a57 */
[----:B------:R-:W-:Y:S01]  /*9e90*/  LOP3.LUT R84, R7, R8, RZ, 0x3c, !PT ;  /* 0x0000000807547212 */ /* 0x000fe200078e3cff */
[----:B------:R-:W-:Y:S01]  /*9ea0*/  IMAD.X R7, RZ, RZ, R21, P6 ;  /* 0x000000ffff077224 */ /* 0x000fe200030e0615 */
[----:B------:R-:W-:Y:S01]  /*9eb0*/  @!P1 PRMT R20, RZ, 0x654, R20 ;  /* 0x00000654ff149816 */ /* 0x000fe20000000014 */
[----:B------:R-:W-:Y:S01]  /*9ec0*/  IMAD R91, R0, R91, R93 ;  /* 0x0000005b005b7224 */ /* 0x000fe200078e025d */
[----:B------:R-:W-:Y:S01]  /*9ed0*/  SHF.R.U64 R72, R72, 0x3, RZ ;  /* 0x0000000348487819 */ /* 0x000fe200000012ff */
[----:B------:R-:W-:Y:S01]  /*9ee0*/  IMAD.MOV.U32 R75, RZ, RZ, R21 ;  /* 0x000000ffff4b7224 */ /* 0x000fe200078e0015 */
[----:B------:R-:W-:-:S02]  /*9ef0*/  LOP3.LUT R10, R11, 0x180, RZ, 0xc0, !PT ;  /* 0x000001800b0a7812 */ /* 0x000fc400078ec0ff */
[----:B------:R-:W-:Y:S01]  /*9f00*/  LOP3.LUT R8, R9, 0x180, RZ, 0xc0, !PT ;  /* 0x0000018009087812 */ /* 0x000fe200078ec0ff */
[----:B------:R-:W-:Y:S02]  /*9f10*/  WARPGROUP.DEPBAR.LE gsb0, 0x0 ;  /* 0x00008000000079c5 */ /* 0x000fe40000010000 */
[----:B------:R-:W-:Y:S01]  /*9f20*/  WARPGROUP.ARRIVE ;  /* 0x00000000000079c5 */ /* 0x000fe20000000000 */
[----:B------:R-:W-:Y:S02]  /*9f30*/  LOP3.LUT R4, R5, 0x180, RZ, 0xc0, !PT ;  /* 0x0000018005047812 */ /* 0x000fe400078ec0ff */
[----:B------:R-:W-:Y:S02]  /*9f40*/  MOV R81, R82 ;  /* 0x0000005200517202 */ /* 0x000fe40000000f00 */
[----:B------:R-:W-:Y:S01]  /*9f50*/  LOP3.LUT R72, R72, R73, RZ, 0x3c, !PT ;  /* 0x0000004948487212 */ /* 0x000fe200078e3cff */
[----:B------:R-:W-:Y:S01]  /*9f60*/  HGMMA.64x96x16.F32 R24, gdesc[UR4].tnspB, R24, gsb0 ;  /* 0x41600000041879f0 */ /* 0x000fe20008000818 */
[----:B------:R-:W-:Y:S01]  /*9f70*/  USHF.R.S32.HI UR7, URZ, 0x1f, UR15 ;  /* 0x0000001f3f077899 */ /* 0x000fe2000801140f */
[----:B------:R-:W-:Y:S01]  /*9f80*/  SHF.R.U64 R10, R10, 0x3, RZ ;  /* 0x000000030a0a7819 */ /* 0x000fe200000012ff */
[----:B------:R-:W-:Y:S01]  /*9f90*/  IMAD.X R73, RZ, RZ, R21, P0 ;  /* 0x000000ffff497224 */ /* 0x000fe200000e0615 */
[----:B------:R-:W-:Y:S01]  /*9fa0*/  SHF.R.U64 R8, R8, 0x3, RZ ;  /* 0x0000000308087819 */ /* 0x000fe200000012ff */
[----:B------:R-:W-:Y:S01]  /*9fb0*/  ULDC.64 UR4, c[0x0][0xb88] ;  /* 0x0002e20000047ab9 */ /* 0x000fe20000000a00 */
[----:B------:R-:W-:Y:S01]  /*9fc0*/  SHF.R.U64 R4, R4, 0x3, RZ ;  /* 0x0000000304047819 */ /* 0x000fe200000012ff */
[----:B------:R-:W-:Y:S01]  /*9fd0*/  IMAD R82, R22, UR7, RZ ;  /* 0x0000000716527c24 */ /* 0x000fe2000f8e02ff */
[----:B------:R-:W-:Y:S01]  /*9fe0*/  SHF.R.S32.HI R93, RZ, 0x1f, R87 ;  /* 0x0000001fff5d7819 */ /* 0x000fe20000011457 */
[----:B------:R-:W-:Y:S01]  /*9ff0*/  ULDC UR6, c[0x0][0xa88] ;  /* 0x0002a20000067ab9 */ /* 0x000fe20000000800 */
[----:B------:R-:W-:Y:S01]  /*a000*/  SHF.R.S32.HI R90, RZ, 0x1f, R91 ;  /* 0x0000001fff5a7819 */ /* 0x000fe2000001145b */
[----:B------:R-:W-:Y:S01]  /*a010*/  IMAD R92, R23, UR15, R82 ;  /* 0x0000000f175c7c24 */ /* 0x000fe2000f8e0252 */
[----:B------:R-:W-:-:S02]  /*a020*/  IADD3 R12, P0, R87, R12, RZ ;  /* 0x0000000c570c7210 */ /* 0x000fc40007f1e0ff */
[----:B------:R-:W-:Y:S01]  /*a030*/  LOP3.LUT R10, R10, R11, RZ, 0x3c, !PT ;  /* 0x0000000b0a0a7212 */ /* 0x000fe200078e3cff */
[--C-:B------:R-:W-:Y:S01]  /*a040*/  IMAD.X R11, RZ, RZ, R21.reuse, P3 ;  /* 0x000000ffff0b7224 */ /* 0x100fe200018e0615 */
[----:B------:R-:W-:Y:S01]  /*a050*/  LOP3.LUT R8, R8, R9, RZ, 0x3c, !PT ;  /* 0x0000000908087212 */ /* 0x000fe200078e3cff */
[--C-:B------:R-:W-:Y:S01]  /*a060*/  IMAD.X R9, RZ, RZ, R21.reuse, P4 ;  /* 0x000000ffff097224 */ /* 0x100fe200020e0615 */
[----:B------:R-:W-:Y:S01]  /*a070*/  LOP3.LUT R4, R4, R5, RZ, 0x3c, !PT ;  /* 0x0000000504047212 */ /* 0x000fe200078e3cff */
[----:B------:R-:W-:Y:S01]  /*a080*/  IMAD.X R5, RZ, RZ, R21, P5 ;  /* 0x000000ffff057224 */ /* 0x000fe200028e0615 */
[----:B------:R-:W-:Y:S01]  /*a090*/  MOV R78, R78 ;  /* 0x0000004e004e7202 */ /* 0x000fe20000000f00 */
[----:B------:R-:W-:Y:S01]  /*a0a0*/  IMAD R90, R90, UR4, RZ ;  /* 0x000000045a5a7c24 */ /* 0x000fe2000f8e02ff */
[----:B------:R-:W-:Y:S02]  /*a0b0*/  MOV R79, R84 ;  /* 0x00000054004f7202 */ /* 0x000fe40000000f00 */
[----:B------:R-:W-:-:S02]  /*a0c0*/  MOV R21, R88 ;  /* 0x0000005800157202 */ /* 0x000fc40000000f00 */
[----:B------:R-:W-:Y:S02]  /*a0d0*/  IADD3.X R13, R93, R13, R92, P0, !PT ;  /* 0x0000000d5d0d7210 */ /* 0x000fe400007fe45c */
[----:B------:R-:W-:Y:S01]  /*a0e0*/  LOP3.LUT P0, RZ, R149, 0x3, RZ, 0xc0, !PT ;  /* 0x0000000395ff7812 */ /* 0x000fe2000780c0ff */
[----:B------:R-:W-:Y:S01]  /*a0f0*/  IMAD.WIDE.U32 R12, R91, UR4, R12 ;  /* 0x000000045b0c7c25 */ /* 0x000fe2000f8e000c */
[----:B------:R-:W-:Y:S02]  /*a100*/  WARPGROUP.DEPBAR.LE gsb0, 0x0 ;  /* 0x00008000000079c5 */ /* 0x000fe40000010000 */
[----:B------:R0:W-:Y:S01]  /*a110*/  @!P1 SYNCS.ARRIVE.TRANS64.RED.A1T0 RZ, [R20+URZ], RZ ;  /* 0x000000ff14ff99a7 */ /* 0x0001e2000810043f */
[-C--:B------:R-:W-:Y:S01]  /*a120*/  FMUL.FTZ R84, R28, R15.reuse ;  /* 0x0000000f1c547220 */ /* 0x080fe20000410000 */
[-C--:B------:R-:W-:Y:S01]  /*a130*/  FMUL.FTZ R83, R29, R15.reuse ;  /* 0x0000000f1d537220 */ /* 0x080fe20000410000 */
[-C--:B------:R-:W-:Y:S01]  /*a140*/  FMUL.FTZ R85, R33, R15.reuse ;  /* 0x0000000f21557220 */ /* 0x080fe20000410000 */
[-C--:B------:R-:W-:Y:S01]  /*a150*/  FMUL.FTZ R86, R32, R15.reuse ;  /* 0x0000000f20567220 */ /* 0x080fe20000410000 */
[-C--:B------:R-:W-:Y:S01]  /*a160*/  FMUL.FTZ R87, R37, R15.reuse ;  /* 0x0000000f25577220 */ /* 0x080fe20000410000 */
[-C--:B------:R-:W-:Y:S01]  /*a170*/  FMUL.FTZ R88, R36, R15.reuse ;  /* 0x0000000f24587220 */ /* 0x080fe20000410000 */
[-C--:B------:R-:W-:Y:S01]  /*a180*/  FMUL.FTZ R89, R40, R15.reuse ;  /* 0x0000000f28597220 */ /* 0x080fe20000410000 */
[-C--:B0-----:R-:W-:Y:S01]  /*a190*/  FMUL.FTZ R20, R41, R15.reuse ;  /* 0x0000000f29147220 */ /* 0x081fe20000410000 */
[-C--:B------:R-:W-:Y:S01]  /*a1a0*/  FMUL.FTZ R22, R45, R15.reuse ;  /* 0x0000000f2d167220 */ /* 0x080fe20000410000 */
        /* <DEDUP_REMOVED lines=14> */
[----:B------:R-:W-:Y:S01]  /*a290*/  FMUL.FTZ R53, R68, R15 ;  /* 0x0000000f44357220 */ /* 0x000fe20000410000 */
[-C--:B------:R-:W-:Y:S01]  /*a2a0*/  FMUL.FTZ R15, R27, R14.reuse ;  /* 0x0000000e1b0f7220 */ /* 0x080fe20000410000 */
[-C--:B------:R-:W-:Y:S01]  /*a2b0*/  FMUL.FTZ R26, R26, R14.reuse ;  /* 0x0000000e1a1a7220 */ /* 0x080fe20000410000 */
[-C--:B------:R-:W-:Y:S01]  /*a2c0*/  FMUL.FTZ R27, R31, R14.reuse ;  /* 0x0000000e1f1b7220 */ /* 0x080fe20000410000 */
[----:B------:R-:W-:Y:S01]  /*a2d0*/  FMUL.FTZ R30, R30, R14 ;  /* 0x0000000e1e1e7220 */ /* 0x000fe20000410000 */
[----:B------:R-:W-:-:S02]  /*a2e0*/  IMAD R49, R91, UR5, R90 ;  /* 0x000000055b317c24 */ /* 0x000fc4000f8e025a */
[-C--:B------:R-:W-:Y:S01]  /*a2f0*/  FMUL.FTZ R31, R35, R14.reuse ;  /* 0x0000000e231f7220 */ /* 0x080fe20000410000 */
[----:B------:R-:W-:Y:S02]  /*a300*/  IMAD R57, R3, 0xc0, R154 ;  /* 0x000000c003397824 */ /* 0x000fe400078e029a */
[-C--:B------:R-:W-:Y:S01]  /*a310*/  FMUL.FTZ R35, R39, R14.reuse ;  /* 0x0000000e27237220 */ /* 0x080fe20000410000 */
[----:B------:R-:W-:Y:S01]  /*a320*/  FMUL.FTZ R52, R50, R14 ;  /* 0x0000000e32347220 */ /* 0x000fe20000410000 */
[----:B------:R-:W-:Y:S01]  /*a330*/  F2FP.F16.F32.PACK_AB R24, R25, R24 ;  /* 0x000000181918723e */ /* 0x000fe200000000ff */
[----:B------:R-:W-:Y:S01]  /*a340*/  FMUL.FTZ R39, R43, R14 ;  /* 0x0000000e2b277220 */ /* 0x000fe20000410000 */
[----:B------:R-:W-:Y:S01]  /*a350*/  F2FP.F16.F32.PACK_AB R25, R15, R26 ;  /* 0x0000001a0f19723e */ /* 0x000fe200000000ff */
[----:B------:R-:W-:Y:S01]  /*a360*/  ULDC.64 UR4, c[0x0][0xb50] ;  /* 0x0002d40000047ab9 */ /* 0x000fe20000000a00 */
[----:B------:R-:W-:Y:S02]  /*a370*/  IMAD R50, R0, UR6, RZ ;  /* 0x0000000600327c24 */ /* 0x000fe4000f8e02ff */
[----:B------:R-:W-:Y:S01]  /*a380*/  FMUL.FTZ R43, R47, R14 ;  /* 0x0000000e2f2b7220 */ /* 0x000fe20000410000 */
[----:B------:R-:W-:Y:S01]  /*a390*/  F2FP.F16.F32.PACK_AB R27, R27, R30 ;  /* 0x0000001e1b1b723e */ /* 0x000fe200000000ff */
[----:B------:R-:W-:-:S02]  /*a3a0*/  VIADD R15, R57, 0x8 ;  /* 0x00000008390f7836 */ /* 0x000fc40000000000 */
[-C--:B------:R-:W-:Y:S01]  /*a3b0*/  FMUL.FTZ R34, R34, R14.reuse ;  /* 0x0000000e22227220 */ /* 0x080fe20000410000 */
[----:B------:R-:W-:Y:S02]  /*a3c0*/  IMAD.IADD R13, R13, 0x1, R49 ;  /* 0x000000010d0d7824 */ /* 0x000fe400078e0231 */
[-C--:B------:R-:W-:Y:S01]  /*a3d0*/  FMUL.FTZ R38, R38, R14.reuse ;  /* 0x0000000e26267220 */ /* 0x080fe20000410000 */
[----:B------:R-:W-:Y:S01]  /*a3e0*/  FMUL.FTZ R47, R51, R14 ;  /* 0x0000000e332f7220 */ /* 0x000fe20000410000 */
[----:B------:R-:W-:Y:S01]  /*a3f0*/  F2FP.F16.F32.PACK_AB R26, R83, R84 ;  /* 0x00000054531a723e */ /* 0x000fe200000000ff */
[----:B------:R-:W-:Y:S01]  /*a400*/  BAR.SYNC.DEFER_BLOCKING 0x1, 0x180 ;  /* 0x0046000000007b1d */ /* 0x000fe20000010000 */
[----:B------:R-:W-:Y:S01]  /*a410*/  LEA R30, P3, R12, UR4, 0x2 ;  /* 0x000000040c1e7c11 */ /* 0x000fe2000f8610ff */
        /* <DEDUP_REMOVED lines=8> */
[----:B------:R-:W-:Y:S01]  /*a4a0*/  ISETP.GE.OR P1, PT, R57, R50, P0 ;  /* 0x000000323900720c */ /* 0x000fe20000726670 */
[-C--:B------:R-:W-:Y:S01]  /*a4b0*/  FMUL.FTZ R61, R67, R14.reuse ;  /* 0x0000000e433d7220 */ /* 0x080fe20000410000 */
[-C--:B------:R-:W-:Y:S01]  /*a4c0*/  FMUL.FTZ R62, R66, R14.reuse ;  /* 0x0000000e423e7220 */ /* 0x080fe20000410000 */
[-C--:B------:R-:W-:Y:S01]  /*a4d0*/  FMUL.FTZ R63, R71, R14.reuse ;  /* 0x0000000e473f7220 */ /* 0x080fe20000410000 */
[----:B------:R-:W-:Y:S01]  /*a4e0*/  FMUL.FTZ R70, R70, R14 ;  /* 0x0000000e46467220 */ /* 0x000fe20000410000 */
[----:B------:R-:W-:Y:S01]  /*a4f0*/  ISETP.GE.OR P0, PT, R15, R50, P0 ;  /* 0x000000320f00720c */ /* 0x000fe20000706670 */
[----:B------:R-:W-:Y:S01]  /*a500*/  SHFL.IDX PT, R48, R30, RZ, 0x1c1f ;  /* 0x001c1fff1e307589 */ /* 0x000fe200000e0000 */
[----:B------:R-:W-:-:S02]  /*a510*/  LEA.HI.X R64, R12, UR5, R13, 0x2, P3 ;  /* 0x000000050c407c11 */ /* 0x000fc400098f140d */
[----:B------:R-:W-:Y:S01]  /*a520*/  F2FP.F16.F32.PACK_AB R12, R85, R86 ;  /* 0x00000056550c723e */ /* 0x000fe200000000ff */
[----:B------:R0:W-:Y:S01]  /*a530*/  SHFL.IDX PT, R56, R30, 0x1, 0x1c1f ;  /* 0x003c1f001e387f89 */ /* 0x0001e200000e0000 */
[----:B------:R-:W-:Y:S02]  /*a540*/  F2FP.F16.F32.PACK_AB R13, R31, R34 ;  /* 0x000000221f0d723e */ /* 0x000fe400000000ff */
[----:B------:R-:W-:Y:S01]  /*a550*/  F2FP.F16.F32.PACK_AB R14, R87, R88 ;  /* 0x00000058570e723e */ /* 0x000fe200000000ff */
[----:B------:R1:W-:Y:S01]  /*a560*/  STSM.16.M88.4 [R21], R24 ;  /* 0x0000001815007844 */ /* 0x0003e20000000200 */
[----:B------:R-:W-:Y:S02]  /*a570*/  F2FP.F16.F32.PACK_AB R15, R35, R38 ;  /* 0x00000026230f723e */ /* 0x000fe400000000ff */
[----:B------:R-:W-:Y:S01]  /*a580*/  F2FP.F16.F32.PACK_AB R22, R22, R23 ;  /* 0x000000171616723e */ /* 0x000fe200000000ff */
[----:B------:R-:W2:Y:S01]  /*a590*/  SHFL.IDX PT, R49, R64, RZ, 0x1c1f ;  /* 0x001c1fff40317589 */ /* 0x000ea200000e0000 */
[----:B------:R-:W-:-:S02]  /*a5a0*/  F2FP.F16.F32.PACK_AB R20, R20, R89 ;  /* 0x000000591414723e */ /* 0x000fc400000000ff */
[----:B------:R-:W-:Y:S01]  /*a5b0*/  F2FP.F16.F32.PACK_AB R23, R43, R46 ;  /* 0x0000002e2b17723e */ /* 0x000fe200000000ff */
[----:B------:R-:W-:Y:S01]  /*a5c0*/  STSM.16.M88.4 [R81], R12 ;  /* 0x0000000c51007844 */ /* 0x000fe20000000200 */
[----:B0-----:R-:W-:Y:S02]  /*a5d0*/  F2FP.F16.F32.PACK_AB R30, R32, R41 ;  /* 0x00000029201e723e */ /* 0x001fe400000000ff */
[----:B------:R-:W-:Y:S01]  /*a5e0*/  F2FP.F16.F32.PACK_AB R31, R59, R60 ;  /* 0x0000003c3b1f723e */ /* 0x000fe200000000ff */
[----:B------:R-:W0:Y:S01]  /*a5f0*/  SHFL.IDX PT, R57, R64, 0x1, 0x1c1f ;  /* 0x003c1f0040397f89 */ /* 0x000e2200000e0000 */
[----:B------:R-:W-:Y:S02]  /*a600*/  F2FP.F16.F32.PACK_AB R32, R33, R40 ;  /* 0x000000282120723e */ /* 0x000fe400000000ff */
[----:B------:R-:W-:Y:S02]  /*a610*/  F2FP.F16.F32.PACK_AB R33, R61, R62 ;  /* 0x0000003e3d21723e */ /* 0x000fe400000000ff */
[----:B-1----:R-:W-:-:S02]  /*a620*/  F2FP.F16.F32.PACK_AB R21, R39, R42 ;  /* 0x0000002a2715723e */ /* 0x002fc400000000ff */
[----:B------:R-:W-:Y:S02]  /*a630*/  F2FP.F16.F32.PACK_AB R26, R28, R45 ;  /* 0x0000002d1c1a723e */ /* 0x000fe400000000ff */
[----:B------:R-:W-:Y:S01]  /*a640*/  F2FP.F16.F32.PACK_AB R24, R37, R82 ;  /* 0x000000522518723e */ /* 0x000fe200000000ff */
[----:B------:R-:W-:Y:S01]  /*a650*/  STSM.16.M88.4 [R80], R20 ;  /* 0x0000001450007844 */ /* 0x000fe20000000200 */
[----:B------:R-:W-:Y:S02]  /*a660*/  F2FP.F16.F32.PACK_AB R25, R47, R52 ;  /* 0x000000342f19723e */ /* 0x000fe400000000ff */
[----:B------:R-:W-:Y:S02]  /*a670*/  F2FP.F16.F32.PACK_AB R27, R51, R54 ;  /* 0x00000036331b723e */ /* 0x000fe400000000ff */
[----:B------:R-:W-:Y:S02]  /*a680*/  F2FP.F16.F32.PACK_AB R28, R29, R44 ;  /* 0x0000002c1d1c723e */ /* 0x000fe400000000ff */
[----:B------:R-:W-:Y:S01]  /*a690*/  F2FP.F16.F32.PACK_AB R29, R55, R58 ;  /* 0x0000003a371d723e */ /* 0x000fe200000000ff */
[----:B------:R1:W-:Y:S01]  /*a6a0*/  STSM.16.M88.4 [R79], R24 ;  /* 0x000000184f007844 */ /* 0x0003e20000000200 */
[----:B------:R-:W-:-:S02]  /*a6b0*/  F2FP.F16.F32.PACK_AB R34, R36, R53 ;  /* 0x000000352422723e */ /* 0x000fc400000000ff */
[----:B------:R-:W-:Y:S01]  /*a6c0*/  F2FP.F16.F32.PACK_AB R35, R63, R70 ;  /* 0x000000463f23723e */ /* 0x000fe200000000ff */
[----:B------:R3:W-:Y:S04]  /*a6d0*/  STSM.16.M88.4 [R78], R28 ;  /* 0x0000001c4e007844 */ /* 0x0007e80000000200 */
[----:B------:R4:W-:Y:S01]  /*a6e0*/  STSM.16.M88.4 [R19], R32 ;  /* 0x0000002013007844 */ /* 0x0009e20000000200 */
[----:B------:R-:W-:Y:S08]  /*a6f0*/  BAR.SYNC.DEFER_BLOCKING 0x1, 0x180 ;  /* 0x0046000000007b1d */ /* 0x000ff00000010000 */
[----:B-1----:R-:W1:Y:S08]  /*a700*/  @P2 LDC R25, c[0x0][0xbec] ;  /* 0x0002fb00ff192b82 */ /* 0x002e700000000800 */
[----:B---3--:R-:W3:Y:S01]  /*a710*/  @P2 LDC R28, c[0x0][0xbf0] ;  /* 0x0002fc00ff1c2b82 */ /* 0x008ee20000000800 */
[----:B------:R-:W-:Y:S01]  /*a720*/  IMAD R24, R147, 0x60, R148 ;  /* 0x0000006093187824 */ /* 0x000fe200078e0294 */
[----:B------:R-:W-:-:S06]  /*a730*/  UIMAD UR6, UR14, UR8, URZ ;  /* 0x000000080e0672a4 */ /* 0x000fcc000f8e023f */
[----:B------:R-:W4:Y:S01]  /*a740*/  LDC.64 R26, c[0x0][0xae0] ;  /* 0x0002b800ff1a7b82 */ /* 0x000f220000000a00 */
[----:B------:R-:W-:Y:S01]  /*a750*/  IMAD R24, R3, 0xc0, R24 ;  /* 0x000000c003187824 */ /* 0x000fe200078e0218 */
[----:B--2---:R2:W-:Y:S01]  /*a760*/  @!P1 ST.E desc[UR60][R48.64], R76 ;  /* 0x0000004c30009985 */ /* 0x0045e2000c10193c */
[----:B------:R-:W-:-:S03]  /*a770*/  UIMAD.WIDE.U32 UR4, UR13, UR8, URZ ;  /* 0x000000080d0472a5 */ /* 0x000fc6000f8e003f */
[----:B0-----:R2:W-:Y:S01]  /*a780*/  @!P0 ST.E desc[UR60][R56.64], R77 ;  /* 0x0000004d38008985 */ /* 0x0015e2000c10193c */
[----:B------:R-:W-:-:S03]  /*a790*/  UIMAD UR6, UR13, UR9, UR6 ;  /* 0x000000090d0672a4 */ /* 0x000fc6000f8e0206 */
[----:B------:R1:W5:Y:S01]  /*a7a0*/  LD.E.128 R52, desc[UR60][R4.64] ;  /* 0x0000003c04347980 */ /* 0x000362000c101d00 */
[----:B------:R-:W-:Y:S01]  /*a7b0*/  ULDC.64 UR8, c[0x0][0xaf0] ;  /* 0x0002bc0000087ab9 */ /* 0x000fe20000000a00 */
[----:B------:R-:W-:Y:S02]  /*a7c0*/  UIADD3 UR5, UR5, UR6, URZ ;  /* 0x0000000605057290 */ /* 0x000fe4000fffe03f */
[----:B------:R-:W-:Y:S01]  /*a7d0*/  UIMAD UR6, UR7, UR8, URZ ;  /* 0x00000008070672a4 */ /* 0x000fe2000f8e023f */
[----:B------:R0:W5:Y:S04]  /*a7e0*/  LD.E.128 R20, desc[UR60][R6.64] ;  /* 0x0000003c06147980 */ /* 0x000168000c101d00 */
[----:B------:R-:W5:Y:S01]  /*a7f0*/  LD.E.128 R40, desc[UR60][R74.64] ;  /* 0x0000003c4a287980 */ /* 0x000f62000c101d00 */
[----:B-1----:R-:W-:-:S03]  /*a800*/  @P2 IMAD.HI.U32 R5, R24, R25, RZ ;  /* 0x0000001918052227 */ /* 0x002fc600078e00ff */
[----:B------:R-:W5:Y:S01]  /*a810*/  LD.E.128 R36, desc[UR60][R72.64] ;  /* 0x0000003c48247980 */ /* 0x000f62000c101d00 */
[----:B------:R-:W-:Y:S01]  /*a820*/  IMAD.MOV.U32 R4, RZ, RZ, R24 ;  /* 0x000000ffff047224 */ /* 0x000fe200078e0018 */
[----:B---3--:R-:W-:Y:S01]  /*a830*/  @P2 SHF.R.U32.HI R4, RZ, R28, R5 ;  /* 0x0000001cff042219 */ /* 0x008fe20000011605 */
[----:B------:R-:W-:Y:S01]  /*a840*/  UIMAD UR6, UR15, UR9, UR6 ;  /* 0x000000090f0672a4 */ /* 0x000fe2000f8e0206 */
[----:B------:R-:W5:Y:S01]  /*a850*/  LD.E.128 R44, desc[UR60][R10.64] ;  /* 0x0000003c0a2c7980 */ /* 0x000f62000c101d00 */
[----:B------:R-:W-:Y:S01]  /*a860*/  UIMAD.WIDE.U32 UR4, UR15, UR8, UR4 ;  /* 0x000000080f0472a5 */ /* 0x000fe2000f8e0004 */
[--C-:B------:R-:W-:Y:S01]  /*a870*/  SHF.R.S32.HI R5, RZ, 0x1f, R4.reuse ;  /* 0x0000001fff057819 */ /* 0x100fe20000011404 */
[----:B0-----:R-:W-:Y:S01]  /*a880*/  IMAD.MOV R7, RZ, RZ, -R4 ;  /* 0x000000ffff077224 */ /* 0x001fe200078e0a04 */
[----:B------:R0:W5:Y:S01]  /*a890*/  LD.E.128 R12, desc[UR60][R8.64] ;  /* 0x0000003c080c7980 */ /* 0x000162000c101d00 */
[----:B------:R-:W-:Y:S02]  /*a8a0*/  UIADD3 UR5, UR5, UR6, URZ ;  /* 0x0000000605057290 */ /* 0x000fe4000fffe03f */
[----:B------:R-:W-:Y:S01]  /*a8b0*/  IMAD R7, R0, R7, R24 ;  /* 0x0000000700077224 */ /* 0x000fe200078e0218 */
[----:B------:R-:W-:Y:S01]  /*a8c0*/  @!PT LDS RZ, [RZ] ;  /* 0x00000000fffff984 */ /* 0x000fe20000000800 */
[----:B------:R-:W-:Y:S01]  /*a8d0*/  @!PT LDS RZ, [RZ] ;  /* 0x00000000fffff984 */ /* 0x000fe20000000800 */
[----:B------:R-:W-:Y:S01]  /*a8e0*/  @!PT LDS RZ, [RZ] ;  /* 0x00000000fffff984 */ /* 0x000fe20000000800 */
[----:B------:R-:W-:Y:S01]  /*a8f0*/  @!PT LDS RZ, [RZ] ;  /* 0x00000000fffff984 */ /* 0x000fe20000000800 */
[----:B------:R1:W-:Y:S06]  /*a900*/  MEMBAR.ALL.CTA ;  /* 0x0000000000007992 */ /* 0x0003ec0000008000 */
[----:B-1----:R-:W1:Y:S01]  /*a910*/  FENCE.VIEW.ASYNC.S ;  /* 0x00000000000073c6 */ /* 0x002e620000000000 */
[-C--:B----4-:R-:W-:Y:S01]  /*a920*/  IMAD R5, R5, R26.reuse, RZ ;  /* 0x0000001a05057224 */ /* 0x090fe200078e02ff */
[----:B------:R-:W-:Y:S01]  /*a930*/  ULDC.64 UR6, c[0x0][0xad8] ;  /* 0x0002b60000067ab9 */ /* 0x000fe20000000a00 */
[----:B------:R-:W-:Y:S01]  /*a940*/  IMAD R25, R3, 0xc0, R148 ;  /* 0x000000c003197824 */ /* 0x000fe200078e0294 */
[----:B------:R-:W-:Y:S01]  /*a950*/  SHF.R.S32.HI R0, RZ, 0x1f, R7 ;  /* 0x0000001fff007819 */ /* 0x000fe20000011407 */
[----:B------:R-:W-:Y:S01]  /*a960*/  UIADD3 UR36, UR36, 0x1, URZ ;  /* 0x0000000124247890 */ /* 0x000fe2000fffe03f */
[C---:B0-----:R-:W-:Y:S01]  /*a970*/  IMAD R9, R4.reuse, R27, R5 ;  /* 0x0000001b04097224 */ /* 0x041fe200078e0205 */
[----:B------:R-:W-:Y:S01]  /*a980*/  ULDC.64 UR8, c[0x0][0xa80] ;  /* 0x0002a00000087ab9 */ /* 0x000fe20000000a00 */
[----:B------:R-:W-:-:S04]  /*a990*/  IMAD.WIDE.U32 R4, R4, R26, UR4 ;  /* 0x0000000404047e25 */ /* 0x000fc8000f8e001a */
[----:B------:R-:W-:Y:S02]  /*a9a0*/  IMAD.IADD R5, R5, 0x1, R9 ;  /* 0x0000000105057824 */ /* 0x000fe400078e0209 */
[----:B------:R-:W-:Y:S01]  /*a9b0*/  IMAD R0, R0, UR6, RZ ;  /* 0x0000000600007c24 */ /* 0x000fe2000f8e02ff */
[----:B------:R-:W-:Y:S01]  /*a9c0*/  UIADD3 UR4, UR37, 0x31c20, URZ ;  /* 0x00031c2025047890 */ /* 0x000fe2000fffe03f */
[----:B------:R-:W-:Y:S01]  /*a9d0*/  IMAD.WIDE.U32 R4, R7, UR6, R4 ;  /* 0x0000000607047c25 */ /* 0x000fe2000f8e0004 */
[----:B------:R-:W-:-:S03]  /*a9e0*/  ISETP.GE.AND P0, PT, R25, R50, PT ;  /* 0x000000321900720c */ /* 0x000fc60003f06270 */
[----:B------:R-:W-:Y:S01]  /*a9f0*/  IMAD R9, R7, UR7, R0 ;  /* 0x0000000707097c24 */ /* 0x000fe2000f8e0200 */
[----:B------:R-:W-:Y:S01]  /*aa00*/  UISETP.NE.AND UP0, UPT, UR36, 0x2, UPT ;  /* 0x000000022400788c */ /* 0x000fe2000bf05270 */
[C---:B------:R-:W-:Y:S01]  /*aa10*/  LEA R0, P1, R4.reuse, UR8, 0x1 ;  /* 0x0000000804007c11 */ /* 0x040fe2000f8208ff */
[----:B------:R-:W-:Y:S01]  /*aa20*/  UPRMT UR4, URZ, 0x654, UR4 ;  /* 0x000006543f047896 */ /* 0x000fe20008000004 */
[----:B------:R-:W-:Y:S01]  /*aa30*/  IMAD.IADD R3, R5, 0x1, R9 ;  /* 0x0000000105037824 */ /* 0x000fe200078e0209 */
[----:B------:R-:W-:Y:S01]  /*aa40*/  ULDC UR5, c[0x0][0xc] ;  /* 0x0000030000057ab9 */ /* 0x000fe20000000800 */
[----:B------:R-:W-:Y:S02]  /*aa50*/  USEL UR6, URZ, 0x1, UP0 ;  /* 0x000000013f067887 */ /* 0x000fe40008000000 */
[----:B------:R-:W-:Y:S01]  /*aa60*/  UIADD3 UR10, UR5, UR10, URZ ;  /* 0x0000000a050a7290 */ /* 0x000fe2000fffe03f */
[----:B------:R-:W-:Y:S01]  /*aa70*/  LEA.HI.X R24, R4, UR9, R3, 0x1, P1 ;  /* 0x0000000904187c11 */ /* 0x000fe200088f0c03 */
[----:B------:R-:W-:Y:S01]  /*aa80*/  USEL UR36, UR36, URZ, UP0 ;  /* 0x0000003f24247287 */ /* 0x000fe20008000000 */
[----:B-1----:R2:W0:Y:S01]  /*aa90*/  SHFL.IDX PT, R6, R0, RZ, 0x1c1f ;  /* 0x001c1fff00067589 */ /* 0x00242200000e0000 */
[----:B------:R-:W-:Y:S01]  /*aaa0*/  LOP3.LUT R16, R16, UR6, RZ, 0x3c, !PT ;  /* 0x0000000610107c12 */ /* 0x000fe2000f8e3cff */
[----:B------:R-:W-:Y:S01]  /*aab0*/  SYNCS.ARRIVE.TRANS64.RED.A1T0 RZ, [UR4], RZ ;  /* 0x000000ffffff79a7 */ /* 0x000fe20008100404 */
[----:B------:R-:W-:Y:S01]  /*aac0*/  IMAD.U32 R19, RZ, RZ, UR10 ;  /* 0x0000000aff137e24 */ /* 0x000fe2000f8e00ff */
[----:B------:R2:W1:Y:S01]  /*aad0*/  SHFL.IDX PT, R7, R24, RZ, 0x1c1f ;  /* 0x001c1fff18077589 */ /* 0x00046200000e0000 */
[----:B------:R-:W-:Y:S01]  /*aae0*/  BSSY B0, `(.L_x_29) ;  /* 0x0000010000007945 */ /* 0x000fe20003800000 */
[----:B------:R-:W-:-:S02]  /*aaf0*/  SHF.R.S32.HI R94, RZ, 0x1f, R144 ;  /* 0x0000001fff5e7819 */ /* 0x000fc40000011490 */
[----:B------:R-:W-:Y:S01]  /*ab00*/  SHF.R.S32.HI R95, RZ, 0x1f, R145 ;  /* 0x0000001fff5f7819 */ /* 0x000fe20000011491 */
[----:B------:R-:W-:Y:S06]  /*ab10*/  @P0 BRA `(.L_x_30) ;  /* 0x0000000000300947 */ /* 0x000fec0003800000 */
[----:B------:R-:W-:Y:S02]  /*ab20*/  ULDC UR4, c[0x0][0xac8] ;  /* 0x0002b20000047ab9 */ /* 0x000fe40000000800 */
[----:B------:R-:W-:Y:S02]  /*ab30*/  ISETP.GE.AND P1, PT, R145, UR4, PT ;  /* 0x0000000491007c0c */ /* 0x000fe4000bf26270 */
[----:B------:R-:W-:Y:S02]  /*ab40*/  ISETP.GE.AND P2, PT, R144, UR4, PT ;  /* 0x0000000490007c0c */ /* 0x000fe4000bf46270 */
[----:B------:R-:W-:-:S09]  /*ab50*/  ISETP.GE.AND P0, PT, R18, UR4, PT ;  /* 0x0000000412007c0c */ /* 0x000fd2000bf06270 */
[CC--:B0-----:R-:W-:Y:S02]  /*ab60*/  @!P1 LEA R8, P3, R145.reuse, R6.reuse, 0x1 ;  /* 0x0000000691089211 */ /* 0x0c1fe400078608ff */
[----:B------:R-:W-:Y:S02]  /*ab70*/  @!P2 LEA R10, P4, R144, R6, 0x1 ;  /* 0x00000006900aa211 */ /* 0x000fe400078808ff */
[----:B-1----:R-:W-:Y:S01]  /*ab80*/  @!P0 IMAD.WIDE R4, R18, 0x2, R6 ;  /* 0x0000000212048825 */ /* 0x002fe200078e0206 */
[-C--:B------:R-:W-:Y:S02]  /*ab90*/  @!P1 LEA.HI.X R9, R145, R7.reuse, R95, 0x1, P3 ;  /* 0x0000000791099211 */ /* 0x080fe400018f0c5f */
[----:B------:R-:W-:Y:S02]  /*aba0*/  @!P2 LEA.HI.X R11, R144, R7, R94, 0x1, P4 ;  /* 0x00000007900ba211 */ /* 0x000fe400020f0c5e */
[----:B-----5:R3:W-:Y:S04]  /*abb0*/  @!P0 ST.E.128 desc[UR60][R4.64], R40 ;  /* 0x0000002804008985 */ /* 0x0207e8000c101d3c */
[----:B------:R3:W-:Y:S04]  /*abc0*/  @!P1 ST.E.128 desc[UR60][R8.64], R44 ;  /* 0x0000002c08009985 */ /* 0x0007e8000c101d3c */
[----:B------:R3:W-:Y:S02]  /*abd0*/  @!P2 ST.E.128 desc[UR60][R10.64], R52 ;  /* 0x000000340a00a985 */ /* 0x0007e4000c101d3c */
.L_x_30:
[----:B------:R-:W-:Y:S05]  /*abe0*/  BSYNC B0 ;  /* 0x0000000000007941 */ /* 0x000fea0003800000 */
.L_x_29:
[----:B------:R-:W-:Y:S01]  /*abf0*/  VIADD R3, R25, 0x60 ;  /* 0x0000006019037836 */ /* 0x000fe20000000000 */
[----:B-1----:R1:W4:Y:S01]  /*ac00*/  SHFL.IDX PT, R7, R24, 0x1, 0x1c1f ;  /* 0x003c1f0018077f89 */ /* 0x00232200000e0000 */
[----:B------:R-:W-:Y:S01]  /*ac10*/  BSSY B0, `(.L_x_31) ;  /* 0x0000011000007945 */ /* 0x000fe20003800000 */
[----:B------:R-:W-:Y:S02]  /*ac20*/  VIADD R146, R146, 0x1 ;  /* 0x0000000192927836 */ /* 0x000fe40000000000 */
[----:B------:R-:W-:Y:S01]  /*ac30*/  ISETP.GE.AND P0, PT, R3, R50, PT ;  /* 0x000000320300720c */ /* 0x000fe20003f06270 */
[----:B0-----:R1:W0:-:S12]  /*ac40*/  SHFL.IDX PT, R6, R0, 0x1, 0x1c1f ;  /* 0x003c1f0000067f89 */ /* 0x00121800000e0000 */
[----:B-1----:R-:W-:Y:S05]  /*ac50*/  @P0 BRA `(.L_x_32) ;  /* 0x0000000000300947 */ /* 0x002fea0003800000 */
[----:B------:R-:W-:Y:S02]  /*ac60*/  ULDC UR4, c[0x0][0xac8] ;  /* 0x0002b20000047ab9 */ /* 0x000fe40000000800 */
[----:B------:R-:W-:Y:S02]  /*ac70*/  ISETP.GE.AND P3, PT, R145, UR4, PT ;  /* 0x0000000491007c0c */ /* 0x000fe4000bf66270 */
[----:B------:R-:W-:Y:S02]  /*ac80*/  ISETP.GE.AND P4, PT, R144, UR4, PT ;  /* 0x0000000490007c0c */ /* 0x000fe4000bf86270 */
[----:B------:R-:W-:-:S09]  /*ac90*/  ISETP.GE.AND P2, PT, R18, UR4, PT ;  /* 0x0000000412007c0c */ /* 0x000fd2000bf46270 */
[CC--:B0--3--:R-:W-:Y:S02]  /*aca0*/  @!P3 LEA R8, P0, R145.reuse, R6.reuse, 0x1 ;  /* 0x000000069108b211 */ /* 0x0c9fe400078008ff */
[----:B------:R-:W-:Y:S02]  /*acb0*/  @!P4 LEA R10, P1, R144, R6, 0x1 ;  /* 0x00000006900ac211 */ /* 0x000fe400078208ff */
[----:B----4-:R-:W-:Y:S01]  /*acc0*/  @!P2 IMAD.WIDE R4, R18, 0x2, R6 ;  /* 0x000000021204a825 */ /* 0x010fe200078e0206 */
[-C--:B------:R-:W-:Y:S02]  /*acd0*/  @!P3 LEA.HI.X R9, R145, R7.reuse, R95, 0x1, P0 ;  /* 0x000000079109b211 */ /* 0x080fe400000f0c5f */
[----:B------:R-:W-:Y:S02]  /*ace0*/  @!P4 LEA.HI.X R11, R144, R7, R94, 0x1, P1 ;  /* 0x00000007900bc211 */ /* 0x000fe400008f0c5e */
[----:B-----5:R1:W-:Y:S04]  /*acf0*/  @!P2 ST.E.128 desc[UR60][R4.64], R36 ;  /* 0x000000240400a985 */ /* 0x0203e8000c101d3c */
[----:B------:R1:W-:Y:S04]  /*ad00*/  @!P3 ST.E.128 desc[UR60][R8.64], R12 ;  /* 0x0000000c0800b985 */ /* 0x0003e8000c101d3c */
[----:B------:R1:W-:Y:S02]  /*ad10*/  @!P4 ST.E.128 desc[UR60][R10.64], R20 ;  /* 0x000000140a00c985 */ /* 0x0003e4000c101d3c */
.L_x_32:
[----:B------:R-:W-:Y:S05]  /*ad20*/  BSYNC B0 ;  /* 0x0000000000007941 */ /* 0x000fea0003800000 */
.L_x_31:
[----:B--2---:R-:W2:Y:S01]  /*ad30*/  LDC R0, c[0x0][0xc34] ;  /* 0x00030d00ff007b82 */ /* 0x004ea20000000800 */
[----:B------:R-:W-:-:S13]  /*ad40*/  R2UR UR4, R19 ;  /* 0x00000000130472ca */ /* 0x000fda00000e0000 */
[----:B--2---:R-:W-:-:S13]  /*ad50*/  ISETP.LE.AND P0, PT, R0, UR4, PT ;  /* 0x0000000400007c0c */ /* 0x004fda000bf03270 */
[----:B------:R-:W-:Y:S05]  /*ad60*/  @!P0 BRA `(.L_x_33) ;  /* 0xffffff60005c8947 */ /* 0x000fea000383ffff */
[----:B------:R-:W-:Y:S05]  /*ad70*/  EXIT ;  /* 0x000000000000794d */ /* 0x000fea0003800000 */
.L_x_7:
[----:B------:R-:W-:-:S08]  /*ad80*/  NOP ;  /* 0x0000000000007918 */ /* 0x000fd00000000000 */
[----:B--2---:R-:W0:-:S00]  /*ad90*/  USETMAXREG.DEALLOC.CTAPOOL 0x20 ;  /* 0x00000020000079c8 */ /* 0x004e0000080e0500 */
[----:B------:R-:W1:Y:S01]  /*ada0*/  S2UR UR5, SR_CTAID.X ;  /* 0x00000000000579c3 */ /* 0x000e620000002500 */
[----:B0-----:R-:W-:Y:S02]  /*adb0*/  IMAD.MOV.U32 R0, RZ, RZ, 0x1 ;  /* 0x00000001ff007424 */ /* 0x001fe400078e00ff */
[----:B------:R-:W-:Y:S02]  /*adc0*/  IMAD.MOV.U32 R16, RZ, RZ, RZ ;  /* 0x000000ffff107224 */ /* 0x000fe400078e00ff */
[----:B------:R-:W-:-:S03]  /*add0*/  IMAD.MOV.U32 R22, RZ, RZ, 0x1 ;  /* 0x00000001ff167424 */ /* 0x000fc600078e00ff */
[----:B------:R-:W1:Y:S02]  /*ade0*/  LDC R2, c[0x0][0xc34] ;  /* 0x00030d00ff027b82 */ /* 0x000e640000000800 */
[----:B-1----:R-:W-:-:S13]  /*adf0*/  ISETP.LE.AND P0, PT, R2, UR5, PT ;  /* 0x0000000502007c0c */ /* 0x002fda000bf03270 */
[----:B------:R-:W-:Y:S05]  /*ae00*/  @P0 BRA `(.L_x_34) ;  /* 0x00000040001c0947 */ /* 0x000fea0003800000 */
[----:B------:R-:W0:Y:S01]  /*ae10*/  S2R R6, SR_TID.X ;  /* 0x0000000000067919 */ /* 0x000e220000002100 */
[----:B------:R-:W1:Y:S01]  /*ae20*/  S2UR UR4, SR_CgaCtaId ;  /* 0x00000000000479c3 */ /* 0x000e620000008800 */
[----:B------:R-:W-:Y:S01]  /*ae30*/  UMOV UR36, 0x400 ;  /* 0x0000040000247882 */ /* 0x000fe20000000000 */
[----:B------:R-:W-:Y:S01]  /*ae40*/  IMAD.MOV.U32 R22, RZ, RZ, 0x1 ;  /* 0x00000001ff167424 */ /* 0x000fe200078e00ff */
[----:B------:R-:W-:Y:S01]  /*ae50*/  ULDC.64 UR38, c[0x0][0x198] ;  /* 0x0000660000267ab9 */ /* 0x000fe20000000a00 */
[----:B------:R-:W-:Y:S01]  /*ae60*/  IMAD.MOV.U32 R16, RZ, RZ, RZ ;  /* 0x000000ffff107224 */ /* 0x000fe200078e00ff */
[----:B------:R-:W-:Y:S01]  /*ae70*/  ULDC UR37, c[0x0][0xc] ;  /* 0x0000030000257ab9 */ /* 0x000fe20000000800 */
[----:B-1----:R-:W-:Y:S01]  /*ae80*/  ULEA UR36, UR4, UR36, 0x18 ;  /* 0x0000002404247291 */ /* 0x002fe2000f8ec03f */
[C---:B0-----:R-:W-:Y:S01]  /*ae90*/  LOP3.LUT R5, R6.reuse, 0x7f, RZ, 0xc0, !PT ;  /* 0x0000007f06057812 */ /* 0x041fe200078ec0ff */
[----:B------:R-:W-:-:S04]  /*aea0*/  IMAD.SHL.U32 R0, R6, 0x8, RZ ;  /* 0x0000000806007824 */ /* 0x000fc800078e00ff */
[----:B------:R-:W-:Y:S01]  /*aeb0*/  IMAD.SHL.U32 R4, R5, 0x8, RZ ;  /* 0x0000000805047824 */ /* 0x000fe200078e00ff */
[C---:B------:R-:W-:Y:S02]  /*aec0*/  LOP3.LUT R3, R0.reuse, 0x20, RZ, 0xc0, !PT ;  /* 0x0000002000037812 */ /* 0x040fe400078ec0ff */
[----:B------:R-:W-:Y:S02]  /*aed0*/  LOP3.LUT R2, R0, 0xd8, RZ, 0xc0, !PT ;  /* 0x000000d800027812 */ /* 0x000fe400078ec0ff */
[----:B------:R-:W-:Y:S02]  /*aee0*/  LOP3.LUT R3, R3, 0x300, R4, 0xf8, !PT ;  /* 0x0000030003037812 */ /* 0x000fe400078ef804 */
[----:B------:R-:W-:Y:S01]  /*aef0*/  SHF.R.U32.HI R4, RZ, 0x2, R5 ;  /* 0x00000002ff047819 */ /* 0x000fe20000011605 */
[----:B------:R-:W-:Y:S01]  /*af00*/  IMAD.U32 R5, RZ, RZ, UR5 ;  /* 0x00000005ff057e24 */ /* 0x000fe2000f8e00ff */
[----:B------:R-:W-:Y:S02]  /*af10*/  LOP3.LUT R2, R2, 0x18, R6, 0x78, !PT ;  /* 0x0000001802027812 */ /* 0x000fe400078e7806 */
[----:B------:R-:W-:-:S02]  /*af20*/  LOP3.LUT R0, R0, 0x18, RZ, 0xc0, !PT ;  /* 0x0000001800007812 */ /* 0x000fc400078ec0ff */
[----:B------:R0:W-:Y:S01]  /*af30*/  STL [R1+0x8], R5 ;  /* 0x0000080501007387 */ /* 0x0001e20000100800 */
[----:B------:R-:W-:Y:S01]  /*af40*/  LOP3.LUT R3, R3, R2, RZ, 0xfc, !PT ;  /* 0x0000000203037212 */ /* 0x000fe200078efcff */
[----:B------:R-:W-:Y:S02]  /*af50*/  IMAD.SHL.U32 R2, R6, 0x20, RZ ;  /* 0x0000002006027824 */ /* 0x000fe400078e00ff */
[----:B------:R0:W-:Y:S01]  /*af60*/  STL [R1+0x1c], RZ ;  /* 0x00001cff01007387 */ /* 0x0001e20000100800 */
[----:B------:R-:W-:Y:S02]  /*af70*/  LEA R27, R3, UR36, 0x1 ;  /* 0x00000024031b7c11 */ /* 0x000fe4000f8e08ff */
[----:B------:R-:W-:Y:S02]  /*af80*/  LOP3.LUT R4, R4, 0x60, R2, 0xf8, !PT ;  /* 0x0000006004047812 */ /* 0x000fe400078ef802 */
[C---:B------:R-:W-:Y:S02]  /*af90*/  LOP3.LUT R2, R0.reuse, 0x20, RZ, 0xfc, !PT ;  /* 0x0000002000027812 */ /* 0x040fe400078efcff */
[----:B------:R-:W-:-:S07]  /*afa0*/  LOP3.LUT R0, R0, 0x40, RZ, 0xfc, !PT ;  /* 0x0000004000007812 */ /* 0x000fce00078efcff */
.L_x_112:
[----:B------:R-:W2:Y:S01]  /*afb0*/  LDL R4, [R1+0x8] ;  /* 0x0000080001047983 */ /* 0x000ea20000100800 */
[----:B0-----:R-:W1:Y:S01]  /*afc0*/  LDC R0, c[0x0][0xc38] ;  /* 0x00030e00ff007b82 */ /* 0x001e620000000800 */
[----:B------:R-:W-:Y:S05]  /*afd0*/  YIELD ;  /* 0x0000000000007946 */ /* 0x000fea0003800000 */
[----:B------:R-:W-:Y:S02]  /*afe0*/  ULDC.64 UR4, c[0x0][0x418] ;  /* 0x0001060000047ab9 */ /* 0x000fe40000000a00 */
[----:B------:R-:W3:Y:S01]  /*aff0*/  LDC R17, c[0x0][0xc44] ;  /* 0x00031100ff117b82 */ /* 0x000ee20000000800 */
[----:B------:R-:W-:-:S03]  /*b000*/  UISETP.NE.U32.AND UP0, UPT, UR4, URZ, UPT ;  /* 0x0000003f0400728c */ /* 0x000fc6000bf05070 */
[----:B------:R-:W-:Y:S01]  /*b010*/  ULDC UR4, c[0x0][0x424] ;  /* 0x0001090000047ab9 */ /* 0x000fe20000000800 */
[----:B------:R-:W-:Y:S02]  /*b020*/  UISETP.NE.AND.EX UP0, UPT, UR5, URZ, UPT, UP0 ;  /* 0x0000003f0500728c */ /* 0x000fe4000bf05300 */
[----:B------:R-:W-:Y:S02]  /*b030*/  UIADD3 UR5, UR36, 0x16a00, URZ ;  /* 0x00016a0024057890 */ /* 0x000fe4000fffe03f */
[----:B------:R-:W-:Y:S02]  /*b040*/  USEL UR4, UR4, 0x1, UP0 ;  /* 0x0000000104047887 */ /* 0x000fe40008000000 */
[----:B------:R-:W-:Y:S01]  /*b050*/  ULOP3.LUT UP0, URZ, UR5, 0x1bf, URZ, 0xc0, !UPT ;  /* 0x000001bf053f7892 */ /* 0x000fe2000f80c03f */
[----:B-1----:R-:W-:Y:S02]  /*b060*/  ISETP.NE.AND P0, PT, R0, 0x1, PT ;  /* 0x000000010000780c */ /* 0x002fe40003f05270 */
[----:B---3--:R-:W-:-:S11]  /*b070*/  ISETP.NE.AND P1, PT, R17, 0x1, PT ;  /* 0x000000011100780c */ /* 0x008fd60003f25270 */
[----:B------:R-:W2:Y:S08]  /*b080*/  @P0 LDC R0, c[0x0][0xc3c] ;  /* 0x00030f00ff000b82 */ /* 0x000eb00000000800 */
[----:B0-----:R-:W0:Y:S08]  /*b090*/  @P0 LDC R5, c[0x0][0xc40] ;  /* 0x00031000ff050b82 */ /* 0x001e300000000800 */
[----:B------:R-:W1:Y:S01]  /*b0a0*/  @P1 LDC.64 R2, c[0x0][0xc48] ;  /* 0x00031200ff021b82 */ /* 0x000e620000000a00 */
[----:B--2---:R-:W-:-:S05]  /*b0b0*/  @P0 IMAD.HI.U32 R0, R4, R0, RZ ;  /* 0x0000000004000227 */ /* 0x004fca00078e00ff */
[----:B0-----:R-:W-:Y:S02]  /*b0c0*/  @P0 SHF.R.U32.HI R4, RZ, R5, R0 ;  /* 0x00000005ff040219 */ /* 0x001fe40000011600 */
[----:B------:R-:W0:Y:S01]  /*b0d0*/  LDC R0, c[0x0][0x2f0] ;  /* 0x0000bc00ff007b82 */ /* 0x000e220000000800 */
[----:B------:R-:W-:Y:S02]  /*b0e0*/  PLOP3.LUT P0, PT, PT, PT, UP0, 0x80, 0x0 ;  /* 0x000000000000781c */ /* 0x000fe40003f0f008 */
[----:B-1----:R-:W-:Y:S01]  /*b0f0*/  @P1 IMAD.HI.U32 R2, R4, R2, RZ ;  /* 0x0000000204021227 */ /* 0x002fe200078e00ff */
[----:B------:R1:W-:Y:S03]  /*b100*/  STL [R1], R4 ;  /* 0x0000000401007387 */ /* 0x0003e60000100800 */
[----:B------:R-:W-:Y:S01]  /*b110*/  IMAD.MOV.U32 R28, RZ, RZ, R4 ;  /* 0x000000ffff1c7224 */ /* 0x000fe200078e0004 */
[----:B------:R-:W-:Y:S01]  /*b120*/  @P1 SHF.R.U32.HI R28, RZ, R3, R2 ;  /* 0x00000003ff1c1219 */ /* 0x000fe20000011602 */
[----:B0-----:R-:W-:-:S04]  /*b130*/  IMAD R6, R0, UR4, RZ ;  /* 0x0000000400067c24 */ /* 0x001fc8000f8e02ff */
[----:B------:R-:W-:Y:S02]  /*b140*/  IMAD.MOV R0, RZ, RZ, -R28 ;  /* 0x000000ffff007224 */ /* 0x000fe400078e0a1c */
[----:B------:R-:W-:Y:S01]  /*b150*/  VIADD R2, R6, 0x8f ;  /* 0x0000008f06027836 */ /* 0x000fe20000000000 */
[----:B------:R1:W-:Y:S01]  /*b160*/  STL [R1+0x18], R6 ;  /* 0x0000180601007387 */ /* 0x0003e20000100800 */
[----:B------:R-:W-:Y:S02]  /*b170*/  IMAD R17, R17, R0, R4 ;  /* 0x0000000011117224 */ /* 0x000fe400078e0204 */
[----:B------:R-:W-:-:S05]  /*b180*/  IMAD.HI R2, R2, 0x38e38e39, RZ ;  /* 0x38e38e3902027827 */ /* 0x000fca00078e02ff */
[----:B------:R-:W-:-:S04]  /*b190*/  SHF.R.U32.HI R3, RZ, 0x1f, R2 ;  /* 0x0000001fff037819 */ /* 0x000fc80000011602 */
[----:B------:R-:W-:-:S05]  /*b1a0*/  LEA.HI.SX32 R24, R2, R3, 0x1b ;  /* 0x0000000302187211 */ /* 0x000fca00078fdaff */
[----:B------:R1:W-:Y:S01]  /*b1b0*/  STL [R1+0x4], R24 ;  /* 0x0000041801007387 */ /* 0x0003e20000100800 */
[----:B------:R-:W-:Y:S05]  /*b1c0*/  @!P0 BRA `(.L_x_35) ;  /* 0x0000000000408947 */ /* 0x000fea0003800000 */
[----:B------:R-:W-:Y:S01]  /*b1d0*/  MOV R2, 0x0 ;  /* 0x0000000000027802 */ /* 0x000fe20000000f00 */
[----:B------:R-:W-:Y:S01]  /*b1e0*/  ULDC.64 UR6, c[0x4][0xa8] ;  /* 0x01002a0000067ab9 */ /* 0x000fe20000000a00 */
[----:B------:R-:W-:Y:S01]  /*b1f0*/  ULDC.64 UR8, c[0x4][0xb0] ;  /* 0x01002c0000087ab9 */ /* 0x000fe20000000a00 */
[----:B------:R-:W-:Y:S01]  /*b200*/  ULDC.64 UR4, c[0x4][0x8] ;  /* 0x0100020000047ab9 */ /* 0x000fe20000000a00 */
[----:B-1----:R-:W-:Y:S02]  /*b210*/  IMAD.U32 R4, RZ, RZ, UR6 ;  /* 0x00000006ff047e24 */ /* 0x002fe4000f8e00ff */
[----:B------:R-:W0:Y:S01]  /*b220*/  LDC.64 R2, c[0x4][R2] ;  /* 0x0100000002027b82 */ /* 0x000e220000000a00 */
[----:B------:R-:W-:Y:S02]  /*b230*/  IMAD.U32 R5, RZ, RZ, UR7 ;  /* 0x00000007ff057e24 */ /* 0x000fe4000f8e00ff */
[----:B------:R-:W-:Y:S02]  /*b240*/  IMAD.U32 R6, RZ, RZ, UR8 ;  /* 0x00000008ff067e24 */ /* 0x000fe4000f8e00ff */
[----:B------:R-:W-:-:S02]  /*b250*/  IMAD.U32 R7, RZ, RZ, UR9 ;  /* 0x00000009ff077e24 */ /* 0x000fc4000f8e00ff */
[----:B------:R-:W-:Y:S02]  /*b260*/  IMAD.U32 R10, RZ, RZ, UR4 ;  /* 0x00000004ff0a7e24 */ /* 0x000fe4000f8e00ff */
[----:B------:R-:W-:Y:S02]  /*b270*/  IMAD.U32 R11, RZ, RZ, UR5 ;  /* 0x00000005ff0b7e24 */ /* 0x000fe4000f8e00ff */
[----:B------:R-:W-:Y:S02]  /*b280*/  IMAD.MOV.U32 R8, RZ, RZ, 0x70 ;  /* 0x00000070ff087424 */ /* 0x000fe400078e00ff */
[----:B------:R-:W-:Y:S02]  /*b290*/  IMAD.MOV.U32 R12, RZ, RZ, 0x1 ;  /* 0x00000001ff0c7424 */ /* 0x000fe400078e00ff */
[----:B------:R-:W-:-:S07]  /*b2a0*/  IMAD.MOV.U32 R13, RZ, RZ, RZ ;  /* 0x000000ffff0d7224 */ /* 0x000fce00078e00ff */
[----:B------:R-:W-:-:S07]  /*b2b0*/  LEPC R20, `(.L_x_35) ;  /* 0x000000001014794e */ /* 0x000fce0000000000 */
[----:B0-----:R-:W-:Y:S05]  /*b2c0*/  CALL.ABS.NOINC R2 ;  /* 0x0000000002007343 */ /* 0x001fea0003c00000 */
.L_x_35:
[----:B------:R-:W-:-:S04]  /*b2d0*/  UIADD3 UR4, UR36, 0x200, URZ ;  /* 0x0000020024047890 */ /* 0x000fc8000fffe03f */
[----:B------:R-:W-:-:S06]  /*b2e0*/  ULOP3.LUT UP0, URZ, UR4, 0x1bf, URZ, 0xc0, !UPT ;  /* 0x000001bf043f7892 */ /* 0x000fcc000f80c03f */
[----:B------:R-:W-:-:S13]  /*b2f0*/  PLOP3.LUT P0, PT, PT, PT, UP0, 0x80, 0x0 ;  /* 0x000000000000781c */ /* 0x000fda0003f0f008 */
[----:B------:R-:W-:Y:S05]  /*b300*/  @!P0 BRA `(.L_x_36) ;  /* 0x00000000007c8947 */ /* 0x000fea0003800000 */
[----:B------:R-:W-:Y:S01]  /*b310*/  MOV R18, 0x0 ;  /* 0x0000000000127802 */ /* 0x000fe20000000f00 */
[----:B------:R-:W-:Y:S01]  /*b320*/  ULDC.64 UR6, c[0x4][0xa8] ;  /* 0x01002a0000067ab9 */ /* 0x000fe20000000a00 */
[----:B------:R-:W-:Y:S01]  /*b330*/  ULDC.64 UR8, c[0x4][0xb0] ;  /* 0x01002c0000087ab9 */ /* 0x000fe20000000a00 */
[----:B------:R-:W-:Y:S01]  /*b340*/  ULDC.64 UR4, c[0x4][0x10] ;  /* 0x0100040000047ab9 */ /* 0x000fe20000000a00 */
[----:B------:R0:W2:Y:S01]  /*b350*/  LDC.64 R2, c[0x4][R18] ;  /* 0x0100000012027b82 */ /* 0x0000a20000000a00 */
[----:B-1----:R-:W-:Y:S02]  /*b360*/  IMAD.U32 R4, RZ, RZ, UR6 ;  /* 0x00000006ff047e24 */ /* 0x002fe4000f8e00ff */
[----:B------:R-:W-:Y:S02]  /*b370*/  IMAD.U32 R5, RZ, RZ, UR7 ;  /* 0x00000007ff057e24 */ /* 0x000fe4000f8e00ff */
[----:B------:R-:W-:Y:S02]  /*b380*/  IMAD.U32 R6, RZ, RZ, UR8 ;  /* 0x00000008ff067e24 */ /* 0x000fe4000f8e00ff */
[----:B------:R-:W-:-:S02]  /*b390*/  IMAD.U32 R7, RZ, RZ, UR9 ;  /* 0x00000009ff077e24 */ /* 0x000fc4000f8e00ff */
[----:B------:R-:W-:Y:S02]  /*b3a0*/  IMAD.U32 R10, RZ, RZ, UR4 ;  /* 0x00000004ff0a7e24 */ /* 0x000fe4000f8e00ff */
[----:B------:R-:W-:Y:S02]  /*b3b0*/  IMAD.U32 R11, RZ, RZ, UR5 ;  /* 0x00000005ff0b7e24 */ /* 0x000fe4000f8e00ff */
[----:B------:R-:W-:Y:S02]  /*b3c0*/  IMAD.MOV.U32 R8, RZ, RZ, 0x70 ;  /* 0x00000070ff087424 */ /* 0x000fe400078e00ff */
[----:B------:R-:W-:Y:S02]  /*b3d0*/  IMAD.MOV.U32 R12, RZ, RZ, 0x1 ;  /* 0x00000001ff0c7424 */ /* 0x000fe400078e00ff */
[----:B0-----:R-:W-:-:S07]  /*b3e0*/  IMAD.MOV.U32 R13, RZ, RZ, RZ ;  /* 0x000000ffff0d7224 */ /* 0x001fce00078e00ff */
[----:B------:R-:W-:-:S07]  /*b3f0*/  LEPC R20, `(.L_x_37) ;  /* 0x000000001014794e */ /* 0x000fce0000000000 */
[----:B--2---:R-:W-:Y:S05]  /*b400*/  CALL.ABS.NOINC R2 ;  /* 0x0000000002007343 */ /* 0x004fea0003c00000 */
.L_x_37:
[----:B------:R0:W1:Y:S01]  /*b410*/  LDC.64 R2, c[0x4][R18] ;  /* 0x0100000012027b82 */ /* 0x0000620000000a00 */
[----:B------:R-:W-:Y:S01]  /*b420*/  ULDC.64 UR6, c[0x4][0xa8] ;  /* 0x01002a0000067ab9 */ /* 0x000fe20000000a00 */
[----:B------:R-:W-:Y:S01]  /*b430*/  ULDC.64 UR8, c[0x4][0xb0] ;  /* 0x01002c0000087ab9 */ /* 0x000fe20000000a00 */
[----:B------:R-:W-:Y:S01]  /*b440*/  ULDC.64 UR4, c[0x4][0x18] ;  /* 0x0100060000047ab9 */ /* 0x000fe20000000a00 */
[----:B------:R-:W-:Y:S02]  /*b450*/  IMAD.U32 R4, RZ, RZ, UR6 ;  /* 0x00000006ff047e24 */ /* 0x000fe4000f8e00ff */
        /* <DEDUP_REMOVED lines=9> */
[----:B-1----:R-:W-:Y:S05]  /*b4f0*/  CALL.ABS.NOINC R2 ;  /* 0x0000000002007343 */ /* 0x002fea0003c00000 */
.L_x_36:
[----:B------:R-:W-:Y:S01]  /*b500*/  ULDC.64 UR4, c[0x0][0x9f8] ;  /* 0x00027e0000047ab9 */ /* 0x000fe20000000a00 */
[----:B------:R-:W-:Y:S01]  /*b510*/  IMAD.MOV.U32 R19, RZ, RZ, R28 ;  /* 0x000000ffff137224 */ /* 0x000fe200078e001c */
[----:B------:R-:W-:-:S04]  /*b520*/  ISETP.NE.U32.AND P0, PT, RZ, UR4, PT ;  /* 0x00000004ff007c0c */ /* 0x000fc8000bf05070 */
[----:B------:R-:W-:-:S13]  /*b530*/  ISETP.NE.AND.EX P0, PT, RZ, UR5, PT, P0 ;  /* 0x00000005ff007c0c */ /* 0x000fda000bf05300 */
[----:B------:R-:W0:Y:S02]  /*b540*/  @P0 LDC.64 R2, c[0x0][0x9f8] ;  /* 0x00027e00ff020b82 */ /* 0x000e240000000a00 */
[----:B0-----:R-:W-:-:S05]  /*b550*/  @P0 IMAD.WIDE R2, R28, 0x4, R2 ;  /* 0x000000041c020825 */ /* 0x001fca00078e0202 */
[----:B------:R0:W1:Y:S01]  /*b560*/  @P0 LDG.E R19, desc[UR60][R2.64] ;  /* 0x0000003c02130981 */ /* 0x000062000c1e1900 */
[----:B------:R-:W-:Y:S01]  /*b570*/  UMOV UR4, 0xffffffff ;  /* 0xffffffff00047882 */ /* 0x000fe20000000000 */
[----:B------:R-:W-:Y:S01]  /*b580*/  VIADD R29, R24, 0xffffffff ;  /* 0xffffffff181d7836 */ /* 0x000fe20000000000 */
[----:B0-----:R-:W0:Y:S02]  /*b590*/  LDC.64 R2, c[0x0][0x418] ;  /* 0x00010600ff027b82 */ /* 0x001e240000000a00 */
[----:B0-----:R-:W-:-:S04]  /*b5a0*/  ISETP.NE.U32.AND P0, PT, R2, RZ, PT ;  /* 0x000000ff0200720c */ /* 0x001fc80003f05070 */
[----:B------:R-:W-:-:S04]  /*b5b0*/  ISETP.NE.AND.EX P1, PT, R3, RZ, PT, P0 ;  /* 0x000000ff0300720c */ /* 0x000fc80003f25300 */
[----:B------:R-:W-:Y:S02]  /*b5c0*/  P2R R26, PR, RZ, 0x2 ;  /* 0x00000002ff1a7803 */ /* 0x000fe40000000000 */
[----:B-1----:R-:W-:Y:S02]  /*b5d0*/  SHF.R.S32.HI R24, RZ, 0x1f, R19 ;  /* 0x0000001fff187819 */ /* 0x002fe40000011413 */
[----:B------:R-:W-:Y:S01]  /*b5e0*/  SEL R18, R19, RZ, !P1 ;  /* 0x000000ff13127207 */ /* 0x000fe20004800000 */
[----:B------:R-:W-:Y:S06]  /*b5f0*/  BRA.DIV UR4, `(.L_x_38) ;  /* 0x0000003e04687947 */ /* 0x000fec000b800000 */
[----:B------:R-:W0:Y:S02]  /*b600*/  S2R R0, SR_TID.X ;  /* 0x0000000000007919 */ /* 0x000e240000002100 */
[----:B0-----:R-:W-:-:S04]  /*b610*/  SHF.R.U32.HI R0, RZ, 0x5, R0 ;  /* 0x00000005ff007819 */ /* 0x001fc80000011600 */
[----:B------:R-:W-:-:S05]  /*b620*/  LOP3.LUT R0, R0, 0x3, RZ, 0xc0, !PT ;  /* 0x0000000300007812 */ /* 0x000fca00078ec0ff */
[----:B------:R0:W1:Y:S02]  /*b630*/  SHFL.IDX PT, R14, R0, RZ, 0x1f ;  /* 0x00001fff000e7589 */ /* 0x00006400000e0000 */
.L_x_128:
[----:B-1----:R-:W-:Y:S02]  /*b640*/  ISETP.NE.AND P0, PT, R14, RZ, PT ;  /* 0x000000ff0e00720c */ /* 0x002fe40003f05270 */
[----:B------:R-:W-:-:S04]  /*b650*/  PLOP3.LUT P2, PT, PT, PT, PT, 0x8, 0x0 ;  /* 0x000000000000781c */ /* 0x000fc80003f4e170 */
[----:B------:R-:W-:-:S07]  /*b660*/  P2R R25, PR, RZ, 0x4 ;  /* 0x00000004ff197803 */ /* 0x000fce0000000000 */
[----:B------:R-:W-:Y:S05]  /*b670*/  @P0 BRA `(.L_x_39) ;  /* 0x0000000400100947 */ /* 0x000fea0003800000 */
[----:B------:R-:W-:-:S03]  /*b680*/  UMOV UR4, 0xffffffff ;  /* 0xffffffff00047882 */ /* 0x000fc60000000000 */
[----:B------:R-:W-:Y:S05]  /*b690*/  BRA.DIV UR4, `(.L_x_40) ;  /* 0x0000003e04747947 */ /* 0x000fea000b800000 */
[----:B------:R-:W-:-:S13]  /*b6a0*/  ELECT P6, URZ, PT ;  /* 0x00000000003f782f */ /* 0x000fda00038c0000 */
.L_x_131:
[----:B------:R-:W-:Y:S05]  /*b6b0*/  @!P6 BRA `(.L_x_39) ;  /* 0x000000040000e947 */ /* 0x000fea0003800000 */
[----:B------:R-:W-:Y:S02]  /*b6c0*/  IMAD.MOV.U32 R23, RZ, RZ, R29 ;  /* 0x000000ffff177224 */ /* 0x000fe400078e001d */
[----:B------:R-:W-:Y:S01]  /*b6d0*/  IMAD.MOV.U32 R18, RZ, RZ, R19 ;  /* 0x000000ffff127224 */ /* 0x000fe200078e0013 */
[----:B------:R-:W-:Y:S06]  /*b6e0*/  @!P1 BRA `(.L_x_41) ;  /* 0x0000000000449947 */ /* 0x000fec0003800000 */
[----:B0-----:R-:W0:Y:S01]  /*b6f0*/  LDC R0, c[0x0][0x43c] ;  /* 0x00010f00ff007b82 */ /* 0x001e220000000800 */
[----:B------:R-:W-:Y:S01]  /*b700*/  ULDC.64 UR4, c[0x0][0x428] ;  /* 0x00010a0000047ab9 */ /* 0x000fe20000000a00 */
[----:B0-----:R-:W-:-:S13]  /*b710*/  ISETP.NE.AND P0, PT, R0, 0x1, PT ;  /* 0x000000010000780c */ /* 0x001fda0003f05270 */
[----:B------:R-:W0:Y:S02]  /*b720*/  @P0 LDC.64 R4, c[0x0][0x440] ;  /* 0x00011000ff040b82 */ /* 0x000e240000000a00 */
[----:B0-----:R-:W-:-:S04]  /*b730*/  @P0 IMAD.HI.U32 R6, R29, R4, RZ ;  /* 0x000000041d060227 */ /* 0x001fc800078e00ff */
[----:B------:R-:W-:Y:S01]  /*b740*/  IMAD.MOV.U32 R4, RZ, RZ, R29 ;  /* 0x000000ffff047224 */ /* 0x000fe200078e001d */
[----:B------:R-:W-:-:S04]  /*b750*/  @P0 SHF.R.U32.HI R4, RZ, R5, R6 ;  /* 0x00000005ff040219 */ /* 0x000fc80000011606 */
[--C-:B------:R-:W-:Y:S01]  /*b760*/  SHF.R.S32.HI R5, RZ, 0x1f, R4.reuse ;  /* 0x0000001fff057819 */ /* 0x100fe20000011404 */
[----:B------:R-:W-:-:S04]  /*b770*/  IMAD.MOV R23, RZ, RZ, -R4 ;  /* 0x000000ffff177224 */ /* 0x000fc800078e0a04 */
[----:B------:R-:W-:Y:S02]  /*b780*/  IMAD R23, R0, R23, R29 ;  /* 0x0000001700177224 */ /* 0x000fe400078e021d */
[----:B------:R-:W-:Y:S02]  /*b790*/  IMAD R0, R24, UR4, RZ ;  /* 0x0000000418007c24 */ /* 0x000fe4000f8e02ff */
[----:B------:R-:W-:-:S04]  /*b7a0*/  IMAD.WIDE.U32 R4, R19, UR4, R4 ;  /* 0x0000000413047c25 */ /* 0x000fc8000f8e0004 */
[----:B------:R-:W-:Y:S01]  /*b7b0*/  IMAD R0, R19, UR5, R0 ;  /* 0x0000000513007c24 */ /* 0x000fe2000f8e0200 */
[----:B------:R-:W-:-:S03]  /*b7c0*/  LEA R2, P0, R4, R2, 0x2 ;  /* 0x0000000204027211 */ /* 0x000fc600078010ff */
[----:B------:R-:W-:-:S05]  /*b7d0*/  IMAD.IADD R0, R5, 0x1, R0 ;  /* 0x0000000105007824 */ /* 0x000fca00078e0200 */
[----:B------:R-:W-:-:S05]  /*b7e0*/  LEA.HI.X R3, R4, R3, R0, 0x2, P0 ;  /* 0x0000000304037211 */ /* 0x000fca00000f1400 */
[----:B------:R1:W5:Y:S02]  /*b7f0*/  LDG.E R18, desc[UR60][R2.64] ;  /* 0x0000003c02127981 */ /* 0x000364000c1e1900 */
.L_x_41:
[----:B0-----:R-:W0:Y:S01]  /*b800*/  S2R R0, SR_TID.X ;  /* 0x0000000000007919 */ /* 0x001e220000002100 */
[----:B-1----:R-:W-:Y:S02]  /*b810*/  LEA R3, R16, UR36, 0x3 ;  /* 0x0000002410037c11 */ /* 0x002fe4000f8e18ff */
[----:B0-----:R-:W-:Y:S02]  /*b820*/  LOP3.LUT R2, R0, 0x7f, RZ, 0xc0, !PT ;  /* 0x0000007f00027812 */ /* 0x001fe400078ec0ff */
[----:B------:R-:W-:Y:S02]  /*b830*/  SHF.L.U32 R0, R22, 0x1f, RZ ;  /* 0x0000001f16007819 */ /* 0x000fe400000006ff */
[----:B------:R-:W-:Y:S02]  /*b840*/  ISETP.NE.AND P1, PT, R2, RZ, PT ;  /* 0x000000ff0200720c */ /* 0x000fe40003f25270 */
[----:B------:R-:W0:Y:S02]  /*b850*/  SYNCS.PHASECHK.TRANS64.TRYWAIT P0, [R3+URZ+0x31c40], R0 ;  /* 0x031c4000030075a7 */ /* 0x000e24000800017f */
[----:B0-----:R-:W-:Y:S09]  /*b860*/  @!P0 BRA `(.L_x_42) ;  /* 0x0000003c00208947 */ /* 0x001ff20003800000 */
.L_x_132:
[----:B------:R-:W-:Y:S05]  /*b870*/  @P1 BRA `(.L_x_43) ;  /* 0x00000000001c1947 */ /* 0x000fea0003800000 */
[----:B------:R-:W1:Y:S01]  /*b880*/  S2R R2, SR_TID.X ;  /* 0x0000000000027919 */ /* 0x000e620000002100 */
[----:B0-----:R-:W-:-:S04]  /*b890*/  IMAD.MOV.U32 R0, RZ, RZ, 0x6c00 ;  /* 0x00006c00ff007424 */ /* 0x001fc800078e00ff */
[----:B------:R2:W-:Y:S01]  /*b8a0*/  SYNCS.ARRIVE.TRANS64 RZ, [R3+URZ+0x31c30], R0 ;  /* 0x031c300003ff79a7 */ /* 0x0005e2000800003f */
[----:B-1----:R-:W-:-:S04]  /*b8b0*/  LOP3.LUT R2, R2, 0x1f, RZ, 0xc0, !PT ;  /* 0x0000001f02027812 */ /* 0x002fc800078ec0ff */
[----:B------:R-:W-:-:S13]  /*b8c0*/  ISETP.NE.AND P0, PT, R2, RZ, PT ;  /* 0x000000ff0200720c */ /* 0x000fda0003f05270 */
[----:B--2---:R-:W-:Y:S05]  /*b8d0*/  @!P0 BRA `(.L_x_43) ;  /* 0x0000000000048947 */ /* 0x004fea0003800000 */
[----:B------:R-:W-:Y:S01]  /*b8e0*/  BPT.TRAP 0x1 ;  /* 0x000000040000795c */ /* 0x000fe20000300000 */
.L_x_43:
[----:B------:R-:W-:Y:S01]  /*b8f0*/  R2UR UR8, R16 ;  /* 0x00000000100872ca */ /* 0x000fe200000e0000 */
[----:B------:R-:W-:Y:S01]  /*b900*/  UIADD3 UR4, UP0, UR38, 0x370, URZ ;  /* 0x0000037026047890 */ /* 0x000fe2000ff1e03f */
[----:B------:R-:W-:Y:S01]  /*b910*/  R2UR UR9, R3 ;  /* 0x00000000030972ca */ /* 0x000fe200000e0000 */
[----:B------:R-:W-:Y:S01]  /*b920*/  UMOV UR10, URZ ;  /* 0x0000003f000a7c82 */ /* 0x000fe20008000000 */
[----:B------:R-:W-:Y:S01]  /*b930*/  R2UR UR11, R23 ;  /* 0x00000000170b72ca */ /* 0x000fe200000e0000 */
[----:B------:R-:W-:Y:S01]  /*b940*/  UIADD3.X UR5, URZ, UR39, URZ, UP0, !UPT ;  /* 0x000000273f057290 */ /* 0x000fe200087fe43f */
[----:B------:R-:W-:Y:S01]  /*b950*/  R2UR UR12, R17 ;  /* 0x00000000110c72ca */ /* 0x000fe200000e0000 */
[----:B------:R-:W-:Y:S01]  /*b960*/  UMOV UR6, 0x0 ;  /* 0x0000000000067882 */ /* 0x000fe20000000000 */
[----:B-----5:R-:W-:Y:S01]  /*b970*/  R2UR UR13, R18 ;  /* 0x00000000120d72ca */ /* 0x020fe200000e0000 */
[----:B------:R-:W-:Y:S01]  /*b980*/  UMOV UR7, 0x14f00000 ;  /* 0x14f0000000077882 */ /* 0x000fe20000000000 */
[----:B------:R-:W-:Y:S01]  /*b990*/  UMOV UR16, 0x20 ;  /* 0x0000002000107882 */ /* 0x000fe20000000000 */
[----:B------:R-:W-:-:S02]  /*b9a0*/  PLOP3.LUT P0, PT, PT, PT, PT, 0x80, 0x0 ;  /* 0x000000000000781c */ /* 0x000fc40003f0f070 */
[----:B------:R-:W-:Y:S02]  /*b9b0*/  UIMAD UR8, UR8, 0x6c00, UR36 ;  /* 0x00006c00080878a4 */ /* 0x000fe4000f8e0224 */
[----:B------:R-:W-:Y:S01]  /*b9c0*/  UIADD3 UR9, UR9, 0x31c30, URZ ;  /* 0x00031c3009097890 */ /* 0x000fe2000fffe03f */
[----:B------:R-:W-:Y:S01]  /*b9d0*/  P2R R25, PR, RZ, 0x1 ;  /* 0x00000001ff197803 */ /* 0x000fe20000000000 */
[----:B------:R-:W-:Y:S02]  /*b9e0*/  UIMAD UR11, UR11, 0x90, URZ ;  /* 0x000000900b0b78a4 */ /* 0x000fe4000f8e023f */
[----:B------:R-:W-:Y:S02]  /*b9f0*/  UIADD3 UR14, UR8, 0x16a00, URZ ;  /* 0x00016a00080e7890 */ /* 0x000fe4000fffe03f */
[----:B------:R-:W-:Y:S02]  /*ba00*/  UIADD3 UR15, UR8, 0x18e00, URZ ;  /* 0x00018e00080f7890 */ /* 0x000fe4000fffe03f */
[----:B------:R-:W-:-:S03]  /*ba10*/  UIADD3 UR17, UR8, 0x1b200, URZ ;  /* 0x0001b20008117890 */ /* 0x000fc6000fffe03f */
[----:B------:R-:W-:Y:S01]  /*ba20*/  UMOV UR8, UR14 ;  /* 0x0000000e00087c82 */ /* 0x000fe20008000000 */
[----:B------:R-:W-:Y:S01]  /*ba30*/  UMOV UR14, 0x40 ;  /* 0x00000040000e7882 */ /* 0x000fe20000000000 */
[----:B------:R1:W-:Y:S02]  /*ba40*/  UTMALDG.4D [UR8], [UR4], desc[UR6] ;  /* 0x00000608040075b4 */ /* 0x0003e40008019000 */
[----:B-1----:R-:W-:Y:S01]  /*ba50*/  UMOV UR8, UR15 ;  /* 0x0000000f00087c82 */ /* 0x002fe20008000000 */
[----:B------:R-:W-:Y:S02]  /*ba60*/  UMOV UR10, UR16 ;  /* 0x00000010000a7c82 */ /* 0x000fe40008000000 */
[----:B------:R1:W-:Y:S02]  /*ba70*/  UTMALDG.4D [UR8], [UR4], desc[UR6] ;  /* 0x00000608040075b4 */ /* 0x0003e40008019000 */
[----:B-1----:R-:W-:Y:S01]  /*ba80*/  UMOV UR8, UR17 ;  /* 0x0000001100087c82 */ /* 0x002fe20008000000 */
[----:B------:R-:W-:-:S02]  /*ba90*/  UMOV UR10, UR14 ;  /* 0x0000000e000a7c82 */ /* 0x000fc40008000000 */
[----:B------:R1:W-:Y:S02]  /*baa0*/  UTMALDG.4D [UR8], [UR4], desc[UR6] ;  /* 0x00000608040075b4 */ /* 0x0003e40008019000 */
[----:B-1----:R-:W-:Y:S01]  /*bab0*/  NOP ;  /* 0x0000000000007918 */ /* 0x002fe20000000000 */
.L_x_39:
[----:B------:R-:W-:Y:S05]  /*bac0*/  WARPSYNC.ALL ;  /* 0x0000000000007948 */ /* 0x000fea0003800000 */
[----:B------:R-:W-:Y:S01]  /*bad0*/  UIADD3 UR4, UR36, 0xda00, URZ ;  /* 0x0000da0024047890 */ /* 0x000fe2000fffe03f */
[----:B0-----:R-:W-:Y:S01]  /*bae0*/  SHF.R.S32.HI R0, RZ, 0x1f, R17 ;  /* 0x0000001fff007819 */ /* 0x001fe20000011411 */
[----:B------:R-:W-:Y:S02]  /*baf0*/  BAR.SYNC.DEFER_BLOCKING 0x8, 0x200 ;  /* 0x0208000000007b1d */ /* 0x000fe40000010000 */
[----:B------:R-:W-:-:S04]  /*bb00*/  ULOP3.LUT UP0, URZ, UR4, 0x1bf, URZ, 0xc0, !UPT ;  /* 0x000001bf043f7892 */ /* 0x000fc8000f80c03f */
[----:B------:R-:W-:Y:S02]  /*bb10*/  ULDC.64 UR4, c[0x0][0x2d8] ;  /* 0x0000b60000047ab9 */ /* 0x000fe40000000a00 */
[----:B------:R-:W-:Y:S01]  /*bb20*/  IMAD R0, R0, UR4, RZ ;  /* 0x0000000400007c24 */ /* 0x000fe2000f8e02ff */
[----:B------:R-:W-:Y:S01]  /*bb30*/  PLOP3.LUT P0, PT, PT, PT, UP0, 0x80, 0x0 ;  /* 0x000000000000781c */ /* 0x000fe20003f0f008 */
[----:B------:R-:W-:-:S04]  /*bb40*/  IMAD.WIDE.U32 R2, R17, UR4, RZ ;  /* 0x0000000411027c25 */ /* 0x000fc8000f8e00ff */
[----:B------:R-:W-:Y:S01]  /*bb50*/  IMAD R0, R17, UR5, R0 ;  /* 0x0000000511007c24 */ /* 0x000fe2000f8e0200 */
[----:B------:R0:W-:Y:S03]  /*bb60*/  STL.64 [R1+0x10], R2 ;  /* 0x0000100201007387 */ /* 0x0001e60000100a00 */
[----:B0-----:R-:W-:Y:S01]  /*bb70*/  IMAD.IADD R2, R3, 0x1, R0 ;  /* 0x0000000103027824 */ /* 0x001fe200078e0200 */
[----:B------:R-:W-:-:S05]  /*bb80*/  SHF.R.S32.HI R0, RZ, 0x1f, R28 ;  /* 0x0000001fff007819 */ /* 0x000fca000001141c */
[----:B------:R0:W-:Y:S04]  /*bb90*/  STL [R1+0x24], R0 ;  /* 0x0000240001007387 */ /* 0x0001e80000100800 */
[----:B------:R0:W-:Y:S01]  /*bba0*/  STL [R1+0x20], R2 ;  /* 0x0000200201007387 */ /* 0x0001e20000100800 */
[----:B------:R-:W-:Y:S05]  /*bbb0*/  @!P0 BRA `(.L_x_44) ;  /* 0x0000000000408947 */ /* 0x000fea0003800000 */
[----:B0-----:R-:W-:Y:S01]  /*bbc0*/  MOV R2, 0x0 ;  /* 0x0000000000027802 */ /* 0x001fe20000000f00 */
[----:B------:R-:W-:Y:S01]  /*bbd0*/  ULDC.64 UR6, c[0x4][0xa8] ;  /* 0x01002a0000067ab9 */ /* 0x000fe20000000a00 */
[----:B------:R-:W-:Y:S01]  /*bbe0*/  ULDC.64 UR8, c[0x4][0xb0] ;  /* 0x01002c0000087ab9 */ /* 0x000fe20000000a00 */
[----:B------:R-:W-:Y:S01]  /*bbf0*/  ULDC.64 UR4, c[0x4][0x20] ;  /* 0x0100080000047ab9 */ /* 0x000fe20000000a00 */
[----:B------:R-:W-:Y:S02]  /*bc00*/  IMAD.U32 R4, RZ, RZ, UR6 ;  /* 0x00000006ff047e24 */ /* 0x000fe4000f8e00ff */
        /* <DEDUP_REMOVED lines=11> */
.L_x_44:
[----:B------:R-:W2:Y:S01]  /*bcc0*/  LDL.LU R20, [R1+0x20] ;  /* 0x0000200001147983 */ /* 0x000ea20000300800 */
[----:B------:R-:W1:Y:S01]  /*bcd0*/  LDC R10, c[0x0][0x448] ;  /* 0x00011200ff0a7b82 */ /* 0x000e620000000800 */
[----:B------:R-:W-:Y:S01]  /*bce0*/  ULDC.64 UR4, c[0x0][0x2e0] ;  /* 0x0000b80000047ab9 */ /* 0x000fe20000000a00 */
[----:B------:R-:W-:Y:S01]  /*bcf0*/  ULDC.64 UR6, c[0x0][0x2c8] ;  /* 0x0000b20000067ab9 */ /* 0x000fe20000000a00 */
[----:B0-----:R-:W2:Y:S01]  /*bd00*/  LDL.LU.64 R2, [R1+0x10] ;  /* 0x0000100001027983 */ /* 0x001ea20000300a00 */
[----:B------:R-:W-:-:S03]  /*bd10*/  ULDC.64 UR8, c[0x0][0x280] ;  /* 0x0000a00000087ab9 */ /* 0x000fc60000000a00 */
[----:B------:R-:W3:Y:S04]  /*bd20*/  LDL.LU R0, [R1+0x24] ;  /* 0x0000240001007983 */ /* 0x000ee80000300800 */
[----:B------:R-:W4:Y:S04]  /*bd30*/  LDL.LU R6, [R1] ;  /* 0x0000000001067983 */ /* 0x000f280000300800 */
[----:B------:R-:W5:Y:S01]  /*bd40*/  LDL R21, [R1+0x8] ;  /* 0x0000080001157983 */ /* 0x000f620000100800 */
[----:B------:R-:W0:Y:S01]  /*bd50*/  S2R R12, SR_TID.X ;  /* 0x00000000000c7919 */ /* 0x000e220000002100 */
[----:B------:R-:W0:Y:S01]  /*bd60*/  S2R R11, SR_TID.X ;  /* 0x00000000000b7919 */ /* 0x000e220000002100 */
[----:B-1----:R-:W-:-:S13]  /*bd70*/  ISETP.NE.AND P0, PT, R10, 0x1, PT ;  /* 0x000000010a00780c */ /* 0x002fda0003f05270 */
[----:B------:R-:W1:Y:S08]  /*bd80*/  @P0 LDC R4, c[0x0][0x450] ;  /* 0x00011400ff040b82 */ /* 0x000e700000000800 */
[----:B------:R-:W1:Y:S01]  /*bd90*/  @P0 LDC R9, c[0x0][0x44c] ;  /* 0x00011300ff090b82 */ /* 0x000e620000000800 */
[----:B--2---:R-:W-:Y:S02]  /*bda0*/  IMAD.MOV.U32 R3, RZ, RZ, R20 ;  /* 0x000000ffff037224 */ /* 0x004fe400078e0014 */
[----:B------:R-:W2:Y:S01]  /*bdb0*/  S2R R20, SR_TID.X ;  /* 0x0000000000147919 */ /* 0x000ea20000002100 */
[----:B---3--:R-:W-:-:S02]  /*bdc0*/  IMAD R0, R0, UR4, RZ ;  /* 0x0000000400007c24 */ /* 0x008fc4000f8e02ff */
[----:B------:R-:W-:Y:S01]  /*bdd0*/  IMAD.WIDE.U32 R2, R28, UR4, R2 ;  /* 0x000000041c027c25 */ /* 0x000fe2000f8e0002 */
[----:B------:R-:W-:-:S03]  /*bde0*/  ULDC UR4, c[0x0][0xc38] ;  /* 0x00030e0000047ab9 */ /* 0x000fc60000000800 */
[----:B------:R-:W-:Y:S02]  /*bdf0*/  IMAD R5, R28, UR5, R0 ;  /* 0x000000051c057c24 */ /* 0x000fe4000f8e0200 */
[----:B------:R-:W3:Y:S01]  /*be00*/  @P0 LDC R0, c[0x0][0x44c] ;  /* 0x00011300ff000b82 */ /* 0x000ee20000000800 */
[----:B----4-:R-:W-:Y:S02]  /*be10*/  IMAD.MOV R6, RZ, RZ, -R6 ;  /* 0x000000ffff067224 */ /* 0x010fe400078e0a06 */
[----:B------:R-:W-:Y:S02]  /*be20*/  IMAD.IADD R3, R3, 0x1, R5 ;  /* 0x0000000103037824 */ /* 0x000fe400078e0205 */
[----:B-----5:R-:W-:Y:S01]  /*be30*/  IMAD R6, R6, UR4, R21 ;  /* 0x0000000406067c24 */ /* 0x020fe2000f8e0215 */
[----:B------:R-:W-:Y:S01]  /*be40*/  ULDC.64 UR4, c[0x0][0x2d0] ;  /* 0x0000b40000047ab9 */ /* 0x000fe20000000a00 */
[----:B0-----:R-:W-:-:S05]  /*be50*/  IMAD.SHL.U32 R21, R12, 0x8, RZ ;  /* 0x000000080c157824 */ /* 0x001fca00078e00ff */
[----:B------:R-:W-:-:S04]  /*be60*/  LOP3.LUT R21, R21, 0x18, RZ, 0xc0, !PT ;  /* 0x0000001815157812 */ /* 0x000fc800078ec0ff */
[C---:B------:R-:W-:Y:S02]  /*be70*/  LOP3.LUT R13, R21.reuse, 0x20, RZ, 0xfc, !PT ;  /* 0x00000020150d7812 */ /* 0x040fe400078efcff */
[----:B------:R-:W-:Y:S02]  /*be80*/  LOP3.LUT R12, R21, 0x40, RZ, 0xfc, !PT ;  /* 0x00000040150c7812 */ /* 0x000fe400078efcff */
[----:B------:R-:W-:Y:S02]  /*be90*/  LOP3.LUT R21, R11, 0x7f, RZ, 0xc0, !PT ;  /* 0x0000007f0b157812 */ /* 0x000fe400078ec0ff */
[C---:B--2---:R-:W-:Y:S01]  /*bea0*/  LOP3.LUT R7, R20.reuse, 0x7f, RZ, 0xc0, !PT ;  /* 0x0000007f14077812 */ /* 0x044fe200078ec0ff */
[----:B------:R-:W-:-:S03]  /*beb0*/  IMAD.SHL.U32 R20, R20, 0x20, RZ ;  /* 0x0000002014147824 */ /* 0x000fc600078e00ff */
[----:B------:R-:W-:-:S04]  /*bec0*/  SHF.R.U32.HI R7, RZ, 0x2, R7 ;  /* 0x00000002ff077819 */ /* 0x000fc80000011607 */
[----:B------:R-:W-:-:S05]  /*bed0*/  LOP3.LUT R20, R7, 0x60, R20, 0xf8, !PT ;  /* 0x0000006007147812 */ /* 0x000fca00078ef814 */
[----:B------:R-:W-:Y:S02]  /*bee0*/  IMAD R7, R6, 0xc0, R20 ;  /* 0x000000c006077824 */ /* 0x000fe400078e0214 */
[----:B------:R-:W-:Y:S02]  /*bef0*/  IMAD.SHL.U32 R20, R11, 0x8, RZ ;  /* 0x000000080b147824 */ /* 0x000fe400078e00ff */
[----:B---3--:R-:W-:-:S03]  /*bf00*/  @P0 IMAD.HI.U32 R0, R7, R0, RZ ;  /* 0x0000000007000227 */ /* 0x008fc600078e00ff */
[----:B------:R-:W-:Y:S01]  /*bf10*/  LOP3.LUT R20, R20, 0x18, RZ, 0xc0, !PT ;  /* 0x0000001814147812 */ /* 0x000fe200078ec0ff */
[----:B------:R-:W-:Y:S01]  /*bf20*/  IMAD.MOV.U32 R5, RZ, RZ, R7 ;  /* 0x000000ffff057224 */ /* 0x000fe200078e0007 */
[----:B-1----:R-:W-:-:S04]  /*bf30*/  @P0 SHF.R.U32.HI R5, RZ, R4, R0 ;  /* 0x00000004ff050219 */ /* 0x002fc80000011600 */
[----:B------:R-:W-:-:S05]  /*bf40*/  SHF.R.S32.HI R0, RZ, 0x1f, R5 ;  /* 0x0000001fff007819 */ /* 0x000fca0000011405 */
[----:B------:R-:W-:-:S04]  /*bf50*/  IMAD R0, R0, UR4, RZ ;  /* 0x0000000400007c24 */ /* 0x000fc8000f8e02ff */
[C---:B------:R-:W-:Y:S02]  /*bf60*/  IMAD R8, R5.reuse, UR5, R0 ;  /* 0x0000000505087c24 */ /* 0x040fe4000f8e0200 */
[----:B------:R-:W-:Y:S02]  /*bf70*/  IMAD.MOV R0, RZ, RZ, -R5 ;  /* 0x000000ffff007224 */ /* 0x000fe400078e0a05 */
[----:B------:R-:W-:-:S04]  /*bf80*/  IMAD.WIDE.U32 R4, R5, UR4, R2 ;  /* 0x0000000405047c25 */ /* 0x000fc8000f8e0002 */
[----:B------:R-:W-:Y:S02]  /*bf90*/  IMAD R0, R10, R0, R7 ;  /* 0x000000000a007224 */ /* 0x000fe400078e0207 */
[----:B------:R-:W-:-:S03]  /*bfa0*/  IMAD.IADD R5, R5, 0x1, R8 ;  /* 0x0000000105057824 */ /* 0x000fc600078e0208 */
[----:B------:R-:W-:Y:S01]  /*bfb0*/  SHF.R.S32.HI R8, RZ, 0x1f, R0 ;  /* 0x0000001fff087819 */ /* 0x000fe20000011400 */
[----:B------:R-:W-:-:S04]  /*bfc0*/  IMAD.WIDE.U32 R4, R0, UR6, R4 ;  /* 0x0000000600047c25 */ /* 0x000fc8000f8e0004 */
[----:B------:R-:W-:-:S04]  /*bfd0*/  IMAD R8, R8, UR6, RZ ;  /* 0x0000000608087c24 */ /* 0x000fc8000f8e02ff */
[----:B------:R-:W-:Y:S01]  /*bfe0*/  IMAD R8, R0, UR7, R8 ;  /* 0x0000000700087c24 */ /* 0x000fe2000f8e0208 */
[----:B------:R-:W-:-:S03]  /*bff0*/  LEA R0, P1, R4, UR8, 0x1 ;  /* 0x0000000804007c11 */ /* 0x000fc6000f8208ff */
[----:B------:R-:W-:Y:S02]  /*c000*/  IMAD.IADD R5, R5, 0x1, R8 ;  /* 0x0000000105057824 */ /* 0x000fe400078e0208 */
[----:B------:R-:W-:-:S03]  /*c010*/  VIADD R8, R7, 0x80 ;  /* 0x0000008007087836 */ /* 0x000fc60000000000 */
[----:B------:R-:W-:Y:S01]  /*c020*/  LEA.HI.X R4, R4, UR9, R5, 0x1, P1 ;  /* 0x0000000904047c11 */ /* 0x000fe200088f0c05 */
[----:B------:R-:W-:Y:S01]  /*c030*/  @P0 IMAD.HI.U32 R9, R8, R9, RZ ;  /* 0x0000000908090227 */ /* 0x000fe200078e00ff */
[----:B------:R-:W0:Y:S03]  /*c040*/  @P0 LDC R5, c[0x0][0x450] ;  /* 0x00011400ff050b82 */ /* 0x000e260000000800 */
[----:B------:R-:W-:Y:S01]  /*c050*/  IMAD.MOV.U32 R7, RZ, RZ, R8 ;  /* 0x000000ffff077224 */ /* 0x000fe200078e0008 */
[----:B0-----:R-:W-:Y:S02]  /*c060*/  @P0 SHF.R.U32.HI R7, RZ, R5, R9 ;  /* 0x00000005ff070219 */ /* 0x001fe40000011609 */
[----:B------:R-:W-:-:S03]  /*c070*/  SHF.R.U32.HI R9, RZ, 0x2, R21 ;  /* 0x00000002ff097819 */ /* 0x000fc60000011615 */
[----:B------:R-:W-:Y:S02]  /*c080*/  IMAD.MOV R5, RZ, RZ, -R7 ;  /* 0x000000ffff057224 */ /* 0x000fe400078e0a07 */
[----:B------:R-:W-:-:S04]  /*c090*/  IMAD.WIDE.U32 R2, R7, UR4, R2 ;  /* 0x0000000407027c25 */ /* 0x000fc8000f8e0002 */
[----:B------:R-:W-:Y:S01]  /*c0a0*/  IMAD R5, R10, R5, R8 ;  /* 0x000000050a057224 */ /* 0x000fe200078e0208 */
[----:B------:R-:W-:-:S05]  /*c0b0*/  SHF.R.S32.HI R8, RZ, 0x1f, R7 ;  /* 0x0000001fff087819 */ /* 0x000fca0000011407 */
[----:B------:R-:W-:Y:S01]  /*c0c0*/  IMAD R8, R8, UR4, RZ ;  /* 0x0000000408087c24 */ /* 0x000fe2000f8e02ff */
[----:B------:R-:W-:Y:S02]  /*c0d0*/  ULDC UR4, c[0x0][0x2b8] ;  /* 0x0000ae0000047ab9 */ /* 0x000fe40000000800 */
[----:B------:R-:W-:Y:S01]  /*c0e0*/  ISETP.GE.AND P0, PT, R20, UR4, PT ;  /* 0x0000000414007c0c */ /* 0x000fe2000bf06270 */
[----:B------:R-:W-:Y:S01]  /*c0f0*/  IMAD R8, R7, UR5, R8 ;  /* 0x0000000507087c24 */ /* 0x000fe2000f8e0208 */
[----:B------:R-:W-:Y:S02]  /*c100*/  SHF.R.S32.HI R7, RZ, 0x1f, R5 ;  /* 0x0000001fff077819 */ /* 0x000fe40000011405 */
[----:B------:R-:W-:Y:S01]  /*c110*/  ISETP.GE.AND P1, PT, R13, UR4, PT ;  /* 0x000000040d007c0c */ /* 0x000fe2000bf26270 */
[----:B------:R-:W-:Y:S01]  /*c120*/  IMAD.IADD R3, R3, 0x1, R8 ;  /* 0x0000000103037824 */ /* 0x000fe200078e0208 */
[----:B------:R-:W-:Y:S01]  /*c130*/  ISETP.GE.AND P2, PT, R12, UR4, PT ;  /* 0x000000040c007c0c */ /* 0x000fe2000bf46270 */
[----:B------:R-:W-:Y:S01]  /*c140*/  IMAD R7, R7, UR6, RZ ;  /* 0x0000000607077c24 */ /* 0x000fe2000f8e02ff */
[----:B------:R-:W-:Y:S01]  /*c150*/  UMOV UR4, 0xffffffff ;  /* 0xffffffff00047882 */ /* 0x000fe20000000000 */
[----:B------:R-:W-:-:S04]  /*c160*/  IMAD.WIDE.U32 R2, R5, UR6, R2 ;  /* 0x0000000605027c25 */ /* 0x000fc8000f8e0002 */
[----:B------:R-:W-:Y:S01]  /*c170*/  IMAD R7, R5, UR7, R7 ;  /* 0x0000000705077c24 */ /* 0x000fe2000f8e0207 */
[----:B------:R-:W-:-:S03]  /*c180*/  LEA R8, P3, R2, UR8, 0x1 ;  /* 0x0000000802087c11 */ /* 0x000fc6000f8608ff */
[----:B------:R-:W-:-:S05]  /*c190*/  IMAD.IADD R7, R3, 0x1, R7 ;  /* 0x0000000103077824 */ /* 0x000fca00078e0207 */
[----:B------:R-:W-:Y:S01]  /*c1a0*/  LEA.HI.X R7, R2, UR9, R7, 0x1, P3 ;  /* 0x0000000902077c11 */ /* 0x000fe200098f0c07 */
[----:B------:R-:W-:Y:S06]  /*c1b0*/  BRA.DIV UR4, `(.L_x_45) ;  /* 0x0000003204e07947 */ /* 0x000fec000b800000 */
[----:B------:R-:W0:Y:S01]  /*c1c0*/  SHFL.IDX PT, R3, R0, RZ, 0x1c1f ;  /* 0x001c1fff00037589 */ /* 0x000e2200000e0000 */
[----:B------:R-:W-:Y:S01]  /*c1d0*/  ULDC UR4, c[0x0][0x288] ;  /* 0x0000a20000047ab9 */ /* 0x000fe20000000800 */
[----:B------:R-:W-:Y:S02]  /*c1e0*/  IMAD R6, R6, 0xc0, R9 ;  /* 0x000000c006067824 */ /* 0x000fe400078e0209 */
[----:B------:R-:W1:Y:S01]  /*c1f0*/  SHFL.IDX PT, R2, R4, RZ, 0x1c1f ;  /* 0x001c1fff04027589 */ /* 0x000e6200000e0000 */
[----:B------:R-:W-:-:S03]  /*c200*/  IMAD R5, R10, UR4, RZ ;  /* 0x000000040a057c24 */ /* 0x000fc6000f8e02ff */
[----:B------:R-:W-:Y:S02]  /*c210*/  SHFL.IDX PT, R14, R8, 0x1, 0x1c1f ;  /* 0x003c1f00080e7f89 */ /* 0x000fe400000e0000 */
[----:B------:R-:W-:-:S13]  /*c220*/  ISETP.GE.AND P4, PT, R6, R5, PT ;  /* 0x000000050600720c */ /* 0x000fda0003f86270 */
[----:B0-----:R-:W-:-:S05]  /*c230*/  @!P4 LEA R3, P3, R20, R3, 0x1 ;  /* 0x000000031403c211 */ /* 0x001fca00078608ff */
[----:B-1----:R-:W-:-:S05]  /*c240*/  @!P4 IMAD.X R2, RZ, RZ, R2, P3 ;  /* 0x000000ffff02c224 */ /* 0x002fca00018e0602 */
[----:B------:R-:W-:-:S04]  /*c250*/  @!P4 LOP3.LUT R3, R3, R2, RZ, 0x3c, !PT ;  /* 0x000000020303c212 */ /* 0x000fc800078e3cff */
[----:B------:R-:W-:-:S04]  /*c260*/  @!P4 LOP3.LUT R2, R3, R2, RZ, 0x3c, !PT ;  /* 0x000000020302c212 */ /* 0x000fc800078e3cff */
[----:B------:R-:W-:-:S05]  /*c270*/  @!P4 LOP3.LUT R3, R3, R2, RZ, 0x3c, !PT ;  /* 0x000000020303c212 */ /* 0x000fca00078e3cff */
[----:B------:R-:W-:Y:S04]  /*c280*/  @!P4 LDGSTS.E.BYPASS.LTC128B.128 [R27+0xda00], desc[UR60][R2.64], !P0 ;  /* 0x0da00000021bcfae */ /* 0x000fe8000c101d7c */
[----:B------:R-:W-:Y:S04]  /*c290*/  @!P4 LDGSTS.E.BYPASS.LTC128B.128 [R27+0x10a00], desc[UR60][R2.64+0x40], !P1 ;  /* 0x10a00040021bcfae */ /* 0x000fe8000c901d7c */
[----:B------:R0:W-:Y:S02]  /*c2a0*/  @!P4 LDGSTS.E.BYPASS.LTC128B.128 [R27+0x13a00], desc[UR60][R2.64+0x80], !P2 ;  /* 0x13a00080021bcfae */ /* 0x0001e4000d101d7c */
[----:B0-----:R-:W-:-:S02]  /*c2b0*/  VIADD R2, R6, 0x20 ;  /* 0x0000002006027836 */ /* 0x001fc40000000000 */
[----:B------:R-:W0:Y:S03]  /*c2c0*/  SHFL.IDX PT, R3, R0, 0x1, 0x1c1f ;  /* 0x003c1f0000037f89 */ /* 0x000e2600000e0000 */
[----:B------:R-:W-:Y:S02]  /*c2d0*/  ISETP.GE.AND P3, PT, R2, R5, PT ;  /* 0x000000050200720c */ /* 0x000fe40003f66270 */
[----:B------:R-:W1:Y:S11]  /*c2e0*/  SHFL.IDX PT, R2, R4, 0x1, 0x1c1f ;  /* 0x003c1f0004027f89 */ /* 0x000e7600000e0000 */
        /* <DEDUP_REMOVED lines=11> */
[----:B------:R-:W1:Y:S04]  /*c3a0*/  SHFL.IDX PT, R2, R4, 0x2, 0x1c1f ;  /* 0x005c1f0004027f89 */ /* 0x000e6800000e0000 */
[----:B------:R-:W-:Y:S07]  /*c3b0*/  SHFL.IDX PT, R4, R4, 0x3, 0x1c1f ;  /* 0x007c1f0004047f89 */ /* 0x000fee00000e0000 */
[----:B0-----:R-:W-:-:S05]  /*c3c0*/  @!P3 LEA R3, P4, R20, R3, 0x1 ;  /* 0x000000031403b211 */ /* 0x001fca00078808ff */
[----:B-1----:R-:W-:-:S05]  /*c3d0*/  @!P3 IMAD.X R2, RZ, RZ, R2, P4 ;  /* 0x000000ffff02b224 */ /* 0x002fca00020e0602 */
[----:B------:R-:W-:-:S04]  /*c3e0*/  @!P3 LOP3.LUT R3, R3, R2, RZ, 0x3c, !PT ;  /* 0x000000020303b212 */ /* 0x000fc800078e3cff */
[----:B------:R-:W-:-:S04]  /*c3f0*/  @!P3 LOP3.LUT R2, R3, R2, RZ, 0x3c, !PT ;  /* 0x000000020302b212 */ /* 0x000fc800078e3cff */
[----:B------:R-:W-:-:S05]  /*c400*/  @!P3 LOP3.LUT R3, R3, R2, RZ, 0x3c, !PT ;  /* 0x000000020303b212 */ /* 0x000fca00078e3cff */
[----:B------:R-:W-:Y:S04]  /*c410*/  @!P3 LDGSTS.E.BYPASS.LTC128B.128 [R27+0xea00], desc[UR60][R2.64], !P0 ;  /* 0x0ea00000021bbfae */ /* 0x000fe8000c101d7c */
[----:B------:R-:W-:Y:S04]  /*c420*/  @!P3 LDGSTS.E.BYPASS.LTC128B.128 [R27+0x11a00], desc[UR60][R2.64+0x40], !P1 ;  /* 0x11a00040021bbfae */ /* 0x000fe8000c901d7c */
[----:B------:R0:W-:Y:S04]  /*c430*/  @!P3 LDGSTS.E.BYPASS.LTC128B.128 [R27+0x14a00], desc[UR60][R2.64+0x80], !P2 ;  /* 0x14a00080021bbfae */ /* 0x0001e8000d101d7c */
[----:B0-----:R0:W1:Y:S02]  /*c440*/  SHFL.IDX PT, R2, R0, 0x3, 0x1c1f ;  /* 0x007c1f0000027f89 */ /* 0x00106400000e0000 */
[----:B0-----:R-:W-:-:S05]  /*c450*/  VIADD R0, R6, 0x80 ;  /* 0x0000008006007836 */ /* 0x001fca0000000000 */
[----:B------:R-:W-:Y:S01]  /*c460*/  ISETP.GE.AND P3, PT, R0, R5, PT ;  /* 0x000000050000720c */ /* 0x000fe20003f66270 */
[----:B------:R-:W-:-:S05]  /*c470*/  VIADD R0, R6, 0x60 ;  /* 0x0000006006007836 */ /* 0x000fca0000000000 */
[----:B------:R-:W-:Y:S02]  /*c480*/  ISETP.GE.AND P4, PT, R0, R5, PT ;  /* 0x000000050000720c */ /* 0x000fe40003f86270 */
[----:B------:R-:W-:Y:S04]  /*c490*/  SHFL.IDX PT, R0, R7, RZ, 0x1c1f ;  /* 0x001c1fff07007589 */ /* 0x000fe800000e0000 */
[----:B------:R-:W-:Y:S07]  /*c4a0*/  SHFL.IDX PT, R7, R7, 0x1, 0x1c1f ;  /* 0x003c1f0007077f89 */ /* 0x000fee00000e0000 */
[----:B-1----:R-:W-:-:S05]  /*c4b0*/  @!P4 LEA R2, P5, R20, R2, 0x1 ;  /* 0x000000021402c211 */ /* 0x002fca00078a08ff */
[----:B------:R-:W-:Y:S02]  /*c4c0*/  @!P4 IMAD.X R3, RZ, RZ, R4, P5 ;  /* 0x000000ffff03c224 */ /* 0x000fe400028e0604 */
[----:B------:R-:W0:Y:S04]  /*c4d0*/  SHFL.IDX PT, R4, R8, RZ, 0x1c1f ;  /* 0x001c1fff08047589 */ /* 0x000e2800000e0000 */
[----:B------:R-:W-:Y:S04]  /*c4e0*/  @!P4 LDGSTS.E.BYPASS.LTC128B.128 [R27+0xf200], desc[UR60][R2.64], !P0 ;  /* 0x0f200000021bcfae */ /* 0x000fe8000c101d7c */
[----:B------:R-:W-:Y:S04]  /*c4f0*/  @!P4 LDGSTS.E.BYPASS.LTC128B.128 [R27+0x12200], desc[UR60][R2.64+0x40], !P1 ;  /* 0x12200040021bcfae */ /* 0x000fe8000c901d7c */
[----:B------:R1:W-:Y:S01]  /*c500*/  @!P4 LDGSTS.E.BYPASS.LTC128B.128 [R27+0x15200], desc[UR60][R2.64+0x80], !P2 ;  /* 0x15200080021bcfae */ /* 0x0003e2000d101d7c */
[----:B0-----:R-:W-:-:S05]  /*c510*/  @!P3 LEA R4, P5, R20, R4, 0x1 ;  /* 0x000000041404b211 */ /* 0x001fca00078a08ff */
[----:B------:R-:W-:Y:S02]  /*c520*/  @!P3 IMAD.X R0, RZ, RZ, R0, P5 ;  /* 0x000000ffff00b224 */ /* 0x000fe400028e0600 */
[----:B-1----:R-:W-:Y:S02]  /*c530*/  @!P3 IMAD.MOV.U32 R2, RZ, RZ, R4 ;  /* 0x000000ffff02b224 */ /* 0x002fe400078e0004 */
[----:B------:R-:W-:-:S05]  /*c540*/  @!P3 IMAD.MOV.U32 R3, RZ, RZ, R0 ;  /* 0x000000ffff03b224 */ /* 0x000fca00078e0000 */
[----:B------:R0:W-:Y:S04]  /*c550*/  @!P3 LDGSTS.E.BYPASS.LTC128B.128 [R27+0xfa00], desc[UR60][R2.64], !P0 ;  /* 0x0fa00000021bbfae */ /* 0x0001e8000c101d7c */
[----:B------:R0:W-:Y:S04]  /*c560*/  @!P3 LDGSTS.E.BYPASS.LTC128B.128 [R27+0x12a00], desc[UR60][R2.64+0x40], !P1 ;  /* 0x12a00040021bbfae */ /* 0x0001e8000c901d7c */
[----:B------:R0:W-:Y:S02]  /*c570*/  @!P3 LDGSTS.E.BYPASS.LTC128B.128 [R27+0x15a00], desc[UR60][R2.64+0x80], !P2 ;  /* 0x15a00080021bbfae */ /* 0x0001e4000d101d7c */
.L_x_145:
[----:B------:R-:W2:Y:S01]  /*c580*/  LDL R0, [R1+0x1c] ;  /* 0x00001c0001007983 */ /* 0x000ea20000100800 */
[----:B------:R-:W-:-:S05]  /*c590*/  VIADD R6, R6, 0xa0 ;  /* 0x000000a006067836 */ /* 0x000fca0000000000 */
[----:B------:R-:W-:-:S13]  /*c5a0*/  ISETP.GE.AND P3, PT, R6, R5, PT ;  /* 0x000000050600720c */ /* 0x000fda0003f66270 */
[----:B0-----:R-:W-:-:S05]  /*c5b0*/  @!P3 LEA R2, P4, R20, R14, 0x1 ;  /* 0x0000000e1402b211 */ /* 0x001fca00078808ff */
[----:B------:R-:W-:-:S05]  /*c5c0*/  @!P3 IMAD.X R3, RZ, RZ, R7, P4 ;  /* 0x000000ffff03b224 */ /* 0x000fca00020e0607 */
[----:B------:R-:W-:Y:S01]  /*c5d0*/  @!PT LDS RZ, [RZ] ;  /* 0x00000000fffff984 */ /* 0x000fe20000000800 */
[----:B------:R-:W-:Y:S01]  /*c5e0*/  @!PT LDS RZ, [RZ] ;  /* 0x00000000fffff984 */ /* 0x000fe20000000800 */
[----:B------:R-:W-:Y:S01]  /*c5f0*/  @!PT LDS RZ, [RZ] ;  /* 0x00000000fffff984 */ /* 0x000fe20000000800 */
[----:B------:R0:W-:Y:S04]  /*c600*/  @!P3 LDGSTS.E.BYPASS.LTC128B.128 [R27+0x10200], desc[UR60][R2.64], !P0 ;  /* 0x10200000021bbfae */ /* 0x0001e8000c101d7c */
[----:B------:R0:W-:Y:S04]  /*c610*/  @!P3 LDGSTS.E.BYPASS.LTC128B.128 [R27+0x13200], desc[UR60][R2.64+0x40], !P1 ;  /* 0x13200040021bbfae */ /* 0x0001e8000c901d7c */
[----:B------:R0:W-:Y:S01]  /*c620*/  @!P3 LDGSTS.E.BYPASS.LTC128B.128 [R27+0x16200], desc[UR60][R2.64+0x80], !P2 ;  /* 0x16200080021bbfae */ /* 0x0001e2000d101d7c */
[----:B------:R-:W-:Y:S01]  /*c630*/  NOP ;  /* 0x0000000000007918 */ /* 0x000fe20000000000 */
[----:B------:R-:W-:Y:S02]  /*c640*/  SYNCS.ARRIVE.TRANS64.RED.A0T1 RZ, [UR36+0x31c00], RZ ;  /* 0x031c00ffffff79a7 */ /* 0x000fe40008200424 */
[----:B------:R-:W-:Y:S01]  /*c650*/  ARRIVES.LDGSTSBAR.64.TRANSCNT [UR36+0x31c00] ;  /* 0x031c0000ff0079b0 */ /* 0x000fe20008000aa4 */
[----:B--2---:R-:W-:-:S04]  /*c660*/  LOP3.LUT R0, R0, 0x1, RZ, 0xc, !PT ;  /* 0x0000000100007812 */ /* 0x004fc800078e0cff */
[----:B------:R-:W-:Y:S01]  /*c670*/  SHF.L.U32 R0, R0, 0x1f, RZ ;  /* 0x0000001f00007819 */ /* 0x000fe200000006ff */
[----:B------:R-:W-:Y:S01]  /*c680*/  NOP ;  /* 0x0000000000007918 */ /* 0x000fe20000000000 */
[----:B------:R-:W2:Y:S01]  /*c690*/  LDL.LU R8, [R1+0x18] ;  /* 0x0000180001087983 */ /* 0x000ea20000300800 */
[----:B------:R-:W-:Y:S01]  /*c6a0*/  SYNCS.ARRIVE.TRANS64.A1T0 RZ, [UR36+0x31c00], RZ ;  /* 0x031c00ffffff79a7 */ /* 0x000fe20008100024 */
[----:B------:R-:W-:Y:S01]  /*c6b0*/  BSSY B0, `(.L_x_46) ;  /* 0x0000005000007945 */ /* 0x000fe20003800000 */
[----:B------:R-:W-:Y:S01]  /*c6c0*/  IMAD.U32 R9, RZ, RZ, UR36 ;  /* 0x00000024ff097e24 */ /* 0x000fe2000f8e00ff */
[----:B------:R-:W1:Y:S01]  /*c6d0*/  SYNCS.PHASECHK.TRANS64.TRYWAIT P0, [UR36+0x31c20], R0 ;  /* 0x031c2000ff0075a7 */ /* 0x000e620008000164 */
[----:B--2---:R-:W-:Y:S01]  /*c6e0*/  ISETP.GE.AND P1, PT, R8, 0x91, PT ;  /* 0x000000910800780c */ /* 0x004fe20003f26270 */
[----:B01----:R-:W-:-:S12]  /*c6f0*/  @!P0 BRA `(.L_x_47) ;  /* 0x00000034009c8947 */ /* 0x003fd80003800000 */
.L_x_146:
[----:B------:R-:W-:Y:S05]  /*c700*/  BSYNC B0 ;  /* 0x0000000000007941 */ /* 0x000fea0003800000 */
.L_x_46:
[----:B------:R-:W-:Y:S01]  /*c710*/  VIADD R8, R9, 0x31c00 ;  /* 0x00031c0009087836 */ /* 0x000fe20000000000 */
[----:B------:R-:W-:Y:S06]  /*c720*/  @!P1 BRA `(.L_x_48) ;  /* 0x0000002000749947 */ /* 0x000fec0003800000 */
[----:B------:R-:W2:Y:S01]  /*c730*/  LDL R2, [R1+0x4] ;  /* 0x0000040001027983 */ /* 0x000ea20000100800 */
[----:B------:R-:W-:Y:S02]  /*c740*/  IMAD.MOV.U32 R3, RZ, RZ, 0x1 ;  /* 0x00000001ff037424 */ /* 0x000fe400078e00ff */
[----:B--2---:R-:W-:-:S05]  /*c750*/  IMAD.MOV R6, RZ, RZ, -R2 ;  /* 0x000000ffff067224 */ /* 0x004fca00078e0a02 */
[----:B------:R-:W-:-:S05]  /*c760*/  VIADDMNMX R6, R6, R3, 0xffffffff, !PT ;  /* 0xffffffff06067446 */ /* 0x000fca0007800103 */
[----:B0-----:R-:W-:-:S05]  /*c770*/  IMAD.IADD R0, R2, 0x1, R6 ;  /* 0x0000000102007824 */ /* 0x001fca00078e0206 */
[----:B------:R-:W-:-:S04]  /*c780*/  LOP3.LUT R0, R0, 0x1, RZ, 0xc0, !PT ;  /* 0x0000000100007812 */ /* 0x000fc800078ec0ff */
[----:B------:R-:W-:Y:S01]  /*c790*/  ISETP.NE.U32.AND P0, PT, R0, 0x1, PT ;  /* 0x000000010000780c */ /* 0x000fe20003f05070 */
[----:B------:R-:W-:-:S12]  /*c7a0*/  VIADD R0, R2, 0xfffffffe ;  /* 0xfffffffe02007836 */ /* 0x000fd80000000000 */
[----:B------:R-:W-:Y:S05]  /*c7b0*/  @P0 BRA `(.L_x_49) ;  /* 0x0000000800c80947 */ /* 0x000fea0003800000 */
[----:B------:R-:W-:Y:S01]  /*c7c0*/  ISETP.NE.AND P2, PT, R25, RZ, PT ;  /* 0x000000ff1900720c */ /* 0x000fe20003f45270 */
[----:B------:R-:W-:Y:S01]  /*c7d0*/  VIADD R7, R16, 0x1 ;  /* 0x0000000110077836 */ /* 0x000fe20000000000 */
[----:B------:R-:W-:Y:S04]  /*c7e0*/  BSSY B0, `(.L_x_50) ;  /* 0x00000ab000007945 */ /* 0x000fe80003800000 */
[----:B------:R-:W-:-:S04]  /*c7f0*/  ISETP.NE.AND P0, PT, R7, 0x2, PT ;  /* 0x000000020700780c */ /* 0x000fc80003f05270 */
[----:B------:R-:W-:Y:S02]  /*c800*/  SEL R3, RZ, 0x1, P0 ;  /* 0x00000001ff037807 */ /* 0x000fe40000000000 */
[----:B------:R-:W-:Y:S02]  /*c810*/  SEL R7, R7, RZ, P0 ;  /* 0x000000ff07077207 */ /* 0x000fe40000000000 */
[----:B------:R-:W-:Y:S01]  /*c820*/  LOP3.LUT R10, R22, R3, RZ, 0x3c, !PT ;  /* 0x00000003160a7212 */ /* 0x000fe200078e3cff */
[----:B------:R-:W-:Y:S06]  /*c830*/  @!P2 BRA `(.L_x_51) ;  /* 0x000000080094a947 */ /* 0x000fec0003800000 */
[----:B------:R-:W-:Y:S01]  /*c840*/  ISETP.NE.AND P2, PT, R26, RZ, PT ;  /* 0x000000ff1a00720c */ /* 0x000fe20003f45270 */
[----:B------:R-:W-:-:S12]  /*c850*/  IMAD.MOV.U32 R5, RZ, RZ, R18 ;  /* 0x000000ffff057224 */ /* 0x000fd800078e0012 */
[----:B------:R-:W-:Y:S05]  /*c860*/  @!P2 BRA `(.L_x_52) ;  /* 0x000000000048a947 */ /* 0x000fea0003800000 */
[----:B------:R-:W0:Y:S01]  /*c870*/  LDC R5, c[0x0][0x43c] ;  /* 0x00010f00ff057b82 */ /* 0x000e220000000800 */
[----:B------:R-:W-:Y:S01]  /*c880*/  ULDC.64 UR4, c[0x0][0x428] ;  /* 0x00010a0000047ab9 */ /* 0x000fe20000000a00 */
[----:B0-----:R-:W-:-:S13]  /*c890*/  ISETP.NE.AND P0, PT, R5, 0x1, PT ;  /* 0x000000010500780c */ /* 0x001fda0003f05270 */
[----:B------:R-:W0:Y:S02]  /*c8a0*/  @P0 LDC.64 R2, c[0x0][0x440] ;  /* 0x00011000ff020b82 */ /* 0x000e240000000a00 */
[----:B0-----:R-:W-:-:S04]  /*c8b0*/  @P0 IMAD.HI.U32 R4, R0, R2, RZ ;  /* 0x0000000200040227 */ /* 0x001fc800078e00ff */
[----:B------:R-:W-:Y:S01]  /*c8c0*/  IMAD.MOV.U32 R2, RZ, RZ, R0 ;  /* 0x000000ffff027224 */ /* 0x000fe200078e0000 */
[----:B------:R-:W-:Y:S01]  /*c8d0*/  @P0 SHF.R.U32.HI R2, RZ, R3, R4 ;  /* 0x00000003ff020219 */ /* 0x000fe20000011604 */
[----:B------:R-:W-:-:S04]  /*c8e0*/  IMAD R4, R24, UR4, RZ ;  /* 0x0000000418047c24 */ /* 0x000fc8000f8e02ff */
[----:B------:R-:W-:Y:S02]  /*c8f0*/  IMAD.MOV R3, RZ, RZ, -R2 ;  /* 0x000000ffff037224 */ /* 0x000fe400078e0a02 */
[----:B------:R-:W-:Y:S02]  /*c900*/  IMAD R4, R19, UR5, R4 ;  /* 0x0000000513047c24 */ /* 0x000fe4000f8e0204 */
[----:B------:R-:W-:Y:S01]  /*c910*/  IMAD R0, R5, R3, R0 ;  /* 0x0000000305007224 */ /* 0x000fe200078e0200 */
[----:B------:R-:W-:-:S03]  /*c920*/  SHF.R.S32.HI R3, RZ, 0x1f, R2 ;  /* 0x0000001fff037819 */ /* 0x000fc60000011402 */
[----:B------:R-:W-:Y:S01]  /*c930*/  IMAD.WIDE.U32 R2, R19, UR4, R2 ;  /* 0x0000000413027c25 */ /* 0x000fe2000f8e0002 */
[----:B------:R-:W-:-:S03]  /*c940*/  ULDC.64 UR4, c[0x0][0x418] ;  /* 0x0001060000047ab9 */ /* 0x000fc60000000a00 */
[----:B------:R-:W-:Y:S01]  /*c950*/  IMAD.IADD R3, R4, 0x1, R3 ;  /* 0x0000000104037824 */ /* 0x000fe200078e0203 */
[----:B------:R-:W-:-:S04]  /*c960*/  LEA R4, P0, R2, UR4, 0x2 ;  /* 0x0000000402047c11 */ /* 0x000fc8000f8010ff */
[----:B------:R-:W-:-:S06]  /*c970*/  LEA.HI.X R5, R2, UR5, R3, 0x2, P0 ;  /* 0x0000000502057c11 */ /* 0x000fcc00080f1403 */
[----:B------:R0:W5:Y:S03]  /*c980*/  LDG.E R5, desc[UR60][R4.64] ;  /* 0x0000003c04057981 */ /* 0x000166000c1e1900 */
.L_x_52:
[----:B------:R-:W-:Y:S01]  /*c990*/  LEA R3, R7, UR36, 0x3 ;  /* 0x0000002407037c11 */ /* 0x000fe2000f8e18ff */
[----:B------:R-:W-:Y:S01]  /*c9a0*/  BSSY B1, `(.L_x_53) ;  /* 0x0000004000017945 */ /* 0x000fe20003800000 */
[----:B------:R-:W-:-:S04]  /*c9b0*/  SHF.L.U32 R2, R10, 0x1f, RZ ;  /* 0x0000001f0a027819 */ /* 0x000fc800000006ff */
[----:B------:R-:W1:Y:S02]  /*c9c0*/  SYNCS.PHASECHK.TRANS64.TRYWAIT P0, [R3+URZ+0x31c40], R2 ;  /* 0x031c4002030075a7 */ /* 0x000e64000800017f */
[----:B-1----:R-:W-:Y:S05]  /*c9d0*/  @!P0 BRA `(.L_x_54) ;  /* 0x0000003000f88947 */ /* 0x002fea0003800000 */
.L_x_147:
[----:B------:R-:W-:Y:S05]  /*c9e0*/  BSYNC B1 ;  /* 0x0000000000017941 */ /* 0x000fea0003800000 */
.L_x_53:
[----:B0-----:R-:W0:Y:S01]  /*c9f0*/  S2R R4, SR_TID.X ;  /* 0x0000000000047919 */ /* 0x001e220000002100 */
[----:B------:R-:W-:Y:S01]  /*ca00*/  BSSY B1, `(.L_x_55) ;  /* 0x000000b000017945 */ /* 0x000fe20003800000 */
[----:B0-----:R-:W-:-:S04]  /*ca10*/  LOP3.LUT R4, R4, 0x7f, RZ, 0xc0, !PT ;  /* 0x0000007f04047812 */ /* 0x001fc800078ec0ff */
[----:B------:R-:W-:-:S13]  /*ca20*/  ISETP.NE.AND P1, PT, R4, RZ, PT ;  /* 0x000000ff0400720c */ /* 0x000fda0003f25270 */
[----:B------:R-:W-:Y:S05]  /*ca30*/  @P1 BRA `(.L_x_56) ;  /* 0x00000000001c1947 */ /* 0x000fea0003800000 */
[----:B------:R-:W0:Y:S01]  /*ca40*/  S2R R4, SR_TID.X ;  /* 0x0000000000047919 */ /* 0x000e220000002100 */
[----:B-1----:R-:W-:-:S04]  /*ca50*/  IMAD.MOV.U32 R2, RZ, RZ, 0x6c00 ;  /* 0x00006c00ff027424 */ /* 0x002fc800078e00ff */
[----:B------:R2:W-:Y:S01]  /*ca60*/  SYNCS.ARRIVE.TRANS64 RZ, [R3+URZ+0x31c30], R2 ;  /* 0x031c300203ff79a7 */ /* 0x0005e2000800003f */
[----:B0-----:R-:W-:-:S04]  /*ca70*/  LOP3.LUT R4, R4, 0x1f, RZ, 0xc0, !PT ;  /* 0x0000001f04047812 */ /* 0x001fc800078ec0ff */
[----:B------:R-:W-:-:S13]  /*ca80*/  ISETP.NE.AND P0, PT, R4, RZ, PT ;  /* 0x000000ff0400720c */ /* 0x000fda0003f05270 */
[----:B--2---:R-:W-:Y:S05]  /*ca90*/  @!P0 BRA `(.L_x_56) ;  /* 0x0000000000048947 */ /* 0x004fea0003800000 */
[----:B------:R-:W-:Y:S01]  /*caa0*/  BPT.TRAP 0x1 ;  /* 0x000000040000795c */ /* 0x000fe20000300000 */
.L_x_56:
[----:B------:R-:W-:Y:S05]  /*cab0*/  BSYNC B1 ;  /* 0x0000000000017941 */ /* 0x000fea0003800000 */
.L_x_55:
[----:B------:R-:W-:Y:S01]  /*cac0*/  IMAD.MOV.U32 R14, RZ, RZ, RZ ;  /* 0x000000ffff0e7224 */ /* 0x000fe200078e00ff */
[----:B------:R-:W-:Y:S01]  /*cad0*/  UIADD3 UR4, UP0, UR38, 0x370, URZ ;  /* 0x0000037026047890 */ /* 0x000fe2000ff1e03f */
[----:B------:R-:W-:Y:S01]  /*cae0*/  IMAD R4, R7, 0x6c00, R9 ;  /* 0x00006c0007047824 */ /* 0x000fe200078e0209 */
[----:B------:R-:W-:Y:S01]  /*caf0*/  PLOP3.LUT P0, PT, PT, PT, PT, 0x80, 0x0 ;  /* 0x000000000000781c */ /* 0x000fe20003f0f070 */
[----:B-1----:R-:W-:Y:S01]  /*cb00*/  VIADD R3, R3, 0x31c30 ;  /* 0x00031c3003037836 */ /* 0x002fe20000000000 */
[----:B------:R-:W-:Y:S01]  /*cb10*/  R2UR UR10, R14 ;  /* 0x000000000e0a72ca */ /* 0x000fe200000e0000 */
[----:B------:R-:W-:Y:S01]  /*cb20*/  IMAD R2, R0, 0x90, RZ ;  /* 0x0000009000027824 */ /* 0x000fe200078e02ff */
[----:B------:R-:W-:Y:S01]  /*cb30*/  UIADD3.X UR5, URZ, UR39, URZ, UP0, !UPT ;  /* 0x000000273f057290 */ /* 0x000fe200087fe43f */
[----:B------:R-:W-:Y:S01]  /*cb40*/  VIADD R11, R4, 0x16a00 ;  /* 0x00016a00040b7836 */ /* 0x000fe20000000000 */
[----:B------:R-:W-:Y:S01]  /*cb50*/  UMOV UR6, 0x0 ;  /* 0x0000000000067882 */ /* 0x000fe20000000000 */
[----:B------:R-:W-:-:S10]  /*cb60*/  UMOV UR7, 0x14f00000 ;  /* 0x14f0000000077882 */ /* 0x000fd40000000000 */
.L_x_57:
[----:B------:R-:W-:-:S13]  /*cb70*/  @P0 ELECT P2, URZ, PT ;  /* 0x00000000003f082f */ /* 0x000fda0003840000 */
[----:B-----5:R-:W-:Y:S02]  /*cb80*/  @P2 R2UR UR13, R5 ;  /* 0x00000000050d22ca */ /* 0x020fe400000e0000 */
[----:B------:R-:W-:Y:S02]  /*cb90*/  @P2 R2UR UR12, R17 ;  /* 0x00000000110c22ca */ /* 0x000fe400000e0000 */
[----:B------:R-:W-:Y:S02]  /*cba0*/  @P2 R2UR UR11, R2 ;  /* 0x00000000020b22ca */ /* 0x000fe400000e0000 */
[----:B------:R-:W-:Y:S02]  /*cbb0*/  @P2 R2UR UR9, R3 ;  /* 0x00000000030922ca */ /* 0x000fe400000e0000 */
[----:B------:R-:W-:Y:S02]  /*cbc0*/  @P2 R2UR UR8, R11 ;  /* 0x000000000b0822ca */ /* 0x000fe400000e0000 */
[----:B------:R-:W-:-:S02]  /*cbd0*/  @P2 PLOP3.LUT P0, PT, P2, PT, PT, 0x8, 0x0 ;  /* 0x000000000000281c */ /* 0x000fc4000170e170 */
[----:B------:R-:W-:-:S09]  /*cbe0*/  PLOP3.LUT P2, PT, PT, PT, PT, 0x8, 0x0 ;  /* 0x000000000000781c */ /* 0x000fd20003f4e170 */
[----:B------:R0:W-:Y:S02]  /*cbf0*/  UTMALDG.4D [UR8], [UR4], desc[UR6] ;  /* 0x00000608040075b4 */ /* 0x0001e40008019000 */
[----:B0-----:R-:W-:Y:S05]  /*cc00*/  @P0 BRA.U.ANY `(.L_x_57) ;  /* 0xfffffffd00d80947 */ /* 0x001fea000393ffff */
[----:B------:R-:W-:Y:S01]  /*cc10*/  IMAD.MOV.U32 R20, RZ, RZ, 0x20 ;  /* 0x00000020ff147424 */ /* 0x000fe200078e00ff */
[----:B------:R-:W-:Y:S01]  /*cc20*/  PLOP3.LUT P0, PT, PT, PT, PT, 0x80, 0x0 ;  /* 0x000000000000781c */ /* 0x000fe20003f0f070 */
[----:B------:R-:W-:Y:S01]  /*cc30*/  VIADD R11, R4, 0x18e00 ;  /* 0x00018e00040b7836 */ /* 0x000fe20000000000 */
[----:B------:R-:W-:Y:S01]  /*cc40*/  UMOV UR6, 0x0 ;  /* 0x0000000000067882 */ /* 0x000fe20000000000 */
[----:B------:R-:W-:Y:S01]  /*cc50*/  UMOV UR7, 0x14f00000 ;  /* 0x14f0000000077882 */ /* 0x000fe20000000000 */
[----:B------:R-:W-:-:S15]  /*cc60*/  R2UR UR10, R20 ;  /* 0x00000000140a72ca */ /* 0x000fde00000e0000 */
.L_x_58:
[----:B------:R-:W-:-:S13]  /*cc70*/  @P0 ELECT P2, URZ, PT ;  /* 0x00000000003f082f */ /* 0x000fda0003840000 */
[----:B------:R-:W-:Y:S02]  /*cc80*/  @P2 R2UR UR13, R5 ;  /* 0x00000000050d22ca */ /* 0x000fe400000e0000 */
        /* <DEDUP_REMOVED lines=14> */
.L_x_59:
        /* <DEDUP_REMOVED lines=10> */
[----:B------:R-:W-:Y:S01]  /*ce10*/  SHF.L.U32 R2, R22, 0x1f, RZ ;  /* 0x0000001f16027819 */ /* 0x000fe200000006ff */
[----:B------:R-:W-:Y:S01]  /*ce20*/  IMAD R3, R16, 0x8, R8 ;  /* 0x0000000810037824 */ /* 0x000fe200078e0208 */
[----:B------:R-:W-:Y:S03]  /*ce30*/  BSSY B1, `(.L_x_60) ;  /* 0x0000003000017945 */ /* 0x000fe60003800000 */
[----:B------:R-:W0:Y:S02]  /*ce40*/  SYNCS.PHASECHK.TRANS64.TRYWAIT P0, [R3+URZ+0x60], R2 ;  /* 0x00006002030075a7 */ /* 0x000e24000800017f */
[----:B0-----:R-:W-:Y:S05]  /*ce50*/  @!P0 BRA `(.L_x_61) ;  /* 0x0000002c00ec8947 */ /* 0x001fea0003800000 */
.L_x_148:
[----:B------:R-:W-:Y:S05]  /*ce60*/  BSYNC B1 ;  /* 0x0000000000017941 */ /* 0x000fea0003800000 */
.L_x_60:
[----:B------:R-:W-:Y:S01]  /*ce70*/  BSSY B1, `(.L_x_62) ;  /* 0x000000c000017945 */ /* 0x000fe20003800000 */
[----:B------:R-:W-:Y:S02]  /*ce80*/  IMAD.MOV.U32 R12, RZ, RZ, 0x0 ;  /* 0x00000000ff0c7424 */ /* 0x000fe400078e00ff */
[----:B------:R-:W-:Y:S01]  /*ce90*/  IMAD.MOV.U32 R13, RZ, RZ, 0x14f00000 ;  /* 0x14f00000ff0d7424 */ /* 0x000fe200078e00ff */
[----:B------:R-:W-:Y:S06]  /*cea0*/  @P1 BRA `(.L_x_63) ;  /* 0x0000000000201947 */ /* 0x000fec0003800000 */
[----:B------:R-:W1:Y:S01]  /*ceb0*/  S2R R4, SR_TID.X ;  /* 0x0000000000047919 */ /* 0x000e620000002100 */
[----:B0-----:R-:W-:Y:S01]  /*cec0*/  LEA R2, R16, UR36, 0x3 ;  /* 0x0000002410027c11 */ /* 0x001fe2000f8e18ff */
[----:B------:R-:W-:-:S04]  /*ced0*/  IMAD.MOV.U32 R3, RZ, RZ, 0x6c00 ;  /* 0x00006c00ff037424 */ /* 0x000fc800078e00ff */
[----:B------:R2:W-:Y:S01]  /*cee0*/  SYNCS.ARRIVE.TRANS64 RZ, [R2+URZ+0x31c50], R3 ;  /* 0x031c500302ff79a7 */ /* 0x0005e2000800003f */
[----:B-1----:R-:W-:-:S04]  /*cef0*/  LOP3.LUT R4, R4, 0x1f, RZ, 0xc0, !PT ;  /* 0x0000001f04047812 */ /* 0x002fc800078ec0ff */
[----:B------:R-:W-:-:S13]  /*cf00*/  ISETP.NE.AND P0, PT, R4, RZ, PT ;  /* 0x000000ff0400720c */ /* 0x000fda0003f05270 */
[----:B--2---:R-:W-:Y:S05]  /*cf10*/  @!P0 BRA `(.L_x_63) ;  /* 0x0000000000048947 */ /* 0x004fea0003800000 */
[----:B------:R-:W-:Y:S01]  /*cf20*/  BPT.TRAP 0x1 ;  /* 0x000000040000795c */ /* 0x000fe20000300000 */
.L_x_63:
[----:B------:R-:W-:Y:S05]  /*cf30*/  BSYNC B1 ;  /* 0x0000000000017941 */ /* 0x000fea0003800000 */
.L_x_62:
[----:B------:R-:W-:Y:S01]  /*cf40*/  R2UR UR10, R14 ;  /* 0x000000000e0a72ca */ /* 0x000fe200000e0000 */
[----:B0-----:R-:W-:Y:S01]  /*cf50*/  IMAD R3, R16, 0x6c00, R9 ;  /* 0x00006c0010037824 */ /* 0x001fe200078e0209 */
[----:B------:R-:W-:Y:S01]  /*cf60*/  R2UR UR6, R12 ;  /* 0x000000000c0672ca */ /* 0x000fe200000e0000 */
[----:B------:R-:W-:Y:S01]  /*cf70*/  UIADD3 UR4, UP0, UR38, 0x470, URZ ;  /* 0x0000047026047890 */ /* 0x000fe2000ff1e03f */
[----:B------:R-:W-:Y:S01]  /*cf80*/  R2UR UR7, R13 ;  /* 0x000000000d0772ca */ /* 0x000fe200000e0000 */
[----:B------:R-:W-:Y:S01]  /*cf90*/  IMAD R4, R23, 0x90, RZ ;  /* 0x0000009017047824 */ /* 0x000fe200078e02ff */
[----:B------:R-:W-:Y:S01]  /*cfa0*/  LEA R2, R16, UR36, 0x3 ;  /* 0x0000002410027c11 */ /* 0x000fe2000f8e18ff */
[----:B------:R-:W-:Y:S01]  /*cfb0*/  VIADD R11, R3, 0x200 ;  /* 0x00000200030b7836 */ /* 0x000fe20000000000 */
[----:B------:R-:W-:Y:S01]  /*cfc0*/  PLOP3.LUT P0, PT, PT, PT, PT, 0x80, 0x0 ;  /* 0x000000000000781c */ /* 0x000fe20003f0f070 */
[----:B------:R-:W-:Y:S02]  /*cfd0*/  UIADD3.X UR5, URZ, UR39, URZ, UP0, !UPT ;  /* 0x000000273f057290 */ /* 0x000fe400087fe43f */
[----:B------:R-:W-:-:S10]  /*cfe0*/  VIADD R2, R2, 0x31c50 ;  /* 0x00031c5002027836 */ /* 0x000fd40000000000 */
.L_x_64:
        /* <DEDUP_REMOVED lines=10> */
[----:B------:R-:W-:Y:S01]  /*d090*/  R2UR UR10, R20 ;  /* 0x00000000140a72ca */ /* 0x000fe200000e0000 */
[----:B------:R-:W-:Y:S01]  /*d0a0*/  VIADD R11, R3, 0x2600 ;  /* 0x00002600030b7836 */ /* 0x000fe20000000000 */
[----:B------:R-:W-:Y:S02]  /*d0b0*/  R2UR UR6, R12 ;  /* 0x000000000c0672ca */ /* 0x000fe400000e0000 */
[----:B------:R-:W-:Y:S02]  /*d0c0*/  R2UR UR7, R13 ;  /* 0x000000000d0772ca */ /* 0x000fe400000e0000 */
[----:B------:R-:W-:-:S13]  /*d0d0*/  PLOP3.LUT P0, PT, PT, PT, PT, 0x80, 0x0 ;  /* 0x000000000000781c */ /* 0x000fda0003f0f070 */
.L_x_65:
        /* <DEDUP_REMOVED lines=15> */
.L_x_66:
        /* <DEDUP_REMOVED lines=10> */
[----:B------:R-:W-:Y:S02]  /*d270*/  IMAD.MOV.U32 R18, RZ, RZ, R5 ;  /* 0x000000ffff127224 */ /* 0x000fe400078e0005 */
[----:B------:R-:W-:-:S07]  /*d280*/  IMAD.MOV.U32 R23, RZ, RZ, R0 ;  /* 0x000000ffff177224 */ /* 0x000fce00078e0000 */
.L_x_51:
[----:B------:R-:W-:Y:S05]  /*d290*/  BSYNC B0 ;  /* 0x0000000000007941 */ /* 0x000fea0003800000 */
.L_x_50:
[----:B------:R-:W2:Y:S01]  /*d2a0*/  LDL.LU R0, [R1+0x4] ;  /* 0x0000040001007983 */ /* 0x000ea20000300800 */
[----:B------:R-:W-:Y:S02]  /*d2b0*/  IMAD.MOV.U32 R16, RZ, RZ, R7 ;  /* 0x000000ffff107224 */ /* 0x000fe400078e0007 */
[----:B------:R-:W-:Y:S02]  /*d2c0*/  IMAD.MOV.U32 R22, RZ, RZ, R10 ;  /* 0x000000ffff167224 */ /* 0x000fe400078e000a */
[----:B--2---:R-:W-:-:S07]  /*d2d0*/  VIADD R0, R0, 0xfffffffd ;  /* 0xfffffffd00007836 */ /* 0x004fce0000000000 */
.L_x_49:
[----:B------:R-:W-:Y:S01]  /*d2e0*/  IMAD.MOV R6, RZ, RZ, -R6 ;  /* 0x000000ffff067224 */ /* 0x000fe200078e0a06 */
[----:B------:R-:W-:Y:S04]  /*d2f0*/  BSSY B0, `(.L_x_48) ;  /* 0x0000160000007945 */ /* 0x000fe80003800000 */
[----:B------:R-:W-:-:S13]  /*d300*/  ISETP.NE.AND P0, PT, R29, R6, PT ;  /* 0x000000061d00720c */ /* 0x000fda0003f05270 */
[----:B------:R-:W-:Y:S05]  /*d310*/  @!P0 BRA `(.L_x_67) ;  /* 0x0000001400748947 */ /* 0x000fea0003800000 */
[----:B------:R-:W-:-:S07]  /*d320*/  IMAD.MOV.U32 R4, RZ, RZ, R18 ;  /* 0x000000ffff047224 */ /* 0x000fce00078e0012 */
.L_x_102:
        /* <DEDUP_REMOVED lines=27> */
[----:B------:R-:W-:-:S05]  /*d4e0*/  LEA.HI.X R5, R2, UR5, R3, 0x2, P0 ;  /* 0x0000000502057c11 */ /* 0x000fca00080f1403 */
[----:B------:R0:W5:Y:S04]  /*d4f0*/  LDG.E R4, desc[UR60][R4.64] ;  /* 0x0000003c04047981 */ /* 0x000168000c1e1900 */
.L_x_70:
[----:B------:R-:W-:Y:S01]  /*d500*/  LEA R3, R6, UR36, 0x3 ;  /* 0x0000002406037c11 */ /* 0x000fe2000f8e18ff */
[----:B------:R-:W-:Y:S01]  /*d510*/  BSSY B2, `(.L_x_71) ;  /* 0x0000004000027945 */ /* 0x000fe20003800000 */
[----:B------:R-:W-:-:S04]  /*d520*/  SHF.L.U32 R2, R7, 0x1f, RZ ;  /* 0x0000001f07027819 */ /* 0x000fc800000006ff */
[----:B------:R-:W1:Y:S02]  /*d530*/  SYNCS.PHASECHK.TRANS64.TRYWAIT P0, [R3+URZ+0x31c40], R2 ;  /* 0x031c4002030075a7 */ /* 0x000e64000800017f */
[----:B-1----:R-:W-:Y:S05]  /*d540*/  @!P0 BRA `(.L_x_72) ;  /* 0x0000002800448947 */ /* 0x002fea0003800000 */
.L_x_149:
[----:B------:R-:W-:Y:S05]  /*d550*/  BSYNC B2 ;  /* 0x0000000000027941 */ /* 0x000fea0003800000 */
.L_x_71:
        /* <DEDUP_REMOVED lines=12> */
.L_x_74:
[----:B------:R-:W-:Y:S05]  /*d620*/  BSYNC B2 ;  /* 0x0000000000027941 */ /* 0x000fea0003800000 */
.L_x_73:
        /* <DEDUP_REMOVED lines=11> */
.L_x_75:
        /* <DEDUP_REMOVED lines=16> */
.L_x_76:
        /* <DEDUP_REMOVED lines=16> */
.L_x_77:
        /* <DEDUP_REMOVED lines=15> */
.L_x_150:
[----:B------:R-:W-:Y:S05]  /*d9d0*/  BSYNC B2 ;  /* 0x0000000000027941 */ /* 0x000fea0003800000 */
.L_x_78:
[----:B------:R-:W-:Y:S01]  /*d9e0*/  BSSY B2, `(.L_x_80) ;  /* 0x000000b000027945 */ /* 0x000fe20003800000 */
[----:B------:R-:W-:Y:S02]  /*d9f0*/  IMAD.MOV.U32 R2, RZ, RZ, 0x0 ;  /* 0x00000000ff027424 */ /* 0x000fe400078e00ff */
[----:B------:R-:W-:Y:S01]  /*da00*/  IMAD.MOV.U32 R3, RZ, RZ, 0x14f00000 ;  /* 0x14f00000ff037424 */ /* 0x000fe200078e00ff */
[----:B------:R-:W-:Y:S06]  /*da10*/  @P1 BRA `(.L_x_81) ;  /* 0x00000000001c1947 */ /* 0x000fec0003800000 */
[----:B------:R-:W1:Y:S02]  /*da20*/  S2R R14, SR_TID.X ;  /* 0x00000000000e7919 */ /* 0x000e640000002100 */
[----:B-1----:R-:W-:Y:S01]  /*da30*/  LOP3.LUT R15, R14, 0x1f, RZ, 0xc0, !PT ;  /* 0x0000001f0e0f7812 */ /* 0x002fe200078ec0ff */
[----:B------:R-:W-:-:S03]  /*da40*/  IMAD.MOV.U32 R14, RZ, RZ, 0x6c00 ;  /* 0x00006c00ff0e7424 */ /* 0x000fc600078e00ff */
[----:B------:R-:W-:Y:S01]  /*da50*/  ISETP.NE.AND P0, PT, R15, RZ, PT ;  /* 0x000000ff0f00720c */ /* 0x000fe20003f05270 */
[----:B------:R1:W-:-:S12]  /*da60*/  SYNCS.ARRIVE.TRANS64 RZ, [R13+URZ+0x50], R14 ;  /* 0x0000500e0dff79a7 */ /* 0x0003d8000800003f */
[----:B-1----:R-:W-:Y:S05]  /*da70*/  @!P0 BRA `(.L_x_81) ;  /* 0x0000000000048947 */ /* 0x002fea0003800000 */
[----:B------:R-:W-:Y:S01]  /*da80*/  BPT.TRAP 0x1 ;  /* 0x000000040000795c */ /* 0x000fe20000300000 */
.L_x_81:
[----:B------:R-:W-:Y:S05]  /*da90*/  BSYNC B2 ;  /* 0x0000000000027941 */ /* 0x000fea0003800000 */
.L_x_80:
[----:B------:R-:W-:Y:S01]  /*daa0*/  R2UR UR6, R2 ;  /* 0x00000000020672ca */ /* 0x000fe200000e0000 */
[----:B------:R-:W-:Y:S01]  /*dab0*/  IMAD R16, R16, 0x6c00, R9 ;  /* 0x00006c0010107824 */ /* 0x000fe200078e0209 */
[----:B------:R-:W-:Y:S01]  /*dac0*/  R2UR UR7, R3 ;  /* 0x00000000030772ca */ /* 0x000fe200000e0000 */
[----:B------:R-:W-:Y:S01]  /*dad0*/  UIADD3 UR4, UP0, UR38, 0x470, URZ ;  /* 0x0000047026047890 */ /* 0x000fe2000ff1e03f */
[----:B------:R-:W-:Y:S01]  /*dae0*/  R2UR UR10, R5 ;  /* 0x00000000050a72ca */ /* 0x000fe200000e0000 */
[----:B------:R-:W-:Y:S01]  /*daf0*/  IMAD R5, R23, 0x90, RZ ;  /* 0x0000009017057824 */ /* 0x000fe200078e02ff */
[----:B------:R-:W-:Y:S01]  /*db00*/  PLOP3.LUT P0, PT, PT, PT, PT, 0x80, 0x0 ;  /* 0x000000000000781c */ /* 0x000fe20003f0f070 */
[----:B0-----:R-:W-:Y:S01]  /*db10*/  VIADD R13, R13, 0x50 ;  /* 0x000000500d0d7836 */ /* 0x001fe20000000000 */
[----:B------:R-:W-:Y:S01]  /*db20*/  UIADD3.X UR5, URZ, UR39, URZ, UP0, !UPT ;  /* 0x000000273f057290 */ /* 0x000fe200087fe43f */
[----:B------:R-:W-:-:S11]  /*db30*/  VIADD R14, R16, 0x200 ;  /* 0x00000200100e7836 */ /* 0x000fd60000000000 */
.L_x_82:
        /* <DEDUP_REMOVED lines=10> */
[----:B------:R-:W-:Y:S02]  /*dbe0*/  R2UR UR6, R2 ;  /* 0x00000000020672ca */ /* 0x000fe400000e0000 */
[----:B------:R-:W-:Y:S02]  /*dbf0*/  R2UR UR7, R3 ;  /* 0x00000000030772ca */ /* 0x000fe400000e0000 */
[----:B------:R-:W-:Y:S01]  /*dc00*/  R2UR UR10, R11 ;  /* 0x000000000b0a72ca */ /* 0x000fe200000e0000 */
[----:B------:R-:W-:Y:S01]  /*dc10*/  VIADD R11, R16, 0x2600 ;  /* 0x00002600100b7836 */ /* 0x000fe20000000000 */
[----:B------:R-:W-:-:S13]  /*dc20*/  PLOP3.LUT P0, PT, PT, PT, PT, 0x80, 0x0 ;  /* 0x000000000000781c */ /* 0x000fda0003f0f070 */
.L_x_83:
        /* <DEDUP_REMOVED lines=15> */
.L_x_84:
        /* <DEDUP_REMOVED lines=12> */
.L_x_69:
[----:B------:R-:W-:Y:S05]  /*dde0*/  BSYNC B1 ;  /* 0x0000000000017941 */ /* 0x000fea0003800000 */
.L_x_68:
        /* <DEDUP_REMOVED lines=9> */
[----:B------:R-:W-:-:S12]  /*de80*/  VIADD R10, R0, 0xffffffff ;  /* 0xffffffff000a7836 */ /* 0x000fd80000000000 */
[----:B------:R-:W-:Y:S05]  /*de90*/  @!P1 BRA `(.L_x_87) ;  /* 0x0000000000489947 */ /* 0x000fea0003800000 */
[----:B------:R-:W0:Y:S01]  /*dea0*/  LDC R4, c[0x0][0x43c] ;  /* 0x00010f00ff047b82 */ /* 0x000e220000000800 */
[----:B------:R-:W-:Y:S01]  /*deb0*/  ULDC.64 UR4, c[0x0][0x428] ;  /* 0x00010a0000047ab9 */ /* 0x000fe20000000a00 */
[----:B0-----:R-:W-:-:S13]  /*dec0*/  ISETP.NE.AND P0, PT, R4, 0x1, PT ;  /* 0x000000010400780c */ /* 0x001fda0003f05270 */
[----:B------:R-:W0:Y:S02]  /*ded0*/  @P0 LDC.64 R2, c[0x0][0x440] ;  /* 0x00011000ff020b82 */ /* 0x000e240000000a00 */
[----:B0-----:R-:W-:-:S04]  /*dee0*/  @P0 IMAD.HI.U32 R5, R10, R2, RZ ;  /* 0x000000020a050227 */ /* 0x001fc800078e00ff */
[----:B------:R-:W-:Y:S01]  /*def0*/  IMAD.MOV.U32 R2, RZ, RZ, R10 ;  /* 0x000000ffff027224 */ /* 0x000fe200078e000a */
[----:B------:R-:W-:-:S05]  /*df00*/  @P0 SHF.R.U32.HI R2, RZ, R3, R5 ;  /* 0x00000003ff020219 */ /* 0x000fca0000011605 */
[----:B------:R-:W-:-:S04]  /*df10*/  IMAD.MOV R3, RZ, RZ, -R2 ;  /* 0x000000ffff037224 */ /* 0x000fc800078e0a02 */
[----:B------:R-:W-:Y:S01]  /*df20*/  IMAD R10, R4, R3, R10 ;  /* 0x00000003040a7224 */ /* 0x000fe200078e020a */
[----:B------:R-:W-:Y:S01]  /*df30*/  SHF.R.S32.HI R3, RZ, 0x1f, R2 ;  /* 0x0000001fff037819 */ /* 0x000fe20000011402 */
[----:B------:R-:W-:-:S04]  /*df40*/  IMAD R4, R24, UR4, RZ ;  /* 0x0000000418047c24 */ /* 0x000fc8000f8e02ff */
[C---:B------:R-:W-:Y:S02]  /*df50*/  IMAD R4, R19.reuse, UR5, R4 ;  /* 0x0000000513047c24 */ /* 0x040fe4000f8e0204 */
[----:B------:R-:W-:Y:S01]  /*df60*/  IMAD.WIDE.U32 R2, R19, UR4, R2 ;  /* 0x0000000413027c25 */ /* 0x000fe2000f8e0002 */
[----:B------:R-:W-:-:S03]  /*df70*/  ULDC.64 UR4, c[0x0][0x418] ;  /* 0x0001060000047ab9 */ /* 0x000fc60000000a00 */
[----:B------:R-:W-:Y:S01]  /*df80*/  IMAD.IADD R3, R4, 0x1, R3 ;  /* 0x0000000104037824 */ /* 0x000fe200078e0203 */
[----:B------:R-:W-:-:S04]  /*df90*/  LEA R4, P0, R2, UR4, 0x2 ;  /* 0x0000000402047c11 */ /* 0x000fc8000f8010ff */
[----:B------:R-:W-:-:S05]  /*dfa0*/  LEA.HI.X R5, R2, UR5, R3, 0x2, P0 ;  /* 0x0000000502057c11 */ /* 0x000fca00080f1403 */
[----:B------:R0:W5:Y:S04]  /*dfb0*/  LDG.E R4, desc[UR60][R4.64] ;  /* 0x0000003c04047981 */ /* 0x000168000c1e1900 */
.L_x_87:
[----:B------:R-:W-:Y:S01]  /*dfc0*/  LEA R2, R16, UR36, 0x3 ;  /* 0x0000002410027c11 */ /* 0x000fe2000f8e18ff */
[----:B------:R-:W-:Y:S01]  /*dfd0*/  BSSY B2, `(.L_x_88) ;  /* 0x0000004000027945 */ /* 0x000fe20003800000 */
[----:B------:R-:W-:-:S04]  /*dfe0*/  SHF.L.U32 R3, R22, 0x1f, RZ ;  /* 0x0000001f16037819 */ /* 0x000fc800000006ff */
[----:B------:R-:W1:Y:S02]  /*dff0*/  SYNCS.PHASECHK.TRANS64.TRYWAIT P0, [R2+URZ+0x31c40], R3 ;  /* 0x031c4003020075a7 */ /* 0x000e64000800017f */
[----:B-1----:R-:W-:Y:S05]  /*e000*/  @!P0 BRA `(.L_x_89) ;  /* 0x0000001c00bc8947 */ /* 0x002fea0003800000 */
.L_x_151:
[----:B------:R-:W-:Y:S05]  /*e010*/  BSYNC B2 ;  /* 0x0000000000027941 */ /* 0x000fea0003800000 */
.L_x_88:
        /* <DEDUP_REMOVED lines=12> */
.L_x_91:
[----:B------:R-:W-:Y:S05]  /*e0e0*/  BSYNC B2 ;  /* 0x0000000000027941 */ /* 0x000fea0003800000 */
.L_x_90:
[----:B------:R-:W-:Y:S01]  /*e0f0*/  IMAD.MOV.U32 R5, RZ, RZ, RZ ;  /* 0x000000ffff057224 */ /* 0x000fe200078e00ff */
[----:B------:R-:W-:Y:S01]  /*e100*/  UIADD3 UR4, UP0, UR38, 0x370, URZ ;  /* 0x0000037026047890 */ /* 0x000fe2000ff1e03f */
[C---:B-1----:R-:W-:Y:S01]  /*e110*/  IMAD R3, R16.reuse, 0x8, R8 ;  /* 0x0000000810037824 */ /* 0x042fe200078e0208 */
[----:B------:R-:W-:Y:S01]  /*e120*/  PLOP3.LUT P0, PT, PT, PT, PT, 0x80, 0x0 ;  /* 0x000000000000781c */ /* 0x000fe20003f0f070 */
[----:B------:R-:W-:Y:S01]  /*e130*/  IMAD R13, R16, 0x6c00, R9 ;  /* 0x00006c00100d7824 */ /* 0x000fe200078e0209 */
[----:B------:R-:W-:Y:S01]  /*e140*/  R2UR UR10, R5 ;  /* 0x00000000050a72ca */ /* 0x000fe200000e0000 */
[----:B------:R-:W-:Y:S01]  /*e150*/  VIADD R3, R3, 0x30 ;  /* 0x0000003003037836 */ /* 0x000fe20000000000 */
[----:B------:R-:W-:Y:S01]  /*e160*/  UIADD3.X UR5, URZ, UR39, URZ, UP0, !UPT ;  /* 0x000000273f057290 */ /* 0x000fe200087fe43f */
[----:B------:R-:W-:Y:S01]  /*e170*/  IMAD R2, R10, 0x90, RZ ;  /* 0x000000900a027824 */ /* 0x000fe200078e02ff */
[----:B------:R-:W-:Y:S01]  /*e180*/  UMOV UR6, 0x0 ;  /* 0x0000000000067882 */ /* 0x000fe20000000000 */
[----:B------:R-:W-:Y:S01]  /*e190*/  VIADD R11, R13, 0x16a00 ;  /* 0x00016a000d0b7836 */ /* 0x000fe20000000000 */
[----:B------:R-:W-:-:S09]  /*e1a0*/  UMOV UR7, 0x14f00000 ;  /* 0x14f0000000077882 */ /* 0x000fd20000000000 */
.L_x_92:
        /* <DEDUP_REMOVED lines=16> */
.L_x_93:
        /* <DEDUP_REMOVED lines=16> */
.L_x_94:
        /* <DEDUP_REMOVED lines=15> */
.L_x_152:
[----:B------:R-:W-:Y:S05]  /*e4a0*/  BSYNC B2 ;  /* 0x0000000000027941 */ /* 0x000fea0003800000 */
.L_x_95:
[----:B------:R-:W-:Y:S01]  /*e4b0*/  BSSY B2, `(.L_x_97) ;  /* 0x000000b000027945 */ /* 0x000fe20003800000 */
[----:B0-----:R-:W-:Y:S02]  /*e4c0*/  IMAD.MOV.U32 R2, RZ, RZ, 0x0 ;  /* 0x00000000ff027424 */ /* 0x001fe400078e00ff */
[----:B------:R-:W-:Y:S01]  /*e4d0*/  IMAD.MOV.U32 R3, RZ, RZ, 0x14f00000 ;  /* 0x14f00000ff037424 */ /* 0x000fe200078e00ff */
[----:B------:R-:W-:Y:S06]  /*e4e0*/  @P1 BRA `(.L_x_98) ;  /* 0x00000000001c1947 */ /* 0x000fec0003800000 */
[----:B------:R-:W0:Y:S02]  /*e4f0*/  S2R R13, SR_TID.X ;  /* 0x00000000000d7919 */ /* 0x000e240000002100 */
[----:B0-----:R-:W-:Y:S01]  /*e500*/  LOP3.LUT R14, R13, 0x1f, RZ, 0xc0, !PT ;  /* 0x0000001f0d0e7812 */ /* 0x001fe200078ec0ff */
[----:B------:R-:W-:-:S03]  /*e510*/  IMAD.MOV.U32 R13, RZ, RZ, 0x6c00 ;  /* 0x00006c00ff0d7424 */ /* 0x000fc600078e00ff */
[----:B------:R-:W-:Y:S01]  /*e520*/  ISETP.NE.AND P0, PT, R14, RZ, PT ;  /* 0x000000ff0e00720c */ /* 0x000fe20003f05270 */
[----:B------:R0:W-:-:S12]  /*e530*/  SYNCS.ARRIVE.TRANS64 RZ, [R7+URZ+0x50], R13 ;  /* 0x0000500d07ff79a7 */ /* 0x0001d8000800003f */
[----:B0-----:R-:W-:Y:S05]  /*e540*/  @!P0 BRA `(.L_x_98) ;  /* 0x0000000000048947 */ /* 0x001fea0003800000 */
[----:B------:R-:W-:Y:S01]  /*e550*/  BPT.TRAP 0x1 ;  /* 0x000000040000795c */ /* 0x000fe20000300000 */
.L_x_98:
[----:B------:R-:W-:Y:S05]  /*e560*/  BSYNC B2 ;  /* 0x0000000000027941 */ /* 0x000fea0003800000 */
.L_x_97:
[----:B------:R-:W-:Y:S01]  /*e570*/  R2UR UR6, R2 ;  /* 0x00000000020672ca */ /* 0x000fe200000e0000 */
[----:B------:R-:W-:Y:S01]  /*e580*/  IMAD R6, R6, 0x6c00, R9 ;  /* 0x00006c0006067824 */ /* 0x000fe200078e0209 */
[----:B------:R-:W-:Y:S01]  /*e590*/  R2UR UR7, R3 ;  /* 0x00000000030772ca */ /* 0x000fe200000e0000 */
[----:B------:R-:W-:Y:S01]  /*e5a0*/  UIADD3 UR4, UP0, UR38, 0x470, URZ ;  /* 0x0000047026047890 */ /* 0x000fe2000ff1e03f */
[----:B------:R-:W-:Y:S01]  /*e5b0*/  R2UR UR10, R5 ;  /* 0x00000000050a72ca */ /* 0x000fe200000e0000 */
[----:B------:R-:W-:Y:S01]  /*e5c0*/  IMAD R5, R23, 0x90, RZ ;  /* 0x0000009017057824 */ /* 0x000fe200078e02ff */
[----:B------:R-:W-:Y:S01]  /*e5d0*/  PLOP3.LUT P0, PT, PT, PT, PT, 0x80, 0x0 ;  /* 0x000000000000781c */ /* 0x000fe20003f0f070 */
[----:B------:R-:W-:Y:S01]  /*e5e0*/  VIADD R7, R7, 0x50 ;  /* 0x0000005007077836 */ /* 0x000fe20000000000 */
[----:B------:R-:W-:Y:S01]  /*e5f0*/  UIADD3.X UR5, URZ, UR39, URZ, UP0, !UPT ;  /* 0x000000273f057290 */ /* 0x000fe200087fe43f */
[----:B------:R-:W-:-:S11]  /*e600*/  VIADD R13, R6, 0x200 ;  /* 0x00000200060d7836 */ /* 0x000fd60000000000 */
.L_x_99:
        /* <DEDUP_REMOVED lines=15> */
.L_x_100:
        /* <DEDUP_REMOVED lines=15> */
.L_x_101:
        /* <DEDUP_REMOVED lines=12> */
.L_x_86:
[----:B------:R-:W-:Y:S05]  /*e8b0*/  BSYNC B1 ;  /* 0x0000000000017941 */ /* 0x000fea0003800000 */
.L_x_85:
[C---:B------:R-:W-:Y:S01]  /*e8c0*/  ISETP.GT.AND P0, PT, R0.reuse, 0x1, PT ;  /* 0x000000010000780c */ /* 0x040fe20003f04270 */
[----:B------:R-:W-:-:S12]  /*e8d0*/  VIADD R0, R0, 0xfffffffe ;  /* 0xfffffffe00007836 */ /* 0x000fd80000000000 */
[----:B------:R-:W-:Y:S05]  /*e8e0*/  @P0 BRA `(.L_x_102) ;  /* 0xffffffe800900947 */ /* 0x000fea000383ffff */
.L_x_67:
[----:B------:R-:W-:Y:S05]  /*e8f0*/  BSYNC B0 ;  /* 0x0000000000007941 */ /* 0x000fea0003800000 */
.L_x_48:
[----:B------:R-:W-:Y:S01]  /*e900*/  ISETP.NE.AND P0, PT, R25, RZ, PT ;  /* 0x000000ff1900720c */ /* 0x000fe20003f05270 */
[----:B------:R-:W-:-:S12]  /*e910*/  BSSY B0, `(.L_x_103) ;  /* 0x0000047000007945 */ /* 0x000fd80003800000 */
[----:B------:R-:W-:Y:S05]  /*e920*/  @!P0 BRA `(.L_x_104) ;  /* 0x0000000400148947 */ /* 0x000fea0003800000 */
[----:B0-----:R-:W0:Y:S01]  /*e930*/  S2R R0, SR_TID.X ;  /* 0x0000000000007919 */ /* 0x001e220000002100 */
[----:B------:R-:W-:Y:S01]  /*e940*/  LEA R3, R16, UR36, 0x3 ;  /* 0x0000002410037c11 */ /* 0x000fe2000f8e18ff */
[----:B------:R-:W-:Y:S01]  /*e950*/  BSSY B1, `(.L_x_105) ;  /* 0x0000006000017945 */ /* 0x000fe20003800000 */
[----:B0-----:R-:W-:Y:S02]  /*e960*/  LOP3.LUT R2, R0, 0x7f, RZ, 0xc0, !PT ;  /* 0x0000007f00027812 */ /* 0x001fe400078ec0ff */
[----:B------:R-:W-:Y:S02]  /*e970*/  SHF.L.U32 R0, R22, 0x1f, RZ ;  /* 0x0000001f16007819 */ /* 0x000fe400000006ff */
[----:B------:R-:W-:Y:S02]  /*e980*/  ISETP.NE.AND P1, PT, R2, RZ, PT ;  /* 0x000000ff0200720c */ /* 0x000fe40003f25270 */
[----:B------:R-:W0:Y:S02]  /*e990*/  SYNCS.PHASECHK.TRANS64.TRYWAIT P0, [R3+URZ+0x31c60], R0 ;  /* 0x031c6000030075a7 */ /* 0x000e24000800017f */
[----:B0-----:R-:W-:Y:S09]  /*e9a0*/  @!P0 BRA `(.L_x_106) ;  /* 0x00000014007c8947 */ /* 0x001ff20003800000 */
.L_x_153:
[----:B------:R-:W-:Y:S05]  /*e9b0*/  BSYNC B1 ;  /* 0x0000000000017941 */ /* 0x000fea0003800000 */
.L_x_105:
[----:B------:R-:W-:Y:S04]  /*e9c0*/  BSSY B1, `(.L_x_107) ;  /* 0x0000009000017945 */ /* 0x000fe80003800000 */
        /* <DEDUP_REMOVED lines=8> */
.L_x_108:
[----:B------:R-:W-:Y:S05]  /*ea50*/  BSYNC B1 ;  /* 0x0000000000017941 */ /* 0x000fea0003800000 */
.L_x_107:
[----:B------:R-:W-:Y:S01]  /*ea60*/  IMAD R9, R16, 0x6c00, R9 ;  /* 0x00006c0010097824 */ /* 0x000fe200078e0209 */
[----:B------:R-:W-:Y:S01]  /*ea70*/  UIADD3 UR4, UP0, UR38, 0x470, URZ ;  /* 0x0000047026047890 */ /* 0x000fe2000ff1e03f */
[----:B0-----:R-:W-:Y:S01]  /*ea80*/  VIADD R0, R3, 0x31c50 ;  /* 0x00031c5003007836 */ /* 0x001fe20000000000 */
[----:B------:R-:W-:Y:S01]  /*ea90*/  PLOP3.LUT P0, PT, PT, PT, PT, 0x80, 0x0 ;  /* 0x000000000000781c */ /* 0x000fe20003f0f070 */
[----:B------:R-:W-:Y:S01]  /*eaa0*/  IMAD R3, R23, 0x90, RZ ;  /* 0x0000009017037824 */ /* 0x000fe200078e02ff */
[----:B------:R-:W-:Y:S01]  /*eab0*/  UIADD3.X UR5, URZ, UR39, URZ, UP0, !UPT ;  /* 0x000000273f057290 */ /* 0x000fe200087fe43f */
[----:B------:R-:W-:Y:S01]  /*eac0*/  VIADD R2, R9, 0x200 ;  /* 0x0000020009027836 */ /* 0x000fe20000000000 */
[----:B------:R-:W-:Y:S01]  /*ead0*/  UMOV UR6, 0x0 ;  /* 0x0000000000067882 */ /* 0x000fe20000000000 */
[----:B------:R-:W-:Y:S01]  /*eae0*/  UMOV UR7, 0x14f00000 ;  /* 0x14f0000000077882 */ /* 0x000fe20000000000 */
[----:B------:R-:W-:-:S08]  /*eaf0*/  UMOV UR10, URZ ;  /* 0x0000003f000a7c82 */ /* 0x000fd00008000000 */
.L_x_109:
        /* <DEDUP_REMOVED lines=10> */
[----:B------:R-:W-:Y:S01]  /*eba0*/  PLOP3.LUT P0, PT, PT, PT, PT, 0x80, 0x0 ;  /* 0x000000000000781c */ /* 0x000fe20003f0f070 */
[----:B------:R-:W-:Y:S01]  /*ebb0*/  VIADD R2, R9, 0x2600 ;  /* 0x0000260009027836 */ /* 0x000fe20000000000 */
[----:B------:R-:W-:Y:S01]  /*ebc0*/  UMOV UR6, 0x0 ;  /* 0x0000000000067882 */ /* 0x000fe20000000000 */
[----:B------:R-:W-:Y:S01]  /*ebd0*/  UMOV UR7, 0x14f00000 ;  /* 0x14f0000000077882 */ /* 0x000fe20000000000 */
[----:B------:R-:W-:-:S09]  /*ebe0*/  UMOV UR10, 0x20 ;  /* 0x00000020000a7882 */ /* 0x000fd20000000000 */
.L_x_110:
        /* <DEDUP_REMOVED lines=15> */
.L_x_111:
        /* <DEDUP_REMOVED lines=9> */
[----:B-1----:R-:W-:Y:S05]  /*ed70*/  @P0 BRA.U.ANY `(.L_x_111) ;  /* 0xfffffffd00d80947 */ /* 0x002fea000393ffff */
.L_x_104:
[----:B------:R-:W-:Y:S05]  /*ed80*/  BSYNC B0 ;  /* 0x0000000000007941 */ /* 0x000fea0003800000 */
.L_x_103:
[----:B------:R-:W2:Y:S01]  /*ed90*/  LDL.LU R4, [R1+0x8] ;  /* 0x0000080001047983 */ /* 0x000ea20000300800 */
[----:B------:R-:W-:-:S03]  /*eda0*/  ULDC UR4, c[0x0][0xc34] ;  /* 0x00030d0000047ab9 */ /* 0x000fc60000000800 */
[----:B------:R-:W3:Y:S01]  /*edb0*/  LDL.LU R2, [R1+0x1c] ;  /* 0x00001c0001027983 */ /* 0x000ee20000300800 */
[----:B------:R-:W-:-:S05]  /*edc0*/  VIADD R16, R16, 0x1 ;  /* 0x0000000110107836 */ /* 0x000fca0000000000 */
[----:B------:R-:W-:-:S04]  /*edd0*/  ISETP.NE.AND P0, PT, R16, 0x2, PT ;  /* 0x000000021000780c */ /* 0x000fc80003f05270 */
[----:B------:R-:W-:Y:S02]  /*ede0*/  SEL R3, RZ, 0x1, P0 ;  /* 0x00000001ff037807 */ /* 0x000fe40000000000 */
[----:B------:R-:W-:Y:S02]  /*edf0*/  SEL R16, R16, RZ, P0 ;  /* 0x000000ff10107207 */ /* 0x000fe40000000000 */
[----:B------:R-:W-:Y:S01]  /*ee00*/  LOP3.LUT R22, R22, R3, RZ, 0x3c, !PT ;  /* 0x0000000316167212 */ /* 0x000fe200078e3cff */
[----:B--2---:R-:W-:Y:S02]  /*ee10*/  VIADD R4, R4, UR37 ;  /* 0x0000002504047c36 */ /* 0x004fe40008000000 */
[----:B---3--:R-:W-:-:S03]  /*ee20*/  VIADD R2, R2, 0x1 ;  /* 0x0000000102027836 */ /* 0x008fc60000000000 */
[----:B------:R1:W-:Y:S01]  /*ee30*/  STL [R1+0x8], R4 ;  /* 0x0000080401007387 */ /* 0x0003e20000100800 */
[----:B------:R-:W-:-:S03]  /*ee40*/  ISETP.GE.AND P1, PT, R4, UR4, PT ;  /* 0x0000000404007c0c */ /* 0x000fc6000bf26270 */
[----:B------:R1:W-:Y:S10]  /*ee50*/  STL [R1+0x1c], R2 ;  /* 0x00001c0201007387 */ /* 0x0003f40000100800 */
[----:B-1----:R-:W-:Y:S05]  /*ee60*/  @!P1 BRA `(.L_x_112) ;  /* 0xffffffc000509947 */ /* 0x002fea000383ffff */
[----:B0-----:R-:W-:-:S07]  /*ee70*/  LOP3.LUT R0, R2, 0x1, RZ, 0xc, !PT ;  /* 0x0000000102007812 */ /* 0x001fce00078e0cff */
.L_x_34:
[----:B------:R-:W0:Y:S01]  /*ee80*/  S2R R3, SR_CgaCtaId ;  /* 0x0000000000037919 */ /* 0x000e220000008800 */
[----:B------:R-:W-:Y:S01]  /*ee90*/  MOV R2, 0x400 ;  /* 0x0000040000027802 */ /* 0x000fe20000000f00 */
[----:B------:R-:W-:Y:S01]  /*eea0*/  BSSY B0, `(.L_x_113) ;  /* 0x0000005000007945 */ /* 0x000fe20003800000 */
[----:B------:R-:W-:Y:S02]  /*eeb0*/  SHF.L.U32 R0, R0, 0x1f, RZ ;  /* 0x0000001f00007819 */ /* 0x000fe400000006ff */
[----:B0-----:R-:W-:-:S04]  /*eec0*/  LEA R9, R3, R2, 0x18 ;  /* 0x0000000203097211 */ /* 0x001fc800078ec0ff */
[----:B------:R-:W0:Y:S02]  /*eed0*/  SYNCS.PHASECHK.TRANS64.TRYWAIT P0, [R9+URZ+0x31c20], R0 ;  /* 0x031c2000090075a7 */ /* 0x000e24000800017f */
[----:B0-----:R-:W-:Y:S05]  /*eee0*/  @!P0 BRA `(.L_x_114) ;  /* 0x0000001000408947 */ /* 0x001fea0003800000 */
.L_x_154:
[----:B------:R-:W-:Y:S05]  /*eef0*/  BSYNC B0 ;  /* 0x0000000000007941 */ /* 0x000fea0003800000 */
.L_x_113:
[----:B------:R-:W-:-:S03]  /*ef00*/  UMOV UR4, 0xffffffff ;  /* 0xffffffff00047882 */ /* 0x000fc60000000000 */
[----:B------:R-:W-:Y:S05]  /*ef10*/  BRA.DIV UR4, `(.L_x_115) ;  /* 0x0000001204487947 */ /* 0x000fea000b800000 */
[----:B0-----:R-:W0:Y:S02]  /*ef20*/  S2R R0, SR_TID.X ;  /* 0x0000000000007919 */ /* 0x001e240000002100 */
[----:B0-----:R-:W-:-:S04]  /*ef30*/  SHF.R.U32.HI R0, RZ, 0x5, R0 ;  /* 0x00000005ff007819 */ /* 0x001fc80000011600 */
[----:B------:R-:W-:-:S05]  /*ef40*/  LOP3.LUT R0, R0, 0x3, RZ, 0xc0, !PT ;  /* 0x0000000300007812 */ /* 0x000fca00078ec0ff */
[----:B------:R0:W1:Y:S02]  /*ef50*/  SHFL.IDX PT, R14, R0, RZ, 0x1f ;  /* 0x00001fff000e7589 */ /* 0x00006400000e0000 */
.L_x_157:
[----:B-1----:R-:W-:Y:S01]  /*ef60*/  ISETP.NE.AND P0, PT, R14, RZ, PT ;  /* 0x000000ff0e00720c */ /* 0x002fe20003f05270 */
[----:B------:R-:W-:-:S12]  /*ef70*/  BSSY B0, `(.L_x_116) ;  /* 0x0000024000007945 */ /* 0x000fd80003800000 */
[----:B------:R-:W-:Y:S05]  /*ef80*/  @P0 BRA `(.L_x_117) ;  /* 0x0000000000880947 */ /* 0x000fea0003800000 */
[----:B------:R-:W-:-:S03]  /*ef90*/  UMOV UR4, 0xffffffff ;  /* 0xffffffff00047882 */ /* 0x000fc60000000000 */
[----:B------:R-:W-:Y:S05]  /*efa0*/  BRA.DIV UR4, `(.L_x_118) ;  /* 0x0000001204587947 */ /* 0x000fea000b800000 */
[----:B------:R-:W-:-:S13]  /*efb0*/  ELECT P6, URZ, PT ;  /* 0x00000000003f782f */ /* 0x000fda00038c0000 */
.L_x_160:
[----:B------:R-:W-:Y:S05]  /*efc0*/  @!P6 BRA `(.L_x_117) ;  /* 0x000000000078e947 */ /* 0x000fea0003800000 */
[----:B0-----:R-:W2:Y:S02]  /*efd0*/  LDL.LU R0, [R1+0x28] ;  /* 0x0000280001007983 */ /* 0x001ea40000300800 */
[----:B--2---:R-:W-:-:S04]  /*efe0*/  LOP3.LUT R0, R0, 0x2, RZ, 0xfc, !PT ;  /* 0x0000000200007812 */ /* 0x004fc800078efcff */
[----:B------:R-:W-:-:S13]  /*eff0*/  ISETP.NE.AND P2, PT, R0, 0x3, PT ;  /* 0x000000030000780c */ /* 0x000fda0003f45270 */
[----:B------:R-:W-:Y:S05]  /*f000*/  @!P2 BRA `(.L_x_119) ;  /* 0x000000000004a947 */ /* 0x000fea0003800000 */
[----:B------:R-:W-:Y:S01]  /*f010*/  BPT.TRAP 0x1 ;  /* 0x000000040000795c */ /* 0x000fe20000300000 */
.L_x_119:
[----:B------:R-:W-:Y:S01]  /*f020*/  VIADD R3, R9, 0x31c40 ;  /* 0x00031c4009037836 */ /* 0x000fe20000000000 */
[----:B------:R-:W-:Y:S01]  /*f030*/  SHF.L.U32 R2, R22, 0x1f, RZ ;  /* 0x0000001f16027819 */ /* 0x000fe200000006ff */
[C---:B------:R-:W-:Y:S02]  /*f040*/  VIADD R0, R16.reuse, 0x1 ;  /* 0x0000000110007836 */ /* 0x040fe40000000000 */
[----:B------:R-:W-:-:S03]  /*f050*/  IMAD R7, R16, 0x8, R3 ;  /* 0x0000000810077824 */ /* 0x000fc600078e0203 */
[C---:B------:R-:W-:Y:S01]  /*f060*/  ISETP.NE.AND P1, PT, R0.reuse, 0x2, PT ;  /* 0x000000020000780c */ /* 0x040fe20003f25270 */
[----:B------:R-:W0:Y:S03]  /*f070*/  SYNCS.PHASECHK.TRANS64.TRYWAIT P0, [R7+URZ], R2 ;  /* 0x00000002070075a7 */ /* 0x000e26000800017f */
[----:B------:R-:W-:Y:S02]  /*f080*/  SEL R5, RZ, 0x1, P1 ;  /* 0x00000001ff057807 */ /* 0x000fe40000800000 */
[----:B------:R-:W-:Y:S02]  /*f090*/  SEL R4, R0, RZ, P1 ;  /* 0x000000ff00047207 */ /* 0x000fe40000800000 */
[----:B------:R-:W-:-:S03]  /*f0a0*/  LOP3.LUT R0, R22, R5, RZ, 0x3c, !PT ;  /* 0x0000000516007212 */ /* 0x000fc600078e3cff */
[----:B------:R-:W-:Y:S01]  /*f0b0*/  IMAD R3, R4, 0x8, R3 ;  /* 0x0000000804037824 */ /* 0x000fe200078e0203 */
[----:B------:R-:W-:Y:S01]  /*f0c0*/  SHF.L.U32 R0, R0, 0x1f, RZ ;  /* 0x0000001f00007819 */ /* 0x000fe200000006ff */
[----:B0-----:R-:W-:Y:S06]  /*f0d0*/  @!P0 BRA `(.L_x_120) ;  /* 0x00000010002c8947 */ /* 0x001fec0003800000 */
.L_x_161:
[----:B------:R-:W1:Y:S02]  /*f0e0*/  SYNCS.PHASECHK.TRANS64.TRYWAIT P0, [R3+URZ], R0 ;  /* 0x00000000030075a7 */ /* 0x000e64000800017f */
[----:B-1----:R-:W-:Y:S05]  /*f0f0*/  @!P0 BRA `(.L_x_121) ;  /* 0x0000001000388947 */ /* 0x002fea0003800000 */
.L_x_162:
[----:B------:R-:W-:Y:S05]  /*f100*/  @!P2 BRA `(.L_x_122) ;  /* 0x000000000004a947 */ /* 0x000fea0003800000 */
[----:B------:R-:W-:Y:S01]  /*f110*/  BPT.TRAP 0x1 ;  /* 0x000000040000795c */ /* 0x000fe20000300000 */
.L_x_122:
[----:B-1----:R-:W-:-:S04]  /*f120*/  VIADD R3, R9, 0x31c60 ;  /* 0x00031c6009037836 */ /* 0x002fc80000000000 */
[----:B------:R-:W-:-:S04]  /*f130*/  IMAD R5, R16, 0x8, R3 ;  /* 0x0000000810057824 */ /* 0x000fc800078e0203 */
[----:B------:R-:W1:Y:S02]  /*f140*/  SYNCS.PHASECHK.TRANS64.TRYWAIT P0, [R5+URZ], R2 ;  /* 0x00000002050075a7 */ /* 0x000e64000800017f */
[----:B-1----:R-:W-:Y:S05]  /*f150*/  @!P0 BRA `(.L_x_123) ;  /* 0x0000001000348947 */ /* 0x002fea0003800000 */
.L_x_163:
[----:B------:R-:W-:-:S07]  /*f160*/  IMAD R3, R4, 0x8, R3 ;  /* 0x0000000804037824 */ /* 0x000fce00078e0203 */
.L_x_124:
[----:B--2---:R2:W3:Y:S02]  /*f170*/  SYNCS.PHASECHK.TRANS64.TRYWAIT P0, [R3+URZ], R0 ;  /* 0x00000000030075a7 */ /* 0x0044e4000800017f */
[----:B---3--:R-:W-:Y:S05]  /*f180*/  @!P0 NANOSLEEP.SYNCS 0x989680 ;  /* 0x009896800000895d */ /* 0x008fea0003900000 */
[----:B------:R-:W3:Y:S02]  /*f190*/  @!P0 SYNCS.PHASECHK.TRANS64 P0, [R3+URZ], R0 ;  /* 0x00000000030085a7 */ /* 0x000ee4000800007f */
[----:B---3--:R-:W-:Y:S05]  /*f1a0*/  @!P0 BRA `(.L_x_124) ;  /* 0xfffffffc00f08947 */ /* 0x008fea000383ffff */
.L_x_117:
[----:B------:R-:W-:Y:S05]  /*f1b0*/  BSYNC B0 ;  /* 0x0000000000007941 */ /* 0x000fea0003800000 */
.L_x_116:
[----:B------:R-:W-:Y:S05]  /*f1c0*/  EXIT ;  /* 0x000000000000794d */ /* 0x000fea0003800000 */
.L_x_10:
[----:B0-----:R-:W-:-:S04]  /*f1d0*/  IMAD.U32 R3, RZ, RZ, UR37 ;  /* 0x00000025ff037e24 */ /* 0x001fc8000f8e00ff */
[----:B------:R0:W1:Y:S03]  /*f1e0*/  SYNCS.PHASECHK.TRANS64.TRYWAIT P1, [R3+URZ+0x31c00], R0 ;  /* 0x031c0000030075a7 */ /* 0x000066000802017f */
[----:B-1----:R-:W-:Y:S05]  /*f1f0*/  @!P1 NANOSLEEP.SYNCS 0x989680 ;  /* 0x009896800000995d */ /* 0x002fea0003900000 */
[----:B------:R-:W1:Y:S02]  /*f200*/  @!P1 SYNCS.PHASECHK.TRANS64 P1, [R3+URZ+0x31c00], R0 ;  /* 0x031c0000030095a7 */ /* 0x000e64000802007f */
[----:B-1----:R-:W-:Y:S05]  /*f210*/  @!P1 BRA `(.L_x_10) ;  /* 0xfffffffc00ec9947 */ /* 0x002fea000383ffff */
[----:B------:R-:W-:Y:S05]  /*f220*/  BRA `(.L_x_125) ;  /* 0xffffff2000247947 */ /* 0x000fea000383ffff */
.L_x_14:
[----:B-1----:R1:W2:Y:S02]  /*f230*/  SYNCS.PHASECHK.TRANS64.TRYWAIT P2, [R0+URZ+0x31c30], R3 ;  /* 0x031c3003000075a7 */ /* 0x0022a4000804017f */
[----:B--2---:R-:W-:Y:S05]  /*f240*/  @!P2 NANOSLEEP.SYNCS 0x989680 ;  /* 0x009896800000a95d */ /* 0x004fea0003900000 */
[----:B------:R-:W2:Y:S02]  /*f250*/  @!P2 SYNCS.PHASECHK.TRANS64 P2, [R0+URZ+0x31c30], R3 ;  /* 0x031c30030000a5a7 */ /* 0x000ea4000804007f */
[----:B--2---:R-:W-:Y:S05]  /*f260*/  @!P2 BRA `(.L_x_14) ;  /* 0xfffffffc00f0a947 */ /* 0x004fea000383ffff */
[----:B------:R-:W-:Y:S05]  /*f270*/  BRA `(.L_x_13) ;  /* 0xffffff2000487947 */ /* 0x000fea000383ffff */
.L_x_19:
[----:B-1----:R-:W-:-:S04]  /*f280*/  IMAD.U32 R9, RZ, RZ, UR4 ;  /* 0x00000004ff097e24 */ /* 0x002fc8000f8e00ff */
[----:B------:R1:W2:Y:S03]  /*f290*/  SYNCS.PHASECHK.TRANS64.TRYWAIT P2, [R9+URZ+0x31c30], R8 ;  /* 0x031c3008090075a7 */ /* 0x0002a6000804017f */
[----:B--2---:R-:W-:Y:S05]  /*f2a0*/  @!P2 NANOSLEEP.SYNCS 0x989680 ;  /* 0x009896800000a95d */ /* 0x004fea0003900000 */
[----:B------:R-:W2:Y:S02]  /*f2b0*/  @!P2 SYNCS.PHASECHK.TRANS64 P2, [R9+URZ+0x31c30], R8 ;  /* 0x031c30080900a5a7 */ /* 0x000ea4000804007f */
[----:B--2---:R-:W-:Y:S05]  /*f2c0*/  @!P2 BRA `(.L_x_19) ;  /* 0xfffffffc00eca947 */ /* 0x004fea000383ffff */
[----:B------:R-:W-:Y:S05]  /*f2d0*/  BRA `(.L_x_16) ;  /* 0xffffff6000607947 */ /* 0x000fea000383ffff */
.L_x_23:
[----:B-1----:R-:W-:-:S04]  /*f2e0*/  IMAD.U32 R8, RZ, RZ, UR4 ;  /* 0x00000004ff087e24 */ /* 0x002fc8000f8e00ff */
[----:B------:R1:W2:Y:S03]  /*f2f0*/  SYNCS.PHASECHK.TRANS64.TRYWAIT P2, [R8+URZ+0x31c50], R7 ;  /* 0x031c5007080075a7 */ /* 0x0002a6000804017f */
[----:B--2---:R-:W-:Y:S05]  /*f300*/  @!P2 NANOSLEEP.SYNCS 0x989680 ;  /* 0x009896800000a95d */ /* 0x004fea0003900000 */
[----:B------:R-:W2:Y:S02]  /*f310*/  @!P2 SYNCS.PHASECHK.TRANS64 P2, [R8+URZ+0x31c50], R7 ;  /* 0x031c50070800a5a7 */ /* 0x000ea4000804007f */
[----:B--2---:R-:W-:Y:S05]  /*f320*/  @!P2 BRA `(.L_x_23) ;  /* 0xfffffffc00eca947 */ /* 0x004fea000383ffff */
[----:B------:R-:W-:Y:S05]  /*f330*/  BRA `(.L_x_20) ;  /* 0xffffff7400f87947 */ /* 0x000fea000383ffff */
.L_x_28:
[----:B-1----:R-:W-:-:S04]  /*f340*/  IMAD.U32 R5, RZ, RZ, UR12 ;  /* 0x0000000cff057e24 */ /* 0x002fc8000f8e00ff */
[----:B------:R1:W2:Y:S03]  /*f350*/  SYNCS.PHASECHK.TRANS64.TRYWAIT P0, [R5+URZ+0x31c50], R0 ;  /* 0x031c5000050075a7 */ /* 0x0002a6000800017f */
[----:B--2---:R-:W-:Y:S05]  /*f360*/  @!P0 NANOSLEEP.SYNCS 0x989680 ;  /* 0x009896800000895d */ /* 0x004fea0003900000 */
[----:B------:R-:W2:Y:S02]  /*f370*/  @!P0 SYNCS.PHASECHK.TRANS64 P0, [R5+URZ+0x31c50], R0 ;  /* 0x031c5000050085a7 */ /* 0x000ea4000800007f */
[----:B--2---:R-:W-:Y:S05]  /*f380*/  @!P0 BRA `(.L_x_28) ;  /* 0xfffffffc00ec8947 */ /* 0x004fea000383ffff */
[----:B------:R-:W-:Y:S05]  /*f390*/  BRA `(.L_x_27) ;  /* 0xffffffa000107947 */ /* 0x000fea000383ffff */
.L_x_38:
[----:B------:R-:W0:Y:S01]  /*f3a0*/  S2R R20, SR_TID.X ;  /* 0x0000000000147919 */ /* 0x000e220000002100 */
[----:B------:R-:W-:Y:S01]  /*f3b0*/  BSSY B0, `(.L_x_126) ;  /* 0x000000a000007945 */ /* 0x000fe20003800000 */
[----:B------:R-:W-:Y:S02]  /*f3c0*/  IMAD.MOV.U32 R12, RZ, RZ, RZ ;  /* 0x000000ffff0c7224 */ /* 0x000fe400078e00ff */
[----:B------:R-:W-:Y:S02]  /*f3d0*/  IMAD.MOV.U32 R11, RZ, RZ, 0x1f ;  /* 0x0000001fff0b7424 */ /* 0x000fe400078e00ff */
[----:B------:R-:W-:Y:S01]  /*f3e0*/  IMAD.MOV.U32 R15, RZ, RZ, -0x1 ;  /* 0xffffffffff0f7424 */ /* 0x000fe200078e00ff */
[----:B0-----:R-:W-:-:S04]  /*f3f0*/  SHF.R.U32.HI R20, RZ, 0x5, R20 ;  /* 0x00000005ff147819 */ /* 0x001fc80000011614 */
[----:B------:R-:W-:-:S05]  /*f400*/  LOP3.LUT R20, R20, 0x3, RZ, 0xc0, !PT ;  /* 0x0000000314147812 */ /* 0x000fca00078ec0ff */
[----:B------:R-:W-:-:S07]  /*f410*/  IMAD.MOV.U32 R13, RZ, RZ, R20 ;  /* 0x000000ffff0d7224 */ /* 0x000fce00078e0014 */
[----:B------:R-:W-:Y:S05]  /*f420*/  WARPSYNC.COLLECTIVE R15, `(.L_x_127) ;  /* 0x000000000f087348 */ /* 0x000fea0003c00000 */
[----:B------:R0:W1:Y:S02]  /*f430*/  SHFL.IDX P6, R14, R13, R12, R11 ;  /* 0x0000000c0d0e7389 */ /* 0x00006400000c000b */
[----:B01----:R-:W-:Y:S01]  /*f440*/  ENDCOLLECTIVE ;  /* 0x000000000000791b */ /* 0x003fe20003800000 */
.L_x_127:
[----:B------:R-:W-:Y:S05]  /*f450*/  BSYNC B0 ;  /* 0x0000000000007941 */ /* 0x000fea0003800000 */
.L_x_126:
[----:B------:R-:W-:Y:S05]  /*f460*/  BRA `(.L_x_128) ;  /* 0xffffffc000747947 */ /* 0x000fea000383ffff */
.L_x_40:
[----:B------:R-:W-:Y:S01]  /*f470*/  BSSY B0, `(.L_x_129) ;  /* 0x0000006000007945 */ /* 0x000fe20003800000 */
[----:B------:R-:W-:-:S07]  /*f480*/  IMAD.MOV.U32 R15, RZ, RZ, -0x1 ;  /* 0xffffffffff0f7424 */ /* 0x000fce00078e00ff */
[----:B0-----:R-:W-:Y:S05]  /*f490*/  WARPSYNC.COLLECTIVE R15, `(.L_x_130) ;  /* 0x000000000f0c7348 */ /* 0x001fea0003c00000 */
[----:B------:R-:W-:Y:S02]  /*f4a0*/  ELECT P6, UR62, PT ;  /* 0x00000000003e782f */ /* 0x000fe400038c0000 */
[----:B------:R-:W-:Y:S01]  /*f4b0*/  MOV R14, UR62 ;  /* 0x0000003e000e7c02 */ /* 0x000fe20008000f00 */
[----:B0-----:R-:W-:Y:S10]  /*f4c0*/  ENDCOLLECTIVE ;  /* 0x000000000000791b */ /* 0x001ff40003800000 */
.L_x_130:
[----:B------:R-:W-:Y:S05]  /*f4d0*/  BSYNC B0 ;  /* 0x0000000000007941 */ /* 0x000fea0003800000 */
.L_x_129:
[----:B------:R-:W-:Y:S05]  /*f4e0*/  BRA `(.L_x_131) ;  /* 0xffffffc000707947 */ /* 0x000fea000383ffff */
.L_x_42:
[----:B0-----:R0:W1:Y:S02]  /*f4f0*/  SYNCS.PHASECHK.TRANS64.TRYWAIT P0, [R3+URZ+0x31c40], R0 ;  /* 0x031c4000030075a7 */ /* 0x001064000800017f */
[----:B-1----:R-:W-:Y:S05]  /*f500*/  @!P0 NANOSLEEP.SYNCS 0x989680 ;  /* 0x009896800000895d */ /* 0x002fea0003900000 */
[----:B------:R-:W1:Y:S02]  /*f510*/  @!P0 SYNCS.PHASECHK.TRANS64 P0, [R3+URZ+0x31c40], R0 ;  /* 0x031c4000030085a7 */ /* 0x000e64000800007f */
[----:B-1----:R-:W-:Y:S05]  /*f520*/  @!P0 BRA `(.L_x_42) ;  /* 0xfffffffc00f08947 */ /* 0x002fea000383ffff */
[----:B------:R-:W-:Y:S05]  /*f530*/  BRA `(.L_x_132) ;  /* 0xffffffc000cc7947 */ /* 0x000fea000383ffff */
.L_x_45:
[----:B------:R-:W-:Y:S02]  /*f540*/  IMAD.MOV.U32 R13, RZ, RZ, R4 ;  /* 0x000000ffff0d7224 */ /* 0x000fe400078e0004 */
[----:B------:R-:W-:Y:S02]  /*f550*/  IMAD.MOV.U32 R12, RZ, RZ, RZ ;  /* 0x000000ffff0c7224 */ /* 0x000fe400078e00ff */
[----:B------:R-:W-:Y:S02]  /*f560*/  IMAD.MOV.U32 R11, RZ, RZ, 0x1c1f ;  /* 0x00001c1fff0b7424 */ /* 0x000fe400078e00ff */
[----:B------:R-:W-:Y:S02]  /*f570*/  IMAD.MOV.U32 R15, RZ, RZ, -0x1 ;  /* 0xffffffffff0f7424 */ /* 0x000fe400078e00ff */
[----:B------:R-:W-:-:S07]  /*f580*/  IMAD R6, R6, 0xc0, R9 ;  /* 0x000000c006067824 */ /* 0x000fce00078e0209 */
[----:B------:R-:W-:Y:S05]  /*f590*/  WARPSYNC.COLLECTIVE R15, `(.L_x_133) ;  /* 0x000000000f087348 */ /* 0x000fea0003c00000 */
[----:B------:R0:W1:Y:S02]  /*f5a0*/  SHFL.IDX P6, R14, R13, R12, R11 ;  /* 0x0000000c0d0e7389 */ /* 0x00006400000c000b */
[----:B01----:R-:W-:Y:S01]  /*f5b0*/  ENDCOLLECTIVE ;  /* 0x000000000000791b */ /* 0x003fe20003800000 */
.L_x_133:
[----:B------:R-:W-:Y:S02]  /*f5c0*/  IMAD.MOV.U32 R13, RZ, RZ, R0 ;  /* 0x000000ffff0d7224 */ /* 0x000fe400078e0000 */
[----:B------:R-:W-:-:S07]  /*f5d0*/  IMAD.MOV.U32 R2, RZ, RZ, R14 ;  /* 0x000000ffff027224 */ /* 0x000fce00078e000e */
[----:B------:R-:W-:Y:S05]  /*f5e0*/  WARPSYNC.COLLECTIVE R15, `(.L_x_134) ;  /* 0x000000000f087348 */ /* 0x000fea0003c00000 */
[----:B------:R0:W1:Y:S02]  /*f5f0*/  SHFL.IDX P6, R14, R13, R12, R11 ;  /* 0x0000000c0d0e7389 */ /* 0x00006400000c000b */
[----:B01----:R-:W-:Y:S01]  /*f600*/  ENDCOLLECTIVE ;  /* 0x000000000000791b */ /* 0x003fe20003800000 */
.L_x_134:
[----:B------:R-:W-:Y:S02]  /*f610*/  ULDC UR4, c[0x0][0x288] ;  /* 0x0000a20000047ab9 */ /* 0x000fe40000000800 */
[----:B------:R-:W-:Y:S02]  /*f620*/  IMAD R5, R10, UR4, RZ ;  /* 0x000000040a057c24 */ /* 0x000fe4000f8e02ff */
[----:B------:R-:W-:-:S03]  /*f630*/  VIADD R10, R6, 0x20 ;  /* 0x00000020060a7836 */ /* 0x000fc60000000000 */
[----:B------:R-:W-:Y:S01]  /*f640*/  ISETP.GE.AND P4, PT, R6, R5, PT ;  /* 0x000000050600720c */ /* 0x000fe20003f86270 */
[----:B------:R-:W-:Y:S02]  /*f650*/  IMAD.MOV.U32 R13, RZ, RZ, R4 ;  /* 0x000000ffff0d7224 */ /* 0x000fe400078e0004 */
[----:B------:R-:W-:Y:S02]  /*f660*/  IMAD.MOV.U32 R12, RZ, RZ, 0x1 ;  /* 0x00000001ff0c7424 */ /* 0x000fe400078e00ff */
[----:B------:R-:W-:-:S08]  /*f670*/  IMAD.MOV.U32 R3, RZ, RZ, R14 ;  /* 0x000000ffff037224 */ /* 0x000fd000078e000e */
[----:B------:R-:W-:Y:S05]  /*f680*/  WARPSYNC.COLLECTIVE R15, `(.L_x_135) ;  /* 0x000000000f087348 */ /* 0x000fea0003c00000 */
[----:B------:R0:W1:Y:S02]  /*f690*/  SHFL.IDX P6, R14, R13, R12, R11 ;  /* 0x0000000c0d0e7389 */ /* 0x00006400000c000b */
[----:B01----:R-:W-:Y:S01]  /*f6a0*/  ENDCOLLECTIVE ;  /* 0x000000000000791b */ /* 0x003fe20003800000 */
.L_x_135:
[----:B------:R-:W-:-:S05]  /*f6b0*/  @!P4 LEA R3, P3, R20, R3, 0x1 ;  /* 0x000000031403c211 */ /* 0x000fca00078608ff */
[----:B------:R-:W-:Y:S01]  /*f6c0*/  @!P4 IMAD.X R2, RZ, RZ, R2, P3 ;  /* 0x000000ffff02c224 */ /* 0x000fe200018e0602 */
[----:B------:R-:W-:-:S04]  /*f6d0*/  ISETP.GE.AND P3, PT, R10, R5, PT ;  /* 0x000000050a00720c */ /* 0x000fc80003f66270 */
[----:B------:R-:W-:Y:S01]  /*f6e0*/  @!P4 LOP3.LUT R3, R3, R2, RZ, 0x3c, !PT ;  /* 0x000000020303c212 */ /* 0x000fe200078e3cff */
[----:B------:R-:W-:-:S03]  /*f6f0*/  IMAD.MOV.U32 R13, RZ, RZ, R0 ;  /* 0x000000ffff0d7224 */ /* 0x000fc600078e0000 */
[----:B------:R-:W-:-:S04]  /*f700*/  @!P4 LOP3.LUT R2, R3, R2, RZ, 0x3c, !PT ;  /* 0x000000020302c212 */ /* 0x000fc800078e3cff */
[----:B------:R-:W-:-:S05]  /*f710*/  @!P4 LOP3.LUT R3, R3, R2, RZ, 0x3c, !PT ;  /* 0x000000020303c212 */ /* 0x000fca00078e3cff */
[----:B------:R-:W-:Y:S01]  /*f720*/  @!PT LDS RZ, [RZ] ;  /* 0x00000000fffff984 */ /* 0x000fe20000000800 */
[----:B------:R-:W-:Y:S01]  /*f730*/  @!PT LDS RZ, [RZ] ;  /* 0x00000000fffff984 */ /* 0x000fe20000000800 */
[----:B------:R-:W-:Y:S01]  /*f740*/  @!PT LDS RZ, [RZ] ;  /* 0x00000000fffff984 */ /* 0x000fe20000000800 */
[----:B------:R-:W-:Y:S04]  /*f750*/  @!P4 LDGSTS.E.BYPASS.LTC128B.128 [R27+0xda00], desc[UR60][R2.64], !P0 ;  /* 0x0da00000021bcfae */ /* 0x000fe8000c101d7c */
[----:B------:R-:W-:Y:S04]  /*f760*/  @!P4 LDGSTS.E.BYPASS.LTC128B.128 [R27+0x10a00], desc[UR60][R2.64+0x40], !P1 ;  /* 0x10a00040021bcfae */ /* 0x000fe8000c901d7c */
[----:B------:R0:W-:Y:S02]  /*f770*/  @!P4 LDGSTS.E.BYPASS.LTC128B.128 [R27+0x13a00], desc[UR60][R2.64+0x80], !P2 ;  /* 0x13a00080021bcfae */ /* 0x0001e4000d101d7c */
[----:B0-----:R-:W-:-:S07]  /*f780*/  IMAD.MOV.U32 R2, RZ, RZ, R14 ;  /* 0x000000ffff027224 */ /* 0x001fce00078e000e */
[----:B------:R-:W-:Y:S05]  /*f790*/  WARPSYNC.COLLECTIVE R15, `(.L_x_136) ;  /* 0x000000000f087348 */ /* 0x000fea0003c00000 */
[----:B------:R0:W1:Y:S02]  /*f7a0*/  SHFL.IDX P6, R14, R13, R12, R11 ;  /* 0x0000000c0d0e7389 */ /* 0x00006400000c000b */
[----:B01----:R-:W-:Y:S01]  /*f7b0*/  ENDCOLLECTIVE ;  /* 0x000000000000791b */ /* 0x003fe20003800000 */
.L_x_136:
[----:B------:R-:W-:Y:S02]  /*f7c0*/  IMAD.MOV.U32 R13, RZ, RZ, R4 ;  /* 0x000000ffff0d7224 */ /* 0x000fe400078e0004 */
[----:B------:R-:W-:Y:S02]  /*f7d0*/  IMAD.MOV.U32 R12, RZ, RZ, 0x2 ;  /* 0x00000002ff0c7424 */ /* 0x000fe400078e00ff */
[----:B------:R-:W-:-:S07]  /*f7e0*/  IMAD.MOV.U32 R3, RZ, RZ, R14 ;  /* 0x000000ffff037224 */ /* 0x000fce00078e000e */
[----:B------:R-:W-:Y:S05]  /*f7f0*/  WARPSYNC.COLLECTIVE R15, `(.L_x_137) ;  /* 0x000000000f087348 */ /* 0x000fea0003c00000 */
[----:B------:R0:W1:Y:S02]  /*f800*/  SHFL.IDX P6, R14, R13, R12, R11 ;  /* 0x0000000c0d0e7389 */ /* 0x00006400000c000b */
[----:B01----:R-:W-:Y:S01]  /*f810*/  ENDCOLLECTIVE ;  /* 0x000000000000791b */ /* 0x003fe20003800000 */
.L_x_137:
[----:B------:R-:W-:-:S05]  /*f820*/  @!P3 LEA R3, P4, R20, R3, 0x1 ;  /* 0x000000031403b211 */ /* 0x000fca00078808ff */
[----:B------:R-:W-:-:S05]  /*f830*/  @!P3 IMAD.X R2, RZ, RZ, R2, P4 ;  /* 0x000000ffff02b224 */ /* 0x000fca00020e0602 */
        /* <DEDUP_REMOVED lines=10> */
[----:B0-----:R-:W-:-:S05]  /*f8e0*/  VIADD R2, R6, 0x40 ;  /* 0x0000004006027836 */ /* 0x001fca0000000000 */
[----:B------:R-:W-:Y:S01]  /*f8f0*/  ISETP.GE.AND P3, PT, R2, R5, PT ;  /* 0x000000050200720c */ /* 0x000fe20003f66270 */
[----:B------:R-:W-:-:S12]  /*f900*/  IMAD.MOV.U32 R2, RZ, RZ, R14 ;  /* 0x000000ffff027224 */ /* 0x000fd800078e000e */
[----:B------:R-:W-:Y:S05]  /*f910*/  WARPSYNC.COLLECTIVE R15, `(.L_x_138) ;  /* 0x000000000f087348 */ /* 0x000fea0003c00000 */
[----:B------:R0:W1:Y:S02]  /*f920*/  SHFL.IDX P6, R14, R13, R12, R11 ;  /* 0x0000000c0d0e7389 */ /* 0x00006400000c000b */
[----:B01----:R-:W-:Y:S01]  /*f930*/  ENDCOLLECTIVE ;  /* 0x000000000000791b */ /* 0x003fe20003800000 */
.L_x_138:
[----:B------:R-:W-:Y:S02]  /*f940*/  IMAD.MOV.U32 R13, RZ, RZ, R4 ;  /* 0x000000ffff0d7224 */ /* 0x000fe400078e0004 */
[----:B------:R-:W-:Y:S02]  /*f950*/  IMAD.MOV.U32 R12, RZ, RZ, 0x3 ;  /* 0x00000003ff0c7424 */ /* 0x000fe400078e00ff */
[----:B------:R-:W-:-:S07]  /*f960*/  IMAD.MOV.U32 R3, RZ, RZ, R14 ;  /* 0x000000ffff037224 */ /* 0x000fce00078e000e */
[----:B------:R-:W-:Y:S05]  /*f970*/  WARPSYNC.COLLECTIVE R15, `(.L_x_139) ;  /* 0x000000000f087348 */ /* 0x000fea0003c00000 */
[----:B------:R0:W1:Y:S02]  /*f980*/  SHFL.IDX P6, R14, R13, R12, R11 ;  /* 0x0000000c0d0e7389 */ /* 0x00006400000c000b */
[----:B01----:R-:W-:Y:S01]  /*f990*/  ENDCOLLECTIVE ;  /* 0x000000000000791b */ /* 0x003fe20003800000 */
.L_x_139:
[----:B------:R-:W-:-:S05]  /*f9a0*/  @!P3 LEA R3, P4, R20, R3, 0x1 ;  /* 0x000000031403b211 */ /* 0x000fca00078808ff */
[----:B------:R-:W-:-:S05]  /*f9b0*/  @!P3 IMAD.X R2, RZ, RZ, R2, P4 ;  /* 0x000000ffff02b224 */ /* 0x000fca00020e0602 */
[-C--:B------:R-:W-:Y:S01]  /*f9c0*/  @!P3 LOP3.LUT R3, R3, R2.reuse, RZ, 0x3c, !PT ;  /* 0x000000020303b212 */ /* 0x080fe200078e3cff */
[----:B------:R-:W-:Y:S02]  /*f9d0*/  IMAD.MOV.U32 R13, RZ, RZ, R0 ;  /* 0x000000ffff0d7224 */ /* 0x000fe400078e0000 */
[----:B------:R-:W-:Y:S01]  /*f9e0*/  VIADD R0, R6, 0x60 ;  /* 0x0000006006007836 */ /* 0x000fe20000000000 */
[----:B------:R-:W-:-:S04]  /*f9f0*/  @!P3 LOP3.LUT R2, R3, R2, RZ, 0x3c, !PT ;  /* 0x000000020302b212 */ /* 0x000fc800078e3cff */
[----:B------:R-:W-:Y:S01]  /*fa00*/  @!P3 LOP3.LUT R3, R3, R2, RZ, 0x3c, !PT ;  /* 0x000000020303b212 */ /* 0x000fe200078e3cff */
[----:B------:R-:W-:-:S07]  /*fa10*/  IMAD.MOV.U32 R4, RZ, RZ, R14 ;  /* 0x000000ffff047224 */ /* 0x000fce00078e000e */
[----:B------:R-:W-:Y:S05]  /*fa20*/  WARPSYNC.COLLECTIVE R15, `(.L_x_140) ;  /* 0x000000000f087348 */ /* 0x000fea0003c00000 */
[----:B------:R0:W1:Y:S02]  /*fa30*/  SHFL.IDX P6, R14, R13, R12, R11 ;  /* 0x0000000c0d0e7389 */ /* 0x00006400000c000b */
[----:B01----:R-:W-:Y:S01]  /*fa40*/  ENDCOLLECTIVE ;  /* 0x000000000000791b */ /* 0x003fe20003800000 */
.L_x_140:
[----:B------:R-:W-:Y:S01]  /*fa50*/  @!PT LDS RZ, [RZ] ;  /* 0x00000000fffff984 */ /* 0x000fe20000000800 */
[----:B------:R-:W-:Y:S01]  /*fa60*/  @!PT LDS RZ, [RZ] ;  /* 0x00000000fffff984 */ /* 0x000fe20000000800 */
[----:B------:R-:W-:Y:S01]  /*fa70*/  @!PT LDS RZ, [RZ] ;  /* 0x00000000fffff984 */ /* 0x000fe20000000800 */
[----:B------:R-:W-:Y:S04]  /*fa80*/  @!P3 LDGSTS.E.BYPASS.LTC128B.128 [R27+0xea00], desc[UR60][R2.64], !P0 ;  /* 0x0ea00000021bbfae */ /* 0x000fe8000c101d7c */
[----:B------:R-:W-:Y:S04]  /*fa90*/  @!P3 LDGSTS.E.BYPASS.LTC128B.128 [R27+0x11a00], desc[UR60][R2.64+0x40], !P1 ;  /* 0x11a00040021bbfae */ /* 0x000fe8000c901d7c */
[----:B------:R0:W-:Y:S01]  /*faa0*/  @!P3 LDGSTS.E.BYPASS.LTC128B.128 [R27+0x14a00], desc[UR60][R2.64+0x80], !P2 ;  /* 0x14a00080021bbfae */ /* 0x0001e2000d101d7c */
[----:B------:R-:W-:Y:S01]  /*fab0*/  ISETP.GE.AND P3, PT, R0, R5, PT ;  /* 0x000000050000720c */ /* 0x000fe20003f66270 */
[----:B------:R-:W-:-:S02]  /*fac0*/  IMAD.MOV.U32 R13, RZ, RZ, R7 ;  /* 0x000000ffff0d7224 */ /* 0x000fc400078e0007 */
[----:B------:R-:W-:Y:S02]  /*fad0*/  IMAD.MOV.U32 R12, RZ, RZ, RZ ;  /* 0x000000ffff0c7224 */ /* 0x000fe400078e00ff */
[----:B0-----:R-:W-:-:S08]  /*fae0*/  IMAD.MOV.U32 R2, RZ, RZ, R14 ;  /* 0x000000ffff027224 */ /* 0x001fd000078e000e */
[----:B------:R-:W-:Y:S05]  /*faf0*/  WARPSYNC.COLLECTIVE R15, `(.L_x_141) ;  /* 0x000000000f087348 */ /* 0x000fea0003c00000 */
[----:B------:R0:W1:Y:S02]  /*fb00*/  SHFL.IDX P6, R14, R13, R12, R11 ;  /* 0x0000000c0d0e7389 */ /* 0x00006400000c000b */
[----:B01----:R-:W-:Y:S01]  /*fb10*/  ENDCOLLECTIVE ;  /* 0x000000000000791b */ /* 0x003fe20003800000 */
.L_x_141:
[----:B------:R-:W-:-:S05]  /*fb20*/  @!P3 LEA R2, P5, R20, R2, 0x1 ;  /* 0x000000021402b211 */ /* 0x000fca00078a08ff */
[----:B------:R-:W-:-:S05]  /*fb30*/  @!P3 IMAD.X R3, RZ, RZ, R4, P5 ;  /* 0x000000ffff03b224 */ /* 0x000fca00028e0604 */
[----:B------:R-:W-:Y:S01]  /*fb40*/  @!PT LDS RZ, [RZ] ;  /* 0x00000000fffff984 */ /* 0x000fe20000000800 */
[----:B------:R-:W-:Y:S01]  /*fb50*/  @!PT LDS RZ, [RZ] ;  /* 0x00000000fffff984 */ /* 0x000fe20000000800 */
[----:B------:R-:W-:Y:S01]  /*fb60*/  @!PT LDS RZ, [RZ] ;  /* 0x00000000fffff984 */ /* 0x000fe20000000800 */
[----:B------:R0:W-:Y:S01]  /*fb70*/  @!P3 LDGSTS.E.BYPASS.LTC128B.128 [R27+0xf200], desc[UR60][R2.64], !P0 ;  /* 0x0f200000021bbfae */ /* 0x0001e2000c101d7c */
[----:B------:R-:W-:-:S03]  /*fb80*/  IMAD.MOV.U32 R13, RZ, RZ, R8 ;  /* 0x000000ffff0d7224 */ /* 0x000fc600078e0008 */
[----:B------:R0:W-:Y:S04]  /*fb90*/  @!P3 LDGSTS.E.BYPASS.LTC128B.128 [R27+0x12200], desc[UR60][R2.64+0x40], !P1 ;  /* 0x12200040021bbfae */ /* 0x0001e8000c901d7c */
[----:B------:R0:W-:Y:S01]  /*fba0*/  @!P3 LDGSTS.E.BYPASS.LTC128B.128 [R27+0x15200], desc[UR60][R2.64+0x80], !P2 ;  /* 0x15200080021bbfae */ /* 0x0001e2000d101d7c */
[----:B------:R-:W-:-:S07]  /*fbb0*/  IMAD.MOV.U32 R0, RZ, RZ, R14 ;  /* 0x000000ffff007224 */ /* 0x000fce00078e000e */
[----:B0-----:R-:W-:Y:S05]  /*fbc0*/  WARPSYNC.COLLECTIVE R15, `(.L_x_142) ;  /* 0x000000000f087348 */ /* 0x001fea0003c00000 */
[----:B------:R1:W2:Y:S02]  /*fbd0*/  SHFL.IDX P6, R14, R13, R12, R11 ;  /* 0x0000000c0d0e7389 */ /* 0x0002a400000c000b */
[----:B012---:R-:W-:Y:S01]  /*fbe0*/  ENDCOLLECTIVE ;  /* 0x000000000000791b */ /* 0x007fe20003800000 */
.L_x_142:
[----:B------:R-:W-:-:S05]  /*fbf0*/  VIADD R2, R6, 0x80 ;  /* 0x0000008006027836 */ /* 0x000fca0000000000 */
[----:B------:R-:W-:Y:S01]  /*fc00*/  ISETP.GE.AND P3, PT, R2, R5, PT ;  /* 0x000000050200720c */ /* 0x000fe20003f66270 */
[----:B------:R-:W-:Y:S02]  /*fc10*/  IMAD.MOV.U32 R13, RZ, RZ, R7 ;  /* 0x000000ffff0d7224 */ /* 0x000fe400078e0007 */
[----:B------:R-:W-:Y:S02]  /*fc20*/  IMAD.MOV.U32 R12, RZ, RZ, 0x1 ;  /* 0x00000001ff0c7424 */ /* 0x000fe400078e00ff */
[----:B------:R-:W-:-:S08]  /*fc30*/  IMAD.MOV.U32 R4, RZ, RZ, R14 ;  /* 0x000000ffff047224 */ /* 0x000fd000078e000e */
[----:B------:R-:W-:Y:S05]  /*fc40*/  WARPSYNC.COLLECTIVE R15, `(.L_x_143) ;  /* 0x000000000f087348 */ /* 0x000fea0003c00000 */
[----:B------:R0:W1:Y:S02]  /*fc50*/  SHFL.IDX P6, R14, R13, R12, R11 ;  /* 0x0000000c0d0e7389 */ /* 0x00006400000c000b */
[----:B01----:R-:W-:Y:S01]  /*fc60*/  ENDCOLLECTIVE ;  /* 0x000000000000791b */ /* 0x003fe20003800000 */
.L_x_143:
[----:B------:R-:W-:-:S05]  /*fc70*/  @!P3 LEA R4, P5, R20, R4, 0x1 ;  /* 0x000000041404b211 */ /* 0x000fca00078a08ff */
[----:B------:R-:W-:Y:S02]  /*fc80*/  @!P3 IMAD.X R0, RZ, RZ, R0, P5 ;  /* 0x000000ffff00b224 */ /* 0x000fe400028e0600 */
[----:B------:R-:W-:Y:S02]  /*fc90*/  @!P3 IMAD.MOV.U32 R2, RZ, RZ, R4 ;  /* 0x000000ffff02b224 */ /* 0x000fe400078e0004 */
[----:B------:R-:W-:Y:S02]  /*fca0*/  @!P3 IMAD.MOV.U32 R3, RZ, RZ, R0 ;  /* 0x000000ffff03b224 */ /* 0x000fe400078e0000 */
[----:B------:R-:W-:-:S03]  /*fcb0*/  IMAD.MOV.U32 R13, RZ, RZ, R8 ;  /* 0x000000ffff0d7224 */ /* 0x000fc600078e0008 */
[----:B------:R-:W-:Y:S01]  /*fcc0*/  @!PT LDS RZ, [RZ] ;  /* 0x00000000fffff984 */ /* 0x000fe20000000800 */
[----:B------:R-:W-:Y:S01]  /*fcd0*/  @!PT LDS RZ, [RZ] ;  /* 0x00000000fffff984 */ /* 0x000fe20000000800 */
[----:B------:R-:W-:Y:S01]  /*fce0*/  @!PT LDS RZ, [RZ] ;  /* 0x00000000fffff984 */ /* 0x000fe20000000800 */
[----:B------:R0:W-:Y:S04]  /*fcf0*/  @!P3 LDGSTS.E.BYPASS.LTC128B.128 [R27+0xfa00], desc[UR60][R2.64], !P0 ;  /* 0x0fa00000021bbfae */ /* 0x0001e8000c101d7c */
[----:B------:R0:W-:Y:S01]  /*fd00*/  @!P3 LDGSTS.E.BYPASS.LTC128B.128 [R27+0x12a00], desc[UR60][R2.64+0x40], !P1 ;  /* 0x12a00040021bbfae */ /* 0x0001e2000c901d7c */
[----:B------:R-:W-:-:S03]  /*fd10*/  IMAD.MOV.U32 R7, RZ, RZ, R14 ;  /* 0x000000ffff077224 */ /* 0x000fc600078e000e */
[----:B------:R0:W-:Y:S04]  /*fd20*/  @!P3 LDGSTS.E.BYPASS.LTC128B.128 [R27+0x15a00], desc[UR60][R2.64+0x80], !P2 ;  /* 0x15a00080021bbfae */ /* 0x0001e8000d101d7c */
[----:B0-----:R-:W-:Y:S05]  /*fd30*/  WARPSYNC.COLLECTIVE R15, `(.L_x_144) ;  /* 0x000000000f087348 */ /* 0x001fea0003c00000 */
[----:B------:R1:W2:Y:S02]  /*fd40*/  SHFL.IDX P6, R14, R13, R12, R11 ;  /* 0x0000000c0d0e7389 */ /* 0x0002a400000c000b */
[----:B012---:R-:W-:Y:S01]  /*fd50*/  ENDCOLLECTIVE ;  /* 0x000000000000791b */ /* 0x007fe20003800000 */
.L_x_144:
[----:B------:R-:W-:Y:S05]  /*fd60*/  BRA `(.L_x_145) ;  /* 0xffffffc800047947 */ /* 0x000fea000383ffff */
.L_x_47:
[----:B0-----:R0:W1:Y:S02]  /*fd70*/  SYNCS.PHASECHK.TRANS64.TRYWAIT P0, [R9+URZ+0x31c20], R0 ;  /* 0x031c2000090075a7 */ /* 0x001064000800017f */
[----:B-1----:R-:W-:Y:S05]  /*fd80*/  @!P0 NANOSLEEP.SYNCS 0x989680 ;  /* 0x009896800000895d */ /* 0x002fea0003900000 */
[----:B------:R-:W1:Y:S02]  /*fd90*/  @!P0 SYNCS.PHASECHK.TRANS64 P0, [R9+URZ+0x31c20], R0 ;  /* 0x031c2000090085a7 */ /* 0x000e64000800007f */
[----:B-1----:R-:W-:Y:S05]  /*fda0*/  @!P0 BRA `(.L_x_47) ;  /* 0xfffffffc00f08947 */ /* 0x002fea000383ffff */
[----:B------:R-:W-:Y:S05]  /*fdb0*/  BRA `(.L_x_146) ;  /* 0xffffffc800507947 */ /* 0x000fea000383ffff */
.L_x_54:
[----:B-1----:R1:W2:Y:S02]  /*fdc0*/  SYNCS.PHASECHK.TRANS64.TRYWAIT P0, [R3+URZ+0x31c40], R2 ;  /* 0x031c4002030075a7 */ /* 0x0022a4000800017f */
[----:B--2---:R-:W-:Y:S05]  /*fdd0*/  @!P0 NANOSLEEP.SYNCS 0x989680 ;  /* 0x009896800000895d */ /* 0x004fea0003900000 */
[----:B------:R-:W2:Y:S02]  /*fde0*/  @!P0 SYNCS.PHASECHK.TRANS64 P0, [R3+URZ+0x31c40], R2 ;  /* 0x031c4002030085a7 */ /* 0x000ea4000800007f */
[----:B--2---:R-:W-:Y:S05]  /*fdf0*/  @!P0 BRA `(.L_x_54) ;  /* 0xfffffffc00f08947 */ /* 0x004fea000383ffff */
[----:B------:R-:W-:Y:S05]  /*fe00*/  BRA `(.L_x_147) ;  /* 0xffffffc800f47947 */ /* 0x000fea000383ffff */
.L_x_61:
[----:B0-----:R0:W1:Y:S02]  /*fe10*/  SYNCS.PHASECHK.TRANS64.TRYWAIT P0, [R3+URZ+0x60], R2 ;  /* 0x00006002030075a7 */ /* 0x001064000800017f */
[----:B-1----:R-:W-:Y:S05]  /*fe20*/  @!P0 NANOSLEEP.SYNCS 0x989680 ;  /* 0x009896800000895d */ /* 0x002fea0003900000 */
[----:B------:R-:W1:Y:S02]  /*fe30*/  @!P0 SYNCS.PHASECHK.TRANS64 P0, [R3+URZ+0x60], R2 ;  /* 0x00006002030085a7 */ /* 0x000e64000800007f */
[----:B-1----:R-:W-:Y:S05]  /*fe40*/  @!P0 BRA `(.L_x_61) ;  /* 0xfffffffc00f08947 */ /* 0x002fea000383ffff */
[----:B------:R-:W-:Y:S05]  /*fe50*/  BRA `(.L_x_148) ;  /* 0xffffffd000007947 */ /* 0x000fea000383ffff */
.L_x_72:
[----:B-1----:R1:W2:Y:S02]  /*fe60*/  SYNCS.PHASECHK.TRANS64.TRYWAIT P0, [R3+URZ+0x31c40], R2 ;  /* 0x031c4002030075a7 */ /* 0x0022a4000800017f */
[----:B--2---:R-:W-:Y:S05]  /*fe70*/  @!P0 NANOSLEEP.SYNCS 0x989680 ;  /* 0x009896800000895d */ /* 0x004fea0003900000 */
[----:B------:R-:W2:Y:S02]  /*fe80*/  @!P0 SYNCS.PHASECHK.TRANS64 P0, [R3+URZ+0x31c40], R2 ;  /* 0x031c4002030085a7 */ /* 0x000ea4000800007f */
[----:B--2---:R-:W-:Y:S05]  /*fe90*/  @!P0 BRA `(.L_x_72) ;  /* 0xfffffffc00f08947 */ /* 0x004fea000383ffff */
[----:B------:R-:W-:Y:S05]  /*fea0*/  BRA `(.L_x_149) ;  /* 0xffffffd400a87947 */ /* 0x000fea000383ffff */
.L_x_79:
[----:B0-----:R0:W1:Y:S02]  /*feb0*/  SYNCS.PHASECHK.TRANS64.TRYWAIT P0, [R13+URZ+0x60], R22 ;  /* 0x000060160d0075a7 */ /* 0x001064000800017f */
[----:B-1----:R-:W-:Y:S05]  /*fec0*/  @!P0 NANOSLEEP.SYNCS 0x989680 ;  /* 0x009896800000895d */ /* 0x002fea0003900000 */
[----:B------:R-:W1:Y:S02]  /*fed0*/  @!P0 SYNCS.PHASECHK.TRANS64 P0, [R13+URZ+0x60], R22 ;  /* 0x000060160d0085a7 */ /* 0x000e64000800007f */
[----:B-1----:R-:W-:Y:S05]  /*fee0*/  @!P0 BRA `(.L_x_79) ;  /* 0xfffffffc00f08947 */ /* 0x002fea000383ffff */
[----:B------:R-:W-:Y:S05]  /*fef0*/  BRA `(.L_x_150) ;  /* 0xffffffd800b47947 */ /* 0x000fea000383ffff */
.L_x_89:
[----:B-1----:R1:W2:Y:S02]  /*ff00*/  SYNCS.PHASECHK.TRANS64.TRYWAIT P0, [R2+URZ+0x31c40], R3 ;  /* 0x031c4003020075a7 */ /* 0x0022a4000800017f */
[----:B--2---:R-:W-:Y:S05]  /*ff10*/  @!P0 NANOSLEEP.SYNCS 0x989680 ;  /* 0x009896800000895d */ /* 0x004fea0003900000 */
[----:B------:R-:W2:Y:S02]  /*ff20*/  @!P0 SYNCS.PHASECHK.TRANS64 P0, [R2+URZ+0x31c40], R3 ;  /* 0x031c4003020085a7 */ /* 0x000ea4000800007f */
[----:B--2---:R-:W-:Y:S05]  /*ff30*/  @!P0 BRA `(.L_x_89) ;  /* 0xfffffffc00f08947 */ /* 0x004fea000383ffff */
[----:B------:R-:W-:Y:S05]  /*ff40*/  BRA `(.L_x_151) ;  /* 0xffffffe000307947 */ /* 0x000fea000383ffff */
.L_x_96:
[----:B0-----:R0:W1:Y:S02]  /*ff50*/  SYNCS.PHASECHK.TRANS64.TRYWAIT P0, [R7+URZ+0x60], R2 ;  /* 0x00006002070075a7 */ /* 0x001064000800017f */
[----:B-1----:R-:W-:Y:S05]  /*ff60*/  @!P0 NANOSLEEP.SYNCS 0x989680 ;  /* 0x009896800000895d */ /* 0x002fea0003900000 */
[----:B------:R-:W1:Y:S02]  /*ff70*/  @!P0 SYNCS.PHASECHK.TRANS64 P0, [R7+URZ+0x60], R2 ;  /* 0x00006002070085a7 */ /* 0x000e64000800007f */
[----:B-1----:R-:W-:Y:S05]  /*ff80*/  @!P0 BRA `(.L_x_96) ;  /* 0xfffffffc00f08947 */ /* 0x002fea000383ffff */
[----:B------:R-:W-:Y:S05]  /*ff90*/  BRA `(.L_x_152) ;  /* 0xffffffe400407947 */ /* 0x000fea000383ffff */
.L_x_106:
[----:B0-----:R0:W1:Y:S02]  /*ffa0*/  SYNCS.PHASECHK.TRANS64.TRYWAIT P0, [R3+URZ+0x31c60], R0 ;  /* 0x031c6000030075a7 */ /* 0x001064000800017f */
[----:B-1----:R-:W-:Y:S05]  /*ffb0*/  @!P0 NANOSLEEP.SYNCS 0x989680 ;  /* 0x009896800000895d */ /* 0x002fea0003900000 */
[----:B------:R-:W1:Y:S02]  /*ffc0*/  @!P0 SYNCS.PHASECHK.TRANS64 P0, [R3+URZ+0x31c60], R0 ;  /* 0x031c6000030085a7 */ /* 0x000e64000800007f */
[----:B-1----:R-:W-:Y:S05]  /*ffd0*/  @!P0 BRA `(.L_x_106) ;  /* 0xfffffffc00f08947 */ /* 0x002fea000383ffff */
[----:B------:R-:W-:Y:S05]  /*ffe0*/  BRA `(.L_x_153) ;  /* 0xffffffe800707947 */ /* 0x000fea000383ffff */
.L_x_114:
[----:B0-----:R0:W1:Y:S02]  /*fff0*/  SYNCS.PHASECHK.TRANS64.TRYWAIT P0, [R9+URZ+0x31c20], R0 ;  /* 0x031c2000090075a7 */ /* 0x001064000800017f */
[----:B-1----:R-:W-:Y:S05]  /*10000*/  @!P0 NANOSLEEP.SYNCS 0x989680 ;  /* 0x009896800000895d */ /* 0x002fea0003900000 */
[----:B------:R-:W1:Y:S02]  /*10010*/  @!P0 SYNCS.PHASECHK.TRANS64 P0, [R9+URZ+0x31c20], R0 ;  /* 0x031c2000090085a7 */ /* 0x000e64000800007f */
[----:B-1----:R-:W-:Y:S05]  /*10020*/  @!P0 BRA `(.L_x_114) ;  /* 0xfffffffc00f08947 */ /* 0x002fea000383ffff */
[----:B------:R-:W-:Y:S05]  /*10030*/  BRA `(.L_x_154) ;  /* 0xffffffec00ac7947 */ /* 0x000fea000383ffff */
.L_x_115:
[----:B------:R-:W1:Y:S01]  /*10040*/  S2R R2, SR_TID.X ;  /* 0x0000000000027919 */ /* 0x000e620000002100 */
[----:B------:R-:W-:Y:S01]  /*10050*/  BSSY B0, `(.L_x_155) ;  /* 0x000000a000007945 */ /* 0x000fe20003800000 */
[----:B------:R-:W-:Y:S02]  /*10060*/  IMAD.MOV.U32 R12, RZ, RZ, RZ ;  /* 0x000000ffff0c7224 */ /* 0x000fe400078e00ff */
[----:B------:R-:W-:Y:S02]  /*10070*/  IMAD.MOV.U32 R11, RZ, RZ, 0x1f ;  /* 0x0000001fff0b7424 */ /* 0x000fe400078e00ff */
[----:B------:R-:W-:Y:S01]  /*10080*/  IMAD.MOV.U32 R15, RZ, RZ, -0x1 ;  /* 0xffffffffff0f7424 */ /* 0x000fe200078e00ff */
[----:B-1----:R-:W-:-:S04]  /*10090*/  SHF.R.U32.HI R2, RZ, 0x5, R2 ;  /* 0x00000005ff027819 */ /* 0x002fc80000011602 */
[----:B------:R-:W-:-:S05]  /*100a0*/  LOP3.LUT R2, R2, 0x3, RZ, 0xc0, !PT ;  /* 0x0000000302027812 */ /* 0x000fca00078ec0ff */
[----:B------:R-:W-:-:S07]  /*100b0*/  IMAD.MOV.U32 R13, RZ, RZ, R2 ;  /* 0x000000ffff0d7224 */ /* 0x000fce00078e0002 */
[----:B0-----:R-:W-:Y:S05]  /*100c0*/  WARPSYNC.COLLECTIVE R15, `(.L_x_156) ;  /* 0x000000000f087348 */ /* 0x001fea0003c00000 */
[----:B------:R1:W2:Y:S02]  /*100d0*/  SHFL.IDX P6, R14, R13, R12, R11 ;  /* 0x0000000c0d0e7389 */ /* 0x0002a400000c000b */
[----:B012---:R-:W-:Y:S01]  /*100e0*/  ENDCOLLECTIVE ;  /* 0x000000000000791b */ /* 0x007fe20003800000 */
.L_x_156:
[----:B------:R-:W-:Y:S05]  /*100f0*/  BSYNC B0 ;  /* 0x0000000000007941 */ /* 0x000fea0003800000 */
.L_x_155:
[----:B------:R-:W-:Y:S05]  /*10100*/  BRA `(.L_x_157) ;  /* 0xffffffec00947947 */ /* 0x000fea000383ffff */
.L_x_118:
[----:B------:R-:W-:Y:S01]  /*10110*/  BSSY B1, `(.L_x_158) ;  /* 0x0000006000017945 */ /* 0x000fe20003800000 */
[----:B------:R-:W-:-:S07]  /*10120*/  IMAD.MOV.U32 R15, RZ, RZ, -0x1 ;  /* 0xffffffffff0f7424 */ /* 0x000fce00078e00ff */
[----:B0-----:R-:W-:Y:S05]  /*10130*/  WARPSYNC.COLLECTIVE R15, `(.L_x_159) ;  /* 0x000000000f0c7348 */ /* 0x001fea0003c00000 */
[----:B------:R-:W-:Y:S02]  /*10140*/  ELECT P6, UR62, PT ;  /* 0x00000000003e782f */ /* 0x000fe400038c0000 */
[----:B------:R-:W-:Y:S01]  /*10150*/  MOV R14, UR62 ;  /* 0x0000003e000e7c02 */ /* 0x000fe20008000f00 */
[----:B0-----:R-:W-:Y:S10]  /*10160*/  ENDCOLLECTIVE ;  /* 0x000000000000791b */ /* 0x001ff40003800000 */
.L_x_159:
[----:B------:R-:W-:Y:S05]  /*10170*/  BSYNC B1 ;  /* 0x0000000000017941 */ /* 0x000fea0003800000 */
.L_x_158:
[----:B------:R-:W-:Y:S05]  /*10180*/  BRA `(.L_x_160) ;  /* 0xffffffec008c7947 */ /* 0x000fea000383ffff */
.L_x_120:
[----:B0-----:R0:W1:Y:S02]  /*10190*/  SYNCS.PHASECHK.TRANS64.TRYWAIT P0, [R7+URZ], R2 ;  /* 0x00000002070075a7 */ /* 0x001064000800017f */
[----:B-1----:R-:W-:Y:S05]  /*101a0*/  @!P0 NANOSLEEP.SYNCS 0x989680 ;  /* 0x009896800000895d */ /* 0x002fea0003900000 */
[----:B------:R-:W1:Y:S02]  /*101b0*/  @!P0 SYNCS.PHASECHK.TRANS64 P0, [R7+URZ], R2 ;  /* 0x00000002070085a7 */ /* 0x000e64000800007f */
[----:B-1----:R-:W-:Y:S05]  /*101c0*/  @!P0 BRA `(.L_x_120) ;  /* 0xfffffffc00f08947 */ /* 0x002fea000383ffff */
[----:B------:R-:W-:Y:S05]  /*101d0*/  BRA `(.L_x_161) ;  /* 0xffffffec00c07947 */ /* 0x000fea000383ffff */
.L_x_121:
[----:B-1----:R1:W2:Y:S02]  /*101e0*/  SYNCS.PHASECHK.TRANS64.TRYWAIT P0, [R3+URZ], R0 ;  /* 0x00000000030075a7 */ /* 0x0022a4000800017f */
[----:B--2---:R-:W-:Y:S05]  /*101f0*/  @!P0 NANOSLEEP.SYNCS 0x989680 ;  /* 0x009896800000895d */ /* 0x004fea0003900000 */
[----:B------:R-:W2:Y:S02]  /*10200*/  @!P0 SYNCS.PHASECHK.TRANS64 P0, [R3+URZ], R0 ;  /* 0x00000000030085a7 */ /* 0x000ea4000800007f */
[----:B--2---:R-:W-:Y:S05]  /*10210*/  @!P0 BRA `(.L_x_121) ;  /* 0xfffffffc00f08947 */ /* 0x004fea000383ffff */
[----:B------:R-:W-:Y:S05]  /*10220*/  BRA `(.L_x_162) ;  /* 0xffffffec00b47947 */ /* 0x000fea000383ffff */
.L_x_123:
[----:B-1----:R1:W2:Y:S02]  /*10230*/  SYNCS.PHASECHK.TRANS64.TRYWAIT P0, [R5+URZ], R2 ;  /* 0x00000002050075a7 */ /* 0x0022a4000800017f */
[----:B--2---:R-:W-:Y:S05]  /*10240*/  @!P0 NANOSLEEP.SYNCS 0x989680 ;  /* 0x009896800000895d */ /* 0x004fea0003900000 */
[----:B------:R-:W2:Y:S02]  /*10250*/  @!P0 SYNCS.PHASECHK.TRANS64 P0, [R5+URZ], R2 ;  /* 0x00000002050085a7 */ /* 0x000ea4000800007f */
[----:B--2---:R-:W-:Y:S05]  /*10260*/  @!P0 BRA `(.L_x_123) ;  /* 0xfffffffc00f08947 */ /* 0x004fea000383ffff */
[----:B------:R-:W-:Y:S05]  /*10270*/  BRA `(.L_x_163) ;  /* 0xffffffec00b87947 */ /* 0x000fea000383ffff */
.L_x_164:
[----:B------:R-:W-:-:S00]  /*10280*/  BRA `(.L_x_164) ;  /* 0xfffffffc00fc7947 */ /* 0x000fc0000383ffff */
[----:B------:R-:W-:-:S00]  /*10290*/  NOP ;  /* 0x0000000000007918 */ /* 0x000fc00000000000 */
        /* <DEDUP_REMOVED lines=14> */
.L_x_2724:


//--------------------- .text._ZN7cutlass13device_kernelIN5flash11enable_sm90INS1_16FlashAttnFwdSm90INS1_25CollectiveMainloopFwdSm90ILi2EN4cute5tupleIJNS5_1CILi1EEES8_S8_EEENS6_IJNS7_ILi192EEENS7_ILi144EEENS7_ILi96EEEEEELi96ENS_6half_tEfNS_4arch4Sm90ELb0ELb0ELb1ELb1ELb0ELb0ELb0ELb0ELb1ELb1ELb0ELb0EEENS1_21CollectiveEpilogueFwdINS6_IJSA_SC_SB_EEES9_SE_SG_Li384ELb1ELb1ELb0ELb0EEENS1_36VarlenDynamicPersistentTileSchedulerILi192ELi144ELi384ELi128ELb0ELb1ELb1ELb0ELb1ELb1EEEEEEEEEvNT_6ParamsE --------------------------
	.section	.text._ZN7cutlass13device_kernelIN5flash11enable_sm90INS1_16FlashAttnFwdSm90INS1_25CollectiveMainloopFwdSm90ILi2EN4cute5tupleIJNS5_1CILi1EEES8_S8_EEENS6_IJNS7_ILi192EEENS7_ILi144EEENS7_ILi96EEEEEELi96ENS_6half_tEfNS_4arch4Sm90ELb0ELb0ELb1ELb1ELb0ELb0ELb0ELb0ELb1ELb1ELb0ELb0EEENS1_21CollectiveEpilogueFwdINS6_IJSA_SC_SB_EEES9_SE_SG_Li384ELb1ELb1ELb0ELb0EEENS1_36VarlenDynamicPersistentTileSchedulerILi192ELi144ELi384ELi128ELb0ELb1ELb1ELb0ELb1ELb1EEEEEEEEEvNT_6ParamsE,"ax",@progbits
	.align	128
.text._ZN7cutlass13device_kernelIN5flash11enable_sm90INS1_16FlashAttnFwdSm90INS1_25CollectiveMainloopFwdSm90ILi2EN4cute5tupleIJNS5_1CILi1EEES8_S8_EEENS6_IJNS7_ILi192EEENS7_ILi144EEENS7_ILi96EEEEEELi96ENS_6half_tEfNS_4arch4Sm90ELb0ELb0ELb1ELb1ELb0ELb0ELb0ELb0ELb1ELb1ELb0ELb0EEENS1_21CollectiveEpilogueFwdINS6_IJSA_SC_SB_EEES9_SE_SG_Li384ELb1ELb1ELb0ELb0EEENS1_36VarlenDynamicPersistentTileSchedulerILi192ELi144ELi384ELi128ELb0ELb1ELb1ELb0ELb1ELb1EEEEEEEEEvNT_6ParamsE:
        .type           _ZN7cutlass13device_kernelIN5flash11enable_sm90INS1_16FlashAttnFwdSm90INS1_25CollectiveMainloopFwdSm90ILi2EN4cute5tupleIJNS5_1CILi1EEES8_S8_EEENS6_IJNS7_ILi192EEENS7_ILi144EEENS7_ILi96EEEEEELi96ENS_6half_tEfNS_4arch4Sm90ELb0ELb0ELb1ELb1ELb0ELb0ELb0ELb0ELb1ELb1ELb0ELb0EEENS1_21CollectiveEpilogueFwdINS6_IJSA_SC_SB_EEES9_SE_SG_Li384ELb1ELb1ELb0ELb0EEENS1_36VarlenDynamicPersistentTileSchedulerILi192ELi144ELi384ELi128ELb0ELb1ELb1ELb0ELb1ELb1EEEEEEEEEvNT_6ParamsE,@function
        .size           _ZN7cutlass13device_kernelIN5flash11enable_sm90INS1_16FlashAttnFwdSm90INS1_25CollectiveMainloopFwdSm90ILi2EN4cute5tupleIJNS5_1CILi1EEES8_S8_EEENS6_IJNS7_ILi192EEENS7_ILi144EEENS7_ILi96EEEEEELi96ENS_6half_tEfNS_4arch4Sm90ELb0ELb0ELb1ELb1ELb0ELb0ELb0ELb0ELb1ELb1ELb0ELb0EEENS1_21CollectiveEpilogueFwdINS6_IJSA_SC_SB_EEES9_SE_SG_Li384ELb1ELb1ELb0ELb0EEENS1_36VarlenDynamicPersistentTileSchedulerILi192ELi144ELi384ELi128ELb0ELb1ELb1ELb0ELb1ELb1EEEEEEEEEvNT_6ParamsE,(.L_x_2725 - _ZN7cutlass13device_kernelIN5flash11enable_sm90INS1_16FlashAttnFwdSm90INS1_25CollectiveMainloopFwdSm90ILi2EN4cute5tupleIJNS5_1CILi1EEES8_S8_EEENS6_IJNS7_ILi192EEENS7_ILi144EEENS7_ILi96EEEEEELi96ENS_6half_tEfNS_4arch4Sm90ELb0ELb0ELb1ELb1ELb0ELb0ELb0ELb0ELb1ELb1ELb0ELb0EEENS1_21CollectiveEpilogueFwdINS6_IJSA_SC_SB_EEES9_SE_SG_Li384ELb1ELb1ELb0ELb0EEENS1_36VarlenDynamicPersistentTileSchedulerILi192ELi144ELi384ELi128ELb0ELb1ELb1ELb0ELb1ELb1EEEEEEEEEvNT_6ParamsE)
        .other          _ZN7cutlass13device_kernelIN5flash11enable_sm90INS1_16FlashAttnFwdSm90INS1_25CollectiveMainloopFwdSm90ILi2EN4cute5tupleIJNS5_1CILi1EEES8_S8_EEENS6_IJNS7_ILi192EEENS7_ILi144EEENS7_ILi96EEEEEELi96ENS_6half_tEfNS_4arch4Sm90ELb0ELb0ELb1ELb1ELb0ELb0ELb0ELb0ELb1ELb1ELb0ELb0EEENS1_21CollectiveEpilogueFwdINS6_IJSA_SC_SB_EEES9_SE_SG_Li384ELb1ELb1ELb0ELb0EEENS1_36VarlenDynamicPersistentTileSchedulerILi192ELi144ELi384ELi128ELb0ELb1ELb1ELb0ELb1ELb1EEEEEEEEEvNT_6ParamsE,@"STO_CUDA_ENTRY STV_DEFAULT"
_ZN7cutlass13device_kernelIN5flash11enable_sm90INS1_16FlashAttnFwdSm90INS1_25CollectiveMainloopFwdSm90ILi2EN4cute5tupleIJNS5_1CILi1EEES8_S8_EEENS6_IJNS7_ILi192EEENS7_ILi144EEENS7_ILi96EEEEEELi96ENS_6half_tEfNS_4arch4Sm90ELb0ELb0ELb1ELb1ELb0ELb0ELb0ELb0ELb1ELb1ELb0ELb0EEENS1_21CollectiveEpilogueFwdINS6_IJSA_SC_SB_EEES9_SE_SG_Li384ELb1ELb1ELb0ELb0EEENS1_36VarlenDynamicPersistentTileSchedulerILi192ELi144ELi384ELi128ELb0ELb1ELb1ELb0ELb1ELb1EEEEEEEEEvNT_6ParamsE:
        /* <DEDUP_REMOVED lines=17> */
.L_x_166:
[----:B------:R-:W-:Y:S05]  /*0110*/  BSYNC B0 ;  /* 0x0000000000007941 */ /* 0x000fea0003800000 */
.L_x_165:
        /* <DEDUP_REMOVED lines=40> */
.L_x_167:
        /* <DEDUP_REMOVED lines=22> */
.L_x_168:
        /* <DEDUP_REMOVED lines=18> */
.L_x_169:
        /* <DEDUP_REMOVED lines=22> */
.L_x_170:
        /* <DEDUP_REMOVED lines=22> */
.L_x_171:
        /* <DEDUP_REMOVED lines=8> */
.L_x_173:
[----:B------:R-:W-:-:S08]  /*0960*/  NOP ;  /* 0x0000000000007918 */ /* 0x000fd00000000000 */
[----:B------:R-:W0:Y:S02]  /*0970*/  USETMAXREG.TRY_ALLOC.CTAPOOL UP0, 0xa0 ;  /* 0x000000a0000079c8 */ /* 0x000e240008000600 */
[----:B0-----:R-:W-:-:S13]  /*0980*/  PLOP3.LUT P0, PT, PT, PT, UP0, 0x80, 0x0 ;  /* 0x000000000000781c */ /* 0x001fda0003f0f008 */
[----:B------:R-:W-:Y:S05]  /*0990*/  @!P0 BRA `(.L_x_173) ;  /* 0xfffffffc00f08947 */ /* 0x000fea000383ffff */
[----:B--2---:R-:W0:Y:S01]  /*09a0*/  S2R R2, SR_TID.X ;  /* 0x0000000000027919 */ /* 0x004e220000002100 */
[----:B------:R-:W1:Y:S01]  /*09b0*/  S2UR UR4, SR_CgaCtaId ;  /* 0x00000000000479c3 */ /* 0x000e620000008800 */
[----:B------:R-:W-:-:S07]  /*09c0*/  UMOV UR36, 0x400 ;  /* 0x0000040000247882 */ /* 0x000fce0000000000 */
[----:B------:R-:W-:Y:S06]  /*09d0*/  BAR.ARV 0x8, 0x200 ;  /* 0x0208000000007b1d */ /* 0x000fec0000002000 */
[----:B-1----:R-:W-:-:S03]  /*09e0*/  ULEA UR36, UR4, UR36, 0x18 ;  /* 0x0000002404247291 */ /* 0x002fc6000f8ec03f */
[----:B------:R-:W-:Y:S01]  /*09f0*/  ULDC UR4, c[0x0][0xc3c] ;  /* 0x00030f0000047ab9 */ /* 0x000fe20000000800 */
[----:B0-----:R-:W-:-:S04]  /*0a00*/  LOP3.LUT R0, R2, 0xffffff80, RZ, 0xc0, !PT ;  /* 0xffffff8002007812 */ /* 0x001fc800078ec0ff */
[----:B------:R-:W-:-:S13]  /*0a10*/  ISETP.NE.AND P0, PT, R0, 0x80, PT ;  /* 0x000000800000780c */ /* 0x000fda0003f05270 */
[----:B------:R-:W-:Y:S08]  /*0a20*/  @!P0 BAR.ARV 0x9, 0x100 ;  /* 0x0244000000008b1d */ /* 0x000ff00000002000 */
[----:B------:R-:W-:Y:S06]  /*0a30*/  BAR.SYNC.DEFER_BLOCKING 0x5, 0x200 ;  /* 0x0148000000007b1d */ /* 0x000fec0000010000 */
[----:B------:R-:W0:Y:S02]  /*0a40*/  LDS.128 R32, [UR36+0x31cd0] ;  /* 0x031cd024ff207984 */ /* 0x000e240008000c00 */
[----:B------:R-:W-:Y:S06]  /*0a50*/  BAR.ARV 0x4, 0x200 ;  /* 0x0108000000007b1d */ /* 0x000fec0000002000 */
[----:B0-----:R-:W-:-:S13]  /*0a60*/  ISETP.GE.AND P0, PT, R35, UR4, PT ;  /* 0x0000000423007c0c */ /* 0x001fda000bf06270 */
[----:B------:R-:W-:Y:S05]  /*0a70*/  @P0 EXIT ;  /* 0x000000000000094d */ /* 0x000fea0003800000 */
[----:B------:R-:W2:Y:S01]  /*0a80*/  LDL.LU R13, [R1+0x3c] ;  /* 0x00003c00010d7983 */ /* 0x000ea20000300800 */
[----:B------:R-:W-:-:S05]  /*0a90*/  VIADD R15, R2, 0xffffff80 ;  /* 0xffffff80020f7836 */ /* 0x000fca0000000000 */
[----:B------:R-:W-:-:S04]  /*0aa0*/  SHF.R.S32.HI R0, RZ, 0x1f, R15 ;  /* 0x0000001fff007819 */ /* 0x000fc8000001140f */
[----:B------:R-:W-:-:S04]  /*0ab0*/  LEA.HI R2, R0, R15, RZ, 0x4 ;  /* 0x0000000f00027211 */ /* 0x000fc800078f20ff */
[----:B------:R-:W-:Y:S02]  /*0ac0*/  SHF.R.S32.HI R5, RZ, 0x4, R2 ;  /* 0x00000004ff057819 */ /* 0x000fe40000011402 */
[C---:B------:R-:W-:Y:S02]  /*0ad0*/  LOP3.LUT R3, R2.reuse, 0xfffffff0, RZ, 0xc0, !PT ;  /* 0xfffffff002037812 */ /* 0x040fe400078ec0ff */
[----:B------:R-:W-:Y:S02]  /*0ae0*/  LEA.HI R2, R2, R5, RZ, 0x1 ;  /* 0x0000000502027211 */ /* 0x000fe400078f08ff */
[----:B------:R-:W-:Y:S01]  /*0af0*/  LEA.HI R151, R0, R15, RZ, 0x7 ;  /* 0x0000000f00977211 */ /* 0x000fe200078f38ff */
[----:B------:R-:W-:Y:S01]  /*0b00*/  IMAD.IADD R3, R15, 0x1, -R3 ;  /* 0x000000010f037824 */ /* 0x000fe200078e0a03 */
[----:B------:R-:W-:Y:S02]  /*0b10*/  LOP3.LUT R4, R2, 0x1ffffffe, RZ, 0xc0, !PT ;  /* 0x1ffffffe02047812 */ /* 0x000fe400078ec0ff */
[----:B------:R-:W-:-:S02]  /*0b20*/  LOP3.LUT R150, R151, 0xffffff80, RZ, 0xc0, !PT ;  /* 0xffffff8097967812 */ /* 0x000fc400078ec0ff */
[----:B------:R-:W-:Y:S01]  /*0b30*/  SHF.R.S32.HI R2, RZ, 0x1f, R3 ;  /* 0x0000001fff027819 */ /* 0x000fe20000011403 */
[----:B------:R-:W-:Y:S02]  /*0b40*/  IMAD.IADD R4, R5, 0x1, -R4 ;  /* 0x0000000105047824 */ /* 0x000fe400078e0a04 */
[----:B------:R-:W-:Y:S01]  /*0b50*/  IMAD.IADD R150, R15, 0x1, -R150 ;  /* 0x000000010f967824 */ /* 0x000fe200078e0a96 */
[CC--:B------:R-:W-:Y:S02]  /*0b60*/  LEA.HI R5, R2.reuse, R3.reuse, RZ, 0x3 ;  /* 0x0000000302057211 */ /* 0x0c0fe400078f18ff */
[----:B------:R-:W-:Y:S02]  /*0b70*/  LEA.HI R2, R2, R3, RZ, 0x2 ;  /* 0x0000000302027211 */ /* 0x000fe400078f10ff */
[----:B------:R-:W-:Y:S01]  /*0b80*/  LEA.HI R7, R0, R15, RZ, 0x5 ;  /* 0x0000000f00077211 */ /* 0x000fe200078f28ff */
[----:B------:R-:W-:Y:S01]  /*0b90*/  IMAD.SHL.U32 R5, R5, 0x10, RZ ;  /* 0x0000001005057824 */ /* 0x000fe200078e00ff */
[----:B------:R-:W-:-:S02]  /*0ba0*/  LOP3.LUT R6, R2, 0x7fffffc, RZ, 0xc0, !PT ;  /* 0x07fffffc02067812 */ /* 0x000fc400078ec0ff */
[----:B------:R-:W-:Y:S02]  /*0bb0*/  SHF.R.S32.HI R9, RZ, 0x1f, R150 ;  /* 0x0000001fff097819 */ /* 0x000fe40000011496 */
[----:B------:R-:W-:Y:S02]  /*0bc0*/  SHF.R.S32.HI R2, RZ, 0x2, R2 ;  /* 0x00000002ff027819 */ /* 0x000fe40000011402 */
[----:B------:R-:W-:Y:S02]  /*0bd0*/  SHF.R.S32.HI R8, RZ, 0x5, R7 ;  /* 0x00000005ff087819 */ /* 0x000fe40000011407 */
[----:B------:R-:W-:Y:S01]  /*0be0*/  LEA.HI R10, R9, R150, RZ, 0x2 ;  /* 0x00000096090a7211 */ /* 0x000fe200078f10ff */
[----:B------:R-:W-:Y:S01]  /*0bf0*/  IMAD.SHL.U32 R2, R2, 0x40, RZ ;  /* 0x0000004002027824 */ /* 0x000fe200078e00ff */
[----:B------:R-:W-:Y:S02]  /*0c00*/  LOP3.LUT R5, R5, 0x7fffff80, RZ, 0xc0, !PT ;  /* 0x7fffff8005057812 */ /* 0x000fe400078ec0ff */
[----:B------:R-:W-:Y:S01]  /*0c10*/  LEA.HI R0, R0, R15, RZ, 0x2 ;  /* 0x0000000f00007211 */ /* 0x000fe200078f10ff */
[----:B------:R-:W-:Y:S01]  /*0c20*/  IMAD.IADD R6, R3, 0x1, -R6 ;  /* 0x0000000103067824 */ /* 0x000fe200078e0a06 */
[--C-:B------:R-:W-:Y:S01]  /*0c30*/  SHF.R.S32.HI R11, RZ, 0x2, R10.reuse ;  /* 0x00000002ff0b7819 */ /* 0x100fe2000001140a */
[----:B------:R-:W-:Y:S01]  /*0c40*/  IMAD R14, R8, 0x10, R3 ;  /* 0x00000010080e7824 */ /* 0x000fe200078e0203 */
[----:B------:R-:W-:Y:S01]  /*0c50*/  SHF.R.S32.HI R12, RZ, 0x1f, R10 ;  /* 0x0000001fff0c7819 */ /* 0x000fe2000001140a */
[----:B------:R-:W-:Y:S01]  /*0c60*/  IMAD.SHL.U32 R3, R4, 0x8, RZ ;  /* 0x0000000804037824 */ /* 0x000fe200078e00ff */
[----:B------:R-:W-:Y:S01]  /*0c70*/  SHF.R.S32.HI R151, RZ, 0x7, R151 ;  /* 0x00000007ff977819 */ /* 0x000fe20000011497 */
[----:B------:R-:W-:Y:S01]  /*0c80*/  IMAD R5, R8, 0x100, R5 ;  /* 0x0000010008057824 */ /* 0x000fe200078e0205 */
[----:B------:R-:W-:-:S02]  /*0c90*/  LOP3.LUT R2, R2, 0x40, RZ, 0xc0, !PT ;  /* 0x0000004002027812 */ /* 0x000fc400078ec0ff */
[----:B------:R-:W-:Y:S01]  /*0ca0*/  LOP3.LUT R147, R0, 0xfffffffc, RZ, 0xc0, !PT ;  /* 0xfffffffc00937812 */ /* 0x000fe200078ec0ff */
[----:B------:R-:W-:Y:S01]  /*0cb0*/  IMAD.U32 R155, R14, 0x20, R3 ;  /* 0x000000200e9b7824 */ /* 0x000fe200078e0003 */
[----:B------:R-:W-:Y:S01]  /*0cc0*/  LEA.HI R12, R12, R11, RZ, 0x3 ;  /* 0x0000000b0c0c7211 */ /* 0x000fe200078f18ff */
[----:B------:R-:W-:Y:S01]  /*0cd0*/  IMAD R5, R6, 0x10, R5 ;  /* 0x0000001006057824 */ /* 0x000fe200078e0205 */
[----:B------:R-:W-:Y:S01]  /*0ce0*/  LOP3.LUT R3, R2, 0x8, R3, 0xf8, !PT ;  /* 0x0000000802037812 */ /* 0x000fe200078ef803 */
[----:B------:R-:W-:Y:S01]  /*0cf0*/  IMAD.HI R6, R151, 0x55555556, RZ ;  /* 0x5555555697067827 */ /* 0x000fe200078e02ff */
[----:B------:R-:W-:Y:S02]  /*0d00*/  SHF.R.U32.HI R2, RZ, 0x3, R2 ;  /* 0x00000003ff027819 */ /* 0x000fe40000011602 */
[----:B------:R-:W-:Y:S01]  /*0d10*/  LOP3.LUT R12, R12, 0xfffffff8, RZ, 0xc0, !PT ;  /* 0xfffffff80c0c7812 */ /* 0x000fe200078ec0ff */
[----:B------:R-:W-:Y:S01]  /*0d20*/  IMAD.IADD R147, R15, 0x1, -R147 ;  /* 0x000000010f937824 */ /* 0x000fe200078e0a93 */
[----:B------:R-:W-:-:S02]  /*0d30*/  LEA.HI R9, R9, R150, RZ, 0x5 ;  /* 0x0000009609097211 */ /* 0x000fc400078f28ff */
[----:B------:R-:W-:Y:S01]  /*0d40*/  LOP3.LUT R2, R3, R2, RZ, 0x3c, !PT ;  /* 0x0000000203027212 */ /* 0x000fe200078e3cff */
[----:B------:R-:W-:Y:S01]  /*0d50*/  IMAD.IADD R12, R11, 0x1, -R12 ;  /* 0x000000010b0c7824 */ /* 0x000fe200078e0a0c */
[----:B------:R-:W-:Y:S02]  /*0d60*/  LEA.HI R6, R6, R6, RZ, 0x1 ;  /* 0x0000000606067211 */ /* 0x000fe400078f08ff */
[----:B------:R-:W-:Y:S02]  /*0d70*/  SHF.R.S32.HI R9, RZ, 0x5, R9 ;  /* 0x00000005ff097819 */ /* 0x000fe40000011409 */
[C---:B------:R-:W-:Y:S02]  /*0d80*/  LEA.HI R3, R147.reuse, R147, RZ, 0x1 ;  /* 0x0000009393037211 */ /* 0x040fe400078f08ff */
[----:B------:R-:W-:Y:S01]  /*0d90*/  SHF.L.U32 R18, R147, 0x3, RZ ;  /* 0x0000000393127819 */ /* 0x000fe200000006ff */
[----:B------:R-:W-:Y:S01]  /*0da0*/  IMAD R6, R6, -0x3, R151 ;  /* 0xfffffffd06067824 */ /* 0x000fe200078e0297 */
[----:B------:R-:W-:Y:S01]  /*0db0*/  LOP3.LUT R7, R10, 0x7ffffffc, RZ, 0xc0, !PT ;  /* 0x7ffffffc0a077812 */ /* 0x000fe200078ec0ff */
[----:B------:R-:W-:Y:S01]  /*0dc0*/  IMAD R9, R9, 0x10, R12 ;  /* 0x0000001009097824 */ /* 0x000fe200078e020c */
[----:B------:R-:W-:Y:S01]  /*0dd0*/  LOP3.LUT R4, R3, 0x1ffffffe, RZ, 0xc0, !PT ;  /* 0x1ffffffe03047812 */ /* 0x000fe200078ec0ff */
[----:B------:R-:W-:-:S02]  /*0de0*/  IMAD.IADD R2, R2, 0x1, R5 ;  /* 0x0000000102027824 */ /* 0x000fc400078e0205 */
[C---:B------:R-:W-:Y:S02]  /*0df0*/  VIADD R144, R18.reuse, 0x20 ;  /* 0x0000002012907836 */ /* 0x040fe40000000000 */
        /* <DEDUP_REMOVED lines=12> */
[----:B------:R-:W-:Y:S01]  /*0ec0*/  IMAD R154, R3, 0x8, R152 ;  /* 0x00000008039a7824 */ /* 0x000fe200078e0298 */
[----:B------:R-:W-:Y:S01]  /*0ed0*/  UMOV UR39, URZ ;  /* 0x0000003f00277c82 */ /* 0x000fe20008000000 */
[----:B--2---:R-:W-:-:S07]  /*0ee0*/  LOP3.LUT R17, R13, 0x1, RZ, 0xfc, !PT ;  /* 0x000000010d117812 */ /* 0x004fce00078efcff */
.L_x_207:
[----:B0-2---:R-:W0:Y:S01]  /*0ef0*/  LDC.64 R4, c[0x0][0xc88] ;  /* 0x00032200ff047b82 */ /* 0x005e220000000a00 */
[----:B------:R-:W-:Y:S01]  /*0f00*/  ULDC.64 UR4, c[0x0][0xa28] ;  /* 0x00028a0000047ab9 */ /* 0x000fe20000000a00 */
[----:B------:R-:W-:Y:S01]  /*0f10*/  IMAD.MOV.U32 R3, RZ, RZ, RZ ;  /* 0x000000ffff037224 */ /* 0x000fe200078e00ff */
[----:B------:R-:W-:Y:S01]  /*0f20*/  ULDC.64 UR6, c[0x0][0xa20] ;  /* 0x0002880000067ab9 */ /* 0x000fe20000000a00 */
[----:B0-----:R-:W-:-:S05]  /*0f30*/  IMAD.WIDE R4, R35, 0x4, R4 ;  /* 0x0000000423047825 */ /* 0x001fca00078e0204 */
[----:B------:R-:W2:Y:S01]  /*0f40*/  LDG.E R19, desc[UR60][R4.64] ;  /* 0x0000003c04137981 */ /* 0x000ea2000c1e1900 */
[----:B------:R-:W-:-:S04]  /*0f50*/  ISETP.NE.U32.AND P0, PT, RZ, UR4, PT ;  /* 0x00000004ff007c0c */ /* 0x000fc8000bf05070 */
[----:B------:R-:W-:Y:S02]  /*0f60*/  ISETP.NE.AND.EX P0, PT, RZ, UR5, PT, P0 ;  /* 0x00000005ff007c0c */ /* 0x000fe4000bf05300 */
[----:B--2---:R-:W-:-:S11]  /*0f70*/  SHF.R.S32.HI R146, RZ, 0x1f, R19 ;  /* 0x0000001fff927819 */ /* 0x004fd60000011413 */
[----:B---3--:R-:W-:-:S04]  /*0f80*/  @P0 LEA R6, P1, R19, UR4, 0x2 ;  /* 0x0000000413060c11 */ /* 0x008fc8000f8210ff */
[----:B----4-:R-:W-:Y:S01]  /*0f90*/  @P0 LEA.HI.X R7, R19, UR5, R146, 0x2, P1 ;  /* 0x0000000513070c11 */ /* 0x010fe200088f1492 */
[----:B------:R-:W-:-:S04]  /*0fa0*/  ULDC.64 UR4, c[0x0][0x418] ;  /* 0x0001060000047ab9 */ /* 0x000fc80000000a00 */
[----:B------:R0:W5:Y:S01]  /*0fb0*/  @P0 LDG.E R3, desc[UR60][R6.64] ;  /* 0x0000003c06030981 */ /* 0x000162000c1e1900 */
[----:B------:R-:W-:Y:S01]  /*0fc0*/  ISETP.NE.U32.AND P0, PT, RZ, UR6, PT ;  /* 0x00000006ff007c0c */ /* 0x000fe2000bf05070 */
[----:B------:R-:W-:-:S03]  /*0fd0*/  UISETP.NE.U32.AND UP0, UPT, UR4, URZ, UPT ;  /* 0x0000003f0400728c */ /* 0x000fc6000bf05070 */
[----:B------:R-:W-:Y:S01]  /*0fe0*/  ISETP.NE.AND.EX P0, PT, RZ, UR7, PT, P0 ;  /* 0x00000007ff007c0c */ /* 0x000fe2000bf05300 */
[----:B------:R-:W-:Y:S01]  /*0ff0*/  UISETP.NE.AND.EX UP0, UPT, UR5, URZ, UPT, UP0 ;  /* 0x0000003f0500728c */ /* 0x000fe2000bf05300 */
[----:B------:R-:W-:Y:S02]  /*1000*/  ULDC UR4, c[0x0][0x424] ;  /* 0x0001090000047ab9 */ /* 0x000fe40000000800 */
[----:B------:R-:W-:Y:S01]  /*1010*/  ULDC UR5, c[0x0][0x2f0] ;  /* 0x0000bc0000057ab9 */ /* 0x000fe20000000800 */
[----:B------:R-:W-:-:S04]  /*1020*/  USEL UR4, UR4, 0x1, UP0 ;  /* 0x0000000104047887 */ /* 0x000fc80008000000 */
[----:B------:R-:W-:-:S04]  /*1030*/  UIMAD UR4, UR4, UR5, URZ ;  /* 0x00000005040472a4 */ /* 0x000fc8000f8e023f */
[C---:B------:R-:W-:Y:S02]  /*1040*/  @P0 LEA R4, P1, R19.reuse, UR6, 0x2 ;  /* 0x0000000613040c11 */ /* 0x040fe4000f8210ff */
[----:B------:R-:W-:Y:S02]  /*1050*/  IMAD.U32 R64, RZ, RZ, UR4 ;  /* 0x00000004ff407e24 */ /* 0x000fe4000f8e00ff */
[----:B------:R-:W-:-:S05]  /*1060*/  @P0 LEA.HI.X R5, R19, UR7, R146, 0x2, P1 ;  /* 0x0000000713050c11 */ /* 0x000fca00088f1492 */
[----:B------:R0:W5:Y:S01]  /*1070*/  @P0 LDG.E R64, desc[UR60][R4.64] ;  /* 0x0000003c04400981 */ /* 0x000162000c1e1900 */
[----:B------:R-:W-:Y:S05]  /*1080*/  @P0 BRA `(.L_x_174) ;  /* 0x0000000000240947 */ /* 0x000fea0003800000 */
[----:B------:R-:W-:Y:S02]  /*1090*/  ULDC.64 UR4, c[0x0][0xa08] ;  /* 0x0002820000047ab9 */ /* 0x000fe40000000a00 */
[----:B------:R-:W-:-:S04]  /*10a0*/  ISETP.NE.U32.AND P0, PT, RZ, UR4, PT ;  /* 0x00000004ff007c0c */ /* 0x000fc8000bf05070 */
[----:B------:R-:W-:-:S13]  /*10b0*/  ISETP.NE.AND.EX P0, PT, RZ, UR5, PT, P0 ;  /* 0x00000005ff007c0c */ /* 0x000fda000bf05300 */
[----:B------:R-:W-:Y:S05]  /*10c0*/  @!P0 BRA `(.L_x_174) ;  /* 0x0000000000148947 */ /* 0x000fea0003800000 */
[----:B0-----:R-:W0:Y:S02]  /*10d0*/  LDC.64 R4, c[0x0][0xa08] ;  /* 0x00028200ff047b82 */ /* 0x001e240000000a00 */
[----:B0-----:R-:W-:-:S05]  /*10e0*/  IMAD.WIDE R4, R19, 0x4, R4 ;  /* 0x0000000413047825 */ /* 0x001fca00078e0204 */
[----:B-----5:R-:W2:Y:S04]  /*10f0*/  LDG.E R64, desc[UR60][R4.64] ;  /* 0x0000003c04407981 */ /* 0x020ea8000c1e1900 */
[----:B------:R-:W2:Y:S02]  /*1100*/  LDG.E R7, desc[UR60][R4.64+0x4] ;  /* 0x0000043c04077981 */ /* 0x000ea4000c1e1900 */
[----:B--2---:R-:W-:-:S07]  /*1110*/  IMAD.IADD R64, R7, 0x1, -R64 ;  /* 0x0000000107407824 */ /* 0x004fce00078e0a40 */
.L_x_174:
[----:B-----5:R-:W-:Y:S01]  /*1120*/  IMAD.IADD R64, R64, 0x1, -R3 ;  /* 0x0000000140407824 */ /* 0x020fe200078e0a03 */
[----:B------:R-:W-:Y:S01]  /*1130*/  PLOP3.LUT P0, PT, PT, PT, PT, 0x80, 0x0 ;  /* 0x000000000000781c */ /* 0x000fe20003f0f070 */
[----:B------:R-:W-:Y:S01]  /*1140*/  IMAD.MOV.U32 R23, RZ, RZ, R33 ;  /* 0x000000ffff177224 */ /* 0x000fe200078e0021 */
[----:B------:R-:W-:Y:S01]  /*1150*/  CS2R R30, SRZ ;  /* 0x00000000001e7805 */ /* 0x000fe2000001ff00 */
[C---:B------:R-:W-:Y:S01]  /*1160*/  VIADD R0, R64.reuse, 0x8f ;  /* 0x0000008f40007836 */ /* 0x040fe20000000000 */
[----:B------:R-:W-:Y:S01]  /*1170*/  ISETP.GE.AND P1, PT, R64, 0x1, PT ;  /* 0x000000014000780c */ /* 0x000fe20003f26270 */
[----:B------:R-:W-:Y:S01]  /*1180*/  IMAD.MOV.U32 R22, RZ, RZ, R34 ;  /* 0x000000ffff167224 */ /* 0x000fe200078e0022 */
[----:B------:R-:W-:Y:S01]  /*1190*/  CS2R R36, SRZ ;  /* 0x0000000000247805 */ /* 0x000fe2000001ff00 */
[----:B------:R-:W-:Y:S01]  /*11a0*/  IMAD.HI R0, R0, 0x38e38e39, RZ ;  /* 0x38e38e3900007827 */ /* 0x000fe200078e02ff */
[----:B------:R-:W-:Y:S02]  /*11b0*/  CS2R R38, SRZ ;  /* 0x0000000000267805 */ /* 0x000fe4000001ff00 */
[----:B------:R-:W-:-:S02]  /*11c0*/  CS2R R48, SRZ ;  /* 0x0000000000307805 */ /* 0x000fc4000001ff00 */
[----:B------:R-:W-:Y:S01]  /*11d0*/  CS2R R40, SRZ ;  /* 0x0000000000287805 */ /* 0x000fe2000001ff00 */
[----:B------:R-:W-:Y:S01]  /*11e0*/  IMAD.MOV.U32 R71, RZ, RZ, RZ ;  /* 0x000000ffff477224 */ /* 0x000fe200078e00ff */
[----:B------:R-:W-:Y:S02]  /*11f0*/  SHF.R.U32.HI R3, RZ, 0x1f, R0 ;  /* 0x0000001fff037819 */ /* 0x000fe40000011600 */
[----:B------:R-:W-:Y:S02]  /*1200*/  CS2R R42, SRZ ;  /* 0x00000000002a7805 */ /* 0x000fe4000001ff00 */
[----:B------:R-:W-:Y:S02]  /*1210*/  CS2R R52, SRZ ;  /* 0x0000000000347805 */ /* 0x000fe4000001ff00 */
[----:B------:R-:W-:Y:S02]  /*1220*/  CS2R R46, SRZ ;  /* 0x00000000002e7805 */ /* 0x000fe4000001ff00 */
[----:B------:R-:W-:Y:S01]  /*1230*/  LEA.HI.SX32 R104, R0, R3, 0x1b ;  /* 0x0000000300687211 */ /* 0x000fe200078fdaff */
[----:B------:R-:W-:Y:S01]  /*1240*/  IMAD.MOV.U32 R0, RZ, RZ, RZ ;  /* 0x000000ffff007224 */ /* 0x000fe200078e00ff */
[----:B------:R-:W-:Y:S01]  /*1250*/  CS2R R44, SRZ ;  /* 0x00000000002c7805 */ /* 0x000fe2000001ff00 */
[----:B------:R-:W-:Y:S01]  /*1260*/  IMAD.MOV.U32 R3, RZ, RZ, RZ ;  /* 0x000000ffff037224 */ /* 0x000fe200078e00ff */
        /* <DEDUP_REMOVED lines=8> */
[----:B------:R-:W-:Y:S01]  /*12f0*/  CS2R R74, SRZ ;  /* 0x00000000004a7805 */ /* 0x000fe2000001ff00 */
[----:B------:R-:W-:Y:S01]  /*1300*/  IMAD.MOV.U32 R65, RZ, RZ, RZ ;  /* 0x000000ffff417224 */ /* 0x000fe200078e00ff */
[----:B------:R-:W-:Y:S02]  /*1310*/  CS2R R80, SRZ ;  /* 0x0000000000507805 */ /* 0x000fe4000001ff00 */
[----:B------:R-:W-:Y:S01]  /*1320*/  CS2R R82, SRZ ;  /* 0x0000000000527805 */ /* 0x000fe2000001ff00 */
[----:B------:R-:W-:Y:S01]  /*1330*/  IMAD.MOV.U32 R24, RZ, RZ, RZ ;  /* 0x000000ffff187224 */ /* 0x000fe200078e00ff */
[----:B0-----:R-:W-:Y:S01]  /*1340*/  CS2R R6, SRZ ;  /* 0x0000000000067805 */ /* 0x001fe2000001ff00 */
[----:B------:R-:W-:Y:S01]  /*1350*/  IMAD.MOV.U32 R29, RZ, RZ, RZ ;  /* 0x000000ffff1d7224 */ /* 0x000fe200078e00ff */
[----:B------:R-:W-:Y:S01]  /*1360*/  MOV R8, RZ ;  /* 0x000000ff00087202 */ /* 0x000fe20000000f00 */
[----:B------:R-:W-:Y:S01]  /*1370*/  IMAD.MOV.U32 R26, RZ, RZ, RZ ;  /* 0x000000ffff1a7224 */ /* 0x000fe200078e00ff */
[----:B------:R-:W-:Y:S06]  /*1380*/  @!P1 BRA `(.L_x_175) ;  /* 0x0000008c00749947 */ /* 0x000fec0003800000 */
[----:B------:R-:W0:Y:S01]  /*1390*/  SHFL.IDX PT, R0, R151, RZ, 0x1f ;  /* 0x00001fff97007589 */ /* 0x000e2200000e0000 */
[----:B------:R-:W-:-:S04]  /*13a0*/  UIADD3 UR6, UR36, 0x24300, URZ ;  /* 0x0002430024067890 */ /* 0x000fc8000fffe03f */
[----:B------:R-:W-:-:S06]  /*13b0*/  ULOP3.LUT UP0, URZ, UR6, 0x9f, URZ, 0xc0, !UPT ;  /* 0x0000009f063f7892 */ /* 0x000fcc000f80c03f */
[----:B------:R-:W-:Y:S02]  /*13c0*/  PLOP3.LUT P0, PT, PT, PT, UP0, 0x80, 0x0 ;  /* 0x000000000000781c */ /* 0x000fe40003f0f008 */
[----:B0-----:R-:W-:-:S13]  /*13d0*/  R2UR UR38, R0 ;  /* 0x00000000002672ca */ /* 0x001fda00000e0000 */
[----:B------:R-:W-:-:S04]  /*13e0*/  UIMAD.WIDE UR4, UR38, 0x55555556, URZ ;  /* 0x55555556260478a5 */ /* 0x000fc8000f8e023f */
[----:B------:R-:W-:-:S04]  /*13f0*/  ULEA.HI UR5, UR5, UR5, URZ, 0x1 ;  /* 0x0000000505057291 */ /* 0x000fc8000f8f083f */
[----:B------:R-:W-:-:S04]  /*1400*/  UIMAD UR40, UR5, -0x3, UR38 ;  /* 0xfffffffd052878a4 */ /* 0x000fc8000f8e0226 */
[----:B------:R-:W-:-:S04]  /*1410*/  ULEA UR4, UR40, UR6, 0xb ;  /* 0x0000000628047291 */ /* 0x000fc8000f8e583f */
[----:B------:R-:W-:-:S04]  /*1420*/  USHF.R.U32.HI UR4, URZ, 0x4, UR4 ;  /* 0x000000043f047899 */ /* 0x000fc80008011604 */
[----:B------:R-:W-:Y:S01]  /*1430*/  ULOP3.LUT UR37, UR4, 0x3fff, URZ, 0xc0, !UPT ;  /* 0x00003fff04257892 */ /* 0x000fe2000f8ec03f */
[----:B------:R-:W-:Y:S11]  /*1440*/  @!P0 BRA `(.L_x_176) ;  /* 0x0000000000408947 */ /* 0x000ff60003800000 */
        /* <DEDUP_REMOVED lines=16> */
.L_x_176:
[----:B------:R-:W-:Y:S02]  /*1550*/  LEA.HI R0, R149, R149, RZ, 0x1 ;  /* 0x0000009595007211 */ /* 0x000fe400078f08ff */
[----:B------:R-:W-:Y:S02]  /*1560*/  ISETP.NE.AND P0, PT, R17, 0x3, PT ;  /* 0x000000031100780c */ /* 0x000fe40003f05270 */
[----:B------:R-:W-:-:S05]  /*1570*/  LOP3.LUT R0, R0, 0xfffffffe, RZ, 0xc0, !PT ;  /* 0xfffffffe00007812 */ /* 0x000fca00078ec0ff */
[----:B------:R-:W-:-:S05]  /*1580*/  IMAD.IADD R0, R149, 0x1, -R0 ;  /* 0x0000000195007824 */ /* 0x000fca00078e0a00 */
[----:B------:R-:W-:-:S04]  /*1590*/  SHF.L.U32 R0, R0, 0x1f, RZ ;  /* 0x0000001f00007819 */ /* 0x000fc800000006ff */
[----:B------:R-:W0:Y:S02]  /*15a0*/  SYNCS.PHASECHK.TRANS64.TRYWAIT P1, [UR36+0x31c00], R0 ;  /* 0x031c0000ff0075a7 */ /* 0x000e240008020164 */
[----:B0-----:R-:W-:Y:S05]  /*15b0*/  @!P1 BRA `(.L_x_177) ;  /* 0x0000010400389947 */ /* 0x001fea0003800000 */
.L_x_334:
[----:B------:R-:W-:Y:S05]  /*15c0*/  @!P0 BRA `(.L_x_178) ;  /* 0x0000000000048947 */ /* 0x000fea0003800000 */
[----:B------:R-:W-:Y:S01]  /*15d0*/  BPT.TRAP 0x1 ;  /* 0x000000040000795c */ /* 0x000fe20000300000 */
.L_x_178:
[----:B0-----:R-:W-:Y:S01]  /*15e0*/  IMAD.U32 R0, RZ, RZ, UR39 ;  /* 0x00000027ff007e24 */ /* 0x001fe2000f8e00ff */
[----:B------:R-:W-:-:S04]  /*15f0*/  SHF.L.U32 R3, R16, 0x1f, RZ ;  /* 0x0000001f10037819 */ /* 0x000fc800000006ff */
[----:B------:R-:W-:-:S04]  /*1600*/  LEA R0, R0, UR36, 0x3 ;  /* 0x0000002400007c11 */ /* 0x000fc8000f8e18ff */
[----:B------:R0:W1:Y:S01]  /*1610*/  SYNCS.PHASECHK.TRANS64.TRYWAIT P2, [R0+URZ+0x31c30], R3 ;  /* 0x031c3003000075a7 */ /* 0x000062000804017f */
[----:B------:R-:W-:Y:S05]  /*1620*/  @!P0 BRA `(.L_x_179) ;  /* 0x0000000000048947 */ /* 0x000fea0003800000 */
[----:B------:R-:W-:Y:S01]  /*1630*/  BPT.TRAP 0x1 ;  /* 0x000000040000795c */ /* 0x000fe20000300000 */
.L_x_179:
[----:B------:R-:W2:Y:S01]  /*1640*/  S2R R4, SR_TID.X ;  /* 0x0000000000047919 */ /* 0x000ea20000002100 */
[----:B------:R-:W-:Y:S01]  /*1650*/  IMAD.MOV.U32 R71, RZ, RZ, RZ ;  /* 0x000000ffff477224 */ /* 0x000fe200078e00ff */
[----:B--2---:R-:W-:Y:S01]  /*1660*/  LOP3.LUT P1, RZ, R4, 0x7f, RZ, 0xc0, !PT ;  /* 0x0000007f04ff7812 */ /* 0x004fe2000782c0ff */
[----:B-1----:R-:W-:-:S12]  /*1670*/  @P2 BRA `(.L_x_180) ;  /* 0x0000000000082947 */ /* 0x002fd80003800000 */
[----:B------:R-:W1:Y:S02]  /*1680*/  SYNCS.PHASECHK.TRANS64.TRYWAIT P2, [R0+URZ+0x31c30], R3 ;  /* 0x031c3003000075a7 */ /* 0x000e64000804017f */
[----:B-1----:R-:W-:Y:S05]  /*1690*/  @!P2 BRA `(.L_x_181) ;  /* 0x000001040018a947 */ /* 0x002fea0003800000 */
.L_x_180:
[----:B------:R-:W-:Y:S05]  /*16a0*/  WARPSYNC.ALL ;  /* 0x0000000000007948 */ /* 0x000fea0003800000 */
[----:B------:R-:W-:Y:S01]  /*16b0*/  UIADD3 UR4, UR36, 0x16a00, URZ ;  /* 0x00016a0024047890 */ /* 0x000fe2000fffe03f */
[----:B------:R-:W-:Y:S01]  /*16c0*/  WARPGROUP.ARRIVE ;  /* 0x00000000000079c5 */ /* 0x000fe20000000000 */
[----:B------:R-:W-:Y:S01]  /*16d0*/  ULEA UR40, UR40, UR36, 0xc ;  /* 0x0000002428287291 */ /* 0x000fe2000f8e603f */
[----:B------:R-:W-:Y:S01]  /*16e0*/  IMAD.IADD R5, R153, 0x1, R64 ;  /* 0x0000000199057824 */ /* 0x000fe200078e0240 */
[----:B------:R-:W-:Y:S01]  /*16f0*/  USHF.R.U32.HI UR4, URZ, 0x4, UR4 ;  /* 0x000000043f047899 */ /* 0x000fe20008011604 */
[----:B------:R-:W-:Y:S01]  /*1700*/  P2R R67, PR, RZ, 0x1 ;  /* 0x00000001ff437803 */ /* 0x000fe20000000000 */
[----:B------:R-:W-:Y:S01]  /*1710*/  UIADD3 UR40, UR40, 0xda00, URZ ;  /* 0x0000da0028287890 */ /* 0x000fe2000fffe03f */
[----:B------:R-:W-:Y:S01]  /*1720*/  IMAD R5, R104, -0x90, R5 ;  /* 0xffffff7068057824 */ /* 0x000fe200078e0205 */
[----:B------:R-:W-:Y:S01]  /*1730*/  ULOP3.LUT UR4, UR4, 0x3fff, URZ, 0xc0, !UPT ;  /* 0x00003fff04047892 */ /* 0x000fe2000f8ec03f */
[----:B01----:R-:W-:Y:S01]  /*1740*/  @!P1 VIADD R0, R0, 0x31c40 ;  /* 0x00031c4000009836 */ /* 0x003fe20000000000 */
[----:B------:R-:W-:-:S02]  /*1750*/  USHF.R.U32.HI UR40, URZ, 0x4, UR40 ;  /* 0x000000043f287899 */ /* 0x000fc40008011628 */
[----:B------:R-:W-:Y:S01]  /*1760*/  ULOP3.LUT UR56, UR4, 0x10000, URZ, 0xfc, !UPT ;  /* 0x0001000004387892 */ /* 0x000fe2000f8efc3f */
[C---:B------:R-:W-:Y:S01]  /*1770*/  ISETP.GT.AND P2, PT, R5.reuse, RZ, PT ;  /* 0x000000ff0500720c */ /* 0x040fe20003f44270 */
[----:B------:R-:W-:Y:S01]  /*1780*/  ULOP3.LUT UR24, UR40, 0x3fff, URZ, 0xc0, !UPT ;  /* 0x00003fff28187892 */ /* 0x000fe2000f8ec03f */
[C---:B------:R-:W-:Y:S01]  /*1790*/  ISETP.GT.AND P6, PT, R5.reuse, 0x1, PT ;  /* 0x000000010500780c */ /* 0x040fe20003fc4270 */
[----:B------:R-:W-:Y:S01]  /*17a0*/  UIMAD UR26, UR39, 0x6c0, UR56 ;  /* 0x000006c0271a78a4 */ /* 0x000fe2000f8e0238 */
[C---:B------:R-:W-:Y:S01]  /*17b0*/  ISETP.GT.AND P5, PT, R5.reuse, 0x8, PT ;  /* 0x000000080500780c */ /* 0x040fe20003fa4270 */
[----:B------:R-:W-:Y:S01]  /*17c0*/  ULOP3.LUT UR24, UR24, 0x10000, URZ, 0xfc, !UPT ;  /* 0x0001000018187892 */ /* 0x000fe2000f8efc3f */
[C---:B------:R-:W-:Y:S01]  /*17d0*/  ISETP.GT.AND P4, PT, R5.reuse, 0x9, PT ;  /* 0x000000090500780c */ /* 0x040fe20003f84270 */
[----:B------:R-:W-:Y:S01]  /*17e0*/  UMOV UR27, 0x80000020 ;  /* 0x80000020001b7882 */ /* 0x000fe20000000000 */
[----:B------:R-:W-:Y:S01]  /*17f0*/  UMOV UR25, 0x80000020 ;  /* 0x8000002000197882 */ /* 0x000fe20000000000 */
[----:B------:R-:W-:Y:S01]  /*1800*/  UIADD3 UR6, UR26, 0x40, URZ ;  /* 0x000000401a067890 */ /* 0x000fe2000fffe03f */
[----:B------:R-:W-:Y:S01]  /*1810*/  ISETP.GT.AND P3, PT, R5, 0x10, PT ;  /* 0x000000100500780c */ /* 0x000fe20003f64270 */
[----:B------:R-:W-:Y:S01]  /*1820*/  UMOV UR5, UR25 ;  /* 0x0000001900057c82 */ /* 0x000fe20008000000 */
[----:B------:R-:W-:Y:S01]  /*1830*/  UMOV UR4, UR24 ;  /* 0x0000001800047c82 */ /* 0x000fe20008000000 */
[----:B------:R-:W-:Y:S01]  /*1840*/  UMOV UR7, 0x80000020 ;  /* 0x8000002000077882 */ /* 0x000fe20000000000 */
[----:B------:R-:W-:Y:S01]  /*1850*/  HGMMA.64x16x16.F32 R96, gdesc[UR24], RZ, !UPT, gsb0 ;  /* 0x00200000186079f0 */ /* 0x000fe2000c0008ff */
[----:B------:R-:W-:-:S02]  /*1860*/  UIADD3 UR8, UR26, 0x80, URZ ;  /* 0x000000801a087890 */ /* 0x000fc4000fffe03f */
[----:B------:R-:W-:Y:S02]  /*1870*/  UIADD3 UR9, UR26, 0xc0, URZ ;  /* 0x000000c01a097890 */ /* 0x000fe4000fffe03f */
[----:B------:R-:W-:Y:S02]  /*1880*/  UIADD3 UR10, UR26, 0x100, URZ ;  /* 0x000001001a0a7890 */ /* 0x000fe4000fffe03f */
[----:B------:R-:W-:Y:S02]  /*1890*/  UIADD3 UR11, UR26, 0x140, URZ ;  /* 0x000001401a0b7890 */ /* 0x000fe4000fffe03f */
[----:B------:R-:W-:Y:S02]  /*18a0*/  UIADD3 UR12, UR26, 0x240, URZ ;  /* 0x000002401a0c7890 */ /* 0x000fe4000fffe03f */
[----:B------:R-:W-:Y:S02]  /*18b0*/  UIADD3 UR13, UR26, 0x380, URZ ;  /* 0x000003801a0d7890 */ /* 0x000fe4000fffe03f */
[----:B------:R-:W-:Y:S01]  /*18c0*/  UIADD3 UR14, UR24, 0x302, URZ ;  /* 0x00000302180e7890 */ /* 0x000fe2000fffe03f */
[----:B------:R-:W-:Y:S01]  /*18d0*/  UMOV UR15, 0x80000020 ;  /* 0x80000020000f7882 */ /* 0x000fe20000000000 */
[----:B------:R-:W-:-:S02]  /*18e0*/  UIADD3 UR16, UR24, 0x600, URZ ;  /* 0x0000060018107890 */ /* 0x000fc4000fffe03f */
[----:B------:R-:W-:Y:S01]  /*18f0*/  UIADD3 UR18, UR26, 0x480, URZ ;  /* 0x000004801a127890 */ /* 0x000fe2000fffe03f */
[----:B------:R-:W-:Y:S01]  /*1900*/  UMOV UR17, 0x80000020 ;  /* 0x8000002000117882 */ /* 0x000fe20000000000 */
[----:B------:R-:W-:Y:S01]  /*1910*/  UMOV UR19, 0x80000020 ;  /* 0x8000002000137882 */ /* 0x000fe20000000000 */
[----:B------:R-:W-:Y:S02]  /*1920*/  UIADD3 UR20, UR24, 0x602, URZ ;  /* 0x0000060218147890 */ /* 0x000fe4000fffe03f */
[----:B------:R-:W-:Y:S01]  /*1930*/  UIADD3 UR22, UR26, 0x482, URZ ;  /* 0x000004821a167890 */ /* 0x000fe2000fffe03f */
[----:B------:R-:W-:Y:S01]  /*1940*/  UMOV UR21, 0x80000020 ;  /* 0x8000002000157882 */ /* 0x000fe20000000000 */
[----:B------:R-:W-:Y:S01]  /*1950*/  UMOV UR23, 0x80000020 ;  /* 0x8000002000177882 */ /* 0x000fe20000000000 */
[----:B------:R-:W-:Y:S02]  /*1960*/  WARPGROUP.DEPBAR.LE gsb0, 0x0 ;  /* 0x00008000000079c5 */ /* 0x000fe40000010000 */
[----:B------:R-:W-:-:S06]  /*1970*/  WARPGROUP.ARRIVE ;  /* 0x00000000000079c5 */ /* 0x000fcc0000000000 */
[----:B------:R-:W-:Y:S01]  /*1980*/  HGMMA.64x16x16.F32 R88, gdesc[UR4], RZ, !UPT, gsb0 ;  /* 0x00200000045879f0 */ /* 0x000fe2000c0008ff */
[----:B------:R-:W-:Y:S01]  /*1990*/  UMOV UR4, UR24 ;  /* 0x0000001800047c82 */ /* 0x000fe20008000000 */
[----:B------:R-:W-:Y:S01]  /*19a0*/  UMOV UR5, UR25 ;  /* 0x0000001900057c82 */ /* 0x000fe20008000000 */
[----:B------:R-:W-:Y:S01]  /*19b0*/  UMOV UR6, UR8 ;  /* 0x0000000800067c82 */ /* 0x000fe20008000000 */
[----:B------:R-:W-:Y:S01]  /*19c0*/  UMOV UR7, 0x80000020 ;  /* 0x8000002000077882 */ /* 0x000fe20000000000 */
[----:B------:R-:W-:Y:S01]  /*19d0*/  UIADD3 UR8, UR26, 0x180, URZ ;  /* 0x000001801a087890 */ /* 0x000fe2000fffe03f */
        /* <DEDUP_REMOVED lines=54> */
[----:B------:R-:W-:Y:S01]  /*1d40*/  UMOV UR7, 0x80000020 ;  /* 0x8000002000077882 */ /* 0x000fe20000000000 */
        /* <DEDUP_REMOVED lines=37> */
[----:B------:R-:W-:Y:S01]  /*1fa0*/  UMOV UR11, 0x80000020 ;  /* 0x80000020000b7882 */ /* 0x000fe20000000000 */
        /* <DEDUP_REMOVED lines=9> */
[----:B------:R-:W-:Y:S01]  /*2040*/  UMOV UR6, UR10 ;  /* 0x0000000a00067c82 */ /* 0x000fe20008000000 */
[----:B------:R-:W-:Y:S01]  /*2050*/  UMOV UR7, 0x80000020 ;  /* 0x8000002000077882 */ /* 0x000fe20000000000 */
[----:B------:R-:W-:Y:S01]  /*2060*/  UMOV UR10, UR12 ;  /* 0x0000000c000a7c82 */ /* 0x000fe20008000000 */
[----:B------:R-:W-:Y:S01]  /*2070*/  UIADD3 UR12, UR26, 0x340, URZ ;  /* 0x000003401a0c7890 */ /* 0x000fe2000fffe03f */
        /* <DEDUP_REMOVED lines=176> */
[----:B------:R-:W1:Y:S08]  /*2b80*/  MUFU.TANH R7, R7 ;  /* 0x0000000700077308 */ /* 0x000e700000002400 */
[----:B------:R-:W-:Y:S01]  /*2b90*/  MUFU.TANH R10, R10 ;  /* 0x0000000a000a7308 */ /* 0x000fe20000002400 */
[----:B0-----:R-:W-:-:S07]  /*2ba0*/  FSEL R8, R8, -INF , P2 ;  /* 0xff80000008087808 */ /* 0x001fce0001000000 */
[----:B------:R-:W-:Y:S01]  /*2bb0*/  MUFU.TANH R12, R12 ;  /* 0x0000000c000c7308 */ /* 0x000fe20000002400 */
[----:B-1----:R-:W-:-:S07]  /*2bc0*/  FSEL R7, R7, -INF , P6 ;  /* 0xff80000007077808 */ /* 0x002fce0003000000 */
[----:B------:R-:W0:Y:S08]  /*2bd0*/  MUFU.TANH R4, R4 ;  /* 0x0000000400047308 */ /* 0x000e300000002400 */
[----:B------:R-:W1:Y:S08]  /*2be0*/  MUFU.TANH R3, R3 ;  /* 0x0000000300037308 */ /* 0x000e700000002400 */
[----:B------:R-:W2:Y:S01]  /*2bf0*/  MUFU.TANH R6, R6 ;  /* 0x0000000600067308 */ /* 0x000ea20000002400 */
[----:B0-----:R-:W-:Y:S01]  /*2c00*/  FSEL R4, R4, -INF , P2 ;  /* 0xff80000004047808 */ /* 0x001fe20001000000 */
        /* <DEDUP_REMOVED lines=13> */
[----:B------:R-:W-:Y:S01]  /*2ce0*/  ISETP.GT.AND P2, PT, R5, 0x11, PT ;  /* 0x000000110500780c */ /* 0x000fe20003f44270 */
[----:B------:R-:W-:Y:S01]  /*2cf0*/  FMUL.FTZ R91, R95, UR6 ;  /* 0x000000065f5b7c20 */ /* 0x000fe20008410000 */
[----:B-1----:R-:W-:-:S02]  /*2d00*/  FSEL R3, R3, -INF , P6 ;  /* 0xff80000003037808 */ /* 0x002fc40003000000 */
[----:B------:R-:W1:Y:S01]  /*2d10*/  MUFU.TANH R70, R70 ;  /* 0x0000004600467308 */ /* 0x000e620000002400 */
[----:B------:R-:W-:Y:S02]  /*2d20*/  ISETP.GT.AND P6, PT, R5, 0x18, PT ;  /* 0x000000180500780c */ /* 0x000fe40003fc4270 */
[----:B--2---:R-:W-:-:S05]  /*2d30*/  FSEL R6, R6, -INF , P5 ;  /* 0xff80000006067808 */ /* 0x004fca0002800000 */
[----:B------:R-:W2:Y:S01]  /*2d40*/  MUFU.TANH R69, R69 ;  /* 0x0000004500457308 */ /* 0x000ea20000002400 */
[----:B0-----:R-:W-:-:S07]  /*2d50*/  FSEL R66, R66, -INF , P3 ;  /* 0xff80000042427808 */ /* 0x001fce0001800000 */
[----:B------:R-:W0:Y:S01]  /*2d60*/  MUFU.TANH R14, R14 ;  /* 0x0000000e000e7308 */ /* 0x000e220000002400 */
[----:B-1----:R-:W-:-:S07]  /*2d70*/  FSEL R70, R70, -INF , P2 ;  /* 0xff80000046467808 */ /* 0x002fce0001000000 */
[----:B------:R-:W1:Y:S08]  /*2d80*/  MUFU.TANH R88, R88 ;  /* 0x0000005800587308 */ /* 0x000e700000002400 */
[----:B------:R-:W3:Y:S08]  /*2d90*/  MUFU.TANH R89, R89 ;  /* 0x0000005900597308 */ /* 0x000ef00000002400 */
        /* <DEDUP_REMOVED lines=10> */
[----:B------:R-:W4:Y:S01]  /*2e40*/  MUFU.TANH R90, R90 ;  /* 0x0000005a005a7308 */ /* 0x000f220000002400 */
[----:B------:R-:W-:Y:S01]  /*2e50*/  UMOV UR23, 0x80000020 ;  /* 0x8000002000177882 */ /* 0x000fe20000000000 */
[----:B------:R-:W-:Y:S01]  /*2e60*/  FMUL.FTZ R81, R85, UR6 ;  /* 0x0000000655517c20 */ /* 0x000fe20008410000 */
[----:B------:R-:W-:Y:S01]  /*2e70*/  FMUL.FTZ R83, R87, UR6 ;  /* 0x0000000657537c20 */ /* 0x000fe20008410000 */
[----:B------:R-:W-:-:S04]  /*2e80*/  FMUL.FTZ R85, R86, UR6 ;  /* 0x0000000656557c20 */ /* 0x000fc80008410000 */
[----:B------:R-:W5:Y:S08]  /*2e90*/  MUFU.TANH R80, R80 ;  /* 0x0000005000507308 */ /* 0x000f700000002400 */
[----:B------:R-:W5:Y:S08]  /*2ea0*/  MUFU.TANH R92, R92 ;  /* 0x0000005c005c7308 */ /* 0x000f700000002400 */
[----:B------:R-:W5:Y:S08]  /*2eb0*/  MUFU.TANH R84, R84 ;  /* 0x0000005400547308 */ /* 0x000f700000002400 */
[----:B------:R-:W-:Y:S08]  /*2ec0*/  MUFU.TANH R91, R91 ;  /* 0x0000005b005b7308 */ /* 0x000ff00000002400 */
[----:B------:R-:W5:Y:S08]  /*2ed0*/  MUFU.TANH R81, R81 ;  /* 0x0000005100517308 */ /* 0x000f700000002400 */
[----:B------:R-:W5:Y:S01]  /*2ee0*/  MUFU.TANH R93, R93 ;  /* 0x0000005d005d7308 */ /* 0x000f620000002400 */
[----:B------:R-:W-:-:S02]  /*2ef0*/  WARPGROUP.DEPBAR.LE gsb0, 0x0 ;  /* 0x00008000000079c5 */ /* 0x000fc40000010000 */
[----:B------:R-:W-:Y:S01]  /*2f00*/  WARPGROUP.ARRIVE ;  /* 0x00000000000079c5 */ /* 0x000fe20000000000 */
[----:B------:R-:W-:Y:S01]  /*2f10*/  FMUL.FTZ R13, R77, UR6 ;  /* 0x000000064d0d7c20 */ /* 0x000fe20008410000 */
[----:B------:R-:W-:Y:S01]  /*2f20*/  FMUL.FTZ R77, R79, UR6 ;  /* 0x000000064f4d7c20 */ /* 0x000fe20008410000 */
[----:B------:R-:W-:Y:S01]  /*2f30*/  FMUL.FTZ R87, R74, UR6 ;  /* 0x000000064a577c20 */ /* 0x000fe20008410000 */
[----:B--2---:R-:W-:Y:S01]  /*2f40*/  FSEL R74, R69, -INF , P6 ;  /* 0xff800000454a7808 */ /* 0x004fe20003000000 */
[----:B------:R-:W-:Y:S01]  /*2f50*/  FMUL.FTZ R72, R72, UR6 ;  /* 0x0000000648487c20 */ /* 0x000fe20008410000 */
[----:B------:R-:W-:Y:S01]  /*2f60*/  HGMMA.64x16x16.F32 R56, gdesc[UR20], R56, gsb0 ;  /* 0x00200000143879f0 */ /* 0x000fe20008000838 */
[----:B------:R-:W-:Y:S01]  /*2f70*/  UIADD3 UR22, UR26, 0x5c2, URZ ;  /* 0x000005c21a167890 */ /* 0x000fe2000fffe03f */
[----:B------:R-:W-:Y:S01]  /*2f80*/  FMUL.FTZ R94, R76, UR6 ;  /* 0x000000064c5e7c20 */ /* 0x000fe20008410000 */
[----:B------:R-:W-:Y:S01]  /*2f90*/  UMOV UR23, 0x80000020 ;  /* 0x8000002000177882 */ /* 0x000fe20000000000 */
[----:B------:R-:W-:Y:S01]  /*2fa0*/  FMUL.FTZ R73, R73, UR6 ;  /* 0x0000000649497c20 */ /* 0x000fe20008410000 */
[----:B------:R-:W-:Y:S01]  /*2fb0*/  MUFU.TANH R72, R72 ;  /* 0x0000004800487308 */ /* 0x000fe20000002400 */
[----:B------:R-:W-:Y:S01]  /*2fc0*/  FMUL.FTZ R95, R78, UR6 ;  /* 0x000000064e5f7c20 */ /* 0x000fe20008410000 */
[----:B------:R-:W-:-:S06]  /*2fd0*/  FMUL.FTZ R75, R75, UR6 ;  /* 0x000000064b4b7c20 */ /* 0x000fcc0008410000 */
[----:B------:R-:W2:Y:S08]  /*2fe0*/  MUFU.TANH R82, R82 ;  /* 0x0000005200527308 */ /* 0x000eb00000002400 */
[----:B------:R-:W2:Y:S08]  /*2ff0*/  MUFU.TANH R73, R73 ;  /* 0x0000004900497308 */ /* 0x000eb00000002400 */
[----:B------:R-:W2:Y:S08]  /*3000*/  MUFU.TANH R85, R85 ;  /* 0x0000005500557308 */ /* 0x000eb00000002400 */
[----:B------:R-:W2:Y:S08]  /*3010*/  MUFU.TANH R94, R94 ;  /* 0x0000005e005e7308 */ /* 0x000eb00000002400 */
[----:B------:R-:W2:Y:S01]  /*3020*/  MUFU.TANH R83, R83 ;  /* 0x0000005300537308 */ /* 0x000ea20000002400 */
[----:B------:R-:W-:-:S02]  /*3030*/  WARPGROUP.DEPBAR.LE gsb0, 0x0 ;  /* 0x00008000000079c5 */ /* 0x000fc40000010000 */
[----:B------:R-:W-:Y:S01]  /*3040*/  WARPGROUP.ARRIVE ;  /* 0x00000000000079c5 */ /* 0x000fe20000000000 */
[----:B------:R-:W-:Y:S01]  /*3050*/  FMUL.FTZ R21, R60, UR6 ;  /* 0x000000063c157c20 */ /* 0x000fe20008410000 */
[----:B------:R-:W-:Y:S01]  /*3060*/  FSEL R60, R10, -INF , P5 ;  /* 0xff8000000a3c7808 */ /* 0x000fe20002800000 */
[----:B------:R-:W-:Y:S01]  /*3070*/  FMUL.FTZ R79, R58, UR6 ;  /* 0x000000063a4f7c20 */ /* 0x000fe20008410000 */
[----:B------:R-:W-:Y:S01]  /*3080*/  FMUL.FTZ R58, R59, UR6 ;  /* 0x000000063b3a7c20 */ /* 0x000fe20008410000 */
[----:B------:R-:W-:Y:S01]  /*3090*/  FMUL.FTZ R59, R62, UR6 ;  /* 0x000000063e3b7c20 */ /* 0x000fe20008410000 */
[----:B------:R-:W-:Y:S01]  /*30a0*/  HGMMA.64x16x16.F32 R48, gdesc[UR20], R48, gsb0 ;  /* 0x00200000143079f0 */ /* 0x000fe20008000830 */
[----:B------:R-:W-:Y:S01]  /*30b0*/  UIADD3 UR22, UR26, 0x602, URZ ;  /* 0x000006021a167890 */ /* 0x000fe2000fffe03f */
[----:B------:R-:W-:Y:S01]  /*30c0*/  FSEL R62, R12, -INF , P4 ;  /* 0xff8000000c3e7808 */ /* 0x000fe20002000000 */
[----:B------:R-:W-:Y:S01]  /*30d0*/  UMOV UR23, 0x80000020 ;  /* 0x8000002000177882 */ /* 0x000fe20000000000 */
[----:B------:R-:W-:Y:S01]  /*30e0*/  FMUL.FTZ R68, R63, UR6 ;  /* 0x000000063f447c20 */ /* 0x000fe20008410000 */
[C---:B------:R-:W-:Y:S01]  /*30f0*/  ISETP.GT.AND P5, PT, R5.reuse, 0x19, PT ;  /* 0x000000190500780c */ /* 0x040fe20003fa4270 */
[----:B------:R-:W-:Y:S01]  /*3100*/  FMUL.FTZ R65, R56, UR6 ;  /* 0x0000000638417c20 */ /* 0x000fe20008410000 */
[----:B0-----:R-:W-:Y:S01]  /*3110*/  FSEL R10, R14, -INF , P4 ;  /* 0xff8000000e0a7808 */ /* 0x001fe20002000000 */
[----:B------:R-:W0:Y:S01]  /*3120*/  MUFU.TANH R13, R13 ;  /* 0x0000000d000d7308 */ /* 0x000e220000002400 */
[----:B------:R-:W-:Y:S01]  /*3130*/  ISETP.GT.AND P4, PT, R5, 0x20, PT ;  /* 0x000000200500780c */ /* 0x000fe20003f84270 */
[----:B------:R-:W-:Y:S01]  /*3140*/  FMUL.FTZ R11, R57, UR6 ;  /* 0x00000006390b7c20 */ /* 0x000fe20008410000 */
[----:B-1----:R-:W-:Y:S01]  /*3150*/  FSEL R76, R88, -INF , P5 ;  /* 0xff800000584c7808 */ /* 0x002fe20002800000 */
[----:B------:R-:W-:Y:S01]  /*3160*/  FMUL.FTZ R9, R61, UR6 ;  /* 0x000000063d097c20 */ /* 0x000fe20008410000 */
[----:B---3--:R-:W-:-:S02]  /*3170*/  FSEL R12, R89, -INF , P3 ;  /* 0xff800000590c7808 */ /* 0x008fc40001800000 */
[C---:B------:R-:W-:Y:S01]  /*3180*/  ISETP.GT.AND P3, PT, R5.reuse, 0x21, PT ;  /* 0x000000210500780c */ /* 0x040fe20003f64270 */
[----:B------:R-:W1:Y:S01]  /*3190*/  MUFU.TANH R87, R87 ;  /* 0x0000005700577308 */ /* 0x000e620000002400 */
[----:B----4-:R-:W-:Y:S02]  /*31a0*/  FSEL R78, R90, -INF , P4 ;  /* 0xff8000005a4e7808 */ /* 0x010fe40002000000 */
[----:B------:R-:W-:Y:S02]  /*31b0*/  FSEL R14, R20, -INF , P2 ;  /* 0xff800000140e7808 */ /* 0x000fe40001000000 */
[----:B------:R-:W-:Y:S02]  /*31c0*/  ISETP.GT.AND P2, PT, R5, 0x28, PT ;  /* 0x000000280500780c */ /* 0x000fe40003f44270 */
[----:B-----5:R-:W-:Y:S01]  /*31d0*/  FSEL R80, R80, -INF , P3 ;  /* 0xff80000050507808 */ /* 0x020fe20001800000 */
[----:B------:R-:W3:Y:S01]  /*31e0*/  MUFU.TANH R65, R65 ;  /* 0x0000004100417308 */ /* 0x000ee20000002400 */
[----:B------:R-:W-:-:S02]  /*31f0*/  FSEL R20, R92, -INF , P6 ;  /* 0xff8000005c147808 */ /* 0x000fc40003000000 */
[----:B------:R-:W-:Y:S02]  /*3200*/  ISETP.GT.AND P6, PT, R5, 0x29, PT ;  /* 0x000000290500780c */ /* 0x000fe40003fc4270 */
[----:B------:R-:W-:Y:S02]  /*3210*/  FSEL R84, R84, -INF , P2 ;  /* 0xff80000054547808 */ /* 0x000fe40001000000 */
[----:B------:R-:W-:Y:S01]  /*3220*/  FSEL R88, R81, -INF , P6 ;  /* 0xff80000051587808 */ /* 0x000fe20003000000 */
[----:B------:R-:W4:Y:S08]  /*3230*/  MUFU.TANH R75, R75 ;  /* 0x0000004b004b7308 */ /* 0x000f300000002400 */
        /* <DEDUP_REMOVED lines=8> */
[----:B------:R-:W5:Y:S01]  /*32c0*/  MUFU.TANH R21, R21 ;  /* 0x0000001500157308 */ /* 0x000f620000002400 */
[----:B------:R-:W-:Y:S01]  /*32d0*/  HGMMA.64x16x16.F32 R40, gdesc[UR20], R40, gsb0 ;  /* 0x00200000142879f0 */ /* 0x000fe20008000828 */
[----:B------:R-:W-:Y:S01]  /*32e0*/  UIADD3 UR22, UR26, 0x642, URZ ;  /* 0x000006421a167890 */ /* 0x000fe2000fffe03f */
[----:B------:R-:W-:Y:S01]  /*32f0*/  FMUL.FTZ R15, R49, UR6 ;  /* 0x00000006310f7c20 */ /* 0x000fe20008410000 */
[----:B------:R-:W-:Y:S01]  /*3300*/  UMOV UR23, 0x80000020 ;  /* 0x8000002000177882 */ /* 0x000fe20000000000 */
[----:B------:R-:W-:Y:S01]  /*3310*/  FMUL.FTZ R61, R50, UR6 ;  /* 0x00000006323d7c20 */ /* 0x000fe20008410000 */
[----:B------:R-:W-:Y:S01]  /*3320*/  FMUL.FTZ R49, R52, UR6 ;  /* 0x0000000634317c20 */ /* 0x000fe20008410000 */
[----:B------:R-:W-:Y:S01]  /*3330*/  FMUL.FTZ R54, R54, UR6 ;  /* 0x0000000636367c20 */ /* 0x000fe20008410000 */
[----:B------:R-:W5:Y:S08]  /*3340*/  MUFU.TANH R77, R77 ;  /* 0x0000004d004d7308 */ /* 0x000f700000002400 */
        /* <DEDUP_REMOVED lines=8> */
[----:B------:R-:W-:-:S03]  /*33d0*/  FMUL.FTZ R40, R40, UR6 ;  /* 0x0000000628287c20 */ /* 0x000fc60008410000 */
[----:B------:R2:W-:Y:S01]  /*33e0*/  MUFU.TANH R43, R55 ;  /* 0x00000037002b7308 */ /* 0x0005e20000002400 */
[----:B------:R-:W-:Y:S01]  /*33f0*/  FMUL.FTZ R138, R45, UR6 ;  /* 0x000000062d8a7c20 */ /* 0x000fe20008410000 */
[----:B------:R-:W-:Y:S01]  /*3400*/  FMUL.FTZ R53, R42, UR6 ;  /* 0x000000062a357c20 */ /* 0x000fe20008410000 */
[----:B------:R-:W-:Y:S01]  /*3410*/  HGMMA.64x16x16.F32 R32, gdesc[UR20], R32, gsb0 ;  /* 0x00200000142079f0 */ /* 0x000fe20008000820 */
[----:B------:R-:W-:Y:S01]  /*3420*/  UIADD3 UR22, UR26, 0x682, URZ ;  /* 0x000006821a167890 */ /* 0x000fe2000fffe03f */
[----:B------:R-:W-:Y:S01]  /*3430*/  FSEL R42, R93, -INF , P4 ;  /* 0xff8000005d2a7808 */ /* 0x000fe20002000000 */
[----:B------:R-:W-:Y:S01]  /*3440*/  FMUL.FTZ R136, R44, UR6 ;  /* 0x000000062c887c20 */ /* 0x000fe20008410000 */
[----:B------:R-:W-:Y:S01]  /*3450*/  ISETP.GT.AND P4, PT, R5, 0x31, PT ;  /* 0x000000310500780c */ /* 0x000fe20003f84270 */
[----:B------:R0:W-:Y:S01]  /*3460*/  MUFU.TANH R45, R40 ;  /* 0x00000028002d7308 */ /* 0x0001e20000002400 */
[----:B--2---:R-:W-:Y:S01]  /*3470*/  FMNMX.FTZ R55, R8, R7, !PT ;  /* 0x0000000708377209 */ /* 0x004fe20007810000 */
[----:B------:R-:W-:Y:S01]  /*3480*/  UMOV UR23, 0x80000020 ;  /* 0x8000002000177882 */ /* 0x000fe20000000000 */
[----:B------:R-:W-:Y:S01]  /*3490*/  FSEL R44, R82, -INF , P3 ;  /* 0xff800000522c7808 */ /* 0x000fe20001800000 */
[----:B------:R-:W-:Y:S01]  /*34a0*/  FMUL.FTZ R48, R41, UR6 ;  /* 0x0000000629307c20 */ /* 0x000fe20008410000 */
[----:B------:R-:W-:Y:S01]  /*34b0*/  FMNMX.FTZ R55, R60, R55, !PT ;  /* 0x000000373c377209 */ /* 0x000fe20007810000 */
[----:B------:R-:W-:Y:S01]  /*34c0*/  FMUL.FTZ R56, R46, UR6 ;  /* 0x000000062e387c20 */ /* 0x000fe20008410000 */
[----:B------:R-:W-:Y:S01]  /*34d0*/  ISETP.GT.AND P3, PT, R5, 0x38, PT ;  /* 0x000000380500780c */ /* 0x000fe20003f64270 */
[----:B------:R-:W-:Y:S01]  /*34e0*/  FMUL.FTZ R106, R47, UR6 ;  /* 0x000000062f6a7c20 */ /* 0x000fe20008410000 */
[----:B------:R-:W-:Y:S01]  /*34f0*/  FMNMX.FTZ R55, R62, R55, !PT ;  /* 0x000000373e377209 */ /* 0x000fe20007810000 */
[----:B------:R2:W-:Y:S01]  /*3500*/  MUFU.TANH R47, R48 ;  /* 0x00000030002f7308 */ /* 0x0005e20000002400 */
[----:B0-----:R-:W-:-:S02]  /*3510*/  FSEL R40, R91, -INF , P5 ;  /* 0xff8000005b287808 */ /* 0x001fc40002800000 */
[----:B------:R-:W-:Y:S02]  /*3520*/  FMNMX.FTZ R55, R66, R55, !PT ;  /* 0x0000003742377209 */ /* 0x000fe40007810000 */
[----:B------:R-:W-:Y:S02]  /*3530*/  ISETP.GT.AND P5, PT, R5, 0x30, PT ;  /* 0x000000300500780c */ /* 0x000fe40003fa4270 */
[----:B------:R-:W-:Y:S01]  /*3540*/  FMNMX.FTZ R63, R70, R55, !PT ;  /* 0x00000037463f7209 */ /* 0x000fe20007810000 */
[----:B------:R-:W0:Y:S01]  /*3550*/  MUFU.TANH R59, R59 ;  /* 0x0000003b003b7308 */ /* 0x000e220000002400 */
[----:B------:R-:W-:Y:S02]  /*3560*/  FSEL R90, R72, -INF , P5 ;  /* 0xff800000485a7808 */ /* 0x000fe40002800000 */
[----:B------:R-:W-:Y:S02]  /*3570*/  FMNMX.FTZ R63, R74, R63, !PT ;  /* 0x0000003f4a3f7209 */ /* 0x000fe40007810000 */
[----:B------:R-:W-:Y:S01]  /*3580*/  FSEL R92, R73, -INF , P4 ;  /* 0xff800000495c7808 */ /* 0x000fe20002000000 */
[----:B------:R-:W-:Y:S01]  /*3590*/  IMAD.U32 R73, RZ, RZ, UR7 ;  /* 0x00000007ff497e24 */ /* 0x000fe2000f8e00ff */
[----:B------:R-:W-:Y:S01]  /*35a0*/  FMNMX.FTZ R63, R76, R63, !PT ;  /* 0x0000003f4c3f7209 */ /* 0x000fe20007810000 */
[----:B------:R0:W-:Y:S01]  /*35b0*/  MUFU.TANH R41, R54 ;  /* 0x0000003600297308 */ /* 0x0001e20000002400 */
[----:B------:R-:W-:-:S02]  /*35c0*/  FSEL R46, R85, -INF , P2 ;  /* 0xff800000552e7808 */ /* 0x000fc40001000000 */
[----:B------:R-:W-:Y:S02]  /*35d0*/  FMNMX.FTZ R63, R78, R63, !PT ;  /* 0x0000003f4e3f7209 */ /* 0x000fe40007810000 */
[----:B------:R-:W-:Y:S02]  /*35e0*/  ISETP.GT.AND P2, PT, R5, 0x39, PT ;  /* 0x000000390500780c */ /* 0x000fe40003f44270 */
[----:B------:R-:W-:Y:S01]  /*35f0*/  FMNMX.FTZ R63, R80, R63, !PT ;  /* 0x0000003f503f7209 */ /* 0x000fe20007810000 */
[----:B------:R-:W0:Y:S01]  /*3600*/  MUFU.TANH R49, R49 ;  /* 0x0000003100317308 */ /* 0x000e220000002400 */
[----:B------:R-:W-:Y:S02]  /*3610*/  FSEL R94, R94, -INF , P3 ;  /* 0xff8000005e5e7808 */ /* 0x000fe40001800000 */
[----:B------:R-:W-:Y:S02]  /*3620*/  FMNMX.FTZ R63, R84, R63, !PT ;  /* 0x0000003f543f7209 */ /* 0x000fe40007810000 */
[----:B--2---:R-:W-:-:S02]  /*3630*/  FSEL R48, R83, -INF , P6 ;  /* 0xff80000053307808 */ /* 0x004fc40003000000 */
[----:B------:R-:W-:Y:S01]  /*3640*/  FMNMX.FTZ R63, R88, R63, !PT ;  /* 0x0000003f583f7209 */ /* 0x000fe20007810000 */
[----:B------:R-:W2:Y:S01]  /*3650*/  MUFU.TANH R68, R68 ;  /* 0x0000004400447308 */ /* 0x000ea20000002400 */
[----:B------:R-:W-:Y:S02]  /*3660*/  ISETP.GT.AND P6, PT, R5, 0x40, PT ;  /* 0x000000400500780c */ /* 0x000fe40003fc4270 */
[----:B------:R-:W-:Y:S01]  /*3670*/  FMNMX.FTZ R63, R90, R63, !PT ;  /* 0x0000003f5a3f7209 */ /* 0x000fe20007810000 */
[----:B------:R-:W-:Y:S02]  /*3680*/  WARPGROUP.DEPBAR.LE gsb0, 0x0 ;  /* 0x00008000000079c5 */ /* 0x000fe40000010000 */
[----:B------:R-:W-:Y:S01]  /*3690*/  WARPGROUP.ARRIVE ;  /* 0x00000000000079c5 */ /* 0x000fe20000000000 */
[----:B------:R-:W-:Y:S01]  /*36a0*/  FMNMX.FTZ R63, R92, R63, !PT ;  /* 0x0000003f5c3f7209 */ /* 0x000fe20007810000 */
[----:B------:R2:W-:Y:S01]  /*36b0*/  MUFU.TANH R55, R56 ;  /* 0x0000003800377308 */ /* 0x0005e20000002400 */
[----:B------:R-:W-:Y:S01]  /*36c0*/  FSEL R96, R13, -INF , P2 ;  /* 0xff8000000d607808 */ /* 0x000fe20001000000 */
[----:B------:R-:W-:Y:S01]  /*36d0*/  FMUL.FTZ R140, R32, UR6 ;  /* 0x00000006208c7c20 */ /* 0x000fe20008410000 */
[----:B------:R-:W-:Y:S01]  /*36e0*/  FMNMX.FTZ R63, R94, R63, !PT ;  /* 0x0000003f5e3f7209 */ /* 0x000fe20007810000 */
[----:B------:R-:W-:Y:S01]  /*36f0*/  HGMMA.64x16x16.F32 R24, gdesc[UR20], R24, gsb0 ;  /* 0x00200000141879f0 */ /* 0x000fe20008000818 */
[----:B-1----:R-:W-:Y:S01]  /*3700*/  FSEL R50, R87, -INF , P5 ;  /* 0xff80000057327808 */ /* 0x002fe20002800000 */
[----:B------:R-:W-:Y:S01]  /*3710*/  FMUL.FTZ R110, R34, UR6 ;  /* 0x00000006226e7c20 */ /* 0x000fe20008410000 */
[----:B------:R-:W-:Y:S01]  /*3720*/  ISETP.GT.AND P5, PT, R5, 0x41, PT ;  /* 0x000000410500780c */ /* 0x000fe20003fa4270 */
[----:B------:R-:W1:Y:S01]  /*3730*/  MUFU.TANH R51, R51 ;  /* 0x0000003300337308 */ /* 0x000e620000002400 */
[----:B---3--:R-:W-:Y:S01]  /*3740*/  FSEL R98, R65, -INF , P6 ;  /* 0xff80000041627808 */ /* 0x008fe20003000000 */
[----:B------:R-:W-:Y:S01]  /*3750*/  FMUL.FTZ R33, R33, UR6 ;  /* 0x0000000621217c20 */ /* 0x000fe20008410000 */
[----:B------:R-:W-:Y:S01]  /*3760*/  FMNMX.FTZ R63, R96, R63, !PT ;  /* 0x0000003f603f7209 */ /* 0x000fe20007810000 */
[----:B------:R-:W-:Y:S01]  /*3770*/  FMUL.FTZ R35, R35, UR6 ;  /* 0x0000000623237c20 */ /* 0x000fe20008410000 */
[----:B----4-:R-:W-:Y:S01]  /*3780*/  FSEL R52, R75, -INF , P4 ;  /* 0xff8000004b347808 */ /* 0x010fe20002000000 */
[----:B------:R-:W-:Y:S01]  /*3790*/  FMUL.FTZ R37, R37, UR6 ;  /* 0x0000000625257c20 */ /* 0x000fe20008410000 */
[----:B------:R-:W-:Y:S01]  /*37a0*/  ISETP.GT.AND P4, PT, R5, 0x48, PT ;  /* 0x000000480500780c */ /* 0x000fe20003f84270 */
[----:B------:R-:W3:Y:S01]  /*37b0*/  MUFU.TANH R61, R61 ;  /* 0x0000003d003d7308 */ /* 0x000ee20000002400 */
[----:B-----5:R-:W-:Y:S01]  /*37c0*/  FSEL R102, R11, -INF , P5 ;  /* 0xff8000000b667808 */ /* 0x020fe20002800000 */
[----:B------:R-:W-:Y:S01]  /*37d0*/  FMUL.FTZ R11, R38, UR6 ;  /* 0x00000006260b7c20 */ /* 0x000fe20008410000 */
[----:B------:R-:W-:-:S02]  /*37e0*/  FMNMX.FTZ R63, R98, R63, !PT ;  /* 0x0000003f623f7209 */ /* 0x000fc40007810000 */
[----:B0-----:R-:W-:Y:S02]  /*37f0*/  FSEL R54, R95, -INF , P3 ;  /* 0xff8000005f367808 */ /* 0x001fe40001800000 */
[----:B------:R-:W-:Y:S01]  /*3800*/  ISETP.GT.AND P3, PT, R5, 0x49, PT ;  /* 0x000000490500780c */ /* 0x000fe20003f64270 */
[----:B------:R-:W0:Y:S01]  /*3810*/  MUFU.TANH R86, R86 ;  /* 0x0000005600567308 */ /* 0x000e220000002400 */
[----:B------:R-:W-:Y:S02]  /*3820*/  FSEL R120, R21, -INF , P4 ;  /* 0xff80000015787808 */ /* 0x000fe40002000000 */
[----:B------:R-:W-:Y:S02]  /*3830*/  FMNMX.FTZ R63, R102, R63, !PT ;  /* 0x0000003f663f7209 */ /* 0x000fe40007810000 */
[----:B--2---:R-:W-:Y:S02]  /*3840*/  FSEL R56, R77, -INF , P2 ;  /* 0xff8000004d387808 */ /* 0x004fe40001000000 */
[----:B------:R-:W-:Y:S01]  /*3850*/  ISETP.GT.AND P2, PT, R5, 0x50, PT ;  /* 0x000000500500780c */ /* 0x000fe20003f44270 */
[----:B------:R-:W2:Y:S01]  /*3860*/  MUFU.TANH R136, R136 ;  /* 0x0000008800887308 */ /* 0x000ea20000002400 */
[----:B------:R-:W-:Y:S01]  /*3870*/  FSEL R122, R9, -INF , P3 ;  /* 0xff800000097a7808 */ /* 0x000fe20001800000 */
[----:B------:R-:W-:Y:S01]  /*3880*/  FMUL.FTZ R9, R36, UR6 ;  /* 0x0000000624097c20 */ /* 0x000fe20008410000 */
[----:B------:R-:W-:-:S02]  /*3890*/  FMNMX.FTZ R63, R120, R63, !PT ;  /* 0x0000003f783f7209 */ /* 0x000fc40007810000 */
[----:B------:R-:W-:Y:S02]  /*38a0*/  FSEL R32, R79, -INF , P6 ;  /* 0xff8000004f207808 */ /* 0x000fe40003000000 */
[----:B------:R-:W-:Y:S01]  /*38b0*/  ISETP.GT.AND P6, PT, R5, 0x51, PT ;  /* 0x000000510500780c */ /* 0x000fe20003fc4270 */
[----:B------:R-:W4:Y:S01]  /*38c0*/  MUFU.TANH R138, R138 ;  /* 0x0000008a008a7308 */ /* 0x000f220000002400 */
[----:B------:R-:W-:Y:S02]  /*38d0*/  FSEL R124, R57, -INF , P2 ;  /* 0xff800000397c7808 */ /* 0x000fe40001000000 */
[----:B------:R-:W-:Y:S02]  /*38e0*/  FMNMX.FTZ R63, R122, R63, !PT ;  /* 0x0000003f7a3f7209 */ /* 0x000fe40007810000 */
[----:B------:R-:W-:Y:S02]  /*38f0*/  FSEL R58, R58, -INF , P5 ;  /* 0xff8000003a3a7808 */ /* 0x000fe40002800000 */
[----:B------:R-:W-:Y:S01]  /*3900*/  ISETP.GT.AND P5, PT, R5, 0x58, PT ;  /* 0x000000580500780c */ /* 0x000fe20003fa4270 */
[----:B------:R-:W5:Y:S01]  /*3910*/  MUFU.TANH R53, R53 ;  /* 0x0000003500357308 */ /* 0x000f620000002400 */
[----:B------:R-:W-:-:S02]  /*3920*/  FSEL R126, R15, -INF , P6 ;  /* 0xff8000000f7e7808 */ /* 0x000fc40003000000 */
[----:B------:R-:W-:Y:S02]  /*3930*/  FMNMX.FTZ R63, R124, R63, !PT ;  /* 0x0000003f7c3f7209 */ /* 0x000fe40007810000 */
[----:B------:R-:W-:Y:S02]  /*3940*/  FSEL R34, R59, -INF , P4 ;  /* 0xff8000003b227808 */ /* 0x000fe40002000000 */
[----:B------:R-:W-:Y:S01]  /*3950*/  ISETP.GT.AND P4, PT, R5, 0x59, PT ;  /* 0x000000590500780c */ /* 0x000fe20003f84270 */
[----:B------:R-:W5:Y:S01]  /*3960*/  MUFU.TANH R140, R140 ;  /* 0x0000008c008c7308 */ /* 0x000f620000002400 */
[----:B------:R-:W-:Y:S01]  /*3970*/  FSEL R128, R49, -INF , P5 ;  /* 0xff80000031807808 */ /* 0x000fe20002800000 */
[----:B------:R-:W-:Y:S02]  /*3980*/  WARPGROUP.DEPBAR.LE gsb0, 0x0 ;  /* 0x00008000000079c5 */ /* 0x000fe40000010000 */
[----:B------:R-:W-:Y:S01]  /*3990*/  FMNMX.FTZ R63, R126, R63, !PT ;  /* 0x0000003f7e3f7209 */ /* 0x000fe20007810000 */
[----:B------:R-:W-:Y:S01]  /*39a0*/  FMUL.FTZ R13, R24, UR6 ;  /* 0x00000006180d7c20 */ /* 0x000fe20008410000 */
[----:B------:R-:W-:Y:S01]  /*39b0*/  FSEL R68, R68, -INF , P3 ;  /* 0xff80000044447808 */ /* 0x000fe20001800000 */
[----:B------:R-:W-:Y:S01]  /*39c0*/  FMUL.FTZ R25, R25, UR6 ;  /* 0x0000000619197c20 */ /* 0x000fe20008410000 */
[----:B------:R-:W-:Y:S01]  /*39d0*/  ISETP.GT.AND P3, PT, R5, 0x60, PT ;  /* 0x000000600500780c */ /* 0x000fe20003f64270 */
[----:B------:R-:W5:Y:S01]  /*39e0*/  MUFU.TANH R100, R100 ;  /* 0x0000006400647308 */ /* 0x000f620000002400 */
[----:B-1----:R-:W-:Y:S01]  /*39f0*/  FSEL R130, R51, -INF , P4 ;  /* 0xff80000033827808 */ /* 0x002fe20002000000 */
[----:B------:R-:W-:Y:S01]  /*3a00*/  FMUL.FTZ R15, R28, UR6 ;  /* 0x000000061c0f7c20 */ /* 0x000fe20008410000 */
[----:B------:R-:W-:Y:S01]  /*3a10*/  FMNMX.FTZ R63, R128, R63, !PT ;  /* 0x0000003f803f7209 */ /* 0x000fe20007810000 */
[----:B------:R-:W-:Y:S01]  /*3a20*/  FMUL.FTZ R21, R29, UR6 ;  /* 0x000000061d157c20 */ /* 0x000fe20008410000 */
[----:B---3--:R-:W-:-:S02]  /*3a30*/  FSEL R36, R61, -INF , P2 ;  /* 0xff8000003d247808 */ /* 0x008fc40001000000 */
[----:B------:R-:W-:Y:S01]  /*3a40*/  ISETP.GT.AND P2, PT, R5, 0x61, PT ;  /* 0x000000610500780c */ /* 0x000fe20003f44270 */
[----:B------:R-:W1:Y:S01]  /*3a50*/  MUFU.TANH R33, R33 ;  /* 0x0000002100217308 */ /* 0x000e620000002400 */
[----:B------:R-:W-:Y:S02]  /*3a60*/  FSEL R132, R45, -INF , P3 ;  /* 0xff8000002d847808 */ /* 0x000fe40001800000 */
[----:B------:R-:W-:Y:S02]  /*3a70*/  FMNMX.FTZ R63, R130, R63, !PT ;  /* 0x0000003f823f7209 */ /* 0x000fe40007810000 */
[----:B0-----:R-:W-:Y:S02]  /*3a80*/  FSEL R86, R86, -INF , P6 ;  /* 0xff80000056567808 */ /* 0x001fe40003000000 */
[----:B------:R-:W-:Y:S01]  /*3a90*/  ISETP.GT.AND P6, PT, R5, 0x68, PT ;  /* 0x000000680500780c */ /* 0x000fe20003fc4270 */
[----:B------:R-:W0:Y:S01]  /*3aa0*/  MUFU.TANH R9, R9 ;  /* 0x0000000900097308 */ /* 0x000e220000002400 */
[----:B------:R-:W-:-:S02]  /*3ab0*/  FSEL R134, R47, -INF , P2 ;  /* 0xff8000002f867808 */ /* 0x000fc40001000000 */
[----:B------:R-:W-:Y:S02]  /*3ac0*/  FMNMX.FTZ R63, R132, R63, !PT ;  /* 0x0000003f843f7209 */ /* 0x000fe40007810000 */
[----:B------:R-:W-:Y:S01]  /*3ad0*/  FSEL R82, R41, -INF , P5 ;  /* 0xff80000029527808 */ /* 0x000fe20002800000 */
[----:B------:R-:W-:Y:S01]  /*3ae0*/  FMUL.FTZ R41, R30, UR6 ;  /* 0x000000061e297c20 */ /* 0x000fe20008410000 */
[----:B------:R-:W-:Y:S01]  /*3af0*/  ISETP.GT.AND P5, PT, R5, 0x69, PT ;  /* 0x000000690500780c */ /* 0x000fe20003fa4270 */
[----:B------:R-:W3:Y:S01]  /*3b00*/  MUFU.TANH R106, R106 ;  /* 0x0000006a006a7308 */ /* 0x000ee20000002400 */
[----:B--2---:R-:W-:Y:S02]  /*3b10*/  FSEL R136, R136, -INF , P6 ;  /* 0xff80000088887808 */ /* 0x004fe40003000000 */
[----:B------:R-:W-:Y:S02]  /*3b20*/  FMNMX.FTZ R63, R134, R63, !PT ;  /* 0x0000003f863f7209 */ /* 0x000fe40007810000 */
[----:B------:R-:W-:Y:S01]  /*3b30*/  FSEL R38, R43, -INF , P4 ;  /* 0xff8000002b267808 */ /* 0x000fe20002000000 */
[----:B------:R-:W-:Y:S01]  /*3b40*/  FMUL.FTZ R43, R31, UR6 ;  /* 0x000000061f2b7c20 */ /* 0x000fe20008410000 */
[----:B------:R-:W-:Y:S01]  /*3b50*/  ISETP.GT.AND P4, PT, R5, 0x70, PT ;  /* 0x000000700500780c */ /* 0x000fe20003f84270 */
[----:B------:R-:W-:Y:S01]  /*3b60*/  MUFU.TANH R112, R35 ;  /* 0x0000002300707308 */ /* 0x000fe20000002400 */
[----:B----4-:R-:W-:-:S02]  /*3b70*/  FSEL R138, R138, -INF , P5 ;  /* 0xff8000008a8a7808 */ /* 0x010fc40002800000 */
[----:B------:R-:W-:Y:S02]  /*3b80*/  FMNMX.FTZ R63, R136, R63, !PT ;  /* 0x0000003f883f7209 */ /* 0x000fe40007810000 */
[----:B-----5:R-:W-:Y:S02]  /*3b90*/  FSEL R24, R53, -INF , P3 ;  /* 0xff80000035187808 */ /* 0x020fe40001800000 */
[----:B------:R-:W-:Y:S01]  /*3ba0*/  ISETP.GT.AND P3, PT, R5, 0x71, PT ;  /* 0x000000710500780c */ /* 0x000fe20003f64270 */
[----:B------:R2:W4:Y:S01]  /*3bb0*/  MUFU.TANH R35, R37 ;  /* 0x0000002500237308 */ /* 0x0005220000002400 */
[----:B------:R-:W-:Y:S02]  /*3bc0*/  FSEL R140, R140, -INF , P4 ;  /* 0xff8000008c8c7808 */ /* 0x000fe40002000000 */
[----:B------:R-:W-:Y:S02]  /*3bd0*/  FMNMX.FTZ R63, R138, R63, !PT ;  /* 0x0000003f8a3f7209 */ /* 0x000fe40007810000 */
[----:B------:R-:W-:-:S02]  /*3be0*/  FSEL R100, R100, -INF , P2 ;  /* 0xff80000064647808 */ /* 0x000fc40001000000 */
[----:B------:R-:W-:Y:S01]  /*3bf0*/  ISETP.GT.AND P2, PT, R5, 0x78, PT ;  /* 0x000000780500780c */ /* 0x000fe20003f44270 */
[----:B------:R-:W5:Y:S01]  /*3c00*/  MUFU.TANH R110, R110 ;  /* 0x0000006e006e7308 */ /* 0x000f620000002400 */
[----:B-1----:R-:W-:Y:S01]  /*3c10*/  FSEL R142, R33, -INF , P3 ;  /* 0xff800000218e7808 */ /* 0x002fe20001800000 */
[----:B--2---:R-:W-:Y:S01]  /*3c20*/  FMUL.FTZ R37, R39, UR6 ;  /* 0x0000000627257c20 */ /* 0x004fe20008410000 */
[----:B------:R-:W-:Y:S01]  /*3c30*/  FMNMX.FTZ R63, R140, R63, !PT ;  /* 0x0000003f8c3f7209 */ /* 0x000fe20007810000 */
[----:B------:R-:W-:Y:S01]  /*3c40*/  FMUL.FTZ R33, R26, UR6 ;  /* 0x000000061a217c20 */ /* 0x000fe20008410000 */
[----:B------:R-:W-:Y:S01]  /*3c50*/  FSEL R28, R55, -INF , P6 ;  /* 0xff800000371c7808 */ /* 0x000fe20003000000 */
[----:B------:R-:W-:Y:S01]  /*3c60*/  FMUL.FTZ R39, R27, UR6 ;  /* 0x000000061b277c20 */ /* 0x000fe20008410000 */
[----:B------:R-:W-:Y:S01]  /*3c70*/  ISETP.GT.AND P6, PT, R5, 0x79, PT ;  /* 0x000000790500780c */ /* 0x000fe20003fc4270 */
[----:B------:R-:W1:Y:S01]  /*3c80*/  MUFU.TANH R13, R13 ;  /* 0x0000000d000d7308 */ /* 0x000e620000002400 */
[----:B0-----:R-:W-:-:S02]  /*3c90*/  FSEL R29, R9, -INF , P2 ;  /* 0xff800000091d7808 */ /* 0x001fc40001000000 */
[----:B------:R-:W-:Y:S02]  /*3ca0*/  FMNMX.FTZ R72, R142, R63, !PT ;  /* 0x0000003f8e487209 */ /* 0x000fe40007810000 */
[----:B---3--:R-:W-:Y:S02]  /*3cb0*/  FSEL R106, R106, -INF , P5 ;  /* 0xff8000006a6a7808 */ /* 0x008fe40002800000 */
[----:B------:R-:W-:Y:S01]  /*3cc0*/  ISETP.GT.AND P5, PT, R5, 0x80, PT ;  /* 0x000000800500780c */ /* 0x000fe20003fa4270 */
[----:B------:R-:W0:Y:S01]  /*3cd0*/  MUFU.TANH R25, R25 ;  /* 0x0000001900197308 */ /* 0x000e220000002400 */
[----:B----4-:R-:W-:Y:S02]  /*3ce0*/  FSEL R35, R35, -INF , P6 ;  /* 0xff80000023237808 */ /* 0x010fe40003000000 */
[----:B------:R-:W-:Y:S02]  /*3cf0*/  FMNMX.FTZ R72, R29, R72, !PT ;  /* 0x000000481d487209 */ /* 0x000fe40007810000 */
[----:B-----5:R-:W-:-:S02]  /*3d00*/  FSEL R110, R110, -INF , P4 ;  /* 0xff8000006e6e7808 */ /* 0x020fc40002000000 */
[----:B------:R-:W-:Y:S01]  /*3d10*/  ISETP.GT.AND P4, PT, R5, 0x81, PT ;  /* 0x000000810500780c */ /* 0x000fe20003f84270 */
[----:B------:R-:W2:Y:S01]  /*3d20*/  MUFU.TANH R11, R11 ;  /* 0x0000000b000b7308 */ /* 0x000ea20000002400 */
[----:B-1----:R-:W-:Y:S02]  /*3d30*/  FSEL R47, R13, -INF , P5 ;  /* 0xff8000000d2f7808 */ /* 0x002fe40002800000 */
[----:B------:R-:W-:Y:S02]  /*3d40*/  FMNMX.FTZ R72, R35, R72, !PT ;  /* 0x0000004823487209 */ /* 0x000fe40007810000 */
[----:B------:R-:W-:Y:S02]  /*3d50*/  FSEL R112, R112, -INF , P3 ;  /* 0xff80000070707808 */ /* 0x000fe40001800000 */
[----:B------:R-:W-:Y:S01]  /*3d60*/  ISETP.GT.AND P3, PT, R5, 0x88, PT ;  /* 0x000000880500780c */ /* 0x000fe20003f64270 */
[----:B------:R-:W1:Y:S01]  /*3d70*/  MUFU.TANH R15, R15 ;  /* 0x0000000f000f7308 */ /* 0x000e620000002400 */
[----:B0-----:R-:W-:-:S02]  /*3d80*/  FSEL R49, R25, -INF , P4 ;  /* 0xff80000019317808 */ /* 0x001fc40002000000 */
[----:B------:R-:W-:-:S04]  /*3d90*/  FMNMX.FTZ R72, R47, R72, !PT ;  /* 0x000000482f487209 */ /* 0x000fc80007810000 */
[----:B------:R-:W-:Y:S01]  /*3da0*/  FMNMX.FTZ R72, R49, R72, !PT ;  /* 0x0000004831487209 */ /* 0x000fe20007810000 */
[----:B------:R-:W0:Y:S01]  /*3db0*/  MUFU.TANH R21, R21 ;  /* 0x0000001500157308 */ /* 0x000e220000002400 */
[----:B--2---:R-:W-:Y:S02]  /*3dc0*/  FSEL R108, R11, -INF , P2 ;  /* 0xff8000000b6c7808 */ /* 0x004fe40001000000 */
[----:B------:R-:W-:-:S05]  /*3dd0*/  ISETP.GT.AND P2, PT, R5, 0x89, PT ;  /* 0x000000890500780c */ /* 0x000fca0003f44270 */
[----:B------:R-:W2:Y:S01]  /*3de0*/  MUFU.TANH R37, R37 ;  /* 0x0000002500257308 */ /* 0x000ea20000002400 */
[----:B-1----:R-:W-:-:S04]  /*3df0*/  FSEL R53, R15, -INF , P3 ;  /* 0xff8000000f357808 */ /* 0x002fc80001800000 */
[----:B------:R-:W-:-:S03]  /*3e00*/  FMNMX.FTZ R72, R53, R72, !PT ;  /* 0x0000004835487209 */ /* 0x000fc60007810000 */
[----:B------:R-:W-:Y:S01]  /*3e10*/  MUFU.TANH R33, R33 ;  /* 0x0000002100217308 */ /* 0x000fe20000002400 */
[----:B0-----:R-:W-:-:S04]  /*3e20*/  FSEL R55, R21, -INF , P2 ;  /* 0xff80000015377808 */ /* 0x001fc80001000000 */
[----:B------:R-:W-:-:S03]  /*3e30*/  FMNMX.FTZ R5, R55, R72, !PT ;  /* 0x0000004837057209 */ /* 0x000fc60007810000 */
[----:B------:R-:W0:Y:S02]  /*3e40*/  MUFU.TANH R39, R39 ;  /* 0x0000002700277308 */ /* 0x000e240000002400 */
[----:B------:R-:W1:Y:S06]  /*3e50*/  SHFL.BFLY PT, R72, R5, 0x2, 0x1f ;  /* 0x0c401f0005487f89 */ /* 0x000e6c00000e0000 */
[----:B------:R-:W3:Y:S08]  /*3e60*/  MUFU.TANH R41, R41 ;  /* 0x0000002900297308 */ /* 0x000ef00000002400 */
[----:B------:R-:W4:Y:S01]  /*3e70*/  MUFU.TANH R43, R43 ;  /* 0x0000002b002b7308 */ /* 0x000f220000002400 */
        /* <DEDUP_REMOVED lines=14> */
[----:B--2---:R-:W-:Y:S01]  /*3f60*/  FSEL R96, R37, -INF , P6 ;  /* 0xff80000025607808 */ /* 0x004fe20003000000 */
[--C-:B------:R-:W-:Y:S01]  /*3f70*/  FFMA.FTZ R13, R66, R73, -R51.reuse ;  /* 0x00000049420d7223 */ /* 0x100fe20000010833 */
[----:B------:R-:W-:Y:S01]  /*3f80*/  FMNMX.FTZ R9, R20, R9, !PT ;  /* 0x0000000914097209 */ /* 0x000fe20007810000 */
[-CC-:B------:R-:W-:Y:S01]  /*3f90*/  FFMA.FTZ R66, R102, R73.reuse, -R51.reuse ;  /* 0x0000004966427223 */ /* 0x180fe20000010833 */
[----:B0-----:R-:W-:Y:S01]  /*3fa0*/  FSEL R102, R39, -INF , P4 ;  /* 0xff80000027667808 */ /* 0x001fe20002000000 */
[--C-:B------:R-:W-:Y:S01]  /*3fb0*/  FFMA.FTZ R30, R120, R73, -R51.reuse ;  /* 0x00000049781e7223 */ /* 0x100fe20000010833 */
[----:B------:R-:W-:Y:S01]  /*3fc0*/  FMNMX.FTZ R9, R40, R9, !PT ;  /* 0x0000000928097209 */ /* 0x000fe20007810000 */
[-CC-:B------:R-:W-:Y:S01]  /*3fd0*/  FFMA.FTZ R122, R122, R73.reuse, -R51.reuse ;  /* 0x000000497a7a7223 */ /* 0x180fe20000010833 */
[----:B---3--:R-:W-:Y:S01]  /*3fe0*/  FSEL R120, R41, -INF , P3 ;  /* 0xff80000029787808 */ /* 0x008fe20001800000 */
[--C-:B------:R-:W-:Y:S01]  /*3ff0*/  FFMA.FTZ R5, R8, R73, -R51.reuse ;  /* 0x0000004908057223 */ /* 0x100fe20000010833 */
[----:B------:R-:W-:Y:S01]  /*4000*/  FMNMX.FTZ R9, R42, R9, !PT ;  /* 0x000000092a097209 */ /* 0x000fe20007810000 */
[-CC-:B------:R-:W-:Y:S01]  /*4010*/  FFMA.FTZ R114, R7, R73.reuse, -R51.reuse ;  /* 0x0000004907727223 */ /* 0x180fe20000010833 */
[-CC-:B------:R-:W-:Y:S01]  /*4020*/  FFMA.FTZ R116, R70, R73.reuse, -R51.reuse ;  /* 0x0000004946747223 */ /* 0x180fe20000010833 */
        /* <DEDUP_REMOVED lines=11> */
[--C-:B------:R-:W-:Y:S01]  /*40e0*/  FFMA.FTZ R25, R78, R73, -R51.reuse ;  /* 0x000000494e197223 */ /* 0x100fe20000010833 */
[----:B------:R-:W0:Y:S01]  /*40f0*/  MUFU.EX2 R114, R114 ;  /* 0x0000007200727308 */ /* 0x000e220000000800 */
        /* <DEDUP_REMOVED lines=22> */
[----:B------:R-:W-:Y:S01]  /*4260*/  FFMA.FTZ R94, R55, R73, -R51 ;  /* 0x00000049375e7223 */ /* 0x000fe20000010833 */
[----:B------:R-:W-:Y:S01]  /*4270*/  MUFU.EX2 R118, R118 ;  /* 0x0000007600767308 */ /* 0x000fe20000000800 */
[----:B------:R-:W-:-:S04]  /*4280*/  FMNMX.FTZ R9, R34, R9, !PT ;  /* 0x0000000922097209 */ /* 0x000fc80007810000 */
[----:B------:R-:W-:-:S03]  /*4290*/  FMNMX.FTZ R9, R68, R9, !PT ;  /* 0x0000000944097209 */ /* 0x000fc60007810000 */
[----:B------:R-:W-:Y:S01]  /*42a0*/  MUFU.EX2 R13, R13 ;  /* 0x0000000d000d7308 */ /* 0x000fe20000000800 */
[----:B------:R-:W-:-:S04]  /*42b0*/  FMNMX.FTZ R9, R36, R9, !PT ;  /* 0x0000000924097209 */ /* 0x000fc80007810000 */
[----:B------:R-:W-:-:S03]  /*42c0*/  FMNMX.FTZ R9, R86, R9, !PT ;  /* 0x0000000956097209 */ /* 0x000fc60007810000 */
[----:B------:R-:W-:Y:S01]  /*42d0*/  MUFU.EX2 R116, R116 ;  /* 0x0000007400747308 */ /* 0x000fe20000000800 */
[----:B------:R-:W-:-:S04]  /*42e0*/  FMNMX.FTZ R9, R82, R9, !PT ;  /* 0x0000000952097209 */ /* 0x000fc80007810000 */
[----:B------:R-:W-:-:S03]  /*42f0*/  FMNMX.FTZ R31, R38, R9, !PT ;  /* 0x00000009261f7209 */ /* 0x000fc60007810000 */
[----:B------:R1:W-:Y:S01]  /*4300*/  MUFU.EX2 R9, R98 ;  /* 0x0000006200097308 */ /* 0x0003e20000000800 */
[----:B------:R-:W-:-:S04]  /*4310*/  FMNMX.FTZ R31, R24, R31, !PT ;  /* 0x0000001f181f7209 */ /* 0x000fc80007810000 */
[----:B------:R-:W-:-:S03]  /*4320*/  FMNMX.FTZ R31, R100, R31, !PT ;  /* 0x0000001f641f7209 */ /* 0x000fc60007810000 */
[----:B------:R-:W-:Y:S01]  /*4330*/  MUFU.EX2 R15, R15 ;  /* 0x0000000f000f7308 */ /* 0x000fe20000000800 */
[----:B------:R-:W-:Y:S02]  /*4340*/  FMNMX.FTZ R31, R28, R31, !PT ;  /* 0x0000001f1c1f7209 */ /* 0x000fe40007810000 */
[----:B-1----:R-:W-:Y:S01]  /*4350*/  FSEL R98, R33, -INF , P5 ;  /* 0xff80000021627808 */ /* 0x002fe20002800000 */
[----:B------:R-:W-:Y:S01]  /*4360*/  FFMA.FTZ R33, R124, R73, -R51 ;  /* 0x000000497c217223 */ /* 0x000fe20000010833 */
        /* <DEDUP_REMOVED lines=9> */
[----:B----4-:R-:W-:Y:S01]  /*4400*/  FSEL R122, R43, -INF , P2 ;  /* 0xff8000002b7a7808 */ /* 0x010fe20001000000 */
[----:B------:R-:W-:Y:S01]  /*4410*/  FFMA.FTZ R43, R132, R73, -R51 ;  /* 0x00000049842b7223 */ /* 0x000fe20000010833 */
[----:B------:R-:W-:-:S03]  /*4420*/  FMNMX.FTZ R45, R102, R45, !PT ;  /* 0x0000002d662d7209 */ /* 0x000fc60007810000 */
[----:B------:R-:W-:Y:S01]  /*4430*/  MUFU.EX2 R74, R74 ;  /* 0x0000004a004a7308 */ /* 0x000fe20000000800 */
[----:B------:R-:W-:-:S04]  /*4440*/  FMNMX.FTZ R45, R120, R45, !PT ;  /* 0x0000002d782d7209 */ /* 0x000fc80007810000 */
[----:B------:R-:W-:-:S03]  /*4450*/  FMNMX.FTZ R8, R122, R45, !PT ;  /* 0x0000002d7a087209 */ /* 0x000fc60007810000 */
[----:B------:R-:W-:Y:S02]  /*4460*/  MUFU.EX2 R21, R21 ;  /* 0x0000001500157308 */ /* 0x000fe40000000800 */
[----:B------:R-:W1:Y:S06]  /*4470*/  SHFL.BFLY PT, R37, R8, 0x2, 0x1f ;  /* 0x0c401f0008257f89 */ /* 0x000e6c00000e0000 */
[----:B------:R-:W-:Y:S08]  /*4480*/  MUFU.EX2 R70, R70 ;  /* 0x0000004600467308 */ /* 0x000ff00000000800 */
[----:B------:R-:W-:Y:S08]  /*4490*/  MUFU.EX2 R11, R11 ;  /* 0x0000000b000b7308 */ /* 0x000ff00000000800 */
[----:B------:R-:W-:Y:S01]  /*44a0*/  MUFU.EX2 R62, R62 ;  /* 0x0000003e003e7308 */ /* 0x000fe20000000800 */
[----:B-1----:R-:W-:Y:S01]  /*44b0*/  FMNMX.FTZ R57, R8, R37, !PT ;  /* 0x0000002508397209 */ /* 0x002fe20007810000 */
[----:B------:R-:W-:-:S04]  /*44c0*/  FFMA.FTZ R37, R29, R73, -R51 ;  /* 0x000000491d257223 */ /* 0x000fc80000010833 */
[----:B------:R-:W1:Y:S02]  /*44d0*/  SHFL.BFLY PT, R8, R57, 0x1, 0x1f ;  /* 0x0c201f0039087f89 */ /* 0x000e6400000e0000 */
[----:B------:R-:W-:Y:S08]  /*44e0*/  MUFU.EX2 R26, R26 ;  /* 0x0000001a001a7308 */ /* 0x000ff00000000800 */
[----:B------:R-:W-:Y:S08]  /*44f0*/  MUFU.EX2 R27, R27 ;  /* 0x0000001b001b7308 */ /* 0x000ff00000000800 */
[----:B------:R-:W-:Y:S01]  /*4500*/  MUFU.EX2 R66, R66 ;  /* 0x0000004200427308 */ /* 0x000fe20000000800 */
[----:B-1----:R-:W-:-:S07]  /*4510*/  FMNMX.FTZ R8, R57, R8, !PT ;  /* 0x0000000839087209 */ /* 0x002fce0007810000 */
[----:B------:R-:W-:Y:S01]  /*4520*/  MUFU.EX2 R30, R30 ;  /* 0x0000001e001e7308 */ /* 0x000fe20000000800 */
[C---:B------:R-:W-:Y:S01]  /*4530*/  FSETP.NEU.FTZ.AND P2, PT, R8.reuse, -INF , PT ;  /* 0xff8000000800780b */ /* 0x040fe20003f5d000 */
[----:B------:R-:W-:-:S06]  /*4540*/  FMUL.FTZ R29, R8, R73 ;  /* 0x00000049081d7220 */ /* 0x000fcc0000410000 */
[----:B------:R-:W-:Y:S01]  /*4550*/  MUFU.EX2 R33, R33 ;  /* 0x0000002100217308 */ /* 0x000fe20000000800 */
[----:B------:R-:W-:Y:S02]  /*4560*/  FSEL R29, R29, RZ, P2 ;  /* 0x000000ff1d1d7208 */ /* 0x000fe40001000000 */
[----:B------:R-:W-:Y:S01]  /*4570*/  ISETP.GE.AND P2, PT, R64, 0x91, PT ;  /* 0x000000914000780c */ /* 0x000fe20003f46270 */
[----:B------:R-:W-:Y:S02]  /*4580*/  IMAD.MOV.U32 R64, RZ, RZ, R71 ;  /* 0x000000ffff407224 */ /* 0x000fe400078e0047 */
        /* <DEDUP_REMOVED lines=11> */
[-CC-:B------:R-:W-:Y:S01]  /*4640*/  FFMA.FTZ R55, R52, R73.reuse, -R29.reuse ;  /* 0x0000004934377223 */ /* 0x180fe2000001081d */
[----:B------:R2:W3:Y:S01]  /*4650*/  MUFU.EX2 R124, R49 ;  /* 0x00000031007c7308 */ /* 0x0004e20000000800 */
[----:B-1----:R-:W-:Y:S01]  /*4660*/  @!P1 PRMT R4, RZ, 0x654, R0 ;  /* 0x00000654ff049816 */ /* 0x002fe20000000000 */
[-CC-:B------:R-:W-:Y:S01]  /*4670*/  FFMA.FTZ R57, R56, R73.reuse, -R29.reuse ;  /* 0x0000004938397223 */ /* 0x180fe2000001081d */
[-CC-:B------:R-:W-:Y:S01]  /*4680*/  FFMA.FTZ R36, R36, R73.reuse, -R29.reuse ;  /* 0x0000004924247223 */ /* 0x180fe2000001081d */
[-CC-:B------:R-:W-:Y:S01]  /*4690*/  FFMA.FTZ R32, R32, R73.reuse, -R29.reuse ;  /* 0x0000004920207223 */ /* 0x180fe2000001081d */
[----:B------:R0:W-:Y:S01]  /*46a0*/  @!P1 SYNCS.ARRIVE.TRANS64.RED.A1T0 RZ, [R4+URZ], RZ ;  /* 0x000000ff04ff99a7 */ /* 0x0001e2000810043f */
[-CC-:B------:R-:W-:Y:S01]  /*46b0*/  FFMA.FTZ R59, R58, R73.reuse, -R29.reuse ;  /* 0x000000493a3b7223 */ /* 0x180fe2000001081d */
[-CC-:B------:R-:W-:Y:S01]  /*46c0*/  FFMA.FTZ R34, R34, R73.reuse, -R29.reuse ;  /* 0x0000004922227223 */ /* 0x180fe2000001081d */
[----:B------:R1:W4:Y:S01]  /*46d0*/  MUFU.EX2 R67, R6 ;  /* 0x0000000600437308 */ /* 0x0003220000000800 */
[-CC-:B--2---:R-:W-:Y:S01]  /*46e0*/  FFMA.FTZ R49, R40, R73.reuse, -R29.reuse ;  /* 0x0000004928317223 */ /* 0x184fe2000001081d */
[-CC-:B------:R-:W-:Y:S01]  /*46f0*/  FFMA.FTZ R40, R46, R73.reuse, -R29.reuse ;  /* 0x000000492e287223 */ /* 0x180fe2000001081d */
[-CC-:B------:R-:W-:Y:S01]  /*4700*/  FFMA.FTZ R61, R68, R73.reuse, -R29.reuse ;  /* 0x00000049443d7223 */ /* 0x180fe2000001081d */
[--C-:B------:R-:W-:Y:S01]  /*4710*/  FFMA.FTZ R63, R86, R73, -R29.reuse ;  /* 0x00000049563f7223 */ /* 0x100fe2000001081d */
[----:B0-----:R-:W-:Y:S01]  /*4720*/  F2FP.F16.F32.PACK_AB R4, R114, R5 ;  /* 0x000000057204723e */ /* 0x001fe200000000ff */
[-CC-:B------:R-:W-:Y:S01]  /*4730*/  FFMA.FTZ R106, R106, R73.reuse, -R29.reuse ;  /* 0x000000496a6a7223 */ /* 0x180fe2000001081d */
[--C-:B------:R-:W-:Y:S01]  /*4740*/  FFMA.FTZ R110, R110, R73, -R29.reuse ;  /* 0x000000496e6e7223 */ /* 0x100fe2000001081d */
[----:B------:R0:W2:Y:S01]  /*4750*/  MUFU.EX2 R126, R51 ;  /* 0x00000033007e7308 */ /* 0x0000a20000000800 */
[----:B-1----:R-:W-:Y:S01]  /*4760*/  FADD.FTZ R6, R5, R114 ;  /* 0x0000007205067221 */ /* 0x002fe20000010000 */
[----:B---3--:R-:W-:Y:S01]  /*4770*/  FADD.FTZ R12, R65, R124 ;  /* 0x0000007c410c7221 */ /* 0x008fe20000010000 */
[----:B------:R-:W-:Y:S01]  /*4780*/  F2FP.F16.F32.PACK_AB R5, R124, R65 ;  /* 0x000000417c05723e */ /* 0x000fe200000000ff */
[-CC-:B------:R-:W-:Y:S01]  /*4790*/  FFMA.FTZ R65, R38, R73.reuse, -R29.reuse ;  /* 0x0000004926417223 */ /* 0x180fe2000001081d */
[----:B------:R-:W-:Y:S01]  /*47a0*/  FADD.FTZ R69, R7, R6 ;  /* 0x0000000607457221 */ /* 0x000fe20000010000 */
[----:B------:R-:W-:Y:S01]  /*47b0*/  FFMA.FTZ R38, R24, R73, -R29 ;  /* 0x0000004918267223 */ /* 0x000fe2000001081d */
[C---:B------:R-:W-:Y:S01]  /*47c0*/  F2FP.F16.F32.PACK_AB R6, R118.reuse, R7 ;  /* 0x000000077606723e */ /* 0x040fe200000000ff */
[----:B------:R-:W1:Y:S01]  /*47d0*/  MUFU.EX2 R3, R3 ;  /* 0x0000000300037308 */ /* 0x000e620000000800 */
[----:B----4-:R-:W-:Y:S01]  /*47e0*/  FADD.FTZ R75, R67, R12 ;  /* 0x0000000c434b7221 */ /* 0x010fe20000010000 */
[----:B------:R-:W-:Y:S01]  /*47f0*/  FADD.FTZ R12, R118, R69 ;  /* 0x00000045760c7221 */ /* 0x000fe20000010000 */
[-CC-:B0-----:R-:W-:Y:S01]  /*4800*/  FFMA.FTZ R51, R44, R73.reuse, -R29.reuse ;  /* 0x000000492c337223 */ /* 0x181fe2000001081d */
[-CC-:B------:R-:W-:Y:S01]  /*4810*/  FFMA.FTZ R44, R54, R73.reuse, -R29.reuse ;  /* 0x00000049362c7223 */ /* 0x180fe2000001081d */
[-CC-:B------:R-:W-:Y:S01]  /*4820*/  FFMA.FTZ R112, R112, R73.reuse, -R29.reuse ;  /* 0x0000004970707223 */ /* 0x180fe2000001081d */
[----:B------:R-:W-:Y:S01]  /*4830*/  FADD.FTZ R69, R13, R12 ;  /* 0x0000000c0d457221 */ /* 0x000fe20000010000 */
[----:B------:R-:W-:Y:S01]  /*4840*/  FFMA.FTZ R108, R108, R73, -R29 ;  /* 0x000000496c6c7223 */ /* 0x000fe2000001081d */
[----:B------:R-:W0:Y:S01]  /*4850*/  MUFU.EX2 R14, R14 ;  /* 0x0000000e000e7308 */ /* 0x000e220000000800 */
[----:B--2---:R-:W-:Y:S01]  /*4860*/  FADD.FTZ R46, R126, R75 ;  /* 0x0000004b7e2e7221 */ /* 0x004fe20000010000 */
[----:B------:R-:W-:Y:S01]  /*4870*/  FADD.FTZ R12, R116, R69 ;  /* 0x00000045740c7221 */ /* 0x000fe20000010000 */
[----:B------:R-:W-:Y:S01]  /*4880*/  F2FP.F16.F32.PACK_AB R7, R126, R67 ;  /* 0x000000437e07723e */ /* 0x000fe200000000ff */
[-CC-:B------:R-:W-:Y:S01]  /*4890*/  FFMA.FTZ R67, R100, R73.reuse, -R29.reuse ;  /* 0x0000004964437223 */ /* 0x180fe2000001081d */
[-CC-:B------:R-:W-:Y:S01]  /*48a0*/  FFMA.FTZ R96, R96, R73.reuse, -R29.reuse ;  /* 0x0000004960607223 */ /* 0x180fe2000001081d */
[----:B------:R-:W-:Y:S01]  /*48b0*/  FADD.FTZ R69, R15, R12 ;  /* 0x0000000c0f457221 */ /* 0x000fe20000010000 */
[-C--:B------:R-:W-:Y:S01]  /*48c0*/  FFMA.FTZ R98, R98, R73.reuse, -R29 ;  /* 0x0000004962627223 */ /* 0x080fe2000001081d */
[----:B------:R-:W2:Y:S01]  /*48d0*/  MUFU.EX2 R10, R10 ;  /* 0x0000000a000a7308 */ /* 0x000ea20000000800 */
[----:B-1----:R-:W-:Y:S01]  /*48e0*/  FADD.FTZ R75, R3, R46 ;  /* 0x0000002e034b7221 */ /* 0x002fe20000010000 */
[----:B------:R-:W-:Y:S01]  /*48f0*/  FADD.FTZ R24, R60, R69 ;  /* 0x000000453c187221 */ /* 0x000fe20000010000 */
[-CC-:B------:R-:W-:Y:S01]  /*4900*/  FFMA.FTZ R46, R28, R73.reuse, -R29.reuse ;  /* 0x000000491c2e7223 */ /* 0x180fe2000001081d */
[-CC-:B------:R-:W-:Y:S01]  /*4910*/  FFMA.FTZ R102, R102, R73.reuse, -R29.reuse ;  /* 0x0000004966667223 */ /* 0x180fe2000001081d */
[-CC-:B------:R-:W-:Y:S01]  /*4920*/  FFMA.FTZ R120, R120, R73.reuse, -R29.reuse ;  /* 0x0000004978787223 */ /* 0x180fe2000001081d */
[----:B------:R-:W-:Y:S01]  /*4930*/  FFMA.FTZ R122, R122, R73, -R29 ;  /* 0x000000497a7a7223 */ /* 0x000fe2000001081d */
[----:B------:R1:W-:Y:S01]  /*4940*/  STSM.16.M88.4 [R2+0x24300], R4 ;  /* 0x0243000402007844 */ /* 0x0003e20000000200 */
[----:B------:R-:W3:Y:S01]  /*4950*/  MUFU.EX2 R49, R49 ;  /* 0x0000003100317308 */ /* 0x000ee20000000800 */
[----:B0-----:R-:W-:Y:S01]  /*4960*/  FADD.FTZ R75, R14, R75 ;  /* 0x0000004b0e4b7221 */ /* 0x001fe20000010000 */
[----:B------:R-:W-:Y:S01]  /*4970*/  F2FP.F16.F32.PACK_AB R28, R66, R9 ;  /* 0x00000009421c723e */ /* 0x000fe200000000ff */
[----:B------:R-:W-:-:S02]  /*4980*/  IMAD.MOV.U32 R68, RZ, RZ, R71 ;  /* 0x000000ffff447224 */ /* 0x000fc400078e0047 */
[--C-:B------:R-:W-:Y:S02]  /*4990*/  IMAD.MOV.U32 R58, RZ, RZ, R71.reuse ;  /* 0x000000ffff3a7224 */ /* 0x100fe400078e0047 */
[----:B------:R-:W-:Y:S01]  /*49a0*/  IMAD.MOV.U32 R56, RZ, RZ, R71 ;  /* 0x000000ffff387224 */ /* 0x000fe200078e0047 */
[----:B------:R-:W0:Y:S01]  /*49b0*/  MUFU.EX2 R20, R20 ;  /* 0x0000001400147308 */ /* 0x000e220000000800 */
[----:B--2---:R-:W-:Y:S01]  /*49c0*/  FADD.FTZ R12, R10, R75 ;  /* 0x0000004b0a0c7221 */ /* 0x004fe20000010000 */
[----:B------:R-:W-:Y:S01]  /*49d0*/  FADD.FTZ R75, R25, R24 ;  /* 0x00000018194b7221 */ /* 0x000fe20000010000 */
[--C-:B------:R-:W-:Y:S02]  /*49e0*/  IMAD.MOV.U32 R54, RZ, RZ, R71.reuse ;  /* 0x000000ffff367224 */ /* 0x100fe400078e0047 */
[----:B------:R-:W-:Y:S02]  /*49f0*/  IMAD.MOV.U32 R52, RZ, RZ, R71 ;  /* 0x000000ffff347224 */ /* 0x000fe400078e0047 */
[C---:B------:R-:W-:Y:S01]  /*4a00*/  FADD.FTZ R24, R74.reuse, R75 ;  /* 0x0000004b4a187221 */ /* 0x040fe20000010000 */
[----:B-1----:R-:W-:Y:S01]  /*4a10*/  F2FP.F16.F32.PACK_AB R4, R74, R25 ;  /* 0x000000194a04723e */ /* 0x002fe200000000ff */
[----:B------:R-:W1:Y:S01]  /*4a20*/  MUFU.EX2 R51, R51 ;  /* 0x0000003300337308 */ /* 0x000e620000000800 */
[----:B---3--:R-:W-:Y:S01]  /*4a30*/  FADD.FTZ R69, R49, R12 ;  /* 0x0000000c31457221 */ /* 0x008fe20000010000 */
[----:B------:R-:W-:Y:S01]  /*4a40*/  FADD.FTZ R75, R21, R24 ;  /* 0x00000018154b7221 */ /* 0x000fe20000010000 */
[----:B------:R-:W-:-:S02]  /*4a50*/  IMAD.MOV.U32 R50, RZ, RZ, R71 ;  /* 0x000000ffff327224 */ /* 0x000fc400078e0047 */
[----:B------:R-:W-:Y:S02]  /*4a60*/  IMAD.MOV.U32 R48, RZ, RZ, R71 ;  /* 0x000000ffff307224 */ /* 0x000fe400078e0047 */
[----:B------:R-:W-:Y:S01]  /*4a70*/  FADD.FTZ R24, R70, R75 ;  /* 0x0000004b46187221 */ /* 0x000fe20000010000 */
[----:B------:R-:W2:Y:S01]  /*4a80*/  MUFU.EX2 R40, R40 ;  /* 0x0000002800287308 */ /* 0x000ea20000000800 */
[----:B0-----:R-:W-:-:S07]  /*4a90*/  FADD.FTZ R12, R20, R69 ;  /* 0x00000045140c7221 */ /* 0x001fce0000010000 */
[----:B------:R-:W0:Y:S01]  /*4aa0*/  MUFU.EX2 R53, R53 ;  /* 0x0000003500357308 */ /* 0x000e220000000800 */
[C---:B-1----:R-:W-:Y:S01]  /*4ab0*/  FADD.FTZ R69, R51.reuse, R12 ;  /* 0x0000000c33457221 */ /* 0x042fe20000010000 */
[----:B------:R-:W-:Y:S01]  /*4ac0*/  F2FP.F16.F32.PACK_AB R5, R51, R20 ;  /* 0x000000143305723e */ /* 0x000fe200000000ff */
[----:B------:R-:W-:-:S05]  /*4ad0*/  IMAD.MOV.U32 R51, RZ, RZ, R71 ;  /* 0x000000ffff337224 */ /* 0x000fca00078e0047 */
[----:B------:R-:W1:Y:S01]  /*4ae0*/  MUFU.EX2 R42, R42 ;  /* 0x0000002a002a7308 */ /* 0x000e620000000800 */
[----:B--2---:R-:W-:Y:S01]  /*4af0*/  FADD.FTZ R12, R40, R69 ;  /* 0x00000045280c7221 */ /* 0x004fe20000010000 */
[----:B------:R-:W-:-:S04]  /*4b00*/  FADD.FTZ R69, R11, R24 ;  /* 0x000000180b457221 */ /* 0x000fc80000010000 */
[----:B------:R-:W-:Y:S02]  /*4b10*/  FADD.FTZ R69, R62, R69 ;  /* 0x000000453e457221 */ /* 0x000fe40000010000 */
[----:B------:R-:W2:Y:S02]  /*4b20*/  MUFU.EX2 R55, R55 ;  /* 0x0000003700377308 */ /* 0x000ea40000000800 */
[----:B------:R-:W-:Y:S01]  /*4b30*/  FADD.FTZ R6, R26, R69 ;  /* 0x000000451a067221 */ /* 0x000fe20000010000 */
[C---:B------:R-:W-:Y:S01]  /*4b40*/  F2FP.F16.F32.PACK_AB R26, R27.reuse, R26 ;  /* 0x0000001a1b1a723e */ /* 0x040fe200000000ff */
[--C-:B------:R-:W-:Y:S02]  /*4b50*/  IMAD.MOV.U32 R69, RZ, RZ, R71.reuse ;  /* 0x000000ffff457224 */ /* 0x100fe400078e0047 */
[----:B------:R-:W-:Y:S02]  /*4b60*/  FADD.FTZ R6, R27, R6 ;  /* 0x000000061b067221 */ /* 0x000fe40000010000 */
[----:B------:R-:W3:Y:S02]  /*4b70*/  MUFU.EX2 R44, R44 ;  /* 0x0000002c002c7308 */ /* 0x000ee40000000800 */
[----:B------:R-:W-:Y:S01]  /*4b80*/  FADD.FTZ R25, R9, R6 ;  /* 0x0000000609197221 */ /* 0x000fe20000010000 */
[----:B------:R-:W-:Y:S01]  /*4b90*/  F2FP.F16.F32.PACK_AB R6, R70, R21 ;  /* 0x000000154606723e */ /* 0x000fe200000000ff */
[----:B------:R-:W-:-:S02]  /*4ba0*/  IMAD.MOV.U32 R70, RZ, RZ, R71 ;  /* 0x000000ffff467224 */ /* 0x000fc400078e0047 */
[----:B------:R-:W-:Y:S01]  /*4bb0*/  FADD.FTZ R25, R66, R25 ;  /* 0x0000001942197221 */ /* 0x000fe20000010000 */
[----:B------:R-:W-:Y:S01]  /*4bc0*/  IMAD.MOV.U32 R66, RZ, RZ, R71 ;  /* 0x000000ffff427224 */ /* 0x000fe200078e0047 */
[----:B------:R4:W-:Y:S08]  /*4bd0*/  MUFU.EX2 R0, R36 ;  /* 0x0000002400007308 */ /* 0x0009f00000000800 */
[----:B------:R-:W5:Y:S01]  /*4be0*/  MUFU.EX2 R57, R57 ;  /* 0x0000003900397308 */ /* 0x000f620000000800 */
[----:B----4-:R-:W-:Y:S01]  /*4bf0*/  FFMA.FTZ R36, R82, R73, -R29 ;  /* 0x0000004952247223 */ /* 0x010fe2000001081d */
[----:B0-----:R-:W-:Y:S01]  /*4c00*/  FADD.FTZ R29, R53, R12 ;  /* 0x0000000c351d7221 */ /* 0x001fe20000010000 */
[----:B------:R-:W-:-:S02]  /*4c10*/  F2FP.F16.F32.PACK_AB R12, R116, R13 ;  /* 0x0000000d740c723e */ /* 0x000fc400000000ff */
[----:B------:R-:W-:Y:S01]  /*4c20*/  F2FP.F16.F32.PACK_AB R13, R14, R3 ;  /* 0x000000030e0d723e */ /* 0x000fe200000000ff */
[----:B-1----:R-:W-:Y:S01]  /*4c30*/  FADD.FTZ R24, R42, R29 ;  /* 0x0000001d2a187221 */ /* 0x002fe20000010000 */
[----:B------:R-:W-:Y:S01]  /*4c40*/  F2FP.F16.F32.PACK_AB R14, R60, R15 ;  /* 0x0000000f3c0e723e */ /* 0x000fe200000000ff */
[----:B------:R-:W0:Y:S01]  /*4c50*/  MUFU.EX2 R32, R32 ;  /* 0x0000002000207308 */ /* 0x000e220000000800 */
[----:B------:R-:W-:Y:S01]  /*4c60*/  F2FP.F16.F32.PACK_AB R15, R49, R10 ;  /* 0x0000000a310f723e */ /* 0x000fe200000000ff */
[----:B--2---:R-:W-:Y:S01]  /*4c70*/  FADD.FTZ R29, R55, R24 ;  /* 0x00000018371d7221 */ /* 0x004fe20000010000 */
[----:B------:R-:W-:Y:S01]  /*4c80*/  F2FP.F16.F32.PACK_AB R24, R62, R11 ;  /* 0x0000000b3e18723e */ /* 0x000fe200000000ff */
[----:B------:R-:W-:Y:S02]  /*4c90*/  IMAD.MOV.U32 R62, RZ, RZ, R71 ;  /* 0x000000ffff3e7224 */ /* 0x000fe400078e0047 */
[----:B---3--:R-:W-:Y:S01]  /*4ca0*/  FADD.FTZ R10, R44, R29 ;  /* 0x0000001d2c0a7221 */ /* 0x008fe20000010000 */
[----:B------:R-:W-:Y:S01]  /*4cb0*/  STSM.16.M88.4 [R2+0x25b00], R12 ;  /* 0x025b000c02007844 */ /* 0x000fe20000000200 */
[----:B------:R-:W1:Y:S01]  /*4cc0*/  MUFU.EX2 R59, R59 ;  /* 0x0000003b003b7308 */ /* 0x000e620000000800 */
[C---:B-----5:R-:W-:Y:S01]  /*4cd0*/  F2FP.F16.F32.PACK_AB R27, R57.reuse, R44 ;  /* 0x0000002c391b723e */ /* 0x060fe200000000ff */
[----:B------:R-:W-:Y:S01]  /*4ce0*/  FADD.FTZ R7, R57, R10 ;  /* 0x0000000a39077221 */ /* 0x000fe20000010000 */
[--C-:B------:R-:W-:Y:S01]  /*4cf0*/  IMAD.MOV.U32 R60, RZ, RZ, R71.reuse ;  /* 0x000000ffff3c7224 */ /* 0x100fe200078e0047 */
[----:B------:R-:W-:Y:S01]  /*4d00*/  MOV R44, R71 ;  /* 0x00000047002c7202 */ /* 0x000fe20000000f00 */
[----:B------:R-:W-:-:S02]  /*4d10*/  IMAD.MOV.U32 R57, RZ, RZ, R71 ;  /* 0x000000ffff397224 */ /* 0x000fc400078e0047 */
[----:B------:R-:W-:Y:S01]  /*4d20*/  IMAD.MOV.U32 R49, RZ, RZ, R71 ;  /* 0x000000ffff317224 */ /* 0x000fe200078e0047 */
[----:B------:R-:W2:Y:S01]  /*4d30*/  MUFU.EX2 R34, R34 ;  /* 0x0000002200227308 */ /* 0x000ea20000000800 */
[----:B0-----:R-:W-:Y:S01]  /*4d40*/  FADD.FTZ R10, R32, R7 ;  /* 0x00000007200a7221 */ /* 0x001fe20000010000 */
[----:B------:R-:W-:Y:S01]  /*4d50*/  F2FP.F16.F32.PACK_AB R7, R53, R40 ;  /* 0x000000283507723e */ /* 0x000fe200000000ff */
[--C-:B------:R-:W-:Y:S02]  /*4d60*/  IMAD.MOV.U32 R53, RZ, RZ, R71.reuse ;  /* 0x000000ffff357224 */ /* 0x100fe400078e0047 */
[----:B------:R-:W-:Y:S02]  /*4d70*/  IMAD.MOV.U32 R40, RZ, RZ, R71 ;  /* 0x000000ffff287224 */ /* 0x000fe400078e0047 */
[----:B------:R0:W-:Y:S01]  /*4d80*/  STSM.16.M88.4 [R2+0x27300], R4 ;  /* 0x0273000402007844 */ /* 0x0001e20000000200 */
[----:B------:R-:W3:Y:S01]  /*4d90*/  MUFU.EX2 R61, R61 ;  /* 0x0000003d003d7308 */ /* 0x000ee20000000800 */
[----:B-1----:R-:W-:Y:S01]  /*4da0*/  FADD.FTZ R11, R59, R10 ;  /* 0x0000000a3b0b7221 */ /* 0x002fe20000010000 */
[----:B------:R-:W-:Y:S01]  /*4db0*/  FADD.FTZ R10, R30, R25 ;  /* 0x000000191e0a7221 */ /* 0x000fe20000010000 */
[----:B------:R-:W-:Y:S01]  /*4dc0*/  F2FP.F16.F32.PACK_AB R25, R55, R42 ;  /* 0x0000002a3719723e */ /* 0x000fe200000000ff */
[----:B------:R-:W-:Y:S01]  /*4dd0*/  IMAD.MOV.U32 R55, RZ, RZ, R71 ;  /* 0x000000ffff377224 */ /* 0x000fe200078e0047 */
[C---:B------:R-:W-:Y:S01]  /*4de0*/  F2FP.F16.F32.PACK_AB R30, R31.reuse, R30 ;  /* 0x0000001e1f1e723e */ /* 0x040fe200000000ff */
[----:B------:R-:W-:Y:S01]  /*4df0*/  FADD.FTZ R10, R31, R10 ;  /* 0x0000000a1f0a7221 */ /* 0x000fe20000010000 */
[----:B------:R-:W-:Y:S01]  /*4e00*/  F2FP.F16.F32.PACK_AB R29, R59, R32 ;  /* 0x000000203b1d723e */ /* 0x000fe200000000ff */
[----:B------:R-:W1:Y:S01]  /*4e10*/  MUFU.EX2 R92, R92 ;  /* 0x0000005c005c7308 */ /* 0x000e620000000800 */
[----:B--2---:R-:W-:Y:S01]  /*4e20*/  FADD.FTZ R20, R34, R11 ;  /* 0x0000000b22147221 */ /* 0x004fe20000010000 */
[----:B------:R-:W-:Y:S01]  /*4e30*/  FADD.FTZ R21, R33, R10 ;  /* 0x0000000a21157221 */ /* 0x000fe20000010000 */
[----:B------:R2:W-:Y:S01]  /*4e40*/  STSM.16.M88.4 [R2+0x28b00], R24 ;  /* 0x028b001802007844 */ /* 0x0005e20000000200 */
[----:B------:R-:W-:-:S02]  /*4e50*/  IMAD.MOV.U32 R59, RZ, RZ, R71 ;  /* 0x000000ffff3b7224 */ /* 0x000fc400078e0047 */
[--C-:B------:R-:W-:Y:S02]  /*4e60*/  IMAD.MOV.U32 R42, RZ, RZ, R71.reuse ;  /* 0x000000ffff2a7224 */ /* 0x100fe400078e0047 */
[----:B------:R-:W4:Y:S01]  /*4e70*/  MUFU.EX2 R45, R128 ;  /* 0x00000080002d7308 */ /* 0x000f220000000800 */
[C---:B---3--:R-:W-:Y:S01]  /*4e80*/  FADD.FTZ R11, R61.reuse, R20 ;  /* 0x000000143d0b7221 */ /* 0x048fe20000010000 */
[----:B------:R-:W-:Y:S01]  /*4e90*/  F2FP.F16.F32.PACK_AB R31, R61, R34 ;  /* 0x000000223d1f723e */ /* 0x000fe200000000ff */
[----:B------:R-:W-:Y:S02]  /*4ea0*/  IMAD.MOV.U32 R61, RZ, RZ, R71 ;  /* 0x000000ffff3d7224 */ /* 0x000fe400078e0047 */
[----:B------:R-:W-:Y:S01]  /*4eb0*/  FADD.FTZ R10, R0, R11 ;  /* 0x0000000b000a7221 */ /* 0x000fe20000010000 */
[----:B------:R-:W-:Y:S01]  /*4ec0*/  IMAD.MOV.U32 R34, RZ, RZ, R71 ;  /* 0x000000ffff227224 */ /* 0x000fe200078e0047 */
[----:B------:R3:W-:Y:S01]  /*4ed0*/  STSM.16.M88.4 [R2+0x2a300], R28 ;  /* 0x02a3001c02007844 */ /* 0x0007e20000000200 */
[----:B------:R-:W5:Y:S01]  /*4ee0*/  MUFU.EX2 R63, R63 ;  /* 0x0000003f003f7308 */ /* 0x000f620000000800 */
[C---:B-1----:R-:W-:Y:S01]  /*4ef0*/  FADD.FTZ R20, R92.reuse, R21 ;  /* 0x000000155c147221 */ /* 0x042fe20000010000 */
[----:B0-----:R-:W-:Y:S01]  /*4f00*/  F2FP.F16.F32.PACK_AB R4, R92, R33 ;  /* 0x000000215c04723e */ /* 0x001fe200000000ff */
[----:B------:R-:W-:-:S02]  /*4f10*/  IMAD.MOV.U32 R33, RZ, RZ, R71 ;  /* 0x000000ffff217224 */ /* 0x000fc400078e0047 */
[--C-:B------:R-:W-:Y:S02]  /*4f20*/  IMAD.MOV.U32 R32, RZ, RZ, R71.reuse ;  /* 0x000000ffff207224 */ /* 0x100fe400078e0047 */
[--C-:B--2---:R-:W-:Y:S01]  /*4f30*/  IMAD.MOV.U32 R27, RZ, RZ, R71.reuse ;  /* 0x000000ffff1b7224 */ /* 0x104fe200078e0047 */
[----:B------:R-:W0:Y:S01]  /*4f40*/  MUFU.EX2 R90, R90 ;  /* 0x0000005a005a7308 */ /* 0x000e220000000800 */
[----:B----4-:R-:W-:Y:S01]  /*4f50*/  FADD.FTZ R21, R45, R20 ;  /* 0x000000142d157221 */ /* 0x010fe20000010000 */
[--C-:B------:R-:W-:Y:S02]  /*4f60*/  IMAD.MOV.U32 R26, RZ, RZ, R71.reuse ;  /* 0x000000ffff1a7224 */ /* 0x100fe400078e0047 */
[--C-:B------:R-:W-:Y:S02]  /*4f70*/  IMAD.MOV.U32 R25, RZ, RZ, R71.reuse ;  /* 0x000000ffff197224 */ /* 0x100fe400078e0047 */
[--C-:B------:R-:W-:Y:S02]  /*4f80*/  IMAD.MOV.U32 R24, RZ, RZ, R71.reuse ;  /* 0x000000ffff187224 */ /* 0x100fe400078e0047 */
[----:B------:R-:W1:Y:S01]  /*4f90*/  MUFU.EX2 R36, R36 ;  /* 0x0000002400247308 */ /* 0x000e620000000800 */
[----:B-----5:R-:W-:Y:S01]  /*4fa0*/  FADD.FTZ R11, R63, R10 ;  /* 0x0000000a3f0b7221 */ /* 0x020fe20000010000 */
[----:B---3--:R-:W-:-:S02]  /*4fb0*/  IMAD.MOV.U32 R31, RZ, RZ, R71 ;  /* 0x000000ffff1f7224 */ /* 0x008fc400078e0047 */
[--C-:B------:R-:W-:Y:S02]  /*4fc0*/  IMAD.MOV.U32 R30, RZ, RZ, R71.reuse ;  /* 0x000000ffff1e7224 */ /* 0x100fe400078e0047 */
[----:B------:R-:W-:Y:S02]  /*4fd0*/  IMAD.MOV.U32 R29, RZ, RZ, R71 ;  /* 0x000000ffff1d7224 */ /* 0x000fe400078e0047 */
[----:B------:R-:W2:Y:S01]  /*4fe0*/  MUFU.EX2 R43, R43 ;  /* 0x0000002b002b7308 */ /* 0x000ea20000000800 */
[----:B0-----:R-:W-:Y:S01]  /*4ff0*/  FADD.FTZ R12, R90, R21 ;  /* 0x000000155a0c7221 */ /* 0x001fe20000010000 */
[----:B------:R-:W-:-:S06]  /*5000*/  IMAD.MOV.U32 R28, RZ, RZ, R71 ;  /* 0x000000ffff1c7224 */ /* 0x000fcc00078e0047 */
[----:B------:R-:W0:Y:S01]  /*5010*/  MUFU.EX2 R65, R65 ;  /* 0x0000004100417308 */ /* 0x000e220000000800 */
[----:B-1----:R-:W-:-:S07]  /*5020*/  FADD.FTZ R10, R36, R11 ;  /* 0x0000000b240a7221 */ /* 0x002fce0000010000 */
[----:B------:R-:W1:Y:S01]  /*5030*/  MUFU.EX2 R78, R78 ;  /* 0x0000004e004e7308 */ /* 0x000e620000000800 */
[----:B--2---:R-:W-:-:S07]  /*5040*/  FADD.FTZ R7, R43, R12 ;  /* 0x0000000c2b077221 */ /* 0x004fce0000010000 */
        /* <DEDUP_REMOVED lines=8> */
[----:B------:R-:W-:Y:S01]  /*50d0*/  F2FP.F16.F32.PACK_AB R5, R63, R0 ;  /* 0x000000003f05723e */ /* 0x000fe200000000ff */
[----:B------:R-:W-:-:S05]  /*50e0*/  IMAD.MOV.U32 R63, RZ, RZ, R71 ;  /* 0x000000ffff3f7224 */ /* 0x000fca00078e0047 */
[----:B------:R-:W2:Y:S01]  /*50f0*/  MUFU.EX2 R80, R80 ;  /* 0x0000005000507308 */ /* 0x000ea20000000800 */
[----:B0-----:R-:W-:-:S07]  /*5100*/  FADD.FTZ R9, R41, R10 ;  /* 0x0000000a29097221 */ /* 0x001fce0000010000 */
[----:B------:R-:W0:Y:S01]  /*5110*/  MUFU.EX2 R46, R46 ;  /* 0x0000002e002e7308 */ /* 0x000e220000000800 */
[C---:B-1----:R-:W-:Y:S01]  /*5120*/  FADD.FTZ R7, R67.reuse, R6 ;  /* 0x0000000643077221 */ /* 0x042fe20000010000 */
[----:B------:R-:W-:Y:S01]  /*5130*/  F2FP.F16.F32.PACK_AB R6, R90, R45 ;  /* 0x0000002d5a06723e */ /* 0x000fe200000000ff */
[--C-:B------:R-:W-:Y:S01]  /*5140*/  IMAD.MOV.U32 R45, RZ, RZ, R71.reuse ;  /* 0x000000ffff2d7224 */ /* 0x100fe200078e0047 */
[----:B------:R-:W-:Y:S01]  /*5150*/  F2FP.F16.F32.PACK_AB R13, R67, R38 ;  /* 0x00000026430d723e */ /* 0x000fe200000000ff */
[--C-:B------:R-:W-:Y:S02]  /*5160*/  IMAD.MOV.U32 R67, RZ, RZ, R71.reuse ;  /* 0x000000ffff437224 */ /* 0x100fe400078e0047 */
[----:B------:R-:W-:Y:S01]  /*5170*/  IMAD.MOV.U32 R38, RZ, RZ, R71 ;  /* 0x000000ffff267224 */ /* 0x000fe200078e0047 */
[----:B------:R-:W1:Y:S01]  /*5180*/  MUFU.EX2 R39, R39 ;  /* 0x0000002700277308 */ /* 0x000e620000000800 */
[C---:B--2---:R-:W-:Y:S01]  /*5190*/  FADD.FTZ R10, R80.reuse, R9 ;  /* 0x00000009500a7221 */ /* 0x044fe20000010000 */
[----:B------:R-:W-:Y:S01]  /*51a0*/  F2FP.F16.F32.PACK_AB R14, R80, R41 ;  /* 0x00000029500e723e */ /* 0x000fe200000000ff */
[----:B------:R-:W-:-:S05]  /*51b0*/  IMAD.MOV.U32 R41, RZ, RZ, R71 ;  /* 0x000000ffff297224 */ /* 0x000fca00078e0047 */
[----:B------:R-:W2:Y:S01]  /*51c0*/  MUFU.EX2 R3, R106 ;  /* 0x0000006a00037308 */ /* 0x000ea20000000800 */
[----:B0-----:R-:W-:Y:S01]  /*51d0*/  FADD.FTZ R0, R46, R7 ;  /* 0x000000072e007221 */ /* 0x001fe20000010000 */
[----:B------:R-:W-:Y:S01]  /*51e0*/  F2FP.F16.F32.PACK_AB R7, R65, R36 ;  /* 0x000000244107723e */ /* 0x000fe200000000ff */
[----:B------:R-:W-:Y:S01]  /*51f0*/  IMAD.MOV.U32 R36, RZ, RZ, R71 ;  /* 0x000000ffff247224 */ /* 0x000fe200078e0047 */
[----:B------:R-:W-:-:S03]  /*5200*/  MOV R65, R71 ;  /* 0x0000004700417202 */ /* 0x000fc60000000f00 */
[----:B------:R0:W-:Y:S01]  /*5210*/  STSM.16.M88.4 [R2+0x2bb00], R4 ;  /* 0x02bb000402007844 */ /* 0x0001e20000000200 */
[----:B------:R-:W3:Y:S01]  /*5220*/  MUFU.EX2 R85, R110 ;  /* 0x0000006e00557308 */ /* 0x000ee20000000800 */
[----:B-1----:R-:W-:-:S07]  /*5230*/  FADD.FTZ R9, R39, R10 ;  /* 0x0000000a27097221 */ /* 0x002fce0000010000 */
[----:B------:R-:W1:Y:S01]  /*5240*/  MUFU.EX2 R84, R84 ;  /* 0x0000005400547308 */ /* 0x000e620000000800 */
[C---:B--2---:R-:W-:Y:S01]  /*5250*/  FADD.FTZ R0, R3.reuse, R0 ;  /* 0x0000000003007221 */ /* 0x044fe20000010000 */
[----:B------:R-:W-:Y:S01]  /*5260*/  F2FP.F16.F32.PACK_AB R15, R3, R46 ;  /* 0x0000002e030f723e */ /* 0x000fe200000000ff */
[----:B------:R-:W-:-:S04]  /*5270*/  IMAD.MOV.U32 R46, RZ, RZ, R71 ;  /* 0x000000ffff2e7224 */ /* 0x000fc800078e0047 */
[----:B------:R2:W-:Y:S01]  /*5280*/  STSM.16.M88.4 [R2+0x2d300], R12 ;  /* 0x02d3000c02007844 */ /* 0x0005e20000000200 */
[----:B------:R-:W4:Y:S01]  /*5290*/  MUFU.EX2 R112, R112 ;  /* 0x0000007000707308 */ /* 0x000f220000000800 */
[----:B---3--:R-:W-:-:S07]  /*52a0*/  FADD.FTZ R11, R85, R0 ;  /* 0x00000000550b7221 */ /* 0x008fce0000010000 */
[----:B------:R-:W3:Y:S01]  /*52b0*/  MUFU.EX2 R37, R37 ;  /* 0x0000002500257308 */ /* 0x000ee20000000800 */
[C---:B-1----:R-:W-:Y:S01]  /*52c0*/  FADD.FTZ R0, R84.reuse, R9 ;  /* 0x0000000954007221 */ /* 0x042fe20000010000 */
[----:B------:R-:W-:Y:S01]  /*52d0*/  F2FP.F16.F32.PACK_AB R84, R84, R39 ;  /* 0x000000275454723e */ /* 0x000fe200000000ff */
[----:B------:R-:W-:-:S05]  /*52e0*/  IMAD.MOV.U32 R39, RZ, RZ, R71 ;  /* 0x000000ffff277224 */ /* 0x000fca00078e0047 */
[----:B------:R-:W1:Y:S01]  /*52f0*/  MUFU.EX2 R76, R76 ;  /* 0x0000004c004c7308 */ /* 0x000e620000000800 */
[C---:B----4-:R-:W-:Y:S01]  /*5300*/  FADD.FTZ R10, R112.reuse, R11 ;  /* 0x0000000b700a7221 */ /* 0x050fe20000010000 */
[----:B------:R-:W-:-:S06]  /*5310*/  F2FP.F16.F32.PACK_AB R85, R112, R85 ;  /* 0x000000557055723e */ /* 0x000fcc00000000ff */
[----:B------:R-:W4:Y:S01]  /*5320*/  MUFU.EX2 R87, R108 ;  /* 0x0000006c00577308 */ /* 0x000f220000000800 */
[----:B---3--:R-:W-:-:S07]  /*5330*/  FADD.FTZ R11, R37, R0 ;  /* 0x00000000250b7221 */ /* 0x008fce0000010000 */
[----:B------:R-:W3:Y:S01]  /*5340*/  MUFU.EX2 R35, R35 ;  /* 0x0000002300237308 */ /* 0x000ee20000000800 */
[C---:B-1----:R-:W-:Y:S01]  /*5350*/  FADD.FTZ R0, R76.reuse, R11 ;  /* 0x0000000b4c007221 */ /* 0x042fe20000010000 */
[----:B------:R-:W-:Y:S01]  /*5360*/  F2FP.F16.F32.PACK_AB R86, R76, R37 ;  /* 0x000000254c56723e */ /* 0x000fe200000000ff */
[----:B------:R-:W-:-:S05]  /*5370*/  IMAD.MOV.U32 R37, RZ, RZ, R71 ;  /* 0x000000ffff257224 */ /* 0x000fca00078e0047 */
[----:B------:R-:W0:Y:S01]  /*5380*/  MUFU.EX2 R96, R96 ;  /* 0x0000006000607308 */ /* 0x000e220000000800 */
[----:B----4-:R-:W-:-:S07]  /*5390*/  FADD.FTZ R21, R87, R10 ;  /* 0x0000000a57157221 */ /* 0x010fce0000010000 */
[----:B------:R-:W1:Y:S01]  /*53a0*/  MUFU.EX2 R88, R88 ;  /* 0x0000005800587308 */ /* 0x000e620000000800 */
[----:B---3--:R-:W-:-:S07]  /*53b0*/  FADD.FTZ R3, R35, R0 ;  /* 0x0000000023037221 */ /* 0x008fce0000010000 */
[----:B------:R-:W3:Y:S01]  /*53c0*/  MUFU.EX2 R89, R98 ;  /* 0x0000006200597308 */ /* 0x000ee20000000800 */
[C---:B0-----:R-:W-:Y:S01]  /*53d0*/  FADD.FTZ R4, R96.reuse, R21 ;  /* 0x0000001560047221 */ /* 0x041fe20000010000 */
[----:B------:R-:W-:-:S05]  /*53e0*/  F2FP.F16.F32.PACK_AB R87, R96, R87 ;  /* 0x000000576057723e */ /* 0x000fca00000000ff */
[----:B------:R2:W-:Y:S01]  /*53f0*/  STSM.16.M88.4 [R2+0x2eb00], R84 ;  /* 0x02eb005402007844 */ /* 0x0005e20000000200 */
[----:B------:R-:W-:Y:S01]  /*5400*/  MUFU.EX2 R47, R47 ;  /* 0x0000002f002f7308 */ /* 0x000fe20000000800 */
[C---:B-1----:R-:W-:Y:S01]  /*5410*/  FADD.FTZ R0, R88.reuse, R3 ;  /* 0x0000000358007221 */ /* 0x042fe20000010000 */
[----:B------:R-:W-:Y:S01]  /*5420*/  F2FP.F16.F32.PACK_AB R88, R88, R35 ;  /* 0x000000235858723e */ /* 0x000fe200000000ff */
[----:B------:R-:W-:-:S05]  /*5430*/  IMAD.MOV.U32 R35, RZ, RZ, R71 ;  /* 0x000000ffff237224 */ /* 0x000fca00078e0047 */
[----:B------:R-:W0:Y:S01]  /*5440*/  MUFU.EX2 R94, R94 ;  /* 0x0000005e005e7308 */ /* 0x000e220000000800 */
[----:B---3--:R-:W-:-:S07]  /*5450*/  FADD.FTZ R5, R89, R4 ;  /* 0x0000000459057221 */ /* 0x008fce0000010000 */
[----:B------:R-:W1:Y:S08]  /*5460*/  MUFU.EX2 R102, R102 ;  /* 0x0000006600667308 */ /* 0x000e700000000800 */
[----:B------:R-:W-:Y:S01]  /*5470*/  MUFU.EX2 R120, R120 ;  /* 0x0000007800787308 */ /* 0x000fe20000000800 */
[----:B0-----:R-:W-:Y:S01]  /*5480*/  F2FP.F16.F32.PACK_AB R90, R94, R47 ;  /* 0x0000002f5e5a723e */ /* 0x001fe200000000ff */
[----:B------:R-:W-:-:S04]  /*5490*/  FADD.FTZ R47, R47, R0 ;  /* 0x000000002f2f7221 */ /* 0x000fc80000010000 */
[----:B------:R-:W-:Y:S01]  /*54a0*/  FADD.FTZ R6, R94, R47 ;  /* 0x0000002f5e067221 */ /* 0x000fe20000010000 */
[----:B------:R-:W-:Y:S01]  /*54b0*/  IMAD.MOV.U32 R47, RZ, RZ, R71 ;  /* 0x000000ffff2f7224 */ /* 0x000fe200078e0047 */
[----:B------:R-:W0:Y:S01]  /*54c0*/  MUFU.EX2 R9, R122 ;  /* 0x0000007a00097308 */ /* 0x000e220000000800 */
[C---:B-1----:R-:W-:Y:S01]  /*54d0*/  F2FP.F16.F32.PACK_AB R89, R102.reuse, R89 ;  /* 0x000000596659723e */ /* 0x042fe200000000ff */
[----:B------:R-:W-:Y:S01]  /*54e0*/  FADD.FTZ R5, R102, R5 ;  /* 0x0000000566057221 */ /* 0x000fe20000010000 */
[----:B0-----:R-:W-:-:S03]  /*54f0*/  F2FP.F16.F32.PACK_AB R91, R9, R120 ;  /* 0x00000078095b723e */ /* 0x001fc600000000ff */
[----:B------:R-:W-:Y:S02]  /*5500*/  FADD.FTZ R120, R120, R5 ;  /* 0x0000000578787221 */ /* 0x000fe40000010000 */
[----:B------:R2:W-:Y:S02]  /*5510*/  STSM.16.M88.4 [R2+0x30300], R88 ;  /* 0x0303005802007844 */ /* 0x0005e40000000200 */
[----:B------:R-:W-:Y:S01]  /*5520*/  FADD.FTZ R3, R9, R120 ;  /* 0x0000007809037221 */ /* 0x000fe20000010000 */
[----:B------:R0:W-:Y:S06]  /*5530*/  MEMBAR.ALL.CTA ;  /* 0x0000000000007992 */ /* 0x0001ec0000008000 */
[----:B0-----:R-:W0:Y:S02]  /*5540*/  FENCE.VIEW.ASYNC.S ;  /* 0x00000000000073c6 */ /* 0x001e240000000000 */
[----:B0-----:R-:W-:Y:S01]  /*5550*/  NOP ;  /* 0x0000000000007918 */ /* 0x001fe20000000000 */
[----:B------:R-:W-:Y:S05]  /*5560*/  @!P2 BRA `(.L_x_182) ;  /* 0x000000400070a947 */ /* 0x000fea0003800000 */
[----:B------:R-:W-:Y:S01]  /*5570*/  IADD3 R0, R104, -0x2, RZ ;  /* 0xfffffffe68007810 */ /* 0x000fe20007ffe0ff */
        /* <DEDUP_REMOVED lines=26> */
[----:B------:R-:W-:Y:S01]  /*5720*/  CS2R R24, SRZ ;  /* 0x0000000000187805 */ /* 0x000fe2000001ff00 */
[----:B------:R-:W-:Y:S01]  /*5730*/  UMOV UR58, UR39 ;  /* 0x00000027003a7c82 */ /* 0x000fe20008000000 */
[----:B------:R-:W-:-:S05]  /*5740*/  ULDC UR57, c[0x0][0x9d8] ;  /* 0x0002760000397ab9 */ /* 0x000fca0000000800 */
.L_x_191:
[----:B------:R-:W-:Y:S01]  /*5750*/  UIADD3 UR39, UR58, 0x1, URZ ;  /* 0x000000013a277890 */ /* 0x000fe2000fffe03f */
[----:B------:R-:W-:-:S03]  /*5760*/  ISETP.NE.AND P3, PT, RZ, UR38, PT ;  /* 0x00000026ff007c0c */ /* 0x000fc6000bf65270 */
[----:B------:R-:W-:-:S04]  /*5770*/  UISETP.NE.AND UP0, UPT, UR39, 0x2, UPT ;  /* 0x000000022700788c */ /* 0x000fc8000bf05270 */
[----:B------:R-:W-:Y:S02]  /*5780*/  USEL UR6, URZ, 0x1, UP0 ;  /* 0x000000013f067887 */ /* 0x000fe40008000000 */
[----:B------:R-:W-:-:S04]  /*5790*/  USEL UR39, UR39, URZ, UP0 ;  /* 0x0000003f27277287 */ /* 0x000fc80008000000 */
[----:B------:R-:W-:Y:S01]  /*57a0*/  LOP3.LUT R16, R7, UR6, RZ, 0x3c, !PT ;  /* 0x0000000607107c12 */ /* 0x000fe2000f8e3cff */
[----:B0-----:R-:W-:Y:S07]  /*57b0*/  @P3 BRA `(.L_x_183) ;  /* 0x0000000000283947 */ /* 0x001fee0003800000 */
[----:B------:R-:W-:Y:S05]  /*57c0*/  @!P0 BRA `(.L_x_184) ;  /* 0x0000000000048947 */ /* 0x000fea0003800000 */
[----:B------:R-:W-:Y:S01]  /*57d0*/  BPT.TRAP 0x1 ;  /* 0x000000040000795c */ /* 0x000fe20000300000 */
.L_x_184:
[----:B------:R-:W-:Y:S01]  /*57e0*/  ULEA UR6, UR39, UR36, 0x3 ;  /* 0x0000002427067291 */ /* 0x000fe2000f8e183f */
[----:B------:R-:W-:-:S08]  /*57f0*/  SHF.L.U32 R8, R16, 0x1f, RZ ;  /* 0x0000001f10087819 */ /* 0x000fd000000006ff */
[----:B------:R0:W1:Y:S01]  /*5800*/  SYNCS.PHASECHK.TRANS64.TRYWAIT P2, [UR6+0x31c30], R8 ;  /* 0x031c3008ff0075a7 */ /* 0x0000620008040146 */
[----:B------:R-:W-:Y:S05]  /*5810*/  @!P0 BRA `(.L_x_185) ;  /* 0x0000000000048947 */ /* 0x000fea0003800000 */
[----:B------:R-:W-:Y:S01]  /*5820*/  BPT.TRAP 0x1 ;  /* 0x000000040000795c */ /* 0x000fe20000300000 */
.L_x_185:
[----:B-1----:R-:W-:Y:S05]  /*5830*/  @P2 BRA `(.L_x_183) ;  /* 0x0000000000082947 */ /* 0x002fea0003800000 */
[----:B------:R-:W1:Y:S02]  /*5840*/  SYNCS.PHASECHK.TRANS64.TRYWAIT P2, [UR6+0x31c30], R8 ;  /* 0x031c3008ff0075a7 */ /* 0x000e640008040146 */
[----:B-1----:R-:W-:Y:S05]  /*5850*/  @!P2 BRA `(.L_x_186) ;  /* 0x000000c000bca947 */ /* 0x002fea0003800000 */
.L_x_183:
        /* <DEDUP_REMOVED lines=81> */
[----:B--2---:R-:W-:-:S06]  /*5d70*/  WARPGROUP.ARRIVE ;  /* 0x00000000000079c5 */ /* 0x004fcc0000000000 */
        /* <DEDUP_REMOVED lines=274> */
.L_x_188:
[----:B------:R-:W-:Y:S01]  /*6ea0*/  ULEA UR6, UR58, UR36, 0x3 ;  /* 0x000000243a067291 */ /* 0x000fe2000f8e183f */
[----:B------:R-:W-:-:S08]  /*6eb0*/  SHF.L.U32 R7, R7, 0x1f, RZ ;  /* 0x0000001f07077819 */ /* 0x000fd000000006ff */
[----:B------:R0:W1:Y:S01]  /*6ec0*/  SYNCS.PHASECHK.TRANS64.TRYWAIT P2, [UR6+0x31c50], R7 ;  /* 0x031c5007ff0075a7 */ /* 0x0000620008040146 */
[----:B------:R-:W-:Y:S05]  /*6ed0*/  @!P0 BRA `(.L_x_189) ;  /* 0x0000000000048947 */ /* 0x000fea0003800000 */
[----:B------:R-:W-:Y:S01]  /*6ee0*/  BPT.TRAP 0x1 ;  /* 0x000000040000795c */ /* 0x000fe20000300000 */
.L_x_189:
[----:B-1----:R-:W-:Y:S05]  /*6ef0*/  @P2 BRA `(.L_x_187) ;  /* 0x0000000000082947 */ /* 0x002fea0003800000 */
[----:B------:R-:W1:Y:S02]  /*6f00*/  SYNCS.PHASECHK.TRANS64.TRYWAIT P2, [UR6+0x31c50], R7 ;  /* 0x031c5007ff0075a7 */ /* 0x000e640008040146 */
[----:B-1----:R-:W-:Y:S05]  /*6f10*/  @!P2 BRA `(.L_x_190) ;  /* 0x000000ac0024a947 */ /* 0x002fea0003800000 */
.L_x_187:
[----:B------:R-:W-:Y:S01]  /*6f20*/  UIADD3 UR6, UR36, 0x200, URZ ;  /* 0x0000020024067890 */ /* 0x000fe2000fffe03f */
[----:B------:R-:W-:Y:S01]  /*6f30*/  WARPGROUP.ARRIVE ;  /* 0x00000000000079c5 */ /* 0x000fe20000000000 */
[----:B------:R-:W-:Y:S01]  /*6f40*/  ULOP3.LUT UR7, UR37, 0x10000, URZ, 0xfc, !UPT ;  /* 0x0001000025077892 */ /* 0x000fe2000f8efc3f */
[----:B01----:R-:W-:Y:S01]  /*6f50*/  FMUL.FTZ R7, R136, UR57 ;  /* 0x0000003988077c20 */ /* 0x003fe20008410000 */
[----:B------:R-:W-:Y:S01]  /*6f60*/  USHF.R.U32.HI UR6, URZ, 0x4, UR6 ;  /* 0x000000043f067899 */ /* 0x000fe20008011606 */
[----:B------:R-:W-:Y:S01]  /*6f70*/  FMUL.FTZ R8, R137, UR57 ;  /* 0x0000003989087c20 */ /* 0x000fe20008410000 */
[----:B------:R-:W-:Y:S01]  /*6f80*/  UMOV UR29, 0xc0000010 ;  /* 0xc0000010001d7882 */ /* 0x000fe20000000000 */
[----:B------:R-:W-:Y:S01]  /*6f90*/  UMOV UR31, 0x80000020 ;  /* 0x80000020001f7882 */ /* 0x000fe20000000000 */
[----:B------:R-:W-:Y:S01]  /*6fa0*/  ULOP3.LUT UR6, UR6, 0x3fff, URZ, 0xc0, !UPT ;  /* 0x00003fff06067892 */ /* 0x000fe2000f8ec03f */
[----:B------:R-:W0:Y:S01]  /*6fb0*/  MUFU.TANH R7, R7 ;  /* 0x0000000700077308 */ /* 0x000e220000002400 */
[----:B------:R-:W-:Y:S01]  /*6fc0*/  UMOV UR28, UR7 ;  /* 0x00000007001c7c82 */ /* 0x000fe20008000000 */
[----:B------:R-:W-:Y:S01]  /*6fd0*/  FMUL.FTZ R11, R140, UR57 ;  /* 0x000000398c0b7c20 */ /* 0x000fe20008410000 */
[----:B------:R-:W-:Y:S01]  /*6fe0*/  ULOP3.LUT UR6, UR6, 0x2400000, URZ, 0xfc, !UPT ;  /* 0x0240000006067892 */ /* 0x000fe2000f8efc3f */
[----:B------:R-:W-:Y:S01]  /*6ff0*/  FMUL.FTZ R12, R141, UR57 ;  /* 0x000000398d0c7c20 */ /* 0x000fe20008410000 */
[----:B------:R-:W-:Y:S01]  /*7000*/  FMUL.FTZ R15, R128, UR57 ;  /* 0x00000039800f7c20 */ /* 0x000fe20008410000 */
[----:B------:R-:W-:Y:S01]  /*7010*/  FMUL.FTZ R128, R131, UR57 ;  /* 0x0000003983807c20 */ /* 0x000fe20008410000 */
[----:B------:R-:W-:Y:S01]  /*7020*/  UIMAD UR6, UR58, 0x6c0, UR6 ;  /* 0x000006c03a0678a4 */ /* 0x000fe2000f8e0206 */
[----:B------:R-:W1:Y:S01]  /*7030*/  MUFU.TANH R8, R8 ;  /* 0x0000000800087308 */ /* 0x000e620000002400 */
[----:B------:R-:W-:Y:S01]  /*7040*/  FMUL.FTZ R131, R134, UR57 ;  /* 0x0000003986837c20 */ /* 0x000fe20008410000 */
[----:B------:R-:W-:Y:S01]  /*7050*/  FMUL.FTZ R134, R109, UR57 ;  /* 0x000000396d867c20 */ /* 0x000fe20008410000 */
[----:B------:R-:W-:Y:S01]  /*7060*/  FMUL.FTZ R109, R111, UR57 ;  /* 0x000000396f6d7c20 */ /* 0x000fe20008410000 */
[----:B------:R-:W-:Y:S01]  /*7070*/  FMUL.FTZ R111, R97, UR57 ;  /* 0x00000039616f7c20 */ /* 0x000fe20008410000 */
[----:B------:R-:W-:Y:S01]  /*7080*/  FMUL.FTZ R97, R99, UR57 ;  /* 0x0000003963617c20 */ /* 0x000fe20008410000 */
[----:B------:R-:W-:Y:S01]  /*7090*/  UMOV UR30, UR6 ;  /* 0x00000006001e7c82 */ /* 0x000fe20008000000 */
[----:B------:R-:W-:Y:S01]  /*70a0*/  FMUL.FTZ R20, R129, UR57 ;  /* 0x0000003981147c20 */ /* 0x000fe20008410000 */
[----:B------:R-:W-:Y:S01]  /*70b0*/  HGMMA.64x96x16.F32 R24, gdesc[UR28].tnspB, R24, gsb0 ;  /* 0x416000001c1879f0 */ /* 0x000fe20008000818 */
[----:B------:R-:W-:Y:S01]  /*70c0*/  UIADD3 UR28, UR7, 0x180, URZ ;  /* 0x00000180071c7890 */ /* 0x000fe2000fffe03f */
[----:B------:R-:W2:Y:S01]  /*70d0*/  MUFU.TANH R11, R11 ;  /* 0x0000000b000b7308 */ /* 0x000ea20000002400 */
[----:B------:R-:W-:Y:S01]  /*70e0*/  UIADD3 UR30, UR6, 0x40, URZ ;  /* 0x00000040061e7890 */ /* 0x000fe2000fffe03f */
[----:B------:R-:W-:Y:S01]  /*70f0*/  FMUL.FTZ R99, R103, UR57 ;  /* 0x0000003967637c20 */ /* 0x000fe20008410000 */
[----:B------:R-:W-:Y:S01]  /*7100*/  UMOV UR29, 0xc0000010 ;  /* 0xc0000010001d7882 */ /* 0x000fe20000000000 */
[----:B------:R-:W-:Y:S01]  /*7110*/  UMOV UR31, 0x80000020 ;  /* 0x80000020001f7882 */ /* 0x000fe20000000000 */
[----:B------:R-:W-:Y:S01]  /*7120*/  FMUL.FTZ R103, R89, UR57 ;  /* 0x0000003959677c20 */ /* 0x000fe20008410000 */
[----:B------:R-:W-:Y:S01]  /*7130*/  FMUL.FTZ R89, R91, UR57 ;  /* 0x000000395b597c20 */ /* 0x000fe20008410000 */
[----:B0-----:R-:W-:Y:S01]  /*7140*/  FMNMX.FTZ R91, R7, R5, !PT ;  /* 0x00000005075b7209 */ /* 0x001fe20007810000 */
[----:B------:R-:W0:Y:S01]  /*7150*/  MUFU.TANH R12, R12 ;  /* 0x0000000c000c7308 */ /* 0x000e220000002400 */
[----:B------:R-:W-:Y:S01]  /*7160*/  FMUL.FTZ R129, R132, UR57 ;  /* 0x0000003984817c20 */ /* 0x000fe20008410000 */
[----:B------:R-:W-:Y:S01]  /*7170*/  FMUL.FTZ R21, R130, UR57 ;  /* 0x0000003982157c20 */ /* 0x000fe20008410000 */
[----:B------:R-:W-:Y:S01]  /*7180*/  FMUL.FTZ R130, R133, UR57 ;  /* 0x0000003985827c20 */ /* 0x000fe20008410000 */
[----:B------:R-:W-:Y:S01]  /*7190*/  FMUL.FTZ R133, R108, UR57 ;  /* 0x000000396c857c20 */ /* 0x000fe20008410000 */
[----:B-1----:R-:W-:Y:S01]  /*71a0*/  FMNMX.FTZ R136, R8, R91, !PT ;  /* 0x0000005b08887209 */ /* 0x002fe20007810000 */
[----:B------:R-:W-:Y:S01]  /*71b0*/  FMUL.FTZ R108, R110, UR57 ;  /* 0x000000396e6c7c20 */ /* 0x000fe20008410000 */
[----:B------:R-:W-:Y:S01]  /*71c0*/  FMUL.FTZ R9, R138, UR57 ;  /* 0x000000398a097c20 */ /* 0x000fe20008410000 */
[----:B------:R-:W1:Y:S01]  /*71d0*/  MUFU.TANH R15, R15 ;  /* 0x0000000f000f7308 */ /* 0x000e620000002400 */
[----:B------:R-:W-:Y:S01]  /*71e0*/  FMUL.FTZ R110, R96, UR57 ;  /* 0x00000039606e7c20 */ /* 0x000fe20008410000 */
[----:B------:R-:W-:Y:S01]  /*71f0*/  FMUL.FTZ R96, R98, UR57 ;  /* 0x0000003962607c20 */ /* 0x000fe20008410000 */
[----:B------:R-:W-:Y:S01]  /*7200*/  FMUL.FTZ R98, R102, UR57 ;  /* 0x0000003966627c20 */ /* 0x000fe20008410000 */
[----:B--2---:R-:W-:Y:S01]  /*7210*/  FMNMX.FTZ R91, R11, R136, !PT ;  /* 0x000000880b5b7209 */ /* 0x004fe20007810000 */
[----:B------:R-:W-:Y:S01]  /*7220*/  FMUL.FTZ R102, R88, UR57 ;  /* 0x0000003958667c20 */ /* 0x000fe20008410000 */
[----:B------:R-:W-:Y:S01]  /*7230*/  FMUL.FTZ R10, R139, UR57 ;  /* 0x000000398b0a7c20 */ /* 0x000fe20008410000 */
[----:B------:R-:W-:Y:S01]  /*7240*/  FMUL.FTZ R88, R90, UR57 ;  /* 0x000000395a587c20 */ /* 0x000fe20008410000 */
[----:B------:R-:W2:Y:S01]  /*7250*/  MUFU.TANH R20, R20 ;  /* 0x0000001400147308 */ /* 0x000ea20000002400 */
[----:B------:R-:W-:Y:S01]  /*7260*/  FMUL.FTZ R120, R120, UR57 ;  /* 0x0000003978787c20 */ /* 0x000fe20008410000 */
[----:B------:R-:W-:Y:S01]  /*7270*/  FMUL.FTZ R90, R94, UR57 ;  /* 0x000000395e5a7c20 */ /* 0x000fe20008410000 */
[----:B0-----:R-:W-:Y:S01]  /*7280*/  FMNMX.FTZ R94, R12, R91, !PT ;  /* 0x0000005b0c5e7209 */ /* 0x001fe20007810000 */
        /* <DEDUP_REMOVED lines=42> */
[----:B------:R-:W2:Y:S02]  /*7530*/  S2R R141, SR_TID.X ;  /* 0x00000000008d7919 */ /* 0x000ea40000002100 */
[----:B------:R-:W3:Y:S01]  /*7540*/  MUFU.TANH R13, R13 ;  /* 0x0000000d000d7308 */ /* 0x000ee20000002400 */
[----:B0-----:R-:W-:Y:S01]  /*7550*/  FMNMX.FTZ R80, R10, R95, !PT ;  /* 0x0000005f0a507209 */ /* 0x001fe20007810000 */
[----:B------:R-:W-:-:S06]  /*7560*/  FMUL.FTZ R95, R81, UR57 ;  /* 0x00000039515f7c20 */ /* 0x000fcc0008410000 */
[----:B------:R-:W0:Y:S01]  /*7570*/  MUFU.TANH R121, R121 ;  /* 0x0000007900797308 */ /* 0x000e220000002400 */
[----:B-1----:R-:W-:-:S07]  /*7580*/  FMNMX.FTZ R136, R120, R135, !PT ;  /* 0x0000008778887209 */ /* 0x002fce0007810000 */
[----:B------:R-:W1:Y:S01]  /*7590*/  MUFU.TANH R14, R14 ;  /* 0x0000000e000e7308 */ /* 0x000e620000002400 */
[----:B---3--:R-:W-:Y:S01]  /*75a0*/  FMNMX.FTZ R81, R13, R80, !PT ;  /* 0x000000500d517209 */ /* 0x008fe20007810000 */
[----:B------:R-:W-:-:S06]  /*75b0*/  FMUL.FTZ R80, R82, UR57 ;  /* 0x0000003952507c20 */ /* 0x000fcc0008410000 */
[----:B------:R-:W3:Y:S01]  /*75c0*/  MUFU.TANH R124, R124 ;  /* 0x0000007c007c7308 */ /* 0x000ee20000002400 */
[----:B0-----:R-:W-:Y:S01]  /*75d0*/  FMNMX.FTZ R135, R121, R136, !PT ;  /* 0x0000008879877209 */ /* 0x001fe20007810000 */
[----:B------:R-:W-:Y:S02]  /*75e0*/  WARPGROUP.DEPBAR.LE gsb0, 0x0 ;  /* 0x00008000000079c5 */ /* 0x000fe40000010000 */
[----:B------:R-:W-:Y:S01]  /*75f0*/  WARPGROUP.ARRIVE ;  /* 0x00000000000079c5 */ /* 0x000fe20000000000 */
[----:B--2---:R-:W-:-:S03]  /*7600*/  SHF.R.U32.HI R140, RZ, 0x7, R141 ;  /* 0x00000007ff8c7819 */ /* 0x004fc6000001168d */
[----:B------:R-:W0:Y:S01]  /*7610*/  MUFU.TANH R21, R21 ;  /* 0x0000001500157308 */ /* 0x000e220000002400 */
[----:B-1----:R-:W-:Y:S02]  /*7620*/  FMNMX.FTZ R136, R14, R81, !PT ;  /* 0x000000510e887209 */ /* 0x002fe40007810000 */
[----:B------:R-:W-:Y:S01]  /*7630*/  ISETP.GE.U32.AND P2, PT, R141, 0x180, PT ;  /* 0x000001808d00780c */ /* 0x000fe20003f46070 */
[----:B------:R-:W-:Y:S01]  /*7640*/  HGMMA.64x96x16.F32 R24, gdesc[UR28].tnspB, R24, gsb0 ;  /* 0x416000001c1879f0 */ /* 0x000fe20008000818 */
[----:B------:R-:W-:Y:S02]  /*7650*/  UIADD3 UR28, UR7, 0x300, URZ ;  /* 0x00000300071c7890 */ /* 0x000fe4000fffe03f */
[----:B------:R-:W-:Y:S01]  /*7660*/  UIADD3 UR30, UR6, 0x80, URZ ;  /* 0x00000080061e7890 */ /* 0x000fe2000fffe03f */
[----:B------:R-:W1:Y:S01]  /*7670*/  MUFU.TANH R125, R125 ;  /* 0x0000007d007d7308 */ /* 0x000e620000002400 */
[----:B------:R-:W-:Y:S01]  /*7680*/  UMOV UR29, 0xc0000010 ;  /* 0xc0000010001d7882 */ /* 0x000fe20000000000 */
[----:B------:R-:W-:Y:S01]  /*7690*/  UMOV UR31, 0x80000020 ;  /* 0x80000020001f7882 */ /* 0x000fe20000000000 */
[----:B---3--:R-:W-:-:S05]  /*76a0*/  FMNMX.FTZ R138, R124, R135, !PT ;  /* 0x000000877c8a7209 */ /* 0x008fca0007810000 */
[----:B------:R-:W2:Y:S01]  /*76b0*/  MUFU.TANH R128, R128 ;  /* 0x0000008000807308 */ /* 0x000ea20000002400 */
[----:B0-----:R-:W-:-:S07]  /*76c0*/  FMNMX.FTZ R81, R21, R136, !PT ;  /* 0x0000008815517209 */ /* 0x001fce0007810000 */
[----:B------:R-:W0:Y:S01]  /*76d0*/  MUFU.TANH R112, R112 ;  /* 0x0000007000707308 */ /* 0x000e220000002400 */
[----:B-1----:R-:W-:-:S07]  /*76e0*/  FMNMX.FTZ R135, R125, R138, !PT ;  /* 0x0000008a7d877209 */ /* 0x002fce0007810000 */
[----:B------:R-:W1:Y:S01]  /*76f0*/  MUFU.TANH R131, R131 ;  /* 0x0000008300837308 */ /* 0x000e620000002400 */
[----:B--2---:R-:W-:Y:S01]  /*7700*/  FMNMX.FTZ R82, R128, R81, !PT ;  /* 0x0000005180527209 */ /* 0x004fe20007810000 */
[----:B------:R-:W-:-:S06]  /*7710*/  FMUL.FTZ R81, R83, UR57 ;  /* 0x0000003953517c20 */ /* 0x000fcc0008410000 */
        /* <DEDUP_REMOVED lines=17> */
[----:B--2---:R-:W-:Y:S01]  /*7830*/  FMNMX.FTZ R136, R104, R135, !PT ;  /* 0x0000008768887209 */ /* 0x004fe20007810000 */
[----:B------:R-:W-:Y:S02]  /*7840*/  WARPGROUP.DEPBAR.LE gsb0, 0x0 ;  /* 0x00008000000079c5 */ /* 0x000fe40000010000 */
[----:B------:R-:W-:-:S04]  /*7850*/  WARPGROUP.ARRIVE ;  /* 0x00000000000079c5 */ /* 0x000fc80000000000 */
[----:B------:R-:W2:Y:S01]  /*7860*/  MUFU.TANH R127, R127 ;  /* 0x0000007f007f7308 */ /* 0x000ea20000002400 */
[----:B0-----:R-:W-:Y:S01]  /*7870*/  FMNMX.FTZ R82, R126, R83, !PT ;  /* 0x000000537e527209 */ /* 0x001fe20007810000 */
[----:B------:R-:W-:Y:S01]  /*7880*/  HGMMA.64x96x16.F32 R24, gdesc[UR28].tnspB, R24, gsb0 ;  /* 0x416000001c1879f0 */ /* 0x000fe20008000818 */
[----:B------:R-:W-:Y:S02]  /*7890*/  UIADD3 UR28, UR7, 0x480, URZ ;  /* 0x00000480071c7890 */ /* 0x000fe4000fffe03f */
[----:B------:R-:W-:Y:S01]  /*78a0*/  UIADD3 UR30, UR6, 0xc0, URZ ;  /* 0x000000c0061e7890 */ /* 0x000fe2000fffe03f */
[----:B------:R-:W-:Y:S01]  /*78b0*/  UMOV UR29, 0xc0000010 ;  /* 0xc0000010001d7882 */ /* 0x000fe20000000000 */
[----:B------:R-:W-:Y:S01]  /*78c0*/  UMOV UR31, 0x80000020 ;  /* 0x80000020001f7882 */ /* 0x000fe20000000000 */
        /* <DEDUP_REMOVED lines=15> */
[----:B------:R-:W-:-:S06]  /*79c0*/  FMUL.FTZ R83, R87, UR57 ;  /* 0x0000003957537c20 */ /* 0x000fcc0008410000 */
        /* <DEDUP_REMOVED lines=10> */
[----:B0-----:R-:W-:Y:S01]  /*7a70*/  FMNMX.FTZ R72, R106, R87, !PT ;  /* 0x000000576a487209 */ /* 0x001fe20007810000 */
[----:B------:R-:W-:Y:S02]  /*7a80*/  WARPGROUP.DEPBAR.LE gsb0, 0x0 ;  /* 0x00008000000079c5 */ /* 0x000fe40000010000 */
[----:B------:R-:W-:-:S04]  /*7a90*/  WARPGROUP.ARRIVE ;  /* 0x00000000000079c5 */ /* 0x000fc80000000000 */
[----:B------:R-:W0:Y:S01]  /*7aa0*/  MUFU.TANH R102, R102 ;  /* 0x0000006600667308 */ /* 0x000e220000002400 */
[----:B-1----:R-:W-:Y:S01]  /*7ab0*/  FMNMX.FTZ R87, R101, R136, !PT ;  /* 0x0000008865577209 */ /* 0x002fe20007810000 */
[----:B------:R-:W-:Y:S01]  /*7ac0*/  HGMMA.64x96x16.F32 R24, gdesc[UR28].tnspB, R24, gsb0 ;  /* 0x416000001c1879f0 */ /* 0x000fe20008000818 */
[----:B------:R-:W-:Y:S01]  /*7ad0*/  UIADD3 UR28, UR7, 0x600, URZ ;  /* 0x00000600071c7890 */ /* 0x000fe2000fffe03f */
[----:B--2---:R-:W-:Y:S01]  /*7ae0*/  FMNMX.FTZ R135, R107, R72, !PT ;  /* 0x000000486b877209 */ /* 0x004fe20007810000 */
[----:B------:R-:W-:-:S03]  /*7af0*/  UIADD3 UR30, UR6, 0x100, URZ ;  /* 0x00000100061e7890 */ /* 0x000fc6000fffe03f */
[----:B------:R-:W1:Y:S01]  /*7b00*/  MUFU.TANH R108, R108 ;  /* 0x0000006c006c7308 */ /* 0x000e620000002400 */
[----:B------:R-:W-:Y:S01]  /*7b10*/  UMOV UR29, 0xc0000010 ;  /* 0xc0000010001d7882 */ /* 0x000fe20000000000 */
[----:B------:R-:W-:-:S06]  /*7b20*/  UMOV UR31, 0x80000020 ;  /* 0x80000020001f7882 */ /* 0x000fcc0000000000 */
[----:B------:R-:W2:Y:S01]  /*7b30*/  MUFU.TANH R103, R103 ;  /* 0x0000006700677308 */ /* 0x000ea20000002400 */
[----:B0-----:R-:W-:Y:S01]  /*7b40*/  FMNMX.FTZ R136, R102, R87, !PT ;  /* 0x0000005766887209 */ /* 0x001fe20007810000 */
[----:B------:R-:W-:-:S06]  /*7b50*/  FMUL.FTZ R87, R73, UR57 ;  /* 0x0000003949577c20 */ /* 0x000fcc0008410000 */
[----:B------:R-:W0:Y:S01]  /*7b60*/  MUFU.TANH R92, R92 ;  /* 0x0000005c005c7308 */ /* 0x000e220000002400 */
[----:B-1----:R-:W-:-:S07]  /*7b70*/  FMNMX.FTZ R72, R108, R135, !PT ;  /* 0x000000876c487209 */ /* 0x002fce0007810000 */
[----:B------:R-:W1:Y:S01]  /*7b80*/  MUFU.TANH R109, R109 ;  /* 0x0000006d006d7308 */ /* 0x000e620000002400 */
[----:B--2---:R-:W-:-:S07]  /*7b90*/  FMNMX.FTZ R135, R103, R136, !PT ;  /* 0x0000008867877209 */ /* 0x004fce0007810000 */
[----:B------:R-:W2:Y:S01]  /*7ba0*/  MUFU.TANH R93, R93 ;  /* 0x0000005d005d7308 */ /* 0x000ea20000002400 */
[----:B0-----:R-:W-:Y:S01]  /*7bb0*/  FMNMX.FTZ R136, R92, R135, !PT ;  /* 0x000000875c887209 */ /* 0x001fe20007810000 */
[----:B------:R-:W-:-:S06]  /*7bc0*/  FMUL.FTZ R135, R76, UR57 ;  /* 0x000000394c877c20 */ /* 0x000fcc0008410000 */
        /* <DEDUP_REMOVED lines=45> */
[----:B------:R-:W-:-:S06]  /*7ea0*/  FMUL.FTZ R77, R79, UR57 ;  /* 0x000000394f4d7c20 */ /* 0x000fcc0008410000 */
[----:B------:R-:W0:Y:S01]  /*7eb0*/  MUFU.TANH R82, R82 ;  /* 0x0000005200527308 */ /* 0x000e220000002400 */
[----:B-1----:R-:W-:Y:S02]  /*7ec0*/  FMNMX.FTZ R78, R80, R73, !PT ;  /* 0x00000049504e7209 */ /* 0x002fe40007810000 */
[----:B------:R-:W1:Y:S05]  /*7ed0*/  SHFL.BFLY PT, R73, R72, 0x2, 0x1f ;  /* 0x0c401f0048497f89 */ /* 0x000e6a00000e0000 */
[----:B------:R-:W3:Y:S01]  /*7ee0*/  MUFU.TANH R83, R83 ;  /* 0x0000005300537308 */ /* 0x000ee20000002400 */
[----:B--2---:R-:W-:-:S07]  /*7ef0*/  FMNMX.FTZ R137, R81, R78, !PT ;  /* 0x0000004e51897209 */ /* 0x004fce0007810000 */
[----:B------:R-:W2:Y:S01]  /*7f00*/  MUFU.TANH R74, R74 ;  /* 0x0000004a004a7308 */ /* 0x000ea20000002400 */
[----:B0-----:R-:W-:Y:S01]  /*7f10*/  FMNMX.FTZ R78, R82, R137, !PT ;  /* 0x00000089524e7209 */ /* 0x001fe20007810000 */
[----:B------:R-:W-:Y:S02]  /*7f20*/  WARPGROUP.DEPBAR.LE gsb0, 0x0 ;  /* 0x00008000000079c5 */ /* 0x000fe40000010000 */
[----:B------:R-:W-:-:S04]  /*7f30*/  WARPGROUP.ARRIVE ;  /* 0x00000000000079c5 */ /* 0x000fc80000000000 */
[----:B------:R-:W0:Y:S01]  /*7f40*/  MUFU.TANH R75, R75 ;  /* 0x0000004b004b7308 */ /* 0x000e220000002400 */
[----:B---3--:R-:W-:Y:S02]  /*7f50*/  FMNMX.FTZ R79, R83, R78, !PT ;  /* 0x0000004e534f7209 */ /* 0x008fe40007810000 */
[----:B-1----:R-:W-:Y:S01]  /*7f60*/  FMNMX.FTZ R139, R72, R73, !PT ;  /* 0x00000049488b7209 */ /* 0x002fe20007810000 */
[----:B------:R-:W-:Y:S01]  /*7f70*/  HGMMA.64x96x16.F32 R24, gdesc[UR28].tnspB, R24, gsb0 ;  /* 0x416000001c1879f0 */ /* 0x000fe20008000818 */
[----:B------:R-:W-:Y:S01]  /*7f80*/  UIADD3 UR28, UR7, 0x900, URZ ;  /* 0x00000900071c7890 */ /* 0x000fe2000fffe03f */
[----:B--2---:R-:W-:Y:S01]  /*7f90*/  FMNMX.FTZ R78, R74, R79, !PT ;  /* 0x0000004f4a4e7209 */ /* 0x004fe20007810000 */
[----:B------:R-:W-:Y:S01]  /*7fa0*/  UIADD3 UR30, UR6, 0x180, URZ ;  /* 0x00000180061e7890 */ /* 0x000fe2000fffe03f */
[----:B------:R-:W1:Y:S01]  /*7fb0*/  MUFU.TANH R76, R76 ;  /* 0x0000004c004c7308 */ /* 0x000e620000002400 */
[----:B------:R-:W-:Y:S01]  /*7fc0*/  UMOV UR29, 0xc0000010 ;  /* 0xc0000010001d7882 */ /* 0x000fe20000000000 */
[----:B------:R-:W-:Y:S01]  /*7fd0*/  UMOV UR31, 0x80000020 ;  /* 0x80000020001f7882 */ /* 0x000fe20000000000 */
[----:B------:R-:W2:Y:S01]  /*7fe0*/  SHFL.BFLY PT, R72, R139, 0x1, 0x1f ;  /* 0x0c201f008b487f89 */ /* 0x000ea200000e0000 */
[----:B------:R-:W3:Y:S04]  /*7ff0*/  LDC R73, c[0x0][0x988] ;  /* 0x00026200ff497b82 */ /* 0x000ee80000000800 */
[----:B------:R-:W4:Y:S01]  /*8000*/  MUFU.TANH R77, R77 ;  /* 0x0000004d004d7308 */ /* 0x000f220000002400 */
[----:B0-----:R-:W-:-:S04]  /*8010*/  FMNMX.FTZ R79, R75, R78, !PT ;  /* 0x0000004e4b4f7209 */ /* 0x001fc80007810000 */
[----:B-1----:R-:W-:-:S04]  /*8020*/  FMNMX.FTZ R78, R76, R79, !PT ;  /* 0x0000004f4c4e7209 */ /* 0x002fc80007810000 */
[----:B----4-:R-:W-:Y:S01]  /*8030*/  FMNMX.FTZ R138, R77, R78, !PT ;  /* 0x0000004e4d8a7209 */ /* 0x010fe20007810000 */
[----:B------:R-:W-:Y:S01]  /*8040*/  VIADD R78, R140, 0x9 ;  /* 0x000000098c4e7836 */ /* 0x000fe20000000000 */
[----:B--2---:R-:W-:Y:S01]  /*8050*/  FMNMX.FTZ R72, R139, R72, !PT ;  /* 0x000000488b487209 */ /* 0x004fe20007810000 */
[----:B------:R-:W-:Y:S02]  /*8060*/  IMAD.U32 R139, RZ, RZ, UR39 ;  /* 0x00000027ff8b7e24 */ /* 0x000fe4000f8e00ff */
[----:B------:R-:W0:Y:S01]  /*8070*/  SHFL.BFLY PT, R137, R138, 0x2, 0x1f ;  /* 0x0c401f008a897f89 */ /* 0x000e2200000e0000 */
[----:B------:R-:W-:Y:S01]  /*8080*/  SEL R79, R78, 0x9, !P2 ;  /* 0x000000094e4f7807 */ /* 0x000fe20005000000 */
[----:B------:R-:W-:Y:S01]  /*8090*/  FADD.FTZ R78, -R72, R5 ;  /* 0x00000005484e7221 */ /* 0x000fe20000010100 */
[----:B------:R-:W-:Y:S02]  /*80a0*/  @!P1 LEA R139, R139, UR36, 0x3 ;  /* 0x000000248b8b9c11 */ /* 0x000fe4000f8e18ff */
[----:B------:R-:W-:Y:S01]  /*80b0*/  ISETP.GT.AND P2, PT, R0, RZ, PT ;  /* 0x000000ff0000720c */ /* 0x000fe20003f44270 */
[----:B---3--:R-:W-:Y:S01]  /*80c0*/  FMUL.FTZ R78, R78, R73 ;  /* 0x000000494e4e7220 */ /* 0x008fe20000410000 */
[----:B------:R-:W-:-:S05]  /*80d0*/  VIADD R0, R0, 0xffffffff ;  /* 0xffffffff00007836 */ /* 0x000fca0000000000 */
[----:B------:R-:W1:Y:S01]  /*80e0*/  MUFU.EX2 R78, R78 ;  /* 0x0000004e004e7308 */ /* 0x000e620000000800 */
[----:B0-----:R-:W-:Y:S01]  /*80f0*/  FMNMX.FTZ R137, R138, R137, !PT ;  /* 0x000000898a897209 */ /* 0x001fe20007810000 */
[----:B------:R-:W-:-:S04]  /*8100*/  FMUL.FTZ R138, R72, R73 ;  /* 0x00000049488a7220 */ /* 0x000fc80000410000 */
[----:B------:R-:W0:Y:S01]  /*8110*/  SHFL.BFLY PT, R140, R137, 0x1, 0x1f ;  /* 0x0c201f00898c7f89 */ /* 0x000e2200000e0000 */
[-CC-:B------:R-:W-:Y:S01]  /*8120*/  FFMA.FTZ R5, R7, R73.reuse, -R138.reuse ;  /* 0x0000004907057223 */ /* 0x180fe2000001088a */
[----:B------:R-:W-:Y:S02]  /*8130*/  @!P1 VIADD R7, R139, 0x31c40 ;  /* 0x00031c408b079836 */ /* 0x000fe40000000000 */
[-CC-:B------:R-:W-:Y:S01]  /*8140*/  FFMA.FTZ R11, R11, R73.reuse, -R138.reuse ;  /* 0x000000490b0b7223 */ /* 0x180fe2000001088a */
[-CC-:B------:R-:W-:Y:S01]  /*8150*/  FFMA.FTZ R15, R15, R73.reuse, -R138.reuse ;  /* 0x000000490f0f7223 */ /* 0x180fe2000001088a */
[-CC-:B------:R-:W-:Y:S01]  /*8160*/  FFMA.FTZ R20, R20, R73.reuse, -R138.reuse ;  /* 0x0000004914147223 */ /* 0x180fe2000001088a */
[-CC-:B------:R-:W-:Y:S01]  /*8170*/  FFMA.FTZ R129, R129, R73.reuse, -R138.reuse ;  /* 0x0000004981817223 */ /* 0x180fe2000001088a */
[----:B------:R-:W-:Y:S01]  /*8180*/  @!P1 PRMT R7, RZ, 0x654, R7 ;  /* 0x00000654ff079816 */ /* 0x000fe20000000007 */
[----:B------:R-:W-:Y:S01]  /*8190*/  MUFU.EX2 R5, R5 ;  /* 0x0000000500057308 */ /* 0x000fe20000000800 */
[-CC-:B------:R-:W-:Y:S01]  /*81a0*/  FFMA.FTZ R130, R130, R73.reuse, -R138.reuse ;  /* 0x0000004982827223 */ /* 0x180fe2000001088a */
[-CC-:B------:R-:W-:Y:S01]  /*81b0*/  FFMA.FTZ R120, R120, R73.reuse, -R138.reuse ;  /* 0x0000004978787223 */ /* 0x180fe2000001088a */
[-CC-:B------:R-:W-:Y:S01]  /*81c0*/  FFMA.FTZ R121, R121, R73.reuse, -R138.reuse ;  /* 0x0000004979797223 */ /* 0x180fe2000001088a */
[-CC-:B------:R-:W-:Y:S01]  /*81d0*/  FFMA.FTZ R124, R124, R73.reuse, -R138.reuse ;  /* 0x000000497c7c7223 */ /* 0x180fe2000001088a */
[-CC-:B------:R-:W-:Y:S01]  /*81e0*/  FFMA.FTZ R125, R125, R73.reuse, -R138.reuse ;  /* 0x000000497d7d7223 */ /* 0x180fe2000001088a */
[-CC-:B------:R-:W-:Y:S01]  /*81f0*/  FFMA.FTZ R112, R112, R73.reuse, -R138.reuse ;  /* 0x0000004970707223 */ /* 0x180fe2000001088a */
[-CC-:B------:R-:W-:Y:S01]  /*8200*/  FFMA.FTZ R113, R113, R73.reuse, -R138.reuse ;  /* 0x0000004971717223 */ /* 0x180fe2000001088a */
        /* <DEDUP_REMOVED lines=22> */
[----:B------:R-:W-:Y:S01]  /*8370*/  FFMA.FTZ R87, R87, R73, -R138 ;  /* 0x0000004957577223 */ /* 0x000fe2000001088a */
[----:B------:R-:W-:-:S02]  /*8380*/  WARPGROUP.DEPBAR.LE gsb0, 0x0 ;  /* 0x00008000000079c5 */ /* 0x000fc40000010000 */
[----:B------:R-:W-:Y:S01]  /*8390*/  WARPGROUP.ARRIVE ;  /* 0x00000000000079c5 */ /* 0x000fe20000000000 */
[----:B------:R-:W-:Y:S01]  /*83a0*/  MUFU.EX2 R129, R129 ;  /* 0x0000008100817308 */ /* 0x000fe20000000800 */
[-CC-:B------:R-:W-:Y:S01]  /*83b0*/  FFMA.FTZ R135, R135, R73.reuse, -R138.reuse ;  /* 0x0000004987877223 */ /* 0x180fe2000001088a */
[----:B------:R-:W-:-:S03]  /*83c0*/  FFMA.FTZ R136, R136, R73, -R138 ;  /* 0x0000004988887223 */ /* 0x000fc6000001088a */
[----:B------:R-:W-:Y:S01]  /*83d0*/  HGMMA.64x96x16.F32 R24, gdesc[UR28].tnspB, R24, gsb0 ;  /* 0x416000001c1879f0 */ /* 0x000fe20008000818 */
[----:B------:R-:W-:Y:S02]  /*83e0*/  UIADD3 UR28, UR7, 0xa80, URZ ;  /* 0x00000a80071c7890 */ /* 0x000fe4000fffe03f */
[----:B------:R-:W-:Y:S01]  /*83f0*/  UIADD3 UR30, UR6, 0x1c0, URZ ;  /* 0x000001c0061e7890 */ /* 0x000fe2000fffe03f */
[----:B------:R-:W-:Y:S01]  /*8400*/  MUFU.EX2 R130, R130 ;  /* 0x0000008200827308 */ /* 0x000fe20000000800 */
[----:B------:R-:W-:Y:S01]  /*8410*/  UMOV UR29, 0xc0000010 ;  /* 0xc0000010001d7882 */ /* 0x000fe20000000000 */
[----:B------:R-:W-:-:S06]  /*8420*/  UMOV UR31, 0x80000020 ;  /* 0x80000020001f7882 */ /* 0x000fcc0000000000 */
        /* <DEDUP_REMOVED lines=13> */
[----:B------:R-:W-:-:S05]  /*8500*/  WARPGROUP.ARRIVE ;  /* 0x00000000000079c5 */ /* 0x000fca0000000000 */
[----:B------:R-:W-:Y:S01]  /*8510*/  MUFU.EX2 R110, R110 ;  /* 0x0000006e006e7308 */ /* 0x000fe20000000800 */
[----:B------:R-:W-:Y:S01]  /*8520*/  HGMMA.64x96x16.F32 R24, gdesc[UR28].tnspB, R24, gsb0 ;  /* 0x416000001c1879f0 */ /* 0x000fe20008000818 */
[----:B------:R-:W-:Y:S02]  /*8530*/  UIADD3 UR28, UR7, 0xc00, URZ ;  /* 0x00000c00071c7890 */ /* 0x000fe4000fffe03f */
[----:B------:R-:W-:Y:S01]  /*8540*/  UIADD3 UR30, UR6, 0x200, URZ ;  /* 0x00000200061e7890 */ /* 0x000fe2000fffe03f */
[----:B------:R-:W-:Y:S01]  /*8550*/  UMOV UR29, 0xc0000010 ;  /* 0xc0000010001d7882 */ /* 0x000fe20000000000 */
[----:B------:R-:W-:Y:S02]  /*8560*/  UMOV UR31, 0x80000020 ;  /* 0x80000020001f7882 */ /* 0x000fe40000000000 */
        /* <DEDUP_REMOVED lines=15> */
[----:B------:R-:W-:Y:S07]  /*8660*/  HGMMA.64x96x16.F32 R24, gdesc[UR28].tnspB, R24, gsb0 ;  /* 0x416000001c1879f0 */ /* 0x000fee0008000818 */
[----:B------:R-:W-:Y:S08]  /*8670*/  MUFU.EX2 R135, R135 ;  /* 0x0000008700877308 */ /* 0x000ff00000000800 */
[----:B------:R-:W-:Y:S01]  /*8680*/  MUFU.EX2 R136, R136 ;  /* 0x0000008800887308 */ /* 0x000fe20000000800 */
[----:B------:R-:W-:-:S02]  /*8690*/  WARPGROUP.DEPBAR.LE gsb0, 0x0 ;  /* 0x00008000000079c5 */ /* 0x000fc40000010000 */
[----:B------:R2:W-:Y:S06]  /*86a0*/  BAR.ARV R79, 0x100 ;  /* 0x0004004f0000751d */ /* 0x0005ec0000002000 */
[----:B------:R3:W-:Y:S01]  /*86b0*/  @!P1 SYNCS.ARRIVE.TRANS64.RED.A1T0 RZ, [R7+URZ], RZ ;  /* 0x000000ff07ff99a7 */ /* 0x0007e2000810043f */
[----:B-1----:R-:W-:Y:S01]  /*86c0*/  FMUL.FTZ R24, R24, R78 ;  /* 0x0000004e18187220 */ /* 0x002fe20000410000 */
[-CC-:B--2---:R-:W-:Y:S01]  /*86d0*/  FFMA.FTZ R79, R8, R73.reuse, -R138.reuse ;  /* 0x00000049084f7223 */ /* 0x184fe2000001088a */
[----:B0-----:R-:W-:Y:S01]  /*86e0*/  FMNMX.FTZ R8, R137, R140, !PT ;  /* 0x0000008c89087209 */ /* 0x001fe20007810000 */
[----:B------:R-:W-:Y:S01]  /*86f0*/  FFMA.FTZ R137, R12, R73, -R138 ;  /* 0x000000490c897223 */ /* 0x000fe2000001088a */
[-C--:B------:R-:W-:Y:S01]  /*8700*/  FMUL.FTZ R25, R25, R78.reuse ;  /* 0x0000004e19197220 */ /* 0x080fe20000410000 */
[-C--:B------:R-:W-:Y:S01]  /*8710*/  FMUL.FTZ R28, R28, R78.reuse ;  /* 0x0000004e1c1c7220 */ /* 0x080fe20000410000 */
[----:B------:R-:W-:Y:S01]  /*8720*/  FMUL.FTZ R29, R29, R78 ;  /* 0x0000004e1d1d7220 */ /* 0x000fe20000410000 */
[----:B---3--:R-:W-:-:S02]  /*8730*/  IMAD.U32 R7, RZ, RZ, UR58 ;  /* 0x0000003aff077e24 */ /* 0x008fc4000f8e00ff */
[CC--:B------:R-:W-:Y:S01]  /*8740*/  FMUL.FTZ R140, R8.reuse, R73.reuse ;  /* 0x00000049088c7220 */ /* 0x0c0fe20000410000 */
[----:B------:R-:W-:Y:S01]  /*8750*/  FADD.FTZ R4, -R8, R4 ;  /* 0x0000000408047221 */ /* 0x000fe20000010100 */
[----:B------:R-:W0:Y:S01]  /*8760*/  MUFU.EX2 R79, R79 ;  /* 0x0000004f004f7308 */ /* 0x000e220000000800 */
[----:B------:R-:W-:Y:S01]  /*8770*/  UMOV UR58, UR39 ;  /* 0x00000027003a7c82 */ /* 0x000fe20008000000 */
[----:B------:R-:W-:Y:S01]  /*8780*/  @!P1 LEA R7, R7, UR36, 0x3 ;  /* 0x0000002407079c11 */ /* 0x000fe2000f8e18ff */
[-C--:B------:R-:W-:Y:S01]  /*8790*/  FMUL.FTZ R4, R4, R73.reuse ;  /* 0x0000004904047220 */ /* 0x080fe20000410000 */
[-CC-:B------:R-:W-:Y:S01]  /*87a0*/  FFMA.FTZ R122, R122, R73.reuse, -R140.reuse ;  /* 0x000000497a7a7223 */ /* 0x180fe2000001088c */
[-CC-:B------:R-:W-:Y:S01]  /*87b0*/  FFMA.FTZ R114, R114, R73.reuse, -R140.reuse ;  /* 0x0000004972727223 */ /* 0x180fe2000001088c */
[-CC-:B------:R-:W-:Y:S01]  /*87c0*/  FFMA.FTZ R89, R89, R73.reuse, -R140.reuse ;  /* 0x0000004959597223 */ /* 0x180fe2000001088c */
[----:B------:R-:W-:Y:S01]  /*87d0*/  @!P1 VIADD R7, R7, 0x31c60 ;  /* 0x00031c6007079836 */ /* 0x000fe20000000000 */
[----:B------:R0:W-:Y:S01]  /*87e0*/  MUFU.EX2 R12, R4 ;  /* 0x00000004000c7308 */ /* 0x0001e20000000800 */
[-CC-:B------:R-:W-:Y:S01]  /*87f0*/  FFMA.FTZ R90, R90, R73.reuse, -R140.reuse ;  /* 0x000000495a5a7223 */ /* 0x180fe2000001088c */
[-CC-:B------:R-:W-:Y:S01]  /*8800*/  FFMA.FTZ R98, R98, R73.reuse, -R140.reuse ;  /* 0x0000004962627223 */ /* 0x180fe2000001088c */
[-CC-:B------:R-:W-:Y:S01]  /*8810*/  FFMA.FTZ R91, R91, R73.reuse, -R140.reuse ;  /* 0x000000495b5b7223 */ /* 0x180fe2000001088c */
[----:B------:R-:W-:Y:S01]  /*8820*/  @!P1 PRMT R7, RZ, 0x654, R7 ;  /* 0x00000654ff079816 */ /* 0x000fe20000000007 */
[-CC-:B------:R-:W-:Y:S01]  /*8830*/  FFMA.FTZ R75, R75, R73.reuse, -R140.reuse ;  /* 0x000000494b4b7223 */ /* 0x180fe2000001088c */
[-CC-:B------:R-:W-:Y:S01]  /*8840*/  FFMA.FTZ R77, R77, R73.reuse, -R140.reuse ;  /* 0x000000494d4d7223 */ /* 0x180fe2000001088c */
[--C-:B------:R-:W-:Y:S01]  /*8850*/  FFMA.FTZ R82, R82, R73, -R140.reuse ;  /* 0x0000004952527223 */ /* 0x100fe2000001088c */
[----:B------:R1:W-:Y:S01]  /*8860*/  @!P1 SYNCS.ARRIVE.TRANS64.RED.A1T0 RZ, [R7+URZ], RZ ;  /* 0x000000ff07ff99a7 */ /* 0x0003e2000810043f */
[----:B------:R-:W2:Y:S01]  /*8870*/  MUFU.EX2 R137, R137 ;  /* 0x0000008900897308 */ /* 0x000ea20000000800 */
[----:B0-----:R-:W-:Y:S01]  /*8880*/  F2FP.F16.F32.PACK_AB R4, R79, R5 ;  /* 0x000000054f04723e */ /* 0x001fe200000000ff */
[-CC-:B------:R-:W-:Y:S01]  /*8890*/  FFMA.FTZ R74, R74, R73.reuse, -R140.reuse ;  /* 0x000000494a4a7223 */ /* 0x180fe2000001088c */
[-CC-:B------:R-:W-:Y:S01]  /*88a0*/  FFMA.FTZ R76, R76, R73.reuse, -R140.reuse ;  /* 0x000000494c4c7223 */ /* 0x180fe2000001088c */
[-C--:B------:R-:W-:Y:S01]  /*88b0*/  FMUL.FTZ R32, R32, R78.reuse ;  /* 0x0000004e20207220 */ /* 0x080fe20000410000 */
[-C--:B------:R-:W-:Y:S01]  /*88c0*/  FMUL.FTZ R33, R33, R78.reuse ;  /* 0x0000004e21217220 */ /* 0x080fe20000410000 */
[----:B------:R-:W-:Y:S01]  /*88d0*/  FMUL.FTZ R36, R36, R78 ;  /* 0x0000004e24247220 */ /* 0x000fe20000410000 */
[-CC-:B-1----:R-:W-:Y:S01]  /*88e0*/  FFMA.FTZ R7, R9, R73.reuse, -R140.reuse ;  /* 0x0000004909077223 */ /* 0x182fe2000001088c */
[-CC-:B------:R-:W-:Y:S01]  /*88f0*/  FFMA.FTZ R9, R10, R73.reuse, -R140.reuse ;  /* 0x000000490a097223 */ /* 0x180fe2000001088c */
[-CC-:B------:R-:W-:Y:S01]  /*8900*/  FFMA.FTZ R10, R13, R73.reuse, -R140.reuse ;  /* 0x000000490d0a7223 */ /* 0x180fe2000001088c */
[-C--:B------:R-:W-:Y:S01]  /*8910*/  FFMA.FTZ R13, R14, R73.reuse, -R140 ;  /* 0x000000490e0d7223 */ /* 0x080fe2000001088c */
[----:B------:R-:W-:Y:S01]  /*8920*/  FFMA.FTZ R14, R78, R6, R5 ;  /* 0x000000064e0e7223 */ /* 0x000fe20000010005 */
[----:B------:R-:W-:Y:S01]  /*8930*/  MUFU.EX2 R122, R122 ;  /* 0x0000007a007a7308 */ /* 0x000fe20000000800 */
[-C--:B------:R-:W-:Y:S01]  /*8940*/  FMUL.FTZ R37, R37, R78.reuse ;  /* 0x0000004e25257220 */ /* 0x080fe20000410000 */
[-C--:B------:R-:W-:Y:S01]  /*8950*/  FMUL.FTZ R40, R40, R78.reuse ;  /* 0x0000004e28287220 */ /* 0x080fe20000410000 */
[----:B------:R-:W-:Y:S01]  /*8960*/  FADD.FTZ R14, R79, R14 ;  /* 0x0000000e4f0e7221 */ /* 0x000fe20000010000 */
[----:B------:R-:W-:Y:S01]  /*8970*/  FFMA.FTZ R79, R83, R73, -R140 ;  /* 0x00000049534f7223 */ /* 0x000fe2000001088c */
[----:B--2---:R-:W-:Y:S01]  /*8980*/  F2FP.F16.F32.PACK_AB R6, R137, R11 ;  /* 0x0000000b8906723e */ /* 0x004fe200000000ff */
[-C--:B------:R-:W-:Y:S01]  /*8990*/  FMUL.FTZ R41, R41, R78.reuse ;  /* 0x0000004e29297220 */ /* 0x080fe20000410000 */
[----:B------:R-:W-:Y:S01]  /*89a0*/  FADD.FTZ R14, R11, R14 ;  /* 0x0000000e0b0e7221 */ /* 0x000fe20000010000 */
[----:B------:R-:W0:Y:S01]  /*89b0*/  MUFU.EX2 R7, R7 ;  /* 0x0000000700077308 */ /* 0x000e220000000800 */
[-CC-:B------:R-:W-:Y:S01]  /*89c0*/  FFMA.FTZ R11, R88, R73.reuse, -R140.reuse ;  /* 0x00000049580b7223 */ /* 0x180fe2000001088c */
[-C--:B------:R-:W-:Y:S01]  /*89d0*/  FFMA.FTZ R88, R80, R73.reuse, -R140 ;  /* 0x0000004950587223 */ /* 0x080fe2000001088c */
[----:B------:R-:W-:Y:S01]  /*89e0*/  FADD.FTZ R137, R137, R14 ;  /* 0x0000000e89897221 */ /* 0x000fe20000010000 */
[-CC-:B------:R-:W-:Y:S01]  /*89f0*/  FFMA.FTZ R80, R81, R73.reuse, -R140.reuse ;  /* 0x0000004951507223 */ /* 0x180fe2000001088c */
[--C-:B------:R-:W-:Y:S01]  /*8a00*/  FFMA.FTZ R14, R99, R73, -R140.reuse ;  /* 0x00000049630e7223 */ /* 0x100fe2000001088c */
[-C--:B------:R-:W-:Y:S01]  /*8a10*/  FMUL.FTZ R44, R44, R78.reuse ;  /* 0x0000004e2c2c7220 */ /* 0x080fe20000410000 */
[----:B------:R-:W-:Y:S01]  /*8a20*/  FADD.FTZ R137, R15, R137 ;  /* 0x000000890f897221 */ /* 0x000fe20000010000 */
[----:B------:R-:W1:Y:S01]  /*8a30*/  MUFU.EX2 R9, R9 ;  /* 0x0000000900097308 */ /* 0x000e620000000800 */
[-C--:B------:R-:W-:Y:S01]  /*8a40*/  FMUL.FTZ R45, R45, R78.reuse ;  /* 0x0000004e2d2d7220 */ /* 0x080fe20000410000 */
[-C--:B------:R-:W-:Y:S01]  /*8a50*/  FMUL.FTZ R48, R48, R78.reuse ;  /* 0x0000004e30307220 */ /* 0x080fe20000410000 */
[-C--:B------:R-:W-:Y:S01]  /*8a60*/  FMUL.FTZ R49, R49, R78.reuse ;  /* 0x0000004e31317220 */ /* 0x080fe20000410000 */
[-C--:B------:R-:W-:Y:S01]  /*8a70*/  FMUL.FTZ R52, R52, R78.reuse ;  /* 0x0000004e34347220 */ /* 0x080fe20000410000 */
[-C--:B------:R-:W-:Y:S01]  /*8a80*/  FMUL.FTZ R53, R53, R78.reuse ;  /* 0x0000004e35357220 */ /* 0x080fe20000410000 */
[-C--:B------:R-:W-:Y:S01]  /*8a90*/  FMUL.FTZ R56, R56, R78.reuse ;  /* 0x0000004e38387220 */ /* 0x080fe20000410000 */
[-C--:B------:R-:W-:Y:S01]  /*8aa0*/  FMUL.FTZ R57, R57, R78.reuse ;  /* 0x0000004e39397220 */ /* 0x080fe20000410000 */
[----:B------:R-:W-:Y:S01]  /*8ab0*/  MUFU.EX2 R10, R10 ;  /* 0x0000000a000a7308 */ /* 0x000fe20000000800 */
[----:B0-----:R-:W-:Y:S01]  /*8ac0*/  FFMA.FTZ R3, R12, R3, R7 ;  /* 0x000000030c037223 */ /* 0x001fe20000010007 */
[-C--:B------:R-:W-:Y:S01]  /*8ad0*/  FMUL.FTZ R60, R60, R78.reuse ;  /* 0x0000004e3c3c7220 */ /* 0x080fe20000410000 */
[-C--:B------:R-:W-:Y:S01]  /*8ae0*/  FMUL.FTZ R61, R61, R78.reuse ;  /* 0x0000004e3d3d7220 */ /* 0x080fe20000410000 */
[-C--:B------:R-:W-:Y:S01]  /*8af0*/  FMUL.FTZ R64, R64, R78.reuse ;  /* 0x0000004e40407220 */ /* 0x080fe20000410000 */
[-C--:B------:R-:W-:Y:S01]  /*8b00*/  FMUL.FTZ R65, R65, R78.reuse ;  /* 0x0000004e41417220 */ /* 0x080fe20000410000 */
[-C--:B------:R-:W-:Y:S01]  /*8b10*/  FMUL.FTZ R68, R68, R78.reuse ;  /* 0x0000004e44447220 */ /* 0x080fe20000410000 */
[----:B------:R-:W-:Y:S01]  /*8b20*/  FMUL.FTZ R69, R69, R78 ;  /* 0x0000004e45457220 */ /* 0x000fe20000410000 */
[----:B------:R-:W0:Y:S01]  /*8b30*/  MUFU.EX2 R13, R13 ;  /* 0x0000000d000d7308 */ /* 0x000e220000000800 */
[C---:B-1----:R-:W-:Y:S01]  /*8b40*/  F2FP.F16.F32.PACK_AB R5, R9.reuse, R7 ;  /* 0x000000070905723e */ /* 0x042fe200000000ff */
[----:B------:R-:W-:Y:S01]  /*8b50*/  FADD.FTZ R9, R9, R3 ;  /* 0x0000000309097221 */ /* 0x000fe20000010000 */
[-CC-:B------:R-:W-:Y:S01]  /*8b60*/  FFMA.FTZ R3, R109, R73.reuse, -R140.reuse ;  /* 0x000000496d037223 */ /* 0x180fe2000001088c */
[-C--:B------:R-:W-:Y:S01]  /*8b70*/  FMUL.FTZ R26, R26, R12.reuse ;  /* 0x0000000c1a1a7220 */ /* 0x080fe20000410000 */
[-C--:B------:R-:W-:Y:S01]  /*8b80*/  FMUL.FTZ R27, R27, R12.reuse ;  /* 0x0000000c1b1b7220 */ /* 0x080fe20000410000 */
[-C--:B------:R-:W-:Y:S01]  /*8b90*/  FMUL.FTZ R30, R30, R12.reuse ;  /* 0x0000000c1e1e7220 */ /* 0x080fe20000410000 */
[-C--:B------:R-:W-:Y:S01]  /*8ba0*/  FMUL.FTZ R31, R31, R12.reuse ;  /* 0x0000000c1f1f7220 */ /* 0x080fe20000410000 */
[----:B------:R-:W-:Y:S01]  /*8bb0*/  MUFU.EX2 R114, R114 ;  /* 0x0000007200727308 */ /* 0x000fe20000000800 */
[-C--:B------:R-:W-:Y:S01]  /*8bc0*/  FMUL.FTZ R34, R34, R12.reuse ;  /* 0x0000000c22227220 */ /* 0x080fe20000410000 */
[-C--:B------:R-:W-:Y:S01]  /*8bd0*/  FMUL.FTZ R35, R35, R12.reuse ;  /* 0x0000000c23237220 */ /* 0x080fe20000410000 */
[-C--:B------:R-:W-:Y:S01]  /*8be0*/  FMUL.FTZ R38, R38, R12.reuse ;  /* 0x0000000c26267220 */ /* 0x080fe20000410000 */
[-C--:B------:R-:W-:Y:S01]  /*8bf0*/  FMUL.FTZ R39, R39, R12.reuse ;  /* 0x0000000c27277220 */ /* 0x080fe20000410000 */
[-C--:B------:R-:W-:Y:S01]  /*8c00*/  FMUL.FTZ R42, R42, R12.reuse ;  /* 0x0000000c2a2a7220 */ /* 0x080fe20000410000 */
[-C--:B------:R-:W-:Y:S01]  /*8c10*/  FMUL.FTZ R43, R43, R12.reuse ;  /* 0x0000000c2b2b7220 */ /* 0x080fe20000410000 */
[----:B------:R-:W-:Y:S01]  /*8c20*/  FMUL.FTZ R46, R46, R12 ;  /* 0x0000000c2e2e7220 */ /* 0x000fe20000410000 */
[----:B------:R-:W-:Y:S01]  /*8c30*/  MUFU.EX2 R3, R3 ;  /* 0x0000000300037308 */ /* 0x000fe20000000800 */
[----:B0-----:R-:W-:Y:S01]  /*8c40*/  F2FP.F16.F32.PACK_AB R7, R13, R10 ;  /* 0x0000000a0d07723e */ /* 0x001fe200000000ff */
[-C--:B------:R-:W-:Y:S01]  /*8c50*/  FMUL.FTZ R47, R47, R12.reuse ;  /* 0x0000000c2f2f7220 */ /* 0x080fe20000410000 */
[-C--:B------:R-:W-:Y:S01]  /*8c60*/  FMUL.FTZ R50, R50, R12.reuse ;  /* 0x0000000c32327220 */ /* 0x080fe20000410000 */
[-C--:B------:R-:W-:Y:S01]  /*8c70*/  FMUL.FTZ R51, R51, R12.reuse ;  /* 0x0000000c33337220 */ /* 0x080fe20000410000 */
[-C--:B------:R-:W-:Y:S01]  /*8c80*/  FMUL.FTZ R54, R54, R12.reuse ;  /* 0x0000000c36367220 */ /* 0x080fe20000410000 */
[----:B------:R0:W-:Y:S01]  /*8c90*/  STSM.16.M88.4 [R2+0x24300], R4 ;  /* 0x0243000402007844 */ /* 0x0001e20000000200 */
        /* <DEDUP_REMOVED lines=10> */
[----:B------:R-:W-:Y:S01]  /*8d40*/  FMUL.FTZ R71, R71, R12 ;  /* 0x0000000c47477220 */ /* 0x000fe20000410000 */
[-CC-:B0-----:R-:W-:Y:S01]  /*8d50*/  FFMA.FTZ R5, R21, R73.reuse, -R140.reuse ;  /* 0x0000004915057223 */ /* 0x181fe2000001088c */
[-CC-:B------:R-:W-:Y:S01]  /*8d60*/  FFMA.FTZ R6, R128, R73.reuse, -R140.reuse ;  /* 0x0000004980067223 */ /* 0x180fe2000001088c */
[-CC-:B------:R-:W-:Y:S01]  /*8d70*/  FFMA.FTZ R7, R131, R73.reuse, -R140.reuse ;  /* 0x0000004983077223 */ /* 0x180fe2000001088c */
[-CC-:B------:R-:W-:Y:S01]  /*8d80*/  FFMA.FTZ R128, R132, R73.reuse, -R140.reuse ;  /* 0x0000004984807223 */ /* 0x180fe2000001088c */
[----:B------:R-:W-:Y:S01]  /*8d90*/  FADD.FTZ R4, R10, R9 ;  /* 0x000000090a047221 */ /* 0x000fe20000010000 */
[-CC-:B------:R-:W-:Y:S01]  /*8da0*/  FFMA.FTZ R131, R123, R73.reuse, -R140.reuse ;  /* 0x000000497b837223 */ /* 0x180fe2000001088c */
[----:B------:R-:W0:Y:S01]  /*8db0*/  MUFU.EX2 R5, R5 ;  /* 0x0000000500057308 */ /* 0x000e220000000800 */
[-C--:B------:R-:W-:Y:S01]  /*8dc0*/  FFMA.FTZ R9, R96, R73.reuse, -R140 ;  /* 0x0000004960097223 */ /* 0x080fe2000001088c */
[----:B------:R-:W-:Y:S01]  /*8dd0*/  FADD.FTZ R4, R13, R4 ;  /* 0x000000040d047221 */ /* 0x000fe20000010000 */
[-CC-:B------:R-:W-:Y:S01]  /*8de0*/  FFMA.FTZ R123, R126, R73.reuse, -R140.reuse ;  /* 0x000000497e7b7223 */ /* 0x180fe2000001088c */
[-CC-:B------:R-:W-:Y:S01]  /*8df0*/  FFMA.FTZ R10, R97, R73.reuse, -R140.reuse ;  /* 0x00000049610a7223 */ /* 0x180fe2000001088c */
[-CC-:B------:R-:W-:Y:S01]  /*8e00*/  FFMA.FTZ R126, R127, R73.reuse, -R140.reuse ;  /* 0x000000497f7e7223 */ /* 0x180fe2000001088c */
[-CC-:B------:R-:W-:Y:S01]  /*8e10*/  FFMA.FTZ R127, R115, R73.reuse, -R140.reuse ;  /* 0x00000049737f7223 */ /* 0x180fe2000001088c */
[-CC-:B------:R-:W-:Y:S01]  /*8e20*/  FFMA.FTZ R115, R118, R73.reuse, -R140.reuse ;  /* 0x0000004976737223 */ /* 0x180fe2000001088c */
[----:B------:R-:W1:Y:S01]  /*8e30*/  MUFU.EX2 R6, R6 ;  /* 0x0000000600067308 */ /* 0x000e620000000800 */
[-CC-:B------:R-:W-:Y:S01]  /*8e40*/  FFMA.FTZ R118, R119, R73.reuse, -R140.reuse ;  /* 0x0000004977767223 */ /* 0x180fe2000001088c */
[-CC-:B------:R-:W-:Y:S01]  /*8e50*/  FFMA.FTZ R21, R106, R73.reuse, -R140.reuse ;  /* 0x000000496a157223 */ /* 0x180fe2000001088c */
[-CC-:B------:R-:W-:Y:S01]  /*8e60*/  FFMA.FTZ R106, R107, R73.reuse, -R140.reuse ;  /* 0x000000496b6a7223 */ /* 0x180fe2000001088c */
[----:B------:R-:W-:-:S04]  /*8e70*/  FFMA.FTZ R107, R108, R73, -R140 ;  /* 0x000000496c6b7223 */ /* 0x000fc8000001088c */
[----:B------:R-:W2:Y:S01]  /*8e80*/  MUFU.EX2 R7, R7 ;  /* 0x0000000700077308 */ /* 0x000ea20000000800 */
[----:B0-----:R-:W-:Y:S01]  /*8e90*/  FADD.FTZ R81, R5, R4 ;  /* 0x0000000405517221 */ /* 0x001fe20000010000 */
[----:B------:R-:W-:-:S06]  /*8ea0*/  FADD.FTZ R4, R20, R137 ;  /* 0x0000008914047221 */ /* 0x000fcc0000010000 */
[----:B------:R-:W0:Y:S01]  /*8eb0*/  MUFU.EX2 R128, R128 ;  /* 0x0000008000807308 */ /* 0x000e220000000800 */
[C---:B-1----:R-:W-:Y:S01]  /*8ec0*/  FADD.FTZ R96, R6.reuse, R81 ;  /* 0x0000005106607221 */ /* 0x042fe20000010000 */
[----:B------:R-:W-:Y:S01]  /*8ed0*/  FADD.FTZ R81, R129, R4 ;  /* 0x0000000481517221 */ /* 0x000fe20000010000 */
[----:B------:R-:W-:Y:S02]  /*8ee0*/  F2FP.F16.F32.PACK_AB R5, R6, R5 ;  /* 0x000000050605723e */ /* 0x000fe400000000ff */
[C---:B------:R-:W-:Y:S01]  /*8ef0*/  F2FP.F16.F32.PACK_AB R6, R130.reuse, R129 ;  /* 0x000000818206723e */ /* 0x040fe200000000ff */
[----:B------:R-:W-:Y:S02]  /*8f00*/  FADD.FTZ R97, R130, R81 ;  /* 0x0000005182617221 */ /* 0x000fe40000010000 */
[----:B------:R-:W1:Y:S01]  /*8f10*/  MUFU.EX2 R131, R131 ;  /* 0x0000008300837308 */ /* 0x000e620000000800 */
[----:B--2---:R-:W-:Y:S01]  /*8f20*/  FADD.FTZ R83, R7, R96 ;  /* 0x0000006007537221 */ /* 0x004fe20000010000 */
[----:B------:R-:W-:Y:S01]  /*8f30*/  FADD.FTZ R4, R120, R97 ;  /* 0x0000006178047221 */ /* 0x000fe20000010000 */
[----:B------:R-:W-:-:S05]  /*8f40*/  F2FP.F16.F32.PACK_AB R120, R121, R120 ;  /* 0x000000787978723e */ /* 0x000fca00000000ff */
[----:B------:R-:W2:Y:S01]  /*8f50*/  MUFU.EX2 R123, R123 ;  /* 0x0000007b007b7308 */ /* 0x000ea20000000800 */
[C---:B0-----:R-:W-:Y:S01]  /*8f60*/  FADD.FTZ R83, R128.reuse, R83 ;  /* 0x0000005380537221 */ /* 0x041fe20000010000 */
[----:B------:R-:W-:-:S03]  /*8f70*/  F2FP.F16.F32.PACK_AB R7, R128, R7 ;  /* 0x000000078007723e */ /* 0x000fc600000000ff */
[----:B------:R-:W-:Y:S01]  /*8f80*/  FADD.FTZ R96, R122, R83 ;  /* 0x000000537a607221 */ /* 0x000fe20000010000 */
[----:B------:R-:W-:Y:S02]  /*8f90*/  FADD.FTZ R83, R121, R4 ;  /* 0x0000000479537221 */ /* 0x000fe40000010000 */
[----:B------:R-:W0:Y:S01]  /*8fa0*/  MUFU.EX2 R126, R126 ;  /* 0x0000007e007e7308 */ /* 0x000e220000000800 */
[C---:B-1----:R-:W-:Y:S01]  /*8fb0*/  FADD.FTZ R96, R131.reuse, R96 ;  /* 0x0000006083607221 */ /* 0x042fe20000010000 */
[----:B------:R-:W-:Y:S01]  /*8fc0*/  FADD.FTZ R4, R124, R83 ;  /* 0x000000537c047221 */ /* 0x000fe20000010000 */
[----:B------:R-:W-:Y:S02]  /*8fd0*/  F2FP.F16.F32.PACK_AB R121, R131, R122 ;  /* 0x0000007a8379723e */ /* 0x000fe400000000ff */
[C---:B------:R-:W-:Y:S01]  /*8fe0*/  F2FP.F16.F32.PACK_AB R122, R125.reuse, R124 ;  /* 0x0000007c7d7a723e */ /* 0x040fe200000000ff */
[----:B------:R-:W-:Y:S01]  /*8ff0*/  FADD.FTZ R97, R125, R4 ;  /* 0x000000047d617221 */ /* 0x000fe20000010000 */
[----:B------:R-:W-:Y:S01]  /*9000*/  F2FP.F16.F32.PACK_AB R4, R20, R15 ;  /* 0x0000000f1404723e */ /* 0x000fe200000000ff */
[----:B------:R-:W1:Y:S01]  /*9010*/  MUFU.EX2 R127, R127 ;  /* 0x0000007f007f7308 */ /* 0x000e620000000800 */
[----:B--2---:R-:W-:Y:S01]  /*9020*/  FADD.FTZ R83, R123, R96 ;  /* 0x000000607b537221 */ /* 0x004fe20000010000 */
[----:B------:R-:W-:Y:S01]  /*9030*/  FADD.FTZ R96, R112, R97 ;  /* 0x0000006170607221 */ /* 0x000fe20000010000 */
[C---:B------:R-:W-:Y:S01]  /*9040*/  F2FP.F16.F32.PACK_AB R112, R113.reuse, R112 ;  /* 0x000000707170723e */ /* 0x040fe200000000ff */
[----:B------:R2:W-:Y:S02]  /*9050*/  STSM.16.M88.4 [R2+0x25b00], R4 ;  /* 0x025b000402007844 */ /* 0x0005e40000000200 */
[----:B------:R-:W-:-:S02]  /*9060*/  FADD.FTZ R15, R113, R96 ;  /* 0x00000060710f7221 */ /* 0x000fc40000010000 */
[----:B------:R-:W3:Y:S01]  /*9070*/  MUFU.EX2 R115, R115 ;  /* 0x0000007300737308 */ /* 0x000ee20000000800 */
[----:B0-----:R-:W-:Y:S01]  /*9080*/  FADD.FTZ R99, R126, R83 ;  /* 0x000000537e637221 */ /* 0x001fe20000010000 */
[----:B------:R-:W-:Y:S01]  /*9090*/  FADD.FTZ R96, R116, R15 ;  /* 0x0000000f74607221 */ /* 0x000fe20000010000 */
[----:B------:R-:W-:Y:S02]  /*90a0*/  F2FP.F16.F32.PACK_AB R123, R126, R123 ;  /* 0x0000007b7e7b723e */ /* 0x000fe400000000ff */
[----:B------:R-:W-:-:S03]  /*90b0*/  FADD.FTZ R20, R114, R99 ;  /* 0x0000006372147221 */ /* 0x000fc60000010000 */
[----:B------:R-:W0:Y:S01]  /*90c0*/  MUFU.EX2 R118, R118 ;  /* 0x0000007600767308 */ /* 0x000e220000000800 */
[C---:B-1----:R-:W-:Y:S01]  /*90d0*/  FADD.FTZ R20, R127.reuse, R20 ;  /* 0x000000147f147221 */ /* 0x042fe20000010000 */
[----:B------:R-:W-:Y:S01]  /*90e0*/  F2FP.F16.F32.PACK_AB R113, R127, R114 ;  /* 0x000000727f71723e */ /* 0x000fe200000000ff */
[----:B------:R-:W-:Y:S01]  /*90f0*/  STSM.16.M88.4 [R2+0x27300], R120 ;  /* 0x0273007802007844 */ /* 0x000fe20000000200 */
[----:B------:R-:W-:-:S04]  /*9100*/  F2FP.F16.F32.PACK_AB R114, R117, R116 ;  /* 0x000000747572723e */ /* 0x000fc800000000ff */
[----:B------:R-:W1:Y:S01]  /*9110*/  MUFU.EX2 R21, R21 ;  /* 0x0000001500157308 */ /* 0x000e620000000800 */
[----:B---3--:R-:W-:-:S07]  /*9120*/  FADD.FTZ R15, R115, R20 ;  /* 0x00000014730f7221 */ /* 0x008fce0000010000 */
[----:B------:R-:W3:Y:S01]  /*9130*/  MUFU.EX2 R106, R106 ;  /* 0x0000006a006a7308 */ /* 0x000ee20000000800 */
[C---:B0-----:R-:W-:Y:S01]  /*9140*/  FADD.FTZ R20, R118.reuse, R15 ;  /* 0x0000000f76147221 */ /* 0x041fe20000010000 */
[----:B------:R-:W-:-:S05]  /*9150*/  F2FP.F16.F32.PACK_AB R115, R118, R115 ;  /* 0x000000737673723e */ /* 0x000fca00000000ff */
[----:B------:R-:W-:Y:S01]  /*9160*/  STSM.16.M88.4 [R2+0x28b00], R112 ;  /* 0x028b007002007844 */ /* 0x000fe20000000200 */
[----:B------:R-:W-:Y:S01]  /*9170*/  MUFU.EX2 R81, R11 ;  /* 0x0000000b00517308 */ /* 0x000fe20000000800 */
[----:B-1----:R-:W-:-:S07]  /*9180*/  FADD.FTZ R15, R21, R20 ;  /* 0x00000014150f7221 */ /* 0x002fce0000010000 */
[----:B------:R0:W-:Y:S01]  /*9190*/  MUFU.EX2 R11, R89 ;  /* 0x00000059000b7308 */ /* 0x0001e20000000800 */
[----:B---3--:R-:W-:-:S07]  /*91a0*/  FADD.FTZ R20, R106, R15 ;  /* 0x0000000f6a147221 */ /* 0x008fce0000010000 */
[----:B------:R-:W1:Y:S01]  /*91b0*/  MUFU.EX2 R107, R107 ;  /* 0x0000006b006b7308 */ /* 0x000e620000000800 */
[----:B0-----:R-:W-:-:S07]  /*91c0*/  FADD.FTZ R89, R117, R96 ;  /* 0x0000006075597221 */ /* 0x001fce0000010000 */
[----:B------:R0:W-:Y:S08]  /*91d0*/  MUFU.EX2 R83, R90 ;  /* 0x0000005a00537308 */ /* 0x0001f00000000800 */
[----:B------:R-:W3:Y:S01]  /*91e0*/  MUFU.EX2 R9, R9 ;  /* 0x0000000900097308 */ /* 0x000ee20000000800 */
[----:B0-----:R-:W-:Y:S01]  /*91f0*/  FADD.FTZ R90, R104, R89 ;  /* 0x00000059685a7221 */ /* 0x001fe20000010000 */
[----:B-1----:R-:W-:Y:S01]  /*9200*/  FADD.FTZ R20, R107, R20 ;  /* 0x000000146b147221 */ /* 0x002fe20000010000 */
[----:B------:R-:W-:-:S02]  /*9210*/  F2FP.F16.F32.PACK_AB R107, R3, R107 ;  /* 0x0000006b036b723e */ /* 0x000fc400000000ff */
[C---:B------:R-:W-:Y:S01]  /*9220*/  FADD.FTZ R90, R105.reuse, R90 ;  /* 0x0000005a695a7221 */ /* 0x040fe20000010000 */
[----:B------:R-:W-:Y:S02]  /*9230*/  F2FP.F16.F32.PACK_AB R104, R105, R104 ;  /* 0x000000686968723e */ /* 0x000fe400000000ff */
[----:B------:R-:W0:Y:S01]  /*9240*/  MUFU.EX2 R10, R10 ;  /* 0x0000000a000a7308 */ /* 0x000e220000000800 */
[----:B------:R-:W-:Y:S01]  /*9250*/  FADD.FTZ R89, R133, R90 ;  /* 0x0000005a85597221 */ /* 0x000fe20000010000 */
[----:B------:R-:W-:Y:S01]  /*9260*/  FADD.FTZ R90, R3, R20 ;  /* 0x00000014035a7221 */ /* 0x000fe20000010000 */
[----:B------:R-:W-:Y:S02]  /*9270*/  F2FP.F16.F32.PACK_AB R105, R106, R21 ;  /* 0x000000156a69723e */ /* 0x000fe400000000ff */
[C---:B------:R-:W-:Y:S01]  /*9280*/  FADD.FTZ R89, R134.reuse, R89 ;  /* 0x0000005986597221 */ /* 0x040fe20000010000 */
[----:B------:R-:W-:Y:S02]  /*9290*/  F2FP.F16.F32.PACK_AB R106, R134, R133 ;  /* 0x00000085866a723e */ /* 0x000fe400000000ff */
[----:B------:R-:W1:Y:S01]  /*92a0*/  MUFU.EX2 R13, R98 ;  /* 0x00000062000d7308 */ /* 0x000e620000000800 */
[----:B------:R-:W-:Y:S01]  /*92b0*/  FADD.FTZ R96, R110, R89 ;  /* 0x000000596e607221 */ /* 0x000fe20000010000 */
[----:B---3--:R-:W-:Y:S01]  /*92c0*/  FADD.FTZ R89, R9, R90 ;  /* 0x0000005a09597221 */ /* 0x008fe20000010000 */
[----:B------:R-:W-:Y:S02]  /*92d0*/  STSM.16.M88.4 [R2+0x2a300], R104 ;  /* 0x02a3006802007844 */ /* 0x000fe40000000200 */
[----:B------:R-:W-:-:S03]  /*92e0*/  FADD.FTZ R97, R111, R96 ;  /* 0x000000606f617221 */ /* 0x000fc60000010000 */
[----:B------:R0:W-:Y:S01]  /*92f0*/  MUFU.EX2 R15, R80 ;  /* 0x00000050000f7308 */ /* 0x0001e20000000800 */
[----:B------:R-:W-:-:S04]  /*9300*/  FADD.FTZ R90, R100, R97 ;  /* 0x00000061645a7221 */ /* 0x000fc80000010000 */
[----:B--2---:R-:W-:-:S03]  /*9310*/  FADD.FTZ R5, R101, R90 ;  /* 0x0000005a65057221 */ /* 0x004fc60000010000 */
[----:B------:R-:W2:Y:S01]  /*9320*/  MUFU.EX2 R88, R88 ;  /* 0x0000005800587308 */ /* 0x000ea20000000800 */
[----:B------:R-:W-:Y:S01]  /*9330*/  FADD.FTZ R6, R102, R5 ;  /* 0x0000000566067221 */ /* 0x000fe20000010000 */
[C---:B0-----:R-:W-:Y:S01]  /*9340*/  FADD.FTZ R80, R10.reuse, R89 ;  /* 0x000000590a507221 */ /* 0x041fe20000010000 */
[----:B------:R-:W-:Y:S02]  /*9350*/  F2FP.F16.F32.PACK_AB R5, R10, R9 ;  /* 0x000000090a05723e */ /* 0x000fe400000000ff */
[----:B------:R-:W-:Y:S01]  /*9360*/  FADD.FTZ R3, R103, R6 ;  /* 0x0000000667037221 */ /* 0x000fe20000010000 */
[----:B-1----:R-:W-:Y:S01]  /*9370*/  FADD.FTZ R89, R13, R80 ;  /* 0x000000500d597221 */ /* 0x002fe20000010000 */
[----:B------:R-:W-:Y:S01]  /*9380*/  F2FP.F16.F32.PACK_AB R7, R14, R13 ;  /* 0x0000000d0e07723e */ /* 0x000fe200000000ff */
[----:B------:R0:W-:Y:S01]  /*9390*/  MUFU.EX2 R20, R82 ;  /* 0x0000005200147308 */ /* 0x0001e20000000800 */
[----:B------:R-:W-:Y:S01]  /*93a0*/  FADD.FTZ R10, R92, R3 ;  /* 0x000000035c0a7221 */ /* 0x000fe20000010000 */
[----:B------:R-:W-:Y:S01]  /*93b0*/  FADD.FTZ R4, R14, R89 ;  /* 0x000000590e047221 */ /* 0x000fe20000010000 */
[----:B------:R-:W-:-:S02]  /*93c0*/  F2FP.F16.F32.PACK_AB R6, R101, R100 ;  /* 0x000000646506723e */ /* 0x000fc400000000ff */
[----:B------:R-:W-:Y:S01]  /*93d0*/  FADD.FTZ R3, R93, R10 ;  /* 0x0000000a5d037221 */ /* 0x000fe20000010000 */
[----:B------:R-:W-:Y:S01]  /*93e0*/  FADD.FTZ R80, R81, R4 ;  /* 0x0000000451507221 */ /* 0x000fe20000010000 */
[----:B------:R-:W-:Y:S01]  /*93f0*/  F2FP.F16.F32.PACK_AB R4, R111, R110 ;  /* 0x0000006e6f04723e */ /* 0x000fe200000000ff */
[----:B------:R-:W1:Y:S01]  /*9400*/  MUFU.EX2 R79, R79 ;  /* 0x0000004f004f7308 */ /* 0x000e620000000800 */
[----:B------:R-:W-:Y:S01]  /*9410*/  FADD.FTZ R10, R94, R3 ;  /* 0x000000035e0a7221 */ /* 0x000fe20000010000 */
[C---:B------:R-:W-:Y:S01]  /*9420*/  FADD.FTZ R80, R11.reuse, R80 ;  /* 0x000000500b507221 */ /* 0x040fe20000010000 */
[----:B------:R-:W-:Y:S01]  /*9430*/  F2FP.F16.F32.PACK_AB R81, R11, R81 ;  /* 0x000000510b51723e */ /* 0x000fe200000000ff */
[----:B------:R3:W-:Y:S01]  /*9440*/  STSM.16.M88.4 [R2+0x2bb00], R4 ;  /* 0x02bb000402007844 */ /* 0x0007e20000000200 */
[----:B------:R-:W-:Y:S01]  /*9450*/  FADD.FTZ R3, R95, R10 ;  /* 0x0000000a5f037221 */ /* 0x000fe20000010000 */
[----:B------:R-:W-:Y:S01]  /*9460*/  FADD.FTZ R80, R83, R80 ;  /* 0x0000005053507221 */ /* 0x000fe20000010000 */
[----:B0-----:R-:W-:Y:S01]  /*9470*/  F2FP.F16.F32.PACK_AB R82, R93, R92 ;  /* 0x0000005c5d52723e */ /* 0x001fe200000000ff */
[----:B------:R-:W-:Y:S01]  /*9480*/  MUFU.EX2 R21, R74 ;  /* 0x0000004a00157308 */ /* 0x000fe20000000800 */
[----:B------:R-:W-:Y:S01]  /*9490*/  FADD.FTZ R10, R84, R3 ;  /* 0x00000003540a7221 */ /* 0x000fe20000010000 */
[----:B------:R-:W-:Y:S01]  /*94a0*/  FADD.FTZ R9, R91, R80 ;  /* 0x000000505b097221 */ /* 0x000fe20000010000 */
[----:B------:R-:W-:-:S02]  /*94b0*/  F2FP.F16.F32.PACK_AB R80, R103, R102 ;  /* 0x000000666750723e */ /* 0x000fc400000000ff */
[----:B------:R-:W-:Y:S01]  /*94c0*/  FADD.FTZ R3, R85, R10 ;  /* 0x0000000a55037221 */ /* 0x000fe20000010000 */
[----:B------:R-:W-:Y:S01]  /*94d0*/  F2FP.F16.F32.PACK_AB R83, R91, R83 ;  /* 0x000000535b53723e */ /* 0x000fe200000000ff */
[----:B--2---:R-:W-:Y:S01]  /*94e0*/  FADD.FTZ R14, R88, R9 ;  /* 0x00000009580e7221 */ /* 0x004fe20000010000 */
[----:B------:R-:W0:Y:S01]  /*94f0*/  MUFU.EX2 R75, R75 ;  /* 0x0000004b004b7308 */ /* 0x000e220000000800 */
[----:B------:R-:W-:Y:S02]  /*9500*/  FADD.FTZ R10, R86, R3 ;  /* 0x00000003560a7221 */ /* 0x000fe40000010000 */
[----:B------:R-:W-:Y:S01]  /*9510*/  STSM.16.M88.4 [R2+0x2d300], R80 ;  /* 0x02d3005002007844 */ /* 0x000fe20000000200 */
[----:B---3--:R-:W-:Y:S01]  /*9520*/  F2FP.F16.F32.PACK_AB R6, R85, R84 ;  /* 0x000000545506723e */ /* 0x008fe200000000ff */
[----:B------:R-:W-:Y:S01]  /*9530*/  FADD.FTZ R10, R87, R10 ;  /* 0x0000000a570a7221 */ /* 0x000fe20000010000 */
[----:B------:R-:W-:Y:S01]  /*9540*/  F2FP.F16.F32.PACK_AB R4, R95, R94 ;  /* 0x0000005e5f04723e */ /* 0x000fe200000000ff */
[C---:B------:R-:W-:Y:S01]  /*9550*/  FADD.FTZ R9, R15.reuse, R14 ;  /* 0x0000000e0f097221 */ /* 0x040fe20000010000 */
[----:B------:R-:W2:Y:S01]  /*9560*/  MUFU.EX2 R13, R76 ;  /* 0x0000004c000d7308 */ /* 0x000ea20000000800 */
[----:B------:R-:W-:-:S02]  /*9570*/  F2FP.F16.F32.PACK_AB R5, R15, R88 ;  /* 0x000000580f05723e */ /* 0x000fc400000000ff */
[----:B-1----:R-:W-:Y:S01]  /*9580*/  F2FP.F16.F32.PACK_AB R7, R79, R20 ;  /* 0x000000144f07723e */ /* 0x002fe200000000ff */
[----:B------:R-:W-:Y:S01]  /*9590*/  FADD.FTZ R14, R20, R9 ;  /* 0x00000009140e7221 */ /* 0x000fe20000010000 */
[----:B------:R-:W-:Y:S02]  /*95a0*/  F2FP.F16.F32.PACK_AB R84, R87, R86 ;  /* 0x000000565754723e */ /* 0x000fe400000000ff */
[----:B------:R-:W-:Y:S01]  /*95b0*/  F2FP.F16.F32.PACK_AB R86, R136, R135 ;  /* 0x000000878856723e */ /* 0x000fe200000000ff */
[----:B------:R-:W1:Y:S01]  /*95c0*/  MUFU.EX2 R77, R77 ;  /* 0x0000004d004d7308 */ /* 0x000e620000000800 */
[----:B0-----:R-:W-:Y:S01]  /*95d0*/  F2FP.F16.F32.PACK_AB R85, R75, R21 ;  /* 0x000000154b55723e */ /* 0x001fe200000000ff */
[----:B------:R0:W-:Y:S01]  /*95e0*/  STSM.16.M88.4 [R2+0x2eb00], R4 ;  /* 0x02eb000402007844 */ /* 0x0001e20000000200 */
[----:B------:R-:W-:Y:S01]  /*95f0*/  FADD.FTZ R14, R79, R14 ;  /* 0x0000000e4f0e7221 */ /* 0x000fe20000010000 */
[----:B------:R-:W-:-:S03]  /*9600*/  FADD.FTZ R135, R135, R10 ;  /* 0x0000000a87877221 */ /* 0x000fc60000010000 */
[----:B------:R-:W-:-:S04]  /*9610*/  FADD.FTZ R14, R21, R14 ;  /* 0x0000000e150e7221 */ /* 0x000fc80000010000 */
[----:B------:R-:W-:-:S04]  /*9620*/  FADD.FTZ R14, R75, R14 ;  /* 0x0000000e4b0e7221 */ /* 0x000fc80000010000 */
[----:B--2---:R-:W-:Y:S01]  /*9630*/  FADD.FTZ R14, R13, R14 ;  /* 0x0000000e0d0e7221 */ /* 0x004fe20000010000 */
[C---:B-1----:R-:W-:Y:S01]  /*9640*/  F2FP.F16.F32.PACK_AB R87, R77.reuse, R13 ;  /* 0x0000000d4d57723e */ /* 0x042fe200000000ff */
[----:B0-----:R-:W-:Y:S02]  /*9650*/  FADD.FTZ R6, R136, R135 ;  /* 0x0000008788067221 */ /* 0x001fe40000010000 */
[----:B------:R-:W-:Y:S01]  /*9660*/  FADD.FTZ R3, R77, R14 ;  /* 0x0000000e4d037221 */ /* 0x000fe20000010000 */
[----:B------:R-:W-:Y:S01]  /*9670*/  IMAD.MOV.U32 R7, RZ, RZ, R16 ;  /* 0x000000ffff077224 */ /* 0x000fe200078e0010 */
[----:B------:R0:W-:Y:S01]  /*9680*/  STSM.16.M88.4 [R2+0x30300], R84 ;  /* 0x0303005402007844 */ /* 0x0001e20000000200 */
[----:B------:R-:W-:Y:S02]  /*9690*/  IMAD.MOV.U32 R4, RZ, RZ, R8 ;  /* 0x000000ffff047224 */ /* 0x000fe400078e0008 */
[----:B------:R-:W-:Y:S01]  /*96a0*/  IMAD.MOV.U32 R5, RZ, RZ, R72 ;  /* 0x000000ffff057224 */ /* 0x000fe200078e0048 */
[----:B------:R-:W-:Y:S01]  /*96b0*/  @!PT LDS RZ, [RZ] ;  /* 0x00000000fffff984 */ /* 0x000fe20000000800 */
[----:B------:R-:W-:Y:S01]  /*96c0*/  @!PT LDS RZ, [RZ] ;  /* 0x00000000fffff984 */ /* 0x000fe20000000800 */
[----:B------:R-:W-:Y:S01]  /*96d0*/  @!PT LDS RZ, [RZ] ;  /* 0x00000000fffff984 */ /* 0x000fe20000000800 */
[----:B------:R-:W-:Y:S01]  /*96e0*/  @!PT LDS RZ, [RZ] ;  /* 0x00000000fffff984 */ /* 0x000fe20000000800 */
[----:B------:R1:W-:Y:S06]  /*96f0*/  MEMBAR.ALL.CTA ;  /* 0x0000000000007992 */ /* 0x0003ec0000008000 */
[----:B-1----:R-:W1:Y:S02]  /*9700*/  FENCE.VIEW.ASYNC.S ;  /* 0x00000000000073c6 */ /* 0x002e640000000000 */
[----:B-1----:R-:W-:Y:S01]  /*9710*/  NOP ;  /* 0x0000000000007918 */ /* 0x002fe20000000000 */
[----:B------:R-:W-:Y:S05]  /*9720*/  @P2 BRA `(.L_x_191) ;  /* 0xffffffc000082947 */ /* 0x000fea000383ffff */
.L_x_182:
[----:B------:R-:W-:Y:S06]  /*9730*/  BAR.ARV 0x8, 0x200 ;  /* 0x0208000000007b1d */ /* 0x000fec0000002000 */
[----:B------:R-:W-:Y:S05]  /*9740*/  @!P0 BRA `(.L_x_192) ;  /* 0x0000000000048947 */ /* 0x000fea0003800000 */
[----:B------:R-:W-:Y:S01]  /*9750*/  BPT.TRAP 0x1 ;  /* 0x000000040000795c */ /* 0x000fe20000300000 */
.L_x_192:
[----:B------:R-:W-:Y:S01]  /*9760*/  ULEA UR9, UR39, UR36, 0x3 ;  /* 0x0000002427097291 */ /* 0x000fe2000f8e183f */
[----:B------:R-:W-:-:S08]  /*9770*/  SHF.L.U32 R0, R16, 0x1f, RZ ;  /* 0x0000001f10007819 */ /* 0x000fd000000006ff */
[----:B------:R1:W3:Y:S01]  /*9780*/  SYNCS.PHASECHK.TRANS64.TRYWAIT P2, [UR9+0x31c50], R0 ;  /* 0x031c5000ff0075a7 */ /* 0x0002e20008040149 */
[----:B------:R-:W-:Y:S05]  /*9790*/  @!P0 BRA `(.L_x_193) ;  /* 0x0000000000048947 */ /* 0x000fea0003800000 */
[----:B------:R-:W-:Y:S01]  /*97a0*/  BPT.TRAP 0x1 ;  /* 0x000000040000795c */ /* 0x000fe20000300000 */
.L_x_193:
[----:B---3--:R-:W-:Y:S05]  /*97b0*/  @P2 BRA `(.L_x_194) ;  /* 0x0000000000082947 */ /* 0x008fea0003800000 */
[----:B------:R-:W3:Y:S02]  /*97c0*/  SYNCS.PHASECHK.TRANS64.TRYWAIT P0, [UR9+0x31c50], R0 ;  /* 0x031c5000ff0075a7 */ /* 0x000ee40008000149 */
[----:B---3--:R-:W-:Y:S05]  /*97d0*/  @!P0 BRA `(.L_x_195) ;  /* 0x00000084000c8947 */ /* 0x008fea0003800000 */
.L_x_194:
[----:B------:R-:W-:Y:S01]  /*97e0*/  UIADD3 UR36, UR36, 0x200, URZ ;  /* 0x0000020024247890 */ /* 0x000fe2000fffe03f */
[----:B------:R-:W-:Y:S01]  /*97f0*/  WARPGROUP.ARRIVE ;  /* 0x00000000000079c5 */ /* 0x000fe20000000000 */
[----:B------:R-:W-:Y:S01]  /*9800*/  ULOP3.LUT UR37, UR37, 0x10000, URZ, 0xfc, !UPT ;  /* 0x0001000025257892 */ /* 0x000fe2000f8efc3f */
[----:B---3--:R-:W3:Y:S01]  /*9810*/  SHFL.BFLY PT, R5, R6, 0x2, 0x1f ;  /* 0x0c401f0006057f89 */ /* 0x008ee200000e0000 */
[----:B------:R-:W-:Y:S01]  /*9820*/  USHF.R.U32.HI UR36, URZ, 0x4, UR36 ;  /* 0x000000043f247899 */ /* 0x000fe20008011624 */
[----:B------:R-:W-:Y:S01]  /*9830*/  IMAD.MOV.U32 R9, RZ, RZ, RZ ;  /* 0x000000ffff097224 */ /* 0x000fe200078e00ff */
[----:B------:R-:W-:Y:S01]  /*9840*/  UMOV UR5, 0xc0000010 ;  /* 0xc000001000057882 */ /* 0x000fe20000000000 */
[----:B------:R-:W-:Y:S01]  /*9850*/  UMOV UR7, 0x80000020 ;  /* 0x8000002000077882 */ /* 0x000fe20000000000 */
[----:B------:R-:W-:Y:S01]  /*9860*/  ULOP3.LUT UR36, UR36, 0x3fff, URZ, 0xc0, !UPT ;  /* 0x00003fff24247892 */ /* 0x000fe2000f8ec03f */
[----:B-1----:R-:W1:Y:S01]  /*9870*/  SHFL.BFLY PT, R0, R3, 0x2, 0x1f ;  /* 0x0c401f0003007f89 */ /* 0x002e6200000e0000 */
[----:B------:R-:W-:Y:S01]  /*9880*/  UMOV UR4, UR37 ;  /* 0x0000002500047c82 */ /* 0x000fe20008000000 */
[----:B------:R-:W-:Y:S01]  /*9890*/  IMAD.MOV.U32 R10, RZ, RZ, RZ ;  /* 0x000000ffff0a7224 */ /* 0x000fe200078e00ff */
[----:B------:R-:W-:Y:S01]  /*98a0*/  ULOP3.LUT UR8, UR36, 0x2400000, URZ, 0xfc, !UPT ;  /* 0x0240000024087892 */ /* 0x000fe2000f8efc3f */
[----:B------:R-:W-:-:S03]  /*98b0*/  VIADD R149, R149, 0x1 ;  /* 0x0000000195957836 */ /* 0x000fc60000000000 */
[----:B------:R-:W-:Y:S02]  /*98c0*/  UIMAD UR8, UR39, 0x6c0, UR8 ;  /* 0x000006c0270878a4 */ /* 0x000fe4000f8e0208 */
[----:B------:R-:W-:-:S04]  /*98d0*/  UIADD3 UR39, UR39, 0x1, URZ ;  /* 0x0000000127277890 */ /* 0x000fc8000fffe03f */
[----:B------:R-:W-:Y:S01]  /*98e0*/  UISETP.NE.AND UP0, UPT, UR39, 0x2, UPT ;  /* 0x000000022700788c */ /* 0x000fe2000bf05270 */
[----:B------:R-:W-:Y:S02]  /*98f0*/  UMOV UR6, UR8 ;  /* 0x0000000800067c82 */ /* 0x000fe40008000000 */
[----:B------:R-:W-:Y:S01]  /*9900*/  HGMMA.64x96x16.F32 R24, gdesc[UR4].tnspB, R24, gsb0 ;  /* 0x41600000041879f0 */ /* 0x000fe20008000818 */
[----:B------:R-:W-:Y:S01]  /*9910*/  UIADD3 UR4, UR37, 0x180, URZ ;  /* 0x0000018025047890 */ /* 0x000fe2000fffe03f */
[----:B---3--:R-:W-:Y:S01]  /*9920*/  FADD.FTZ R5, R5, R6 ;  /* 0x0000000605057221 */ /* 0x008fe20000010000 */
[----:B------:R-:W-:Y:S01]  /*9930*/  UIADD3 UR6, UR8, 0x40, URZ ;  /* 0x0000004008067890 */ /* 0x000fe2000fffe03f */
[----:B------:R-:W-:Y:S01]  /*9940*/  UMOV UR5, 0xc0000010 ;  /* 0xc000001000057882 */ /* 0x000fe20000000000 */
[----:B------:R-:W-:Y:S01]  /*9950*/  UMOV UR7, 0x80000020 ;  /* 0x8000002000077882 */ /* 0x000fe20000000000 */
[----:B-1----:R-:W-:Y:S01]  /*9960*/  FADD.FTZ R4, R0, R3 ;  /* 0x0000000300047221 */ /* 0x002fe20000010000 */
[----:B------:R-:W-:Y:S01]  /*9970*/  IMAD.MOV.U32 R3, RZ, RZ, -0x800000 ;  /* 0xff800000ff037424 */ /* 0x000fe200078e00ff */
[----:B------:R-:W1:Y:S01]  /*9980*/  SHFL.BFLY PT, R0, R5, 0x1, 0x1f ;  /* 0x0c201f0005007f89 */ /* 0x000e6200000e0000 */
[----:B------:R-:W-:-:S03]  /*9990*/  USEL UR39, UR39, URZ, UP0 ;  /* 0x0000003f27277287 */ /* 0x000fc60008000000 */
[----:B------:R-:W2:Y:S01]  /*99a0*/  SHFL.BFLY PT, R7, R4, 0x1, 0x1f ;  /* 0x0c201f0004077f89 */ /* 0x000ea200000e0000 */
[----:B-1----:R-:W-:Y:S01]  /*99b0*/  FADD.FTZ R11, R5, R0 ;  /* 0x00000000050b7221 */ /* 0x002fe20000010000 */
[----:B------:R-:W-:Y:S02]  /*99c0*/  IMAD.MOV.U32 R0, RZ, RZ, -0x800000 ;  /* 0xff800000ff007424 */ /* 0x000fe400078e00ff */
[----:B--2---:R-:W-:Y:S02]  /*99d0*/  FADD.FTZ R12, R4, R7 ;  /* 0x00000007040c7221 */ /* 0x004fe40000010000 */
[----:B------:R-:W-:Y:S01]  /*99e0*/  FSETP.NE.FTZ.AND P0, PT, R11, RZ, PT ;  /* 0x000000ff0b00720b */ /* 0x000fe20003f15000 */
[----:B------:R-:W-:Y:S02]  /*99f0*/  IMAD.U32 R4, RZ, RZ, UR9 ;  /* 0x00000009ff047e24 */ /* 0x000fe4000f8e00ff */
[----:B------:R-:W-:Y:S02]  /*9a00*/  FSETP.NE.FTZ.AND P2, PT, R12, RZ, PT ;  /* 0x000000ff0c00720b */ /* 0x000fe40003f55000 */
[----:B------:R-:W-:-:S05]  /*9a10*/  @!P1 VIADD R4, R4, 0x31c60 ;  /* 0x00031c6004049836 */ /* 0x000fca0000000000 */
[----:B------:R-:W-:-:S03]  /*9a20*/  @!P1 PRMT R4, RZ, 0x654, R4 ;  /* 0x00000654ff049816 */ /* 0x000fc60000000004 */
[----:B------:R-:W1:Y:S01]  /*9a30*/  @P0 MUFU.LG2 R6, R11 ;  /* 0x0000000b00060308 */ /* 0x000e620000000c00 */
[C---:B------:R-:W-:Y:S02]  /*9a40*/  @P0 FMUL.FTZ R5, R73.reuse, 0.69314718246459960938 ;  /* 0x3f31721849050820 */ /* 0x040fe40000410000 */
[----:B------:R-:W-:-:S05]  /*9a50*/  @P2 FMUL.FTZ R14, R73, 0.69314718246459960938 ;  /* 0x3f317218490e2820 */ /* 0x000fca0000410000 */
[----:B------:R-:W2:Y:S08]  /*9a60*/  @P2 MUFU.LG2 R7, R12 ;  /* 0x0000000c00072308 */ /* 0x000eb00000000c00 */
[----:B------:R-:W3:Y:S01]  /*9a70*/  @P0 MUFU.RCP R9, R11 ;  /* 0x0000000b00090308 */ /* 0x000ee20000001000 */
[----:B-1----:R-:W-:-:S04]  /*9a80*/  @P0 FMUL.FTZ R6, R6, 0.69314718246459960938 ;  /* 0x3f31721806060820 */ /* 0x002fc80000410000 */
[----:B------:R-:W-:Y:S01]  /*9a90*/  @P0 FFMA.FTZ R3, R5, R72, R6 ;  /* 0x0000004805030223 */ /* 0x000fe20000010006 */
[----:B------:R-:W-:Y:S02]  /*9aa0*/  PLOP3.LUT P0, PT, PT, PT, PT, 0x8, 0x0 ;  /* 0x000000000000781c */ /* 0x000fe40003f0e170 */
[----:B------:R-:W1:Y:S01]  /*9ab0*/  @P2 MUFU.RCP R10, R12 ;  /* 0x0000000c000a2308 */ /* 0x000e620000001000 */
[----:B--2---:R-:W-:-:S04]  /*9ac0*/  @P2 FMUL.FTZ R7, R7, 0.69314718246459960938 ;  /* 0x3f31721807072820 */ /* 0x004fc80000410000 */
        /* <DEDUP_REMOVED lines=53> */
[----:B------:R-:W-:-:S06]  /*9e20*/  USEL UR4, URZ, 0x1, UP0 ;  /* 0x000000013f047887 */ /* 0x000fcc0008000000 */
[----:B------:R-:W-:Y:S01]  /*9e30*/  LOP3.LUT R16, R16, UR4, RZ, 0x3c, !PT ;  /* 0x0000000410107c12 */ /* 0x000fe2000f8e3cff */
[----:B------:R-:W-:Y:S02]  /*9e40*/  WARPGROUP.DEPBAR.LE gsb0, 0x0 ;  /* 0x00008000000079c5 */ /* 0x000fe40000010000 */
[----:B------:R2:W-:Y:S01]  /*9e50*/  @!P1 SYNCS.ARRIVE.TRANS64.RED.A1T0 RZ, [R4+URZ], RZ ;  /* 0x000000ff04ff99a7 */ /* 0x0005e2000810043f */
[-C--:B---3--:R-:W-:Y:S01]  /*9e60*/  FMUL.FTZ R76, R45, R9.reuse ;  /* 0x000000092d4c7220 */ /* 0x088fe20000410000 */
        /* <DEDUP_REMOVED lines=17> */
[-C--:B-1----:R-:W-:Y:S01]  /*9f80*/  FMUL.FTZ R81, R26, R10.reuse ;  /* 0x0000000a1a517220 */ /* 0x082fe20000410000 */
        /* <DEDUP_REMOVED lines=28> */
[----:B--2---:R-:W-:-:S07]  /*a150*/  FMUL.FTZ R71, R71, R10 ;  /* 0x0000000a47477220 */ /* 0x004fce0000410000 */
.L_x_175:
[----:B------:R-:W1:Y:S08]  /*a160*/  S2UR UR4, SR_CgaCtaId ;  /* 0x00000000000479c3 */ /* 0x000e700000008800 */
[----:B------:R-:W-:Y:S06]  /*a170*/  BAR.SYNC.DEFER_BLOCKING 0x5, 0x200 ;  /* 0x0148000000007b1d */ /* 0x000fec0000010000 */
[----:B------:R-:W-:Y:S01]  /*a180*/  UMOV UR36, 0x400 ;  /* 0x0000040000247882 */ /* 0x000fe20000000000 */
[----:B------:R-:W-:Y:S01]  /*a190*/  BSSY B0, `(.L_x_196) ;  /* 0x00001a1000007945 */ /* 0x000fe20003800000 */
[----:B-1----:R-:W-:-:S09]  /*a1a0*/  ULEA UR36, UR4, UR36, 0x18 ;  /* 0x0000002404247291 */ /* 0x002fd2000f8ec03f */
[----:B------:R-:W1:Y:S01]  /*a1b0*/  LDS.128 R32, [UR36+0x31cd0] ;  /* 0x031cd024ff207984 */ /* 0x000e620008000c00 */
[----:B------:R-:W-:Y:S06]  /*a1c0*/  BAR.ARV 0x4, 0x200 ;  /* 0x0108000000007b1d */ /* 0x000fec0000002000 */
[----:B------:R-:W-:Y:S05]  /*a1d0*/  @P0 BRA `(.L_x_197) ;  /* 0x0000001000200947 */ /* 0x000fea0003800000 */
[----:B------:R-:W2:Y:S08]  /*a1e0*/  S2UR UR6, SR_SWINHI ;  /* 0x00000000000679c3 */ /* 0x000eb00000002f00 */
[----:B------:R-:W-:Y:S01]  /*a1f0*/  BAR.SYNC.DEFER_BLOCKING 0x1, 0x180 ;  /* 0x0046000000007b1d */ /* 0x000fe20000010000 */
[----:B------:R-:W-:Y:S02]  /*a200*/  F2FP.F16.F32.PACK_AB R6, R7, R6 ;  /* 0x000000060706723e */ /* 0x000fe400000000ff */
[----:B------:R-:W-:-:S03]  /*a210*/  F2FP.F16.F32.PACK_AB R7, R24, R29 ;  /* 0x0000001d1807723e */ /* 0x000fc600000000ff */
[----:B------:R-:W-:Y:S01]  /*a220*/  UMOV UR4, UR36 ;  /* 0x0000002400047c82 */ /* 0x000fe20008000000 */
[----:B--2---:R-:W-:Y:S01]  /*a230*/  UMOV UR5, UR6 ;  /* 0x0000000600057c82 */ /* 0x004fe20008000000 */
[----:B------:R-:W-:Y:S01]  /*a240*/  MOV R20, UR4 ;  /* 0x0000000400147c02 */ /* 0x000fe20008000f00 */
[----:B------:R-:W-:Y:S01]  /*a250*/  IMAD.U32 R21, RZ, RZ, UR5 ;  /* 0x00000005ff157e24 */ /* 0x000fe2000f8e00ff */
[----:B------:R-:W-:-:S03]  /*a260*/  ULDC.64 UR4, c[0x0][0xc08] ;  /* 0x0003020000047ab9 */ /* 0x000fc60000000a00 */
[----:B------:R-:W-:-:S03]  /*a270*/  IMAD.WIDE R4, R155, 0x2, R20 ;  /* 0x000000029b047825 */ /* 0x000fc600078e0214 */
[C---:B------:R-:W-:Y:S02]  /*a280*/  LOP3.LUT R25, R4.reuse, 0x180, RZ, 0xc0, !PT ;  /* 0x0000018004197812 */ /* 0x040fe400078ec0ff */
[C---:B------:R-:W-:Y:S02]  /*a290*/  IADD3 R55, P4, R4.reuse, 0x20, RZ ;  /* 0x0000002004377810 */ /* 0x040fe40007f9e0ff */
[----:B------:R-:W-:Y:S02]  /*a2a0*/  SHF.R.U64 R25, R25, 0x3, RZ ;  /* 0x0000000319197819 */ /* 0x000fe400000012ff */
[C---:B------:R-:W-:Y:S01]  /*a2b0*/  IADD3 R59, P3, R4.reuse, 0x3000, RZ ;  /* 0x00003000043b7810 */ /* 0x040fe20007f7e0ff */
[--C-:B------:R-:W-:Y:S01]  /*a2c0*/  IMAD.X R11, RZ, RZ, R5.reuse, P4 ;  /* 0x000000ffff0b7224 */ /* 0x100fe200020e0605 */
[C---:B------:R-:W-:Y:S02]  /*a2d0*/  IADD3 R63, P2, R4.reuse, 0x3020, RZ ;  /* 0x00003020043f7810 */ /* 0x040fe40007f5e0ff */
[C---:B------:R-:W-:Y:S01]  /*a2e0*/  IADD3 R67, P1, R4.reuse, 0x6000, RZ ;  /* 0x0000600004437810 */ /* 0x040fe20007f3e0ff */
[--C-:B------:R-:W-:Y:S01]  /*a2f0*/  IMAD.X R13, RZ, RZ, R5.reuse, P3 ;  /* 0x000000ffff0d7224 */ /* 0x100fe200018e0605 */
[----:B0-----:R-:W-:Y:S01]  /*a300*/  IADD3 R85, P0, R4, 0x6020, RZ ;  /* 0x0000602004557810 */ /* 0x001fe20007f1e0ff */
[--C-:B------:R-:W-:Y:S01]  /*a310*/  IMAD.X R9, RZ, RZ, R5.reuse, P2 ;  /* 0x000000ffff097224 */ /* 0x100fe200010e0605 */
[----:B------:R-:W-:Y:S01]  /*a320*/  LOP3.LUT R4, R25, R4, RZ, 0x3c, !PT ;  /* 0x0000000419047212 */ /* 0x000fe200078e3cff */
[--C-:B------:R-:W-:Y:S01]  /*a330*/  IMAD.X R25, RZ, RZ, R5.reuse, P1 ;  /* 0x000000ffff197224 */ /* 0x100fe200008e0605 */
[----:B------:R-:W-:Y:S01]  /*a340*/  LOP3.LUT R28, R85, 0x180, RZ, 0xc0, !PT ;  /* 0x00000180551c7812 */ /* 0x000fe200078ec0ff */
[----:B------:R-:W-:Y:S01]  /*a350*/  IMAD.X R27, RZ, RZ, R5, P0 ;  /* 0x000000ffff1b7224 */ /* 0x000fe200000e0605 */
[----:B------:R-:W-:-:S02]  /*a360*/  MOV R54, R4 ;  /* 0x0000000400367202 */ /* 0x000fc40000000f00 */
[----:B------:R-:W-:Y:S02]  /*a370*/  F2FP.F16.F32.PACK_AB R5, R26, R81 ;  /* 0x000000511a05723e */ /* 0x000fe400000000ff */
[----:B------:R-:W-:Y:S02]  /*a380*/  LOP3.LUT R26, R67, 0x180, RZ, 0xc0, !PT ;  /* 0x00000180431a7812 */ /* 0x000fe400078ec0ff */
[----:B------:R-:W-:Y:S02]  /*a390*/  F2FP.F16.F32.PACK_AB R4, R83, R8 ;  /* 0x000000085304723e */ /* 0x000fe400000000ff */
[----:B------:R-:W-:Y:S02]  /*a3a0*/  LOP3.LUT R10, R55, 0x180, RZ, 0xc0, !PT ;  /* 0x00000180370a7812 */ /* 0x000fe400078ec0ff */
[----:B------:R-:W-:Y:S01]  /*a3b0*/  LOP3.LUT R8, R63, 0x180, RZ, 0xc0, !PT ;  /* 0x000001803f087812 */ /* 0x000fe200078ec0ff */
[----:B------:R0:W-:Y:S01]  /*a3c0*/  STSM.16.M88.4 [R54], R4 ;  /* 0x0000000436007844 */ /* 0x0001e20000000200 */
[----:B------:R-:W-:-:S02]  /*a3d0*/  SHF.R.U64 R26, R26, 0x3, RZ ;  /* 0x000000031a1a7819 */ /* 0x000fc400000012ff */
[----:B------:R-:W-:Y:S02]  /*a3e0*/  SHF.R.U64 R28, R28, 0x3, RZ ;  /* 0x000000031c1c7819 */ /* 0x000fe400000012ff */
[----:B------:R-:W-:Y:S02]  /*a3f0*/  LOP3.LUT R12, R59, 0x180, RZ, 0xc0, !PT ;  /* 0x000001803b0c7812 */ /* 0x000fe400078ec0ff */
[----:B------:R-:W-:Y:S02]  /*a400*/  SHF.R.U64 R10, R10, 0x3, RZ ;  /* 0x000000030a0a7819 */ /* 0x000fe400000012ff */
[----:B------:R-:W-:Y:S02]  /*a410*/  SHF.R.U64 R8, R8, 0x3, RZ ;  /* 0x0000000308087819 */ /* 0x000fe400000012ff */
[----:B------:R-:W-:Y:S02]  /*a420*/  LOP3.LUT R24, R26, R67, RZ, 0x3c, !PT ;  /* 0x000000431a187212 */ /* 0x000fe400078e3cff */
[----:B------:R-:W-:-:S02]  /*a430*/  SHF.R.U64 R12, R12, 0x3, RZ ;  /* 0x000000030c0c7819 */ /* 0x000fc400000012ff */
[----:B------:R-:W-:Y:S02]  /*a440*/  LOP3.LUT R26, R28, R85, RZ, 0x3c, !PT ;  /* 0x000000551c1a7212 */ /* 0x000fe400078e3cff */
[----:B------:R-:W-:Y:S01]  /*a450*/  LOP3.LUT R10, R10, R55, RZ, 0x3c, !PT ;  /* 0x000000370a0a7212 */ /* 0x000fe200078e3cff */
[----:B------:R-:W2:Y:S01]  /*a460*/  LDC.64 R28, c[0x0][0xc00] ;  /* 0x00030000ff1c7b82 */ /* 0x000ea20000000a00 */
[----:B------:R-:W-:Y:S02]  /*a470*/  LOP3.LUT R8, R8, R63, RZ, 0x3c, !PT ;  /* 0x0000003f08087212 */ /* 0x000fe400078e3cff */
[----:B------:R-:W-:Y:S02]  /*a480*/  LOP3.LUT R12, R12, R59, RZ, 0x3c, !PT ;  /* 0x0000003b0c0c7212 */ /* 0x000fe400078e3cff */
[----:B------:R-:W-:Y:S02]  /*a490*/  MOV R59, R10 ;  /* 0x0000000a003b7202 */ /* 0x000fe40000000f00 */
[----:B------:R-:W-:-:S02]  /*a4a0*/  MOV R58, R8 ;  /* 0x00000008003a7202 */ /* 0x000fc40000000f00 */
[----:B------:R-:W-:Y:S02]  /*a4b0*/  F2FP.F16.F32.PACK_AB R8, R77, R14 ;  /* 0x0000000e4d08723e */ /* 0x000fe400000000ff */
[----:B------:R-:W-:Y:S02]  /*a4c0*/  F2FP.F16.F32.PACK_AB R9, R69, R82 ;  /* 0x000000524509723e */ /* 0x000fe400000000ff */
[----:B------:R-:W-:Y:S02]  /*a4d0*/  F2FP.F16.F32.PACK_AB R10, R78, R75 ;  /* 0x0000004b4e0a723e */ /* 0x000fe400000000ff */
[----:B------:R-:W-:Y:S02]  /*a4e0*/  F2FP.F16.F32.PACK_AB R11, R65, R80 ;  /* 0x00000050410b723e */ /* 0x000fe400000000ff */
[----:B-1----:R-:W-:Y:S02]  /*a4f0*/  MOV R32, R12 ;  /* 0x0000000c00207202 */ /* 0x002fe40000000f00 */
[----:B------:R-:W-:Y:S01]  /*a500*/  F2FP.F16.F32.PACK_AB R14, R76, R15 ;  /* 0x0000000f4c0e723e */ /* 0x000fe200000000ff */
[----:B------:R1:W-:Y:S01]  /*a510*/  STSM.16.M88.4 [R59], R8 ;  /* 0x000000083b007844 */ /* 0x0003e20000000200 */
[----:B------:R-:W-:-:S02]  /*a520*/  F2FP.F16.F32.PACK_AB R12, R79, R74 ;  /* 0x0000004a4f0c723e */ /* 0x000fc400000000ff */
[----:B------:R-:W-:Y:S02]  /*a530*/  F2FP.F16.F32.PACK_AB R13, R61, R68 ;  /* 0x000000443d0d723e */ /* 0x000fe400000000ff */
[----:B------:R-:W-:Y:S02]  /*a540*/  F2FP.F16.F32.PACK_AB R15, R57, R60 ;  /* 0x0000003c390f723e */ /* 0x000fe400000000ff */
[----:B------:R-:W-:Y:S02]  /*a550*/  MOV R55, R24 ;  /* 0x0000001800377202 */ /* 0x000fe40000000f00 */
[----:B0-----:R-:W-:Y:S01]  /*a560*/  MOV R54, R26 ;  /* 0x0000001a00367202 */ /* 0x001fe20000000f00 */
[----:B------:R0:W-:Y:S01]  /*a570*/  STSM.16.M88.4 [R32], R12 ;  /* 0x0000000c20007844 */ /* 0x0001e20000000200 */
[----:B------:R-:W-:Y:S02]  /*a580*/  F2FP.F16.F32.PACK_AB R4, R73, R48 ;  /* 0x000000304904723e */ /* 0x000fe400000000ff */
[----:B------:R-:W-:-:S02]  /*a590*/  F2FP.F16.F32.PACK_AB R5, R51, R56 ;  /* 0x000000383305723e */ /* 0x000fc400000000ff */
[----:B------:R-:W-:Y:S02]  /*a5a0*/  F2FP.F16.F32.PACK_AB R6, R72, R45 ;  /* 0x0000002d4806723e */ /* 0x000fe400000000ff */
[----:B------:R-:W-:Y:S02]  /*a5b0*/  F2FP.F16.F32.PACK_AB R7, R47, R50 ;  /* 0x000000322f07723e */ /* 0x000fe400000000ff */
[----:B------:R-:W-:Y:S02]  /*a5c0*/  F2FP.F16.F32.PACK_AB R24, R53, R44 ;  /* 0x0000002c3518723e */ /* 0x000fe400000000ff */
[----:B------:R-:W-:Y:S01]  /*a5d0*/  F2FP.F16.F32.PACK_AB R25, R43, R46 ;  /* 0x0000002e2b19723e */ /* 0x000fe200000000ff */
[----:B------:R3:W-:Y:S01]  /*a5e0*/  STSM.16.M88.4 [R58], R4 ;  /* 0x000000043a007844 */ /* 0x0007e20000000200 */
[----:B------:R-:W-:Y:S02]  /*a5f0*/  F2FP.F16.F32.PACK_AB R26, R52, R41 ;  /* 0x00000029341a723e */ /* 0x000fe400000000ff */
[----:B------:R-:W-:Y:S01]  /*a600*/  F2FP.F16.F32.PACK_AB R27, R39, R42 ;  /* 0x0000002a271b723e */ /* 0x000fe200000000ff */
[----:B------:R-:W-:Y:S01]  /*a610*/  IMAD.SHL.U32 R39, R19, 0x4, RZ ;  /* 0x0000000413277824 */ /* 0x000fe200078e00ff */
[----:B-1----:R-:W-:Y:S01]  /*a620*/  F2FP.F16.F32.PACK_AB R8, R49, R40 ;  /* 0x000000283108723e */ /* 0x002fe200000000ff */
[----:B------:R-:W-:Y:S01]  /*a630*/  IMAD.MOV.U32 R40, RZ, RZ, RZ ;  /* 0x000000ffff287224 */ /* 0x000fe200078e00ff */
[----:B------:R-:W-:Y:S01]  /*a640*/  F2FP.F16.F32.PACK_AB R9, R31, R38 ;  /* 0x000000261f09723e */ /* 0x000fe200000000ff */
[----:B------:R1:W-:Y:S01]  /*a650*/  STSM.16.M88.4 [R55], R24 ;  /* 0x0000001837007844 */ /* 0x0003e20000000200 */
[----:B------:R-:W-:Y:S01]  /*a660*/  F2FP.F16.F32.PACK_AB R10, R37, R36 ;  /* 0x00000024250a723e */ /* 0x000fe200000000ff */
[----:B0-----:R-:W0:Y:S01]  /*a670*/  LDC R32, c[0x0][0xbe8] ;  /* 0x0002fa00ff207b82 */ /* 0x001e220000000800 */
[----:B------:R-:W-:-:S02]  /*a680*/  F2FP.F16.F32.PACK_AB R11, R71, R30 ;  /* 0x0000001e470b723e */ /* 0x000fc400000000ff */
[----:B------:R-:W-:Y:S02]  /*a690*/  ISETP.NE.U32.AND P2, PT, RZ, UR4, PT ;  /* 0x00000004ff007c0c */ /* 0x000fe4000bf45070 */
[----:B--2---:R-:W-:Y:S01]  /*a6a0*/  ISETP.NE.U32.AND P0, PT, R28, RZ, PT ;  /* 0x000000ff1c00720c */ /* 0x004fe20003f05070 */
[----:B------:R1:W-:Y:S02]  /*a6b0*/  STSM.16.M88.4 [R54], R8 ;  /* 0x0000000836007844 */ /* 0x0003e40000000200 */
[----:B------:R-:W-:Y:S01]  /*a6c0*/  BAR.SYNC.DEFER_BLOCKING 0x1, 0x180 ;  /* 0x0046000000007b1d */ /* 0x000fe20000010000 */
[----:B------:R-:W-:Y:S02]  /*a6d0*/  ISETP.NE.AND.EX P2, PT, RZ, UR5, PT, P2 ;  /* 0x00000005ff007c0c */ /* 0x000fe4000bf45320 */
[----:B------:R-:W-:Y:S02]  /*a6e0*/  ISETP.NE.AND.EX P0, PT, R29, RZ, PT, P0 ;  /* 0x000000ff1d00720c */ /* 0x000fe40003f05300 */
[----:B------:R-:W-:-:S02]  /*a6f0*/  SHF.L.U64.HI R12, R19, 0x2, R146 ;  /* 0x00000002130c7819 */ /* 0x000fc40000010292 */
[----:B------:R-:W-:-:S05]  /*a700*/  IADD3 R28, P1, R39, R28, RZ ;  /* 0x0000001c271c7210 */ /* 0x000fca0007f3e0ff */
[C---:B------:R-:W-:Y:S02]  /*a710*/  IMAD.X R29, R12.reuse, 0x1, R29, P1 ;  /* 0x000000010c1d7824 */ /* 0x040fe400008e061d */
[----:B---3--:R-:W-:Y:S01]  /*a720*/  @P2 IADD3 R4, P3, R39, UR4, RZ ;  /* 0x0000000427042c10 */ /* 0x008fe2000ff7e0ff */
[----:B------:R-:W-:Y:S02]  /*a730*/  ULDC UR4, c[0x0][0xa88] ;  /* 0x0002a20000047ab9 */ /* 0x000fe40000000800 */
[----:B------:R-:W-:Y:S01]  /*a740*/  IMAD.U32 R7, RZ, RZ, UR4 ;  /* 0x00000004ff077e24 */ /* 0x000fe2000f8e00ff */
[----:B------:R-:W-:Y:S01]  /*a750*/  @P2 IADD3.X R5, R12, UR5, RZ, P3, !PT ;  /* 0x000000050c052c10 */ /* 0x000fe20009ffe4ff */
[----:B------:R1:W5:Y:S01]  /*a760*/  @P0 LDG.E R40, desc[UR60][R28.64] ;  /* 0x0000003c1c280981 */ /* 0x000362000c1e1900 */
[----:B0-----:R-:W-:Y:S01]  /*a770*/  ISETP.NE.AND P1, PT, R32, 0x1, PT ;  /* 0x000000012000780c */ /* 0x001fe20003f25270 */
[----:B------:R-:W-:Y:S02]  /*a780*/  IMAD R15, R23, 0xc0, R154 ;  /* 0x000000c0170f7824 */ /* 0x000fe400078e029a */
[----:B------:R1:W5:Y:S10]  /*a790*/  @P2 LDG.E R7, desc[UR60][R4.64] ;  /* 0x0000003c04072981 */ /* 0x000374000c1e1900 */
[----:B------:R-:W0:Y:S08]  /*a7a0*/  @P1 LDC R6, c[0x0][0xbec] ;  /* 0x0002fb00ff061b82 */ /* 0x000e300000000800 */
[----:B------:R-:W2:Y:S01]  /*a7b0*/  @P1 LDC R13, c[0x0][0xbf0] ;  /* 0x0002fc00ff0d1b82 */ /* 0x000ea20000000800 */
[----:B-1----:R-:W-:Y:S05]  /*a7c0*/  @P2 BRA `(.L_x_198) ;  /* 0x0000000000102947 */ /* 0x002fea0003800000 */
[----:B------:R-:W-:Y:S05]  /*a7d0*/  @!P0 BRA `(.L_x_198) ;  /* 0x00000000000c8947 */ /* 0x000fea0003800000 */
[----:B------:R-:W3:Y:S04]  /*a7e0*/  LDG.E R4, desc[UR60][R28.64] ;  /* 0x0000003c1c047981 */ /* 0x000ee8000c1e1900 */
[----:B-----5:R-:W3:Y:S02]  /*a7f0*/  LDG.E R7, desc[UR60][R28.64+0x4] ;  /* 0x0000043c1c077981 */ /* 0x020ee4000c1e1900 */
[----:B---3--:R-:W-:-:S07]  /*a800*/  IMAD.IADD R7, R7, 0x1, -R4 ;  /* 0x0000000107077824 */ /* 0x008fce00078e0a04 */
.L_x_198:
[----:B------:R-:W-:Y:S01]  /*a810*/  SHF.R.S32.HI R46, RZ, 0x1f, R22 ;  /* 0x0000001fff2e7819 */ /* 0x000fe20000011416 */
[----:B0-----:R-:W-:Y:S01]  /*a820*/  @P1 IMAD.HI.U32 R4, R15, R6, RZ ;  /* 0x000000060f041227 */ /* 0x001fe200078e00ff */
[----:B------:R-:W-:Y:S01]  /*a830*/  ULDC.64 UR4, c[0x0][0xb90] ;  /* 0x0002e40000047ab9 */ /* 0x000fe20000000a00 */
[----:B-----5:R-:W-:Y:S01]  /*a840*/  SHF.R.S32.HI R41, RZ, 0x1f, R40 ;  /* 0x0000001fff297819 */ /* 0x020fe20000011428 */
[----:B------:R-:W0:Y:S01]  /*a850*/  @P1 LDC R51, c[0x0][0xbec] ;  /* 0x0002fb00ff331b82 */ /* 0x000e220000000800 */
[----:B------:R-:W-:Y:S01]  /*a860*/  IMAD R5, R46, UR4, RZ ;  /* 0x000000042e057c24 */ /* 0x000fe2000f8e02ff */
[----:B------:R-:W-:Y:S01]  /*a870*/  SEL R146, R146, RZ, !P0 ;  /* 0x000000ff92927207 */ /* 0x000fe20004000000 */
[----:B------:R-:W-:Y:S01]  /*a880*/  IMAD.MOV.U32 R9, RZ, RZ, R15 ;  /* 0x000000ffff097224 */ /* 0x000fe200078e000f */
[----:B--2---:R-:W-:Y:S01]  /*a890*/  @P1 SHF.R.U32.HI R9, RZ, R13, R4 ;  /* 0x0000000dff091219 */ /* 0x004fe20000011604 */
[----:B------:R-:W-:Y:S01]  /*a8a0*/  IMAD R11, R148, 0x20, R18 ;  /* 0x00000020940b7824 */ /* 0x000fe200078e0212 */
[----:B------:R-:W-:Y:S01]  /*a8b0*/  SEL R47, R19, RZ, !P0 ;  /* 0x000000ff132f7207 */ /* 0x000fe20004000000 */
[C---:B------:R-:W-:Y:S01]  /*a8c0*/  IMAD R13, R22.reuse, UR5, R5 ;  /* 0x00000005160d7c24 */ /* 0x040fe2000f8e0205 */
[----:B------:R-:W-:Y:S01]  /*a8d0*/  ULDC.64 UR6, c[0x0][0xa80] ;  /* 0x0002a00000067ab9 */ /* 0x000fe20000000a00 */
[----:B------:R-:W-:Y:S01]  /*a8e0*/  IMAD.WIDE.U32 R4, R22, UR4, R40 ;  /* 0x0000000416047c25 */ /* 0x000fe2000f8e0028 */
[----:B------:R-:W-:-:S03]  /*a8f0*/  ULDC.64 UR4, c[0x0][0xb98] ;  /* 0x0002e60000047ab9 */ /* 0x000fc60000000a00 */
[----:B------:R-:W-:-:S04]  /*a900*/  IMAD.WIDE R20, R11, 0x2, R20 ;  /* 0x000000020b147825 */ /* 0x000fc800078e0214 */
[----:B------:R-:W-:Y:S01]  /*a910*/  IMAD.MOV R11, RZ, RZ, -R9 ;  /* 0x000000ffff0b7224 */ /* 0x000fe200078e0a09 */
[----:B------:R-:W-:Y:S01]  /*a920*/  IADD3 R25, P5, R20, 0x4800, RZ ;  /* 0x0000480014197810 */ /* 0x000fe20007fbe0ff */
[----:B------:R-:W-:Y:S01]  /*a930*/  IMAD.IADD R5, R5, 0x1, R13 ;  /* 0x0000000105057824 */ /* 0x000fe200078e020d */
[----:B------:R-:W-:Y:S01]  /*a940*/  SHF.R.S32.HI R13, RZ, 0x1f, R9 ;  /* 0x0000001fff0d7819 */ /* 0x000fe20000011409 */
[----:B------:R-:W-:Y:S01]  /*a950*/  IMAD R11, R32, R11, R15 ;  /* 0x0000000b200b7224 */ /* 0x000fe200078e020f */
[----:B------:R-:W-:Y:S01]  /*a960*/  IADD3 R15, P2, R20, 0x1800, RZ ;  /* 0x00001800140f7810 */ /* 0x000fe20007f5e0ff */
[----:B------:R-:W-:Y:S01]  /*a970*/  IMAD R6, R146, UR4, RZ ;  /* 0x0000000492067c24 */ /* 0x000fe2000f8e02ff */
[----:B------:R-:W-:Y:S01]  /*a980*/  IADD3 R29, P4, R20, 0x6000, RZ ;  /* 0x00006000141d7810 */ /* 0x000fe20007f9e0ff */
[----:B------:R-:W-:Y:S01]  /*a990*/  IMAD.WIDE.U32 R4, R47, UR4, R4 ;  /* 0x000000042f047c25 */ /* 0x000fe2000f8e0004 */
[----:B------:R-:W-:Y:S02]  /*a9a0*/  LOP3.LUT R24, R25, 0x180, RZ, 0xc0, !PT ;  /* 0x0000018019187812 */ /* 0x000fe400078ec0ff */
[----:B------:R-:W-:Y:S01]  /*a9b0*/  LOP3.LUT R28, R29, 0x180, RZ, 0xc0, !PT ;  /* 0x000001801d1c7812 */ /* 0x000fe200078ec0ff */
[----:B------:R-:W-:Y:S01]  /*a9c0*/  IMAD R10, R47, UR5, R6 ;  /* 0x000000052f0a7c24 */ /* 0x000fe2000f8e0206 */
[----:B------:R-:W-:Y:S01]  /*a9d0*/  SHF.R.S32.HI R6, RZ, 0x1f, R11 ;  /* 0x0000001fff067819 */ /* 0x000fe2000001140b */
[----:B------:R-:W-:Y:S01]  /*a9e0*/  ULDC.64 UR4, c[0x0][0xb88] ;  /* 0x0002e20000047ab9 */ /* 0x000fe20000000a00 */
[----:B------:R-:W-:Y:S01]  /*a9f0*/  IADD3 R4, P0, R9, R4, RZ ;  /* 0x0000000409047210 */ /* 0x000fe20007f1e0ff */
[----:B------:R-:W-:Y:S01]  /*aa00*/  IMAD R14, R23, 0xc0, R152 ;  /* 0x000000c0170e7824 */ /* 0x000fe200078e0298 */
[----:B------:R-:W-:Y:S01]  /*aa10*/  SHF.R.U64 R24, R24, 0x3, RZ ;  /* 0x0000000318187819 */ /* 0x000fe200000012ff */
[----:B------:R-:W-:Y:S01]  /*aa20*/  IMAD R6, R6, UR4, RZ ;  /* 0x0000000406067c24 */ /* 0x000fe2000f8e02ff */
[----:B------:R-:W-:Y:S01]  /*aa30*/  IADD3.X R5, R13, R5, R10, P0, !PT ;  /* 0x000000050d057210 */ /* 0x000fe200007fe40a */
[----:B------:R-:W-:Y:S01]  /*aa40*/  IMAD R49, R7, R32, RZ ;  /* 0x0000002007317224 */ /* 0x000fe200078e02ff */
[C---:B------:R-:W-:Y:S01]  /*aa50*/  IADD3 R13, P6, R20.reuse, 0x3000, RZ ;  /* 0x00003000140d7810 */ /* 0x040fe20007fde0ff */
[C---:B------:R-:W-:Y:S01]  /*aa60*/  IMAD R9, R11.reuse, UR5, R6 ;  /* 0x000000050b097c24 */ /* 0x040fe2000f8e0206 */
[----:B------:R-:W-:Y:S01]  /*aa70*/  LOP3.LUT R7, R20, 0x180, RZ, 0xc0, !PT ;  /* 0x0000018014077812 */ /* 0x000fe200078ec0ff */
[----:B------:R-:W-:Y:S01]  /*aa80*/  IMAD.WIDE.U32 R4, R11, UR4, R4 ;  /* 0x000000040b047c25 */ /* 0x000fe2000f8e0004 */
[----:B------:R-:W-:Y:S01]  /*aa90*/  ULDC.64 UR4, c[0x0][0xb50] ;  /* 0x0002d40000047ab9 */ /* 0x000fe20000000a00 */
[----:B------:R-:W-:-:S02]  /*aaa0*/  LOP3.LUT R12, R13, 0x180, RZ, 0xc0, !PT ;  /* 0x000001800d0c7812 */ /* 0x000fc400078ec0ff */
[----:B------:R-:W-:Y:S01]  /*aab0*/  IMAD.IADD R5, R5, 0x1, R9 ;  /* 0x0000000105057824 */ /* 0x000fe200078e0209 */
[C---:B------:R-:W-:Y:S01]  /*aac0*/  LEA R6, P0, R4.reuse, UR4, 0x2 ;  /* 0x0000000404067c11 */ /* 0x040fe2000f8010ff */
[----:B------:R-:W-:Y:S01]  /*aad0*/  IMAD.X R9, RZ, RZ, R21, P2 ;  /* 0x000000ffff097224 */ /* 0x000fe200010e0615 */
[----:B------:R-:W-:Y:S02]  /*aae0*/  SHF.R.U64 R7, R7, 0x3, RZ ;  /* 0x0000000307077819 */ /* 0x000fe400000012ff */
[----:B------:R-:W-:Y:S01]  /*aaf0*/  LEA.HI.X R10, R4, UR5, R5, 0x2, P0 ;  /* 0x00000005040a7c11 */ /* 0x000fe200080f1405 */
[----:B------:R-:W-:Y:S01]  /*ab00*/  SHFL.IDX PT, R42, R6, RZ, 0x1c1f ;  /* 0x001c1fff062a7589 */ /* 0x000fe200000e0000 */
[----:B------:R-:W-:Y:S01]  /*ab10*/  LOP3.LUT P0, RZ, R150, 0x3, RZ, 0xc0, !PT ;  /* 0x0000000396ff7812 */ /* 0x000fe2000780c0ff */
[----:B------:R-:W-:Y:S01]  /*ab20*/  VIADD R4, R14, 0x8 ;  /* 0x000000080e047836 */ /* 0x000fe20000000000 */
[----:B------:R-:W-:Y:S01]  /*ab30*/  IADD3 R5, P3, R20, 0x7800, RZ ;  /* 0x0000780014057810 */ /* 0x000fe20007f7e0ff */
[----:B------:R-:W1:Y:S01]  /*ab40*/  SHFL.IDX PT, R43, R10, RZ, 0x1c1f ;  /* 0x001c1fff0a2b7589 */ /* 0x000e6200000e0000 */
[-C--:B------:R-:W-:Y:S01]  /*ab50*/  ISETP.GE.OR P2, PT, R14, R49.reuse, P0 ;  /* 0x000000310e00720c */ /* 0x080fe20000746670 */
[----:B------:R-:W-:Y:S01]  /*ab60*/  ULDC.64 UR4, c[0x0][0xaa0] ;  /* 0x0002a80000047ab9 */ /* 0x000fe20000000a00 */
[----:B------:R-:W-:Y:S01]  /*ab70*/  ISETP.GE.OR P0, PT, R4, R49, P0 ;  /* 0x000000310400720c */ /* 0x000fe20000706670 */
[----:B------:R-:W-:Y:S01]  /*ab80*/  SHFL.IDX PT, R44, R6, 0x1, 0x1c1f ;  /* 0x003c1f00062c7f89 */ /* 0x000fe200000e0000 */
[----:B------:R-:W-:-:S02]  /*ab90*/  LOP3.LUT R4, R5, 0x180, RZ, 0xc0, !PT ;  /* 0x0000018005047812 */ /* 0x000fc400078ec0ff */
[----:B------:R-:W-:Y:S01]  /*aba0*/  SHF.R.U64 R12, R12, 0x3, RZ ;  /* 0x000000030c0c7819 */ /* 0x000fe200000012ff */
[----:B------:R-:W2:Y:S01]  /*abb0*/  SHFL.IDX PT, R45, R10, 0x1, 0x1c1f ;  /* 0x003c1f000a2d7f89 */ /* 0x000ea200000e0000 */
[----:B------:R-:W-:Y:S01]  /*abc0*/  IMAD R19, R41, UR4, RZ ;  /* 0x0000000429137c24 */ /* 0x000fe2000f8e02ff */
[----:B------:R-:W-:Y:S01]  /*abd0*/  SHF.R.U64 R4, R4, 0x3, RZ ;  /* 0x0000000304047819 */ /* 0x000fe200000012ff */
[----:B------:R-:W-:Y:S01]  /*abe0*/  IMAD.X R37, RZ, RZ, R21, P3 ;  /* 0x000000ffff257224 */ /* 0x000fe200018e0615 */
[----:B------:R-:W-:Y:S01]  /*abf0*/  SHF.R.U64 R28, R28, 0x3, RZ ;  /* 0x000000031c1c7819 */ /* 0x000fe200000012ff */
[C---:B------:R-:W-:Y:S01]  /*ac00*/  IMAD R19, R40.reuse, UR5, R19 ;  /* 0x0000000528137c24 */ /* 0x040fe2000f8e0213 */
[----:B------:R-:W-:Y:S01]  /*ac10*/  LOP3.LUT R20, R7, R20, RZ, 0x3c, !PT ;  /* 0x0000001407147212 */ /* 0x000fe200078e3cff */
[----:B------:R-:W-:Y:S01]  /*ac20*/  IMAD.WIDE.U32 R40, R40, UR4, RZ ;  /* 0x0000000428287c25 */ /* 0x000fe2000f8e00ff */
[----:B------:R-:W-:Y:S01]  /*ac30*/  LOP3.LUT R12, R12, R13, RZ, 0x3c, !PT ;  /* 0x0000000d0c0c7212 */ /* 0x000fe200078e3cff */
[----:B------:R-:W-:Y:S01]  /*ac40*/  ULDC.64 UR4, c[0x0][0xae8] ;  /* 0x0002ba0000047ab9 */ /* 0x000fe20000000a00 */
[----:B------:R-:W-:Y:S01]  /*ac50*/  LOP3.LUT R24, R24, R25, RZ, 0x3c, !PT ;  /* 0x0000001918187212 */ /* 0x000fe200078e3cff */
[--C-:B------:R-:W-:Y:S01]  /*ac60*/  IMAD.X R13, RZ, RZ, R21.reuse, P6 ;  /* 0x000000ffff0d7224 */ /* 0x100fe200030e0615 */
[----:B------:R-:W-:Y:S01]  /*ac70*/  LOP3.LUT R28, R28, R29, RZ, 0x3c, !PT ;  /* 0x0000001d1c1c7212 */ /* 0x000fe200078e3cff */
[----:B------:R-:W-:Y:S01]  /*ac80*/  IMAD.X R25, RZ, RZ, R21, P5 ;  /* 0x000000ffff197224 */ /* 0x000fe200028e0615 */
[----:B------:R-:W-:Y:S01]  /*ac90*/  LOP3.LUT R36, R4, R5, RZ, 0x3c, !PT ;  /* 0x0000000504247212 */ /* 0x000fe200078e3cff */
[----:B-1----:R1:W-:Y:S01]  /*aca0*/  @!P2 ST.E desc[UR60][R42.64], R3 ;  /* 0x000000032a00a985 */ /* 0x0023e2000c10193c */
[----:B------:R-:W-:-:S02]  /*acb0*/  IADD3.X R29, RZ, R21, RZ, P4, !PT ;  /* 0x00000015ff1d7210 */ /* 0x000fc400027fe4ff */
[----:B------:R-:W-:-:S04]  /*acc0*/  LOP3.LUT R8, R15, 0x180, RZ, 0xc0, !PT ;  /* 0x000001800f087812 */ /* 0x000fc800078ec0ff */
[----:B------:R-:W-:Y:S01]  /*acd0*/  SHF.R.U64 R8, R8, 0x3, RZ ;  /* 0x0000000308087819 */ /* 0x000fe200000012ff */
[----:B--2---:R2:W-:Y:S03]  /*ace0*/  @!P0 ST.E desc[UR60][R44.64], R0 ;  /* 0x000000002c008985 */ /* 0x0045e6000c10193c */
[----:B------:R-:W-:Y:S01]  /*acf0*/  LOP3.LUT R8, R8, R15, RZ, 0x3c, !PT ;  /* 0x0000000f08087212 */ /* 0x000fe200078e3cff */
[----:B-1----:R-:W1:Y:S01]  /*ad00*/  @P1 LDC R43, c[0x0][0xbf0] ;  /* 0x0002fc00ff2b1b82 */ /* 0x002e620000000800 */
[----:B------:R3:W5:Y:S01]  /*ad10*/  LD.E.128 R4, desc[UR60][R20.64] ;  /* 0x0000003c14047980 */ /* 0x000762000c101d00 */
[----:B------:R-:W-:-:S03]  /*ad20*/  IMAD R3, R46, UR4, RZ ;  /* 0x000000042e037c24 */ /* 0x000fc6000f8e02ff */
[----:B------:R-:W5:Y:S01]  /*ad30*/  LD.E.128 R8, desc[UR60][R8.64] ;  /* 0x0000003c08087980 */ /* 0x000f62000c101d00 */
[----:B--2---:R-:W-:-:S03]  /*ad40*/  IMAD R0, R147, 0x60, R148 ;  /* 0x0000006093007824 */ /* 0x004fc600078e0294 */
[----:B------:R-:W5:Y:S01]  /*ad50*/  LD.E.128 R12, desc[UR60][R12.64] ;  /* 0x0000003c0c0c7980 */ /* 0x000f62000c101d00 */
[----:B---3--:R-:W-:Y:S02]  /*ad60*/  IMAD.IADD R21, R41, 0x1, R19 ;  /* 0x0000000129157824 */ /* 0x008fe400078e0213 */
[----:B------:R-:W-:Y:S01]  /*ad70*/  IMAD.MOV.U32 R20, RZ, RZ, R40 ;  /* 0x000000ffff147224 */ /* 0x000fe200078e0028 */
[----:B------:R-:W5:Y:S01]  /*ad80*/  LD.E.128 R24, desc[UR60][R24.64] ;  /* 0x0000003c18187980 */ /* 0x000f62000c101d00 */
[C---:B------:R-:W-:Y:S02]  /*ad90*/  IMAD R3, R22.reuse, UR5, R3 ;  /* 0x0000000516037c24 */ /* 0x040fe4000f8e0203 */
[----:B------:R-:W-:Y:S01]  /*ada0*/  IMAD.WIDE.U32 R20, R22, UR4, R20 ;  /* 0x0000000416147c25 */ /* 0x000fe2000f8e0014 */
[----:B------:R-:W-:Y:S01]  /*adb0*/  ULDC.64 UR4, c[0x0][0xaf0] ;  /* 0x0002bc0000047ab9 */ /* 0x000fe20000000a00 */
[----:B------:R-:W5:Y:S02]  /*adc0*/  LD.E.128 R28, desc[UR60][R28.64] ;  /* 0x0000003c1c1c7980 */ /* 0x000f64000c101d00 */
[----:B------:R-:W-:-:S02]  /*add0*/  IMAD R22, R23, 0xc0, R0 ;  /* 0x000000c017167824 */ /* 0x000fc400078e0200 */
[----:B------:R-:W5:Y:S01]  /*ade0*/  LD.E.128 R36, desc[UR60][R36.64] ;  /* 0x0000003c24247980 */ /* 0x000f62000c101d00 */
[----:B------:R-:W-:Y:S01]  /*adf0*/  IMAD.IADD R21, R21, 0x1, R3 ;  /* 0x0000000115157824 */ /* 0x000fe200078e0203 */
[----:B------:R-:W-:Y:S01]  /*ae00*/  BSSY B1, `(.L_x_199) ;  /* 0x0000032000017945 */ /* 0x000fe20003800000 */
[----:B0-----:R-:W-:Y:S01]  /*ae10*/  @P1 IMAD.HI.U32 R0, R22, R51, RZ ;  /* 0x0000003316001227 */ /* 0x001fe200078e00ff */
[----:B------:R-:W-:Y:S01]  /*ae20*/  @!PT LDS RZ, [RZ] ;  /* 0x00000000fffff984 */ /* 0x000fe20000000800 */
[----:B------:R-:W-:Y:S01]  /*ae30*/  @!PT LDS RZ, [RZ] ;  /* 0x00000000fffff984 */ /* 0x000fe20000000800 */
[----:B------:R-:W-:Y:S01]  /*ae40*/  @!PT LDS RZ, [RZ] ;  /* 0x00000000fffff984 */ /* 0x000fe20000000800 */
[----:B------:R-:W-:Y:S01]  /*ae50*/  @!PT LDS RZ, [RZ] ;  /* 0x00000000fffff984 */ /* 0x000fe20000000800 */
[----:B------:R0:W-:Y:S06]  /*ae60*/  MEMBAR.ALL.CTA ;  /* 0x0000000000007992 */ /* 0x0001ec0000008000 */
[----:B0-----:R-:W0:Y:S01]  /*ae70*/  FENCE.VIEW.ASYNC.S ;  /* 0x00000000000073c6 */ /* 0x001e220000000000 */
[----:B------:R-:W-:Y:S01]  /*ae80*/  IMAD.MOV.U32 R3, RZ, RZ, R22 ;  /* 0x000000ffff037224 */ /* 0x000fe200078e0016 */
[----:B-1----:R-:W-:Y:S01]  /*ae90*/  @P1 SHF.R.U32.HI R3, RZ, R43, R0 ;  /* 0x0000002bff031219 */ /* 0x002fe20000011600 */
[----:B------:R-:W-:-:S02]  /*aea0*/  IMAD R19, R146, UR4, RZ ;  /* 0x0000000492137c24 */ /* 0x000fc4000f8e02ff */
[----:B------:R-:W-:Y:S01]  /*aeb0*/  IMAD.WIDE.U32 R20, R47, UR4, R20 ;  /* 0x000000042f147c25 */ /* 0x000fe2000f8e0014 */
[----:B------:R-:W-:-:S03]  /*aec0*/  SHF.R.S32.HI R0, RZ, 0x1f, R3 ;  /* 0x0000001fff007819 */ /* 0x000fc60000011403 */
[----:B------:R-:W-:Y:S01]  /*aed0*/  IMAD R19, R47, UR5, R19 ;  /* 0x000000052f137c24 */ /* 0x000fe2000f8e0213 */
[----:B------:R-:W-:Y:S01]  /*aee0*/  ULDC.64 UR4, c[0x0][0xae0] ;  /* 0x0002b80000047ab9 */ /* 0x000fe20000000a00 */
[----:B------:R-:W-:Y:S02]  /*aef0*/  IMAD.MOV R41, RZ, RZ, -R3 ;  /* 0x000000ffff297224 */ /* 0x000fe400078e0a03 */
[----:B------:R-:W-:Y:S02]  /*af00*/  IMAD.IADD R21, R21, 0x1, R19 ;  /* 0x0000000115157824 */ /* 0x000fe400078e0213 */
[----:B------:R-:W-:Y:S02]  /*af10*/  IMAD R0, R0, UR4, RZ ;  /* 0x0000000400007c24 */ /* 0x000fe4000f8e02ff */
[----:B------:R-:W-:Y:S02]  /*af20*/  IMAD R19, R32, R41, R22 ;  /* 0x0000002920137224 */ /* 0x000fe400078e0216 */
[----:B------:R-:W-:-:S02]  /*af30*/  IMAD R41, R3, UR5, R0 ;  /* 0x0000000503297c24 */ /* 0x000fc4000f8e0200 */
[----:B------:R-:W-:Y:S01]  /*af40*/  IMAD.WIDE.U32 R20, R3, UR4, R20 ;  /* 0x0000000403147c25 */ /* 0x000fe2000f8e0014 */
[----:B------:R-:W-:Y:S01]  /*af50*/  SHF.R.S32.HI R0, RZ, 0x1f, R19 ;  /* 0x0000001fff007819 */ /* 0x000fe20000011413 */
[----:B------:R-:W-:Y:S02]  /*af60*/  ULDC.64 UR4, c[0x0][0xad8] ;  /* 0x0002b60000047ab9 */ /* 0x000fe40000000a00 */
[----:B------:R-:W-:Y:S02]  /*af70*/  IMAD.IADD R21, R21, 0x1, R41 ;  /* 0x0000000115157824 */ /* 0x000fe400078e0229 */
[----:B------:R-:W-:Y:S02]  /*af80*/  IMAD R0, R0, UR4, RZ ;  /* 0x0000000400007c24 */ /* 0x000fe4000f8e02ff */
[----:B------:R-:W-:Y:S01]  /*af90*/  IMAD.WIDE.U32 R20, R19, UR4, R20 ;  /* 0x0000000413147c25 */ /* 0x000fe2000f8e0014 */
[----:B------:R-:W-:-:S03]  /*afa0*/  UIADD3 UR4, UR36, 0x31c20, URZ ;  /* 0x00031c2024047890 */ /* 0x000fc6000fffe03f */
[----:B------:R-:W-:Y:S01]  /*afb0*/  IMAD R3, R19, UR5, R0 ;  /* 0x0000000513037c24 */ /* 0x000fe2000f8e0200 */
[----:B------:R-:W-:Y:S01]  /*afc0*/  LEA R19, P1, R20, UR6, 0x1 ;  /* 0x0000000614137c11 */ /* 0x000fe2000f8208ff */
[----:B------:R-:W-:Y:S01]  /*afd0*/  IMAD R0, R23, 0xc0, R148 ;  /* 0x000000c017007824 */ /* 0x000fe200078e0294 */
[----:B------:R-:W-:Y:S01]  /*afe0*/  UPRMT UR4, URZ, 0x654, UR4 ;  /* 0x000006543f047896 */ /* 0x000fe20008000004 */
[----:B------:R-:W-:Y:S02]  /*aff0*/  IMAD.IADD R3, R21, 0x1, R3 ;  /* 0x0000000115037824 */ /* 0x000fe400078e0203 */
[----:B0-----:R0:W1:Y:S01]  /*b000*/  SHFL.IDX PT, R22, R19, RZ, 0x1c1f ;  /* 0x001c1fff13167589 */ /* 0x00106200000e0000 */
[----:B------:R-:W-:Y:S02]  /*b010*/  ISETP.GE.AND P0, PT, R0, R49, PT ;  /* 0x000000310000720c */ /* 0x000fe40003f06270 */
[----:B------:R-:W-:-:S03]  /*b020*/  LEA.HI.X R3, R20, UR7, R3, 0x1, P1 ;  /* 0x0000000714037c11 */ /* 0x000fc600088f0c03 */
[----:B------:R-:W-:Y:S02]  /*b030*/  SYNCS.ARRIVE.TRANS64.RED.A1T0 RZ, [UR4], RZ ;  /* 0x000000ffffff79a7 */ /* 0x000fe40008100404 */
[----:B------:R0:W2:Y:S06]  /*b040*/  SHFL.IDX PT, R23, R3, RZ, 0x1c1f ;  /* 0x001c1fff03177589 */ /* 0x0000ac00000e0000 */
[----:B------:R-:W-:Y:S05]  /*b050*/  @P0 BRA `(.L_x_200) ;  /* 0x0000000000300947 */ /* 0x000fea0003800000 */
[----:B------:R-:W-:Y:S02]  /*b060*/  ULDC UR4, c[0x0][0xac8] ;  /* 0x0002b20000047ab9 */ /* 0x000fe40000000800 */
[----:B------:R-:W-:Y:S02]  /*b070*/  ISETP.GE.AND P1, PT, R144, UR4, PT ;  /* 0x0000000490007c0c */ /* 0x000fe4000bf26270 */
[----:B------:R-:W-:Y:S02]  /*b080*/  ISETP.GE.AND P2, PT, R145, UR4, PT ;  /* 0x0000000491007c0c */ /* 0x000fe4000bf46270 */
[----:B------:R-:W-:-:S09]  /*b090*/  ISETP.GE.AND P0, PT, R18, UR4, PT ;  /* 0x0000000412007c0c */ /* 0x000fd2000bf06270 */
[-C--:B-1----:R-:W-:Y:S02]  /*b0a0*/  @!P1 LEA R40, P3, R144, R22.reuse, 0x1 ;  /* 0x0000001690289211 */ /* 0x082fe400078608ff */
[C---:B------:R-:W-:Y:S02]  /*b0b0*/  @!P2 LEA R42, P4, R145.reuse, R22, 0x1 ;  /* 0x00000016912aa211 */ /* 0x040fe400078808ff */
[----:B--2---:R-:W-:Y:S01]  /*b0c0*/  @!P0 IMAD.WIDE R20, R18, 0x2, R22 ;  /* 0x0000000212148825 */ /* 0x004fe200078e0216 */
[-C--:B------:R-:W-:Y:S02]  /*b0d0*/  @!P1 LEA.HI.X R41, R144, R23.reuse, R157, 0x1, P3 ;  /* 0x0000001790299211 */ /* 0x080fe400018f0c9d */
[----:B------:R-:W-:Y:S02]  /*b0e0*/  @!P2 LEA.HI.X R43, R145, R23, R156, 0x1, P4 ;  /* 0x00000017912ba211 */ /* 0x000fe400020f0c9c */
[----:B-----5:R3:W-:Y:S04]  /*b0f0*/  @!P0 ST.E.128 desc[UR60][R20.64], R4 ;  /* 0x0000000414008985 */ /* 0x0207e8000c101d3c */
[----:B------:R3:W-:Y:S04]  /*b100*/  @!P1 ST.E.128 desc[UR60][R40.64], R12 ;  /* 0x0000000c28009985 */ /* 0x0007e8000c101d3c */
[----:B------:R3:W-:Y:S02]  /*b110*/  @!P2 ST.E.128 desc[UR60][R42.64], R28 ;  /* 0x0000001c2a00a985 */ /* 0x0007e4000c101d3c */
.L_x_200:
[----:B------:R-:W-:Y:S05]  /*b120*/  BSYNC B1 ;  /* 0x0000000000017941 */ /* 0x000fea0003800000 */
.L_x_199:
[----:B------:R-:W-:Y:S01]  /*b130*/  VIADD R0, R0, 0x60 ;  /* 0x0000006000007836 */ /* 0x000fe20000000000 */
[----:B---3-5:R3:W4:Y:S04]  /*b140*/  SHFL.IDX PT, R7, R3, 0x1, 0x1c1f ;  /* 0x003c1f0003077f89 */ /* 0x02872800000e0000 */
[----:B------:R-:W-:Y:S01]  /*b150*/  ISETP.GE.AND P0, PT, R0, R49, PT ;  /* 0x000000310000720c */ /* 0x000fe20003f06270 */
[----:B------:R3:W0:-:S12]  /*b160*/  SHFL.IDX PT, R6, R19, 0x1, 0x1c1f ;  /* 0x003c1f0013067f89 */ /* 0x00061800000e0000 */
[----:B---3--:R-:W-:Y:S05]  /*b170*/  @P0 BRA `(.L_x_201) ;  /* 0x0000000800880947 */ /* 0x008fea0003800000 */
[----:B------:R-:W-:Y:S02]  /*b180*/  ULDC UR4, c[0x0][0xac8] ;  /* 0x0002b20000047ab9 */ /* 0x000fe40000000800 */
[----:B------:R-:W-:Y:S02]  /*b190*/  ISETP.GE.AND P2, PT, R144, UR4, PT ;  /* 0x0000000490007c0c */ /* 0x000fe4000bf46270 */
[----:B------:R-:W-:-:S11]  /*b1a0*/  ISETP.GE.AND P1, PT, R18, UR4, PT ;  /* 0x0000000412007c0c */ /* 0x000fd6000bf26270 */
[----:B0-----:R-:W-:Y:S02]  /*b1b0*/  @!P2 LEA R12, P0, R144, R6, 0x1 ;  /* 0x00000006900ca211 */ /* 0x001fe400078008ff */
[----:B----4-:R-:W-:Y:S02]  /*b1c0*/  @!P1 IMAD.WIDE R4, R18, 0x2, R6 ;  /* 0x0000000212049825 */ /* 0x010fe400078e0206 */
[----:B------:R-:W-:Y:S02]  /*b1d0*/  @!P2 LEA.HI.X R13, R144, R7, R157, 0x1, P0 ;  /* 0x00000007900da211 */ /* 0x000fe400000f0c9d */
[----:B------:R-:W-:Y:S01]  /*b1e0*/  ISETP.GE.AND P0, PT, R145, UR4, PT ;  /* 0x0000000491007c0c */ /* 0x000fe2000bf06270 */
[----:B------:R0:W-:Y:S04]  /*b1f0*/  @!P1 ST.E.128 desc[UR60][R4.64], R8 ;  /* 0x0000000804009985 */ /* 0x0001e8000c101d3c */
[----:B------:R0:W-:Y:S08]  /*b200*/  @!P2 ST.E.128 desc[UR60][R12.64], R24 ;  /* 0x000000180c00a985 */ /* 0x0001f0000c101d3c */
[----:B------:R-:W-:Y:S05]  /*b210*/  @P0 BRA `(.L_x_201) ;  /* 0x0000000800600947 */ /* 0x000fea0003800000 */
[----:B0-----:R-:W-:-:S04]  /*b220*/  LEA R4, P0, R145, R6, 0x1 ;  /* 0x0000000691047211 */ /* 0x001fc800078008ff */
[----:B------:R-:W-:-:S05]  /*b230*/  LEA.HI.X R5, R145, R7, R156, 0x1, P0 ;  /* 0x0000000791057211 */ /* 0x000fca00000f0c9c */
[----:B------:R0:W-:Y:S01]  /*b240*/  ST.E.128 desc[UR60][R4.64], R36 ;  /* 0x0000002404007985 */ /* 0x0001e2000c101d3c */
[----:B------:R-:W-:Y:S05]  /*b250*/  BRA `(.L_x_201) ;  /* 0x0000000800507947 */ /* 0x000fea0003800000 */
.L_x_197:
[----:B------:R-:W2:Y:S01]  /*b260*/  LDC.64 R6, c[0x0][0xc00] ;  /* 0x00030000ff067b82 */ /* 0x000ea20000000a00 */
[----:B------:R-:W-:Y:S01]  /*b270*/  ULDC.64 UR4, c[0x0][0xc08] ;  /* 0x0003020000047ab9 */ /* 0x000fe20000000a00 */
[----:B------:R-:W-:-:S06]  /*b280*/  IMAD.MOV.U32 R3, RZ, RZ, RZ ;  /* 0x000000ffff037224 */ /* 0x000fcc00078e00ff */
[----:B------:R-:W3:Y:S01]  /*b290*/  LDC.64 R4, c[0x0][0xc00] ;  /* 0x00030000ff047b82 */ /* 0x000ee20000000a00 */
[----:B------:R-:W-:-:S04]  /*b2a0*/  ISETP.NE.U32.AND P1, PT, RZ, UR4, PT ;  /* 0x00000004ff007c0c */ /* 0x000fc8000bf25070 */
[----:B------:R-:W-:-:S03]  /*b2b0*/  ISETP.NE.AND.EX P1, PT, RZ, UR5, PT, P1 ;  /* 0x00000005ff007c0c */ /* 0x000fc6000bf25310 */
[----:B------:R-:W4:Y:S01]  /*b2c0*/  LDC R21, c[0x0][0xbe8] ;  /* 0x0002fa00ff157b82 */ /* 0x000f220000000800 */
[----:B--2---:R-:W-:-:S04]  /*b2d0*/  ISETP.NE.U32.AND P0, PT, R6, RZ, PT ;  /* 0x000000ff0600720c */ /* 0x004fc80003f05070 */
[----:B------:R-:W-:Y:S01]  /*b2e0*/  ISETP.NE.AND.EX P0, PT, R7, RZ, PT, P0 ;  /* 0x000000ff0700720c */ /* 0x000fe20003f05300 */
[----:B---3--:R-:W-:-:S04]  /*b2f0*/  IMAD.WIDE R6, R19, 0x4, R4 ;  /* 0x0000000413067825 */ /* 0x008fc800078e0204 */
[----:B------:R-:W2:Y:S01]  /*b300*/  @P1 LDC.64 R4, c[0x0][0xc08] ;  /* 0x00030200ff041b82 */ /* 0x000ea20000000a00 */
[----:B------:R-:W-:Y:S02]  /*b310*/  ULDC UR4, c[0x0][0xa88] ;  /* 0x0002a20000047ab9 */ /* 0x000fe40000000800 */
[----:B------:R-:W-:-:S05]  /*b320*/  IMAD.U32 R0, RZ, RZ, UR4 ;  /* 0x00000004ff007e24 */ /* 0x000fca000f8e00ff */
[----:B------:R3:W5:Y:S01]  /*b330*/  @P0 LDG.E R3, desc[UR60][R6.64] ;  /* 0x0000003c06030981 */ /* 0x000762000c1e1900 */
[----:B------:R-:W0:Y:S01]  /*b340*/  S2R R8, SR_TID.X ;  /* 0x0000000000087919 */ /* 0x000e220000002100 */
[----:B--2---:R-:W-:-:S05]  /*b350*/  @P1 IMAD.WIDE R4, R19, 0x4, R4 ;  /* 0x0000000413041825 */ /* 0x004fca00078e0204 */
[----:B------:R3:W5:Y:S01]  /*b360*/  @P1 LDG.E R0, desc[UR60][R4.64] ;  /* 0x0000003c04001981 */ /* 0x000762000c1e1900 */
[----:B----4-:R-:W-:-:S13]  /*b370*/  ISETP.NE.AND P2, PT, R21, 0x1, PT ;  /* 0x000000011500780c */ /* 0x010fda0003f45270 */
[----:B------:R-:W2:Y:S01]  /*b380*/  @P2 LDC R14, c[0x0][0xbec] ;  /* 0x0002fb00ff0e2b82 */ /* 0x000ea20000000800 */
[----:B0-----:R-:W-:-:S05]  /*b390*/  VIADD R8, R8, 0xffffff80 ;  /* 0xffffff8008087836 */ /* 0x001fca0000000000 */
[----:B------:R-:W-:Y:S01]  /*b3a0*/  ISETP.GE.AND P3, PT, R8, 0xc0, PT ;  /* 0x000000c00800780c */ /* 0x000fe20003f66270 */
[----:B---3--:R-:W-:-:S12]  /*b3b0*/  @P1 BRA `(.L_x_202) ;  /* 0x0000000000101947 */ /* 0x008fd80003800000 */
[----:B------:R-:W-:Y:S05]  /*b3c0*/  @!P0 BRA `(.L_x_202) ;  /* 0x00000000000c8947 */ /* 0x000fea0003800000 */
[----:B------:R-:W3:Y:S04]  /*b3d0*/  LDG.E R5, desc[UR60][R6.64] ;  /* 0x0000003c06057981 */ /* 0x000ee8000c1e1900 */
[----:B-----5:R-:W3:Y:S02]  /*b3e0*/  LDG.E R0, desc[UR60][R6.64+0x4] ;  /* 0x0000043c06007981 */ /* 0x020ee4000c1e1900 */
[----:B---3--:R-:W-:-:S07]  /*b3f0*/  IMAD.IADD R0, R0, 0x1, -R5 ;  /* 0x0000000100007824 */ /* 0x008fce00078e0a05 */
.L_x_202:
[----:B------:R-:W-:Y:S01]  /*b400*/  BSSY B1, `(.L_x_203) ;  /* 0x000002e000017945 */ /* 0x000fe20003800000 */
[----:B------:R-:W-:Y:S02]  /*b410*/  SHF.R.S32.HI R12, RZ, 0x1f, R22 ;  /* 0x0000001fff0c7819 */ /* 0x000fe40000011416 */
[----:B------:R-:W-:Y:S02]  /*b420*/  SEL R19, R19, RZ, !P0 ;  /* 0x000000ff13137207 */ /* 0x000fe40004000000 */
[----:B------:R-:W-:Y:S02]  /*b430*/  SEL R146, R146, RZ, !P0 ;  /* 0x000000ff92927207 */ /* 0x000fe40004000000 */
[----:B-----5:R-:W-:Y:S01]  /*b440*/  SHF.R.S32.HI R10, RZ, 0x1f, R3 ;  /* 0x0000001fff0a7819 */ /* 0x020fe20000011403 */
[----:B------:R-:W-:Y:S06]  /*b450*/  @P3 BRA `(.L_x_204) ;  /* 0x0000000000a03947 */ /* 0x000fec0003800000 */
[----:B------:R-:W0:Y:S01]  /*b460*/  S2R R4, SR_TID.X ;  /* 0x0000000000047919 */ /* 0x000e220000002100 */
[----:B------:R-:W3:Y:S02]  /*b470*/  LDC R11, c[0x0][0xbe8] ;  /* 0x0002fa00ff0b7b82 */ /* 0x000ee40000000800 */
[----:B---3--:R-:W-:Y:S02]  /*b480*/  IMAD R5, R0, R11, RZ ;  /* 0x0000000b00057224 */ /* 0x008fe400078e02ff */
[----:B0-----:R-:W-:-:S04]  /*b490*/  IMAD R4, R23, 0xc0, R4 ;  /* 0x000000c017047824 */ /* 0x001fc800078e0204 */
[----:B------:R-:W-:-:S05]  /*b4a0*/  VIADD R8, R4, 0xffffff80 ;  /* 0xffffff8004087836 */ /* 0x000fca0000000000 */
[----:B------:R-:W-:-:S13]  /*b4b0*/  ISETP.GE.AND P0, PT, R8, R5, PT ;  /* 0x000000050800720c */ /* 0x000fda0003f06270 */
[----:B------:R-:W-:Y:S05]  /*b4c0*/  @P0 BRA `(.L_x_204) ;  /* 0x0000000000840947 */ /* 0x000fea0003800000 */
[----:B------:R-:W-:Y:S01]  /*b4d0*/  ISETP.NE.AND P0, PT, R11, 0x1, PT ;  /* 0x000000010b00780c */ /* 0x000fe20003f05270 */
[----:B------:R-:W-:Y:S01]  /*b4e0*/  ULDC.64 UR4, c[0x0][0xb90] ;  /* 0x0002e40000047ab9 */ /* 0x000fe20000000a00 */
[----:B------:R-:W-:Y:S02]  /*b4f0*/  IMAD.MOV.U32 R4, RZ, RZ, R3 ;  /* 0x000000ffff047224 */ /* 0x000fe400078e0003 */
[----:B------:R-:W-:Y:S02]  /*b500*/  IMAD R9, R12, UR4, RZ ;  /* 0x000000040c097c24 */ /* 0x000fe4000f8e02ff */
[----:B------:R-:W-:Y:S02]  /*b510*/  IMAD.MOV.U32 R5, RZ, RZ, R10 ;  /* 0x000000ffff057224 */ /* 0x000fe400078e000a */
[----:B------:R-:W-:Y:S02]  /*b520*/  IMAD.MOV.U32 R7, RZ, RZ, R8 ;  /* 0x000000ffff077224 */ /* 0x000fe400078e0008 */
[----:B------:R-:W-:-:S03]  /*b530*/  IMAD.WIDE.U32 R4, R22, UR4, R4 ;  /* 0x0000000416047c25 */ /* 0x000fc6000f8e0004 */
[----:B------:R-:W0:Y:S01]  /*b540*/  @P0 LDC R13, c[0x0][0xbec] ;  /* 0x0002fb00ff0d0b82 */ /* 0x000e220000000800 */
[----:B------:R-:W-:Y:S01]  /*b550*/  IMAD R9, R22, UR5, R9 ;  /* 0x0000000516097c24 */ /* 0x000fe2000f8e0209 */
[----:B------:R-:W-:-:S03]  /*b560*/  ULDC.64 UR4, c[0x0][0xb98] ;  /* 0x0002e60000047ab9 */ /* 0x000fc60000000a00 */
[----:B------:R-:W-:-:S03]  /*b570*/  IMAD.IADD R5, R5, 0x1, R9 ;  /* 0x0000000105057824 */ /* 0x000fc600078e0209 */
[----:B------:R-:W3:Y:S01]  /*b580*/  @P0 LDC R15, c[0x0][0xbf0] ;  /* 0x0002fc00ff0f0b82 */ /* 0x000ee20000000800 */
[----:B------:R-:W-:-:S04]  /*b590*/  IMAD.WIDE.U32 R4, R19, UR4, R4 ;  /* 0x0000000413047c25 */ /* 0x000fc8000f8e0004 */
[----:B0-----:R-:W-:-:S05]  /*b5a0*/  @P0 IMAD.HI.U32 R6, R8, R13, RZ ;  /* 0x0000000d08060227 */ /* 0x001fca00078e00ff */
[----:B---3--:R-:W-:Y:S01]  /*b5b0*/  @P0 SHF.R.U32.HI R7, RZ, R15, R6 ;  /* 0x0000000fff070219 */ /* 0x008fe20000011606 */
[----:B------:R-:W-:-:S03]  /*b5c0*/  IMAD R6, R146, UR4, RZ ;  /* 0x0000000492067c24 */ /* 0x000fc6000f8e02ff */
[----:B------:R-:W-:Y:S01]  /*b5d0*/  IADD3 R4, P0, R7, R4, RZ ;  /* 0x0000000407047210 */ /* 0x000fe20007f1e0ff */
[----:B------:R-:W-:-:S04]  /*b5e0*/  IMAD.MOV R9, RZ, RZ, -R7 ;  /* 0x000000ffff097224 */ /* 0x000fc800078e0a07 */
[----:B------:R-:W-:Y:S01]  /*b5f0*/  IMAD R9, R11, R9, R8 ;  /* 0x000000090b097224 */ /* 0x000fe200078e0208 */
[----:B------:R-:W-:Y:S01]  /*b600*/  SHF.R.S32.HI R11, RZ, 0x1f, R7 ;  /* 0x0000001fff0b7819 */ /* 0x000fe20000011407 */
[----:B------:R-:W-:Y:S01]  /*b610*/  IMAD R8, R19, UR5, R6 ;  /* 0x0000000513087c24 */ /* 0x000fe2000f8e0206 */
[----:B------:R-:W-:Y:S02]  /*b620*/  ULDC.64 UR4, c[0x0][0xb88] ;  /* 0x0002e20000047ab9 */ /* 0x000fe40000000a00 */
[----:B------:R-:W-:Y:S02]  /*b630*/  SHF.R.S32.HI R6, RZ, 0x1f, R9 ;  /* 0x0000001fff067819 */ /* 0x000fe40000011409 */
[----:B------:R-:W-:-:S03]  /*b640*/  IADD3.X R5, R11, R5, R8, P0, !PT ;  /* 0x000000050b057210 */ /* 0x000fc600007fe408 */
[----:B------:R-:W-:Y:S02]  /*b650*/  IMAD R6, R6, UR4, RZ ;  /* 0x0000000406067c24 */ /* 0x000fe4000f8e02ff */
[----:B------:R-:W-:-:S04]  /*b660*/  IMAD.WIDE.U32 R4, R9, UR4, R4 ;  /* 0x0000000409047c25 */ /* 0x000fc8000f8e0004 */
[----:B------:R-:W-:Y:S01]  /*b670*/  IMAD R7, R9, UR5, R6 ;  /* 0x0000000509077c24 */ /* 0x000fe2000f8e0206 */
[----:B------:R-:W-:Y:S02]  /*b680*/  ULDC.64 UR4, c[0x0][0xb50] ;  /* 0x0002d40000047ab9 */ /* 0x000fe40000000a00 */
[----:B------:R-:W-:Y:S02]  /*b690*/  LEA R6, P0, R4, UR4, 0x2 ;  /* 0x0000000404067c11 */ /* 0x000fe4000f8010ff */
[----:B------:R-:W-:-:S04]  /*b6a0*/  IADD3 R5, R5, R7, RZ ;  /* 0x0000000705057210 */ /* 0x000fc80007ffe0ff */
[----:B------:R-:W-:Y:S01]  /*b6b0*/  LEA.HI.X R7, R4, UR5, R5, 0x2, P0 ;  /* 0x0000000504077c11 */ /* 0x000fe200080f1405 */
[----:B------:R-:W-:-:S05]  /*b6c0*/  IMAD.MOV.U32 R5, RZ, RZ, -0x800000 ;  /* 0xff800000ff057424 */ /* 0x000fca00078e00ff */
[----:B------:R0:W-:Y:S02]  /*b6d0*/  STG.E desc[UR60][R6.64], R5 ;  /* 0x0000000506007986 */ /* 0x0001e4000c10193c */
.L_x_204:
[----:B------:R-:W-:Y:S05]  /*b6e0*/  BSYNC B1 ;  /* 0x0000000000017941 */ /* 0x000fea0003800000 */
.L_x_203:
[----:B------:R-:W3:Y:S01]  /*b6f0*/  @P2 LDC R9, c[0x0][0xbf0] ;  /* 0x0002fc00ff092b82 */ /* 0x000ee20000000800 */
[----:B------:R-:W-:Y:S01]  /*b700*/  ULDC.64 UR4, c[0x0][0xaa0] ;  /* 0x0002a80000047ab9 */ /* 0x000fe20000000a00 */
[----:B0-----:R-:W-:Y:S01]  /*b710*/  IMAD R6, R147, 0x60, R148 ;  /* 0x0000006093067824 */ /* 0x001fe200078e0294 */
[----:B------:R-:W-:Y:S01]  /*b720*/  BSSY B1, `(.L_x_205) ;  /* 0x0000036000017945 */ /* 0x000fe20003800000 */
[----:B------:R-:W-:Y:S02]  /*b730*/  IMAD R4, R10, UR4, RZ ;  /* 0x000000040a047c24 */ /* 0x000fe4000f8e02ff */
[----:B------:R-:W-:Y:S02]  /*b740*/  IMAD R11, R23, 0xc0, R6 ;  /* 0x000000c0170b7824 */ /* 0x000fe400078e0206 */
[C---:B------:R-:W-:Y:S02]  /*b750*/  IMAD R7, R3.reuse, UR5, R4 ;  /* 0x0000000503077c24 */ /* 0x040fe4000f8e0204 */
[----:B------:R-:W-:Y:S01]  /*b760*/  IMAD.WIDE.U32 R4, R3, UR4, RZ ;  /* 0x0000000403047c25 */ /* 0x000fe2000f8e00ff */
[----:B------:R-:W-:-:S03]  /*b770*/  ULDC.64 UR4, c[0x0][0xae8] ;  /* 0x0002ba0000047ab9 */ /* 0x000fc60000000a00 */
[----:B------:R-:W-:Y:S02]  /*b780*/  IMAD.IADD R5, R5, 0x1, R7 ;  /* 0x0000000105057824 */ /* 0x000fe400078e0207 */
[----:B------:R-:W-:Y:S02]  /*b790*/  IMAD R3, R12, UR4, RZ ;  /* 0x000000040c037c24 */ /* 0x000fe4000f8e02ff */
[----:B--2---:R-:W-:-:S04]  /*b7a0*/  @P2 IMAD.HI.U32 R6, R11, R14, RZ ;  /* 0x0000000e0b062227 */ /* 0x004fc800078e00ff */
[C---:B------:R-:W-:Y:S02]  /*b7b0*/  IMAD R7, R22.reuse, UR5, R3 ;  /* 0x0000000516077c24 */ /* 0x040fe4000f8e0203 */
[----:B------:R-:W-:Y:S01]  /*b7c0*/  IMAD.WIDE.U32 R4, R22, UR4, R4 ;  /* 0x0000000416047c25 */ /* 0x000fe2000f8e0004 */
[----:B------:R-:W-:-:S03]  /*b7d0*/  ULDC.64 UR4, c[0x0][0xaf0] ;  /* 0x0002bc0000047ab9 */ /* 0x000fc60000000a00 */
[----:B------:R-:W-:Y:S01]  /*b7e0*/  IMAD.MOV.U32 R3, RZ, RZ, R11 ;  /* 0x000000ffff037224 */ /* 0x000fe200078e000b */
[----:B---3--:R-:W-:Y:S01]  /*b7f0*/  @P2 SHF.R.U32.HI R3, RZ, R9, R6 ;  /* 0x00000009ff032219 */ /* 0x008fe20000011606 */
[----:B------:R-:W-:Y:S02]  /*b800*/  IMAD.IADD R5, R5, 0x1, R7 ;  /* 0x0000000105057824 */ /* 0x000fe400078e0207 */
[----:B------:R-:W-:Y:S01]  /*b810*/  IMAD R7, R146, UR4, RZ ;  /* 0x0000000492077c24 */ /* 0x000fe2000f8e02ff */
[--C-:B------:R-:W-:Y:S01]  /*b820*/  SHF.R.S32.HI R6, RZ, 0x1f, R3.reuse ;  /* 0x0000001fff067819 */ /* 0x100fe20000011403 */
[----:B------:R-:W-:Y:S02]  /*b830*/  IMAD.MOV R8, RZ, RZ, -R3 ;  /* 0x000000ffff087224 */ /* 0x000fe400078e0a03 */
[C---:B------:R-:W-:Y:S02]  /*b840*/  IMAD R9, R19.reuse, UR5, R7 ;  /* 0x0000000513097c24 */ /* 0x040fe4000f8e0207 */
[----:B------:R-:W-:Y:S01]  /*b850*/  IMAD.WIDE.U32 R4, R19, UR4, R4 ;  /* 0x0000000413047c25 */ /* 0x000fe2000f8e0004 */
[----:B------:R-:W-:-:S03]  /*b860*/  ULDC.64 UR4, c[0x0][0xae0] ;  /* 0x0002b80000047ab9 */ /* 0x000fc60000000a00 */
[----:B------:R-:W-:Y:S02]  /*b870*/  IMAD R7, R21, R8, R11 ;  /* 0x0000000815077224 */ /* 0x000fe400078e020b */
[----:B------:R-:W-:Y:S02]  /*b880*/  IMAD R8, R6, UR4, RZ ;  /* 0x0000000406087c24 */ /* 0x000fe4000f8e02ff */
[----:B------:R-:W-:Y:S01]  /*b890*/  IMAD.IADD R5, R5, 0x1, R9 ;  /* 0x0000000105057824 */ /* 0x000fe200078e0209 */
[----:B------:R-:W-:Y:S01]  /*b8a0*/  SHF.R.S32.HI R6, RZ, 0x1f, R7 ;  /* 0x0000001fff067819 */ /* 0x000fe20000011407 */
[C---:B------:R-:W-:Y:S02]  /*b8b0*/  IMAD R9, R3.reuse, UR5, R8 ;  /* 0x0000000503097c24 */ /* 0x040fe4000f8e0208 */
[----:B------:R-:W-:Y:S01]  /*b8c0*/  IMAD.WIDE.U32 R4, R3, UR4, R4 ;  /* 0x0000000403047c25 */ /* 0x000fe2000f8e0004 */
[----:B------:R-:W-:-:S03]  /*b8d0*/  ULDC.64 UR4, c[0x0][0xad8] ;  /* 0x0002b60000047ab9 */ /* 0x000fc60000000a00 */
[----:B------:R-:W-:Y:S02]  /*b8e0*/  IMAD R6, R6, UR4, RZ ;  /* 0x0000000406067c24 */ /* 0x000fe4000f8e02ff */
[----:B------:R-:W-:Y:S02]  /*b8f0*/  IMAD.IADD R5, R5, 0x1, R9 ;  /* 0x0000000105057824 */ /* 0x000fe400078e0209 */
[----:B------:R-:W-:Y:S02]  /*b900*/  IMAD R21, R0, R21, RZ ;  /* 0x0000001500157224 */ /* 0x000fe400078e02ff */
[----:B------:R-:W-:Y:S02]  /*b910*/  IMAD R0, R23, 0xc0, R148 ;  /* 0x000000c017007824 */ /* 0x000fe400078e0294 */
[C---:B------:R-:W-:Y:S02]  /*b920*/  IMAD R3, R7.reuse, UR5, R6 ;  /* 0x0000000507037c24 */ /* 0x040fe4000f8e0206 */
[----:B------:R-:W-:Y:S01]  /*b930*/  IMAD.WIDE.U32 R4, R7, UR4, R4 ;  /* 0x0000000407047c25 */ /* 0x000fe2000f8e0004 */
[----:B------:R-:W-:Y:S01]  /*b940*/  ISETP.GE.AND P0, PT, R0, R21, PT ;  /* 0x000000150000720c */ /* 0x000fe20003f06270 */
[----:B------:R-:W-:-:S02]  /*b950*/  ULDC.64 UR4, c[0x0][0xa80] ;  /* 0x0002a00000047ab9 */ /* 0x000fc40000000a00 */
[----:B------:R-:W-:Y:S01]  /*b960*/  IMAD.IADD R3, R5, 0x1, R3 ;  /* 0x0000000105037824 */ /* 0x000fe200078e0203 */
[----:B------:R-:W-:-:S04]  /*b970*/  LEA R6, P1, R4, UR4, 0x1 ;  /* 0x0000000404067c11 */ /* 0x000fc8000f8208ff */
[----:B------:R-:W-:Y:S02]  /*b980*/  LEA.HI.X R3, R4, UR5, R3, 0x1, P1 ;  /* 0x0000000504037c11 */ /* 0x000fe400088f0c03 */
[----:B------:R0:W2:Y:S04]  /*b990*/  SHFL.IDX PT, R4, R6, RZ, 0x1c1f ;  /* 0x001c1fff06047589 */ /* 0x0000a800000e0000 */
[----:B------:R0:W3:Y:S01]  /*b9a0*/  SHFL.IDX PT, R5, R3, RZ, 0x1c1f ;  /* 0x001c1fff03057589 */ /* 0x0000e200000e0000 */
[----:B------:R-:W-:Y:S05]  /*b9b0*/  @P0 BRA `(.L_x_206) ;  /* 0x0000000000300947 */ /* 0x000fea0003800000 */
[----:B------:R-:W-:Y:S02]  /*b9c0*/  ULDC UR4, c[0x0][0xac8] ;  /* 0x0002b20000047ab9 */ /* 0x000fe40000000800 */
[----:B------:R-:W-:Y:S02]  /*b9d0*/  ISETP.GE.AND P3, PT, R144, UR4, PT ;  /* 0x0000000490007c0c */ /* 0x000fe4000bf66270 */
[----:B------:R-:W-:Y:S02]  /*b9e0*/  ISETP.GE.AND P4, PT, R145, UR4, PT ;  /* 0x0000000491007c0c */ /* 0x000fe4000bf86270 */
[----:B------:R-:W-:-:S09]  /*b9f0*/  ISETP.GE.AND P2, PT, R18, UR4, PT ;  /* 0x0000000412007c0c */ /* 0x000fd2000bf46270 */
[-C--:B--2---:R-:W-:Y:S02]  /*ba00*/  @!P3 LEA R10, P0, R144, R4.reuse, 0x1 ;  /* 0x00000004900ab211 */ /* 0x084fe400078008ff */
[C---:B------:R-:W-:Y:S02]  /*ba10*/  @!P4 LEA R12, P1, R145.reuse, R4, 0x1 ;  /* 0x00000004910cc211 */ /* 0x040fe400078208ff */
[----:B---3--:R-:W-:Y:S01]  /*ba20*/  @!P2 IMAD.WIDE R8, R18, 0x2, R4 ;  /* 0x000000021208a825 */ /* 0x008fe200078e0204 */
[-C--:B------:R-:W-:Y:S02]  /*ba30*/  @!P3 LEA.HI.X R11, R144, R5.reuse, R157, 0x1, P0 ;  /* 0x00000005900bb211 */ /* 0x080fe400000f0c9d */
[----:B------:R-:W-:Y:S02]  /*ba40*/  @!P4 LEA.HI.X R13, R145, R5, R156, 0x1, P1 ;  /* 0x00000005910dc211 */ /* 0x000fe400008f0c9c */
[----:B------:R4:W-:Y:S04]  /*ba50*/  @!P2 ST.E.128 desc[UR60][R8.64], RZ ;  /* 0x000000ff0800a985 */ /* 0x0009e8000c101d3c */
[----:B------:R4:W-:Y:S04]  /*ba60*/  @!P3 ST.E.128 desc[UR60][R10.64], RZ ;  /* 0x000000ff0a00b985 */ /* 0x0009e8000c101d3c */
[----:B------:R4:W-:Y:S02]  /*ba70*/  @!P4 ST.E.128 desc[UR60][R12.64], RZ ;  /* 0x000000ff0c00c985 */ /* 0x0009e4000c101d3c */
.L_x_206:
[----:B------:R-:W-:Y:S05]  /*ba80*/  BSYNC B1 ;  /* 0x0000000000017941 */ /* 0x000fea0003800000 */
.L_x_205:
[----:B------:R-:W-:Y:S01]  /*ba90*/  VIADD R0, R0, 0x60 ;  /* 0x0000006000007836 */ /* 0x000fe20000000000 */
[----:B---3--:R3:W0:Y:S04]  /*baa0*/  SHFL.IDX PT, R5, R3, 0x1, 0x1c1f ;  /* 0x003c1f0003057f89 */ /* 0x00862800000e0000 */
[----:B------:R-:W-:Y:S01]  /*bab0*/  ISETP.GE.AND P0, PT, R0, R21, PT ;  /* 0x000000150000720c */ /* 0x000fe20003f06270 */
[----:B--2---:R3:W2:-:S12]  /*bac0*/  SHFL.IDX PT, R4, R6, 0x1, 0x1c1f ;  /* 0x003c1f0006047f89 */ /* 0x00469800000e0000 */
[----:B---3--:R-:W-:Y:S05]  /*bad0*/  @P0 BRA `(.L_x_201) ;  /* 0x0000000000300947 */ /* 0x008fea0003800000 */
[----:B------:R-:W-:Y:S02]  /*bae0*/  ULDC UR4, c[0x0][0xac8] ;  /* 0x0002b20000047ab9 */ /* 0x000fe40000000800 */
[----:B------:R-:W-:Y:S02]  /*baf0*/  ISETP.GE.AND P3, PT, R144, UR4, PT ;  /* 0x0000000490007c0c */ /* 0x000fe4000bf66270 */
[----:B------:R-:W-:Y:S02]  /*bb00*/  ISETP.GE.AND P4, PT, R145, UR4, PT ;  /* 0x0000000491007c0c */ /* 0x000fe4000bf86270 */
[----:B------:R-:W-:-:S09]  /*bb10*/  ISETP.GE.AND P2, PT, R18, UR4, PT ;  /* 0x0000000412007c0c */ /* 0x000fd2000bf46270 */
[-C--:B--2-4-:R-:W-:Y:S02]  /*bb20*/  @!P3 LEA R8, P0, R144, R4.reuse, 0x1 ;  /* 0x000000049008b211 */ /* 0x094fe400078008ff */
[C---:B------:R-:W-:Y:S02]  /*bb30*/  @!P4 LEA R10, P1, R145.reuse, R4, 0x1 ;  /* 0x00000004910ac211 */ /* 0x040fe400078208ff */
[----:B0-----:R-:W-:Y:S01]  /*bb40*/  @!P2 IMAD.WIDE R6, R18, 0x2, R4 ;  /* 0x000000021206a825 */ /* 0x001fe200078e0204 */
[-C--:B------:R-:W-:Y:S02]  /*bb50*/  @!P3 LEA.HI.X R9, R144, R5.reuse, R157, 0x1, P0 ;  /* 0x000000059009b211 */ /* 0x080fe400000f0c9d */
[----:B------:R-:W-:Y:S02]  /*bb60*/  @!P4 LEA.HI.X R11, R145, R5, R156, 0x1, P1 ;  /* 0x00000005910bc211 */ /* 0x000fe400008f0c9c */
[----:B------:R3:W-:Y:S04]  /*bb70*/  @!P2 ST.E.128 desc[UR60][R6.64], RZ ;  /* 0x000000ff0600a985 */ /* 0x0007e8000c101d3c */
[----:B------:R3:W-:Y:S04]  /*bb80*/  @!P3 ST.E.128 desc[UR60][R8.64], RZ ;  /* 0x000000ff0800b985 */ /* 0x0007e8000c101d3c */
[----:B------:R3:W-:Y:S02]  /*bb90*/  @!P4 ST.E.128 desc[UR60][R10.64], RZ ;  /* 0x000000ff0a00c985 */ /* 0x0007e4000c101d3c */
.L_x_201:
[----:B------:R-:W-:Y:S05]  /*bba0*/  BSYNC B0 ;  /* 0x0000000000007941 */ /* 0x000fea0003800000 */
.L_x_196:
[----:B------:R-:W-:Y:S02]  /*bbb0*/  ULDC UR4, c[0x0][0xc3c] ;  /* 0x00030f0000047ab9 */ /* 0x000fe40000000800 */
[----:B-1----:R-:W-:-:S13]  /*bbc0*/  ISETP.GE.AND P0, PT, R35, UR4, PT ;  /* 0x0000000423007c0c */ /* 0x002fda000bf06270 */
[----:B------:R-:W-:Y:S05]  /*bbd0*/  @!P0 BRA `(.L_x_207) ;  /* 0xffffff5000c48947 */ /* 0x000fea000383ffff */
[----:B------:R-:W-:Y:S05]  /*bbe0*/  EXIT ;  /* 0x000000000000794d */ /* 0x000fea0003800000 */
.L_x_172:
[----:B------:R-:W-:-:S08]  /*bbf0*/  NOP ;  /* 0x0000000000007918 */ /* 0x000fd00000000000 */
[----:B--2---:R-:W0:-:S00]  /*bc00*/  USETMAXREG.DEALLOC.CTAPOOL 0x20 ;  /* 0x00000020000079c8 */ /* 0x004e0000080e0500 */
[----:B0-----:R-:W-:-:S06]  /*bc10*/  LOP3.LUT R0, R0, 0x3, RZ, 0xc0, !PT ;  /* 0x0000000300007812 */ /* 0x001fcc00078ec0ff */
[----:B------:R-:W0:Y:S02]  /*bc20*/  SHFL.IDX PT, R0, R0, RZ, 0x1f ;  /* 0x00001fff00007589 */ /* 0x000e2400000e0000 */
[----:B0-----:R-:W-:Y:S01]  /*bc30*/  ISETP.NE.AND P0, PT, R0, RZ, PT ;  /* 0x000000ff0000720c */ /* 0x001fe20003f05270 */
[----:B------:R-:W-:-:S03]  /*bc40*/  IMAD.MOV.U32 R0, RZ, RZ, RZ ;  /* 0x000000ffff007224 */ /* 0x000fc600078e00ff */
[----:B------:R-:W-:-:S05]  /*bc50*/  P2R R2, PR, RZ, 0x1 ;  /* 0x00000001ff027803 */ /* 0x000fca0000000000 */
[----:B------:R0:W-:Y:S04]  /*bc60*/  STL [R1+0x38], R2 ;  /* 0x0000380201007387 */ /* 0x0001e80000100800 */
[----:B------:R-:W-:Y:S05]  /*bc70*/  @!P0 BRA `(.L_x_208) ;  /* 0x00000000001c8947 */ /* 0x000fea0003800000 */
[----:B------:R-:W1:Y:S08]  /*bc80*/  S2UR UR5, SR_CgaCtaId ;  /* 0x00000000000579c3 */ /* 0x000e700000008800 */
[----:B------:R-:W-:Y:S06]  /*bc90*/  BAR.SYNC.DEFER_BLOCKING 0x5, 0x200 ;  /* 0x0148000000007b1d */ /* 0x000fec0000010000 */
[----:B------:R-:W-:-:S02]  /*bca0*/  UMOV UR4, 0x400 ;  /* 0x0000040000047882 */ /* 0x000fc40000000000 */
[----:B-1----:R-:W-:-:S09]  /*bcb0*/  ULEA UR4, UR5, UR4, 0x18 ;  /* 0x0000000405047291 */ /* 0x002fd2000f8ec03f */
[----:B------:R-:W1:Y:S01]  /*bcc0*/  LDS.128 R16, [UR4+0x31cd0] ;  /* 0x031cd004ff107984 */ /* 0x000e620008000c00 */
[----:B------:R-:W-:Y:S06]  /*bcd0*/  BAR.ARV 0x4, 0x200 ;  /* 0x0108000000007b1d */ /* 0x000fec0000002000 */
[----:B------:R-:W-:Y:S05]  /*bce0*/  BRA `(.L_x_209) ;  /* 0x0000000800007947 */ /* 0x000fea0003800000 */
.L_x_208:
[----:B0-----:R-:W0:Y:S01]  /*bcf0*/  S2R R2, SR_TID.X ;  /* 0x0000000000027919 */ /* 0x001e220000002100 */
[----:B------:R-:W-:Y:S01]  /*bd00*/  ULDC UR4, c[0x0][0xc3c] ;  /* 0x00030f0000047ab9 */ /* 0x000fe20000000800 */
[----:B------:R-:W1:Y:S01]  /*bd10*/  S2UR UR6, SR_CTAID.X ;  /* 0x00000000000679c3 */ /* 0x000e620000002500 */
[----:B------:R-:W-:Y:S01]  /*bd20*/  ULDC UR5, c[0x0][0xc38] ;  /* 0x00030e0000057ab9 */ /* 0x000fe20000000800 */
[----:B0-----:R-:W-:-:S04]  /*bd30*/  LOP3.LUT R5, R2, 0x1f, RZ, 0xc0, !PT ;  /* 0x0000001f02057812 */ /* 0x001fc800078ec0ff */
[----:B------:R-:W-:-:S04]  /*bd40*/  ISETP.NE.AND P0, PT, R5, 0x1f, PT ;  /* 0x0000001f0500780c */ /* 0x000fc80003f05270 */
[----:B------:R-:W-:-:S13]  /*bd50*/  ISETP.GE.OR P1, PT, R5, UR4, !P0 ;  /* 0x0000000405007c0c */ /* 0x000fda000c726670 */
[----:B------:R-:W0:Y:S02]  /*bd60*/  @!P1 LDC.64 R2, c[0x0][0xc80] ;  /* 0x00032000ff029b82 */ /* 0x000e240000000a00 */
[----:B0-----:R-:W-:-:S05]  /*bd70*/  @!P1 IMAD.WIDE.U32 R2, R5, 0x4, R2 ;  /* 0x0000000405029825 */ /* 0x001fca00078e0002 */
[----:B------:R-:W2:Y:S01]  /*bd80*/  @!P1 LDG.E R0, desc[UR60][R2.64] ;  /* 0x0000003c02009981 */ /* 0x000ea2000c1e1900 */
[C---:B------:R-:W-:Y:S01]  /*bd90*/  ISETP.NE.AND P1, PT, R5.reuse, RZ, PT ;  /* 0x000000ff0500720c */ /* 0x040fe20003f25270 */
[----:B------:R-:W-:Y:S01]  /*bda0*/  UMOV UR4, URZ ;  /* 0x0000003f00047c82 */ /* 0x000fe20008000000 */
[C---:B------:R-:W-:Y:S01]  /*bdb0*/  ISETP.GE.U32.AND P2, PT, R5.reuse, 0x2, PT ;  /* 0x000000020500780c */ /* 0x040fe20003f46070 */
[----:B------:R-:W-:Y:S01]  /*bdc0*/  IMAD.MOV.U32 R16, RZ, RZ, RZ ;  /* 0x000000ffff107224 */ /* 0x000fe200078e00ff */
[C---:B------:R-:W-:Y:S02]  /*bdd0*/  ISETP.GE.U32.AND P3, PT, R5.reuse, 0x4, PT ;  /* 0x000000040500780c */ /* 0x040fe40003f66070 */
[C---:B------:R-:W-:Y:S02]  /*bde0*/  ISETP.GE.U32.AND P4, PT, R5.reuse, 0x8, PT ;  /* 0x000000080500780c */ /* 0x040fe40003f86070 */
[----:B------:R-:W-:Y:S01]  /*bdf0*/  ISETP.GE.U32.AND P5, PT, R5, 0x10, PT ;  /* 0x000000100500780c */ /* 0x000fe20003fa6070 */
[----:B--2---:R-:W0:Y:S02]  /*be00*/  SHFL.UP PT, R4, R0, 0x1, RZ ;  /* 0x0420000000047989 */ /* 0x004e2400000e00ff */
[----:B0-----:R-:W-:-:S05]  /*be10*/  SEL R7, R4, RZ, P1 ;  /* 0x000000ff04077207 */ /* 0x001fca0000800000 */
[----:B------:R-:W-:-:S05]  /*be20*/  IMAD.IADD R7, R0, 0x1, R7 ;  /* 0x0000000100077824 */ /* 0x000fca00078e0207 */
[----:B------:R-:W0:Y:S02]  /*be30*/  SHFL.UP PT, R4, R7, 0x2, RZ ;  /* 0x0440000007047989 */ /* 0x000e2400000e00ff */
        /* <DEDUP_REMOVED lines=11> */
[----:B------:R-:W0:Y:S02]  /*bef0*/  SHFL.IDX PT, R4, R7, 0x1f, 0x1f ;  /* 0x03e01f0007047f89 */ /* 0x000e2400000e0000 */
[----:B0-----:R-:W-:-:S04]  /*bf00*/  IMAD R4, R4, UR5, RZ ;  /* 0x0000000504047c24 */ /* 0x001fc8000f8e02ff */
[----:B------:R-:W-:Y:S01]  /*bf10*/  IMAD.MOV.U32 R3, RZ, RZ, R4 ;  /* 0x000000ffff037224 */ /* 0x000fe200078e0004 */
[----:B-1----:R-:W-:-:S13]  /*bf20*/  ISETP.GT.AND P6, PT, R4, UR6, PT ;  /* 0x0000000604007c0c */ /* 0x002fda000bfc4270 */
[----:B------:R-:W-:Y:S05]  /*bf30*/  @P6 BRA `(.L_x_210) ;  /* 0x00000000009c6947 */ /* 0x000fea0003800000 */
[----:B------:R-:W0:Y:S01]  /*bf40*/  LDC R6, c[0x0][0xc3c] ;  /* 0x00030f00ff067b82 */ /* 0x000e220000000800 */
[----:B------:R-:W-:Y:S01]  /*bf50*/  IMAD.MOV.U32 R4, RZ, RZ, R3 ;  /* 0x000000ffff047224 */ /* 0x000fe200078e0003 */
[----:B------:R-:W-:Y:S01]  /*bf60*/  UMOV UR4, URZ ;  /* 0x0000003f00047c82 */ /* 0x000fe20008000000 */
[----:B------:R-:W-:Y:S01]  /*bf70*/  ULDC UR7, c[0x0][0xc3c] ;  /* 0x00030f0000077ab9 */ /* 0x000fe20000000800 */
[----:B------:R-:W-:-:S05]  /*bf80*/  ULDC UR5, c[0x0][0xc38] ;  /* 0x00030e0000057ab9 */ /* 0x000fca0000000800 */
.L_x_214:
[----:B------:R-:W-:Y:S01]  /*bf90*/  UIADD3 UR4, UR4, 0x1f, URZ ;  /* 0x0000001f04047890 */ /* 0x000fe2000fffe03f */
[----:B------:R-:W-:-:S05]  /*bfa0*/  IMAD.U32 R19, RZ, RZ, UR7 ;  /* 0x00000007ff137e24 */ /* 0x000fca000f8e00ff */
[----:B0-----:R-:W-:-:S13]  /*bfb0*/  ISETP.LE.AND P6, PT, R6, UR4, PT ;  /* 0x0000000406007c0c */ /* 0x001fda000bfc3270 */
[----:B------:R-:W-:Y:S05]  /*bfc0*/  @P6 BRA `(.L_x_211) ;  /* 0x0000000400246947 */ /* 0x000fea0003800000 */
[----:B------:R-:W-:Y:S01]  /*bfd0*/  VIADD R7, R5, UR4 ;  /* 0x0000000405077c36 */ /* 0x000fe20008000000 */
[----:B------:R-:W-:Y:S01]  /*bfe0*/  BSSY B0, `(.L_x_212) ;  /* 0x0000007000007945 */ /* 0x000fe20003800000 */
[----:B------:R-:W-:-:S03]  /*bff0*/  MOV R0, RZ ;  /* 0x000000ff00007202 */ /* 0x000fc60000000f00 */
[----:B------:R-:W-:-:S13]  /*c000*/  ISETP.GE.OR P6, PT, R7, R6, !P0 ;  /* 0x000000060700720c */ /* 0x000fda00047c6670 */
[----:B------:R-:W-:Y:S05]  /*c010*/  @P6 BRA `(.L_x_213) ;  /* 0x00000000000c6947 */ /* 0x000fea0003800000 */
[----:B------:R-:W0:Y:S02]  /*c020*/  LDC.64 R2, c[0x0][0xc80] ;  /* 0x00032000ff027b82 */ /* 0x000e240000000a00 */
[----:B0-----:R-:W-:-:S05]  /*c030*/  IMAD.WIDE R2, R7, 0x4, R2 ;  /* 0x0000000407027825 */ /* 0x001fca00078e0202 */
[----:B------:R0:W5:Y:S02]  /*c040*/  LDG.E R0, desc[UR60][R2.64] ;  /* 0x0000003c02007981 */ /* 0x000164000c1e1900 */
.L_x_213:
[----:B------:R-:W-:Y:S05]  /*c050*/  BSYNC B0 ;  /* 0x0000000000007941 */ /* 0x000fea0003800000 */
.L_x_212:
[----:B0----5:R-:W0:Y:S02]  /*c060*/  SHFL.UP PT, R2, R0, 0x1, RZ ;  /* 0x0420000000027989 */ /* 0x021e2400000e00ff */
        /* <DEDUP_REMOVED lines=16> */
[----:B------:R-:W-:-:S05]  /*c170*/  IMAD.IADD R4, R3, 0x1, R4 ;  /* 0x0000000103047824 */ /* 0x000fca00078e0204 */
[----:B------:R-:W-:-:S13]  /*c180*/  ISETP.GT.AND P6, PT, R4, UR6, PT ;  /* 0x0000000604007c0c */ /* 0x000fda000bfc4270 */
[----:B------:R-:W-:Y:S05]  /*c190*/  @!P6 BRA `(.L_x_214) ;  /* 0xfffffffc007ce947 */ /* 0x000fea000383ffff */
[----:B------:R-:W-:-:S07]  /*c1a0*/  IMAD.MOV.U32 R7, RZ, RZ, R9 ;  /* 0x000000ffff077224 */ /* 0x000fce00078e0009 */
.L_x_210:
[----:B------:R-:W-:-:S04]  /*c1b0*/  IMAD.IADD R9, R4, 0x1, -R3 ;  /* 0x0000000104097824 */ /* 0x000fc800078e0a03 */
[----:B------:R-:W-:-:S05]  /*c1c0*/  IMAD R2, R7, UR5, R9 ;  /* 0x0000000507027c24 */ /* 0x000fca000f8e0209 */
[----:B------:R-:W-:-:S13]  /*c1d0*/  ISETP.GT.AND P0, PT, R2, UR6, PT ;  /* 0x0000000602007c0c */ /* 0x000fda000bf04270 */
[----:B------:R-:W-:-:S04]  /*c1e0*/  VOTE.ANY R6, PT, !P0 ;  /* 0x0000000000067806 */ /* 0x000fc800040e0100 */
[----:B------:R-:W0:Y:S01]  /*c1f0*/  POPC R19, R6 ;  /* 0x0000000600137309 */ /* 0x000e220000000000 */
[----:B------:R-:W-:Y:S01]  /*c200*/  ISETP.NE.AND P0, PT, R6, RZ, PT ;  /* 0x000000ff0600720c */ /* 0x000fe20003f05270 */
[----:B0-----:R-:W0:Y:S02]  /*c210*/  SHFL.IDX PT, R0, R0, R19, 0x1f ;  /* 0x00001f1300007589 */ /* 0x001e2400000e0000 */
[----:B0-----:R-:W-:-:S04]  /*c220*/  IABS R4, R0 ;  /* 0x0000000000047213 */ /* 0x001fc80000000000 */
[----:B------:R-:W0:Y:S08]  /*c230*/  I2F.RP R8, R4 ;  /* 0x0000000400087306 */ /* 0x000e300000209400 */
[----:B0-----:R-:W0:Y:S02]  /*c240*/  MUFU.RCP R8, R8 ;  /* 0x0000000800087308 */ /* 0x001e240000001000 */
[----:B0-----:R-:W-:-:S06]  /*c250*/  VIADD R2, R8, 0xffffffe ;  /* 0x0ffffffe08027836 */ /* 0x001fcc0000000000 */
[----:B------:R0:W1:Y:S01]  /*c260*/  F2I.FTZ.U32.TRUNC.NTZ R3, R2 ;  /* 0x0000000200037305 */ /* 0x000062000021f000 */
[----:B------:R-:W-:Y:S05]  /*c270*/  @!P0 BRA `(.L_x_215) ;  /* 0x0000000000088947 */ /* 0x000fea0003800000 */
[----:B------:R-:W-:-:S06]  /*c280*/  VIADD R16, R19, 0xffffffff ;  /* 0xffffffff13107836 */ /* 0x000fcc0000000000 */
[----:B------:R2:W3:Y:S02]  /*c290*/  SHFL.IDX PT, R16, R7, R16, 0x1f ;  /* 0x00001f1007107589 */ /* 0x0004e400000e0000 */
.L_x_215:
[----:B---3--:R-:W-:Y:S01]  /*c2a0*/  IMAD R16, R16, UR5, R9 ;  /* 0x0000000510107c24 */ /* 0x008fe2000f8e0209 */
[----:B0-----:R-:W-:Y:S01]  /*c2b0*/  IABS R2, R0 ;  /* 0x0000000000027213 */ /* 0x001fe20000000000 */
[----:B-12---:R-:W-:Y:S01]  /*c2c0*/  IMAD.MOV R7, RZ, RZ, -R3 ;  /* 0x000000ffff077224 */ /* 0x006fe200078e0a03 */
[----:B------:R-:W-:Y:S02]  /*c2d0*/  IADD3 R19, R19, UR4, RZ ;  /* 0x0000000413137c10 */ /* 0x000fe4000fffe0ff */
[----:B------:R-:W-:Y:S01]  /*c2e0*/  IADD3 R9, -R16, UR6, RZ ;  /* 0x0000000610097c10 */ /* 0x000fe2000fffe1ff */
[----:B------:R-:W-:Y:S02]  /*c2f0*/  IMAD.MOV R8, RZ, RZ, -R2 ;  /* 0x000000ffff087224 */ /* 0x000fe400078e0a02 */
[----:B------:R-:W-:Y:S01]  /*c300*/  IMAD R7, R7, R4, RZ ;  /* 0x0000000407077224 */ /* 0x000fe200078e02ff */
[----:B------:R-:W-:Y:S01]  /*c310*/  IABS R6, R9 ;  /* 0x0000000900067213 */ /* 0x000fe20000000000 */
[----:B------:R-:W-:-:S04]  /*c320*/  IMAD.MOV.U32 R2, RZ, RZ, RZ ;  /* 0x000000ffff027224 */ /* 0x000fc800078e00ff */
[----:B------:R-:W-:-:S04]  /*c330*/  IMAD.HI.U32 R2, R3, R7, R2 ;  /* 0x0000000703027227 */ /* 0x000fc800078e0002 */
[----:B------:R-:W-:Y:S02]  /*c340*/  IMAD.MOV.U32 R3, RZ, RZ, R6 ;  /* 0x000000ffff037224 */ /* 0x000fe400078e0006 */
[----:B------:R-:W-:Y:S02]  /*c350*/  IMAD.MOV.U32 R6, RZ, RZ, R8 ;  /* 0x000000ffff067224 */ /* 0x000fe400078e0008 */
[----:B------:R-:W-:-:S04]  /*c360*/  IMAD.HI.U32 R2, R2, R3, RZ ;  /* 0x0000000302027227 */ /* 0x000fc800078e00ff */
[----:B------:R-:W-:-:S05]  /*c370*/  IMAD R3, R2, R6, R3 ;  /* 0x0000000602037224 */ /* 0x000fca00078e0203 */
[----:B------:R-:W-:-:S13]  /*c380*/  ISETP.GT.U32.AND P1, PT, R4, R3, PT ;  /* 0x000000030400720c */ /* 0x000fda0003f24070 */
[----:B------:R-:W-:Y:S02]  /*c390*/  @!P1 IMAD.IADD R3, R3, 0x1, -R4 ;  /* 0x0000000103039824 */ /* 0x000fe400078e0a04 */
[----:B------:R-:W-:Y:S01]  /*c3a0*/  @!P1 VIADD R2, R2, 0x1 ;  /* 0x0000000102029836 */ /* 0x000fe20000000000 */
[----:B------:R-:W-:Y:S02]  /*c3b0*/  ISETP.NE.AND P1, PT, R0, RZ, PT ;  /* 0x000000ff0000720c */ /* 0x000fe40003f25270 */
[----:B------:R-:W-:Y:S02]  /*c3c0*/  ISETP.GE.U32.AND P0, PT, R3, R4, PT ;  /* 0x000000040300720c */ /* 0x000fe40003f06070 */
[----:B------:R-:W-:-:S04]  /*c3d0*/  LOP3.LUT R3, R9, R0, RZ, 0x3c, !PT ;  /* 0x0000000009037212 */ /* 0x000fc800078e3cff */
[----:B------:R-:W-:-:S07]  /*c3e0*/  ISETP.GE.AND P2, PT, R3, RZ, PT ;  /* 0x000000ff0300720c */ /* 0x000fce0003f46270 */
[----:B------:R-:W-:-:S06]  /*c3f0*/  @P0 VIADD R2, R2, 0x1 ;  /* 0x0000000102020836 */ /* 0x000fcc0000000000 */
[----:B------:R-:W-:Y:S01]  /*c400*/  @!P2 IMAD.MOV R2, RZ, RZ, -R2 ;  /* 0x000000ffff02a224 */ /* 0x000fe200078e0a02 */
[----:B------:R-:W-:-:S05]  /*c410*/  @!P1 LOP3.LUT R2, RZ, R0, RZ, 0x33, !PT ;  /* 0x00000000ff029212 */ /* 0x000fca00078e33ff */
[--C-:B------:R-:W-:Y:S02]  /*c420*/  IMAD.MOV R17, RZ, RZ, -R2.reuse ;  /* 0x000000ffff117224 */ /* 0x100fe400078e0a02 */
[----:B------:R-:W-:Y:S02]  /*c430*/  IMAD.MOV.U32 R18, RZ, RZ, R2 ;  /* 0x000000ffff127224 */ /* 0x000fe400078e0002 */
[----:B------:R-:W-:Y:S01]  /*c440*/  IMAD R17, R0, R17, R9 ;  /* 0x0000001100117224 */ /* 0x000fe200078e0209 */
[----:B------:R-:W-:Y:S06]  /*c450*/  BRA `(.L_x_216) ;  /* 0x00000000000c7947 */ /* 0x000fec0003800000 */
.L_x_211:
[----:B------:R-:W-:Y:S02]  /*c460*/  IMAD.MOV.U32 R17, RZ, RZ, RZ ;  /* 0x000000ffff117224 */ /* 0x000fe400078e00ff */
[----:B------:R-:W-:Y:S02]  /*c470*/  IMAD.U32 R16, RZ, RZ, UR6 ;  /* 0x00000006ff107e24 */ /* 0x000fe4000f8e00ff */
[----:B------:R-:W-:-:S07]  /*c480*/  IMAD.MOV.U32 R18, RZ, RZ, RZ ;  /* 0x000000ffff127224 */ /* 0x000fce00078e00ff */
.L_x_216:
[----:B------:R-:W-:-:S13]  /*c490*/  ISETP.NE.AND P0, PT, R5, RZ, PT ;  /* 0x000000ff0500720c */ /* 0x000fda0003f05270 */
[----:B------:R-:W0:Y:S01]  /*c4a0*/  @!P0 S2R R3, SR_CgaCtaId ;  /* 0x0000000000038919 */ /* 0x000e220000008800 */
[----:B------:R-:W-:-:S04]  /*c4b0*/  @!P0 MOV R0, 0x400 ;  /* 0x0000040000008802 */ /* 0x000fc80000000f00 */
[----:B0-----:R-:W-:-:S05]  /*c4c0*/  @!P0 LEA R0, R3, R0, 0x18 ;  /* 0x0000000003008211 */ /* 0x001fca00078ec0ff */
[----:B------:R2:W-:Y:S01]  /*c4d0*/  @!P0 STS.128 [R0+0x31cd0], R16 ;  /* 0x031cd01000008388 */ /* 0x0005e20000000c00 */
[----:B------:R-:W-:Y:S06]  /*c4e0*/  BAR.ARV 0x5, 0x200 ;  /* 0x0148000000007b1d */ /* 0x000fec0000002000 */
.L_x_209:
[----:B------:R3:W-:Y:S01]  /*c4f0*/  STL [R1+0x30], RZ ;  /* 0x000030ff01007387 */ /* 0x0007e20000100800 */
[----:B------:R-:W-:Y:S01]  /*c500*/  ULDC UR4, c[0x0][0xc3c] ;  /* 0x00030f0000047ab9 */ /* 0x000fe20000000800 */
[----:B------:R-:W-:Y:S01]  /*c510*/  IMAD.MOV.U32 R26, RZ, RZ, 0x1 ;  /* 0x00000001ff1a7424 */ /* 0x000fe200078e00ff */
[----:B-1----:R-:W-:Y:S01]  /*c520*/  ISETP.GE.AND P0, PT, R19, UR4, PT ;  /* 0x0000000413007c0c */ /* 0x002fe2000bf06270 */
[----:B------:R-:W-:-:S12]  /*c530*/  IMAD.MOV.U32 R23, RZ, RZ, RZ ;  /* 0x000000ffff177224 */ /* 0x000fd800078e00ff */
[----:B---3--:R-:W-:Y:S05]  /*c540*/  @P0 BRA `(.L_x_217) ;  /* 0x00000050006c0947 */ /* 0x008fea0003800000 */
[----:B------:R-:W1:Y:S01]  /*c550*/  S2R R6, SR_TID.X ;  /* 0x0000000000067919 */ /* 0x000e620000002100 */
[----:B------:R-:W3:Y:S01]  /*c560*/  S2UR UR5, SR_CgaCtaId ;  /* 0x00000000000579c3 */ /* 0x000ee20000008800 */
[----:B------:R-:W-:Y:S01]  /*c570*/  UMOV UR4, 0x400 ;  /* 0x0000040000047882 */ /* 0x000fe20000000000 */
[----:B------:R-:W-:Y:S01]  /*c580*/  BSSY B8, `(.L_x_217) ;  /* 0x0000517000087945 */ /* 0x000fe20003800000 */
[----:B------:R4:W-:Y:S01]  /*c590*/  STL [R1+0x30], RZ ;  /* 0x000030ff01007387 */ /* 0x0009e20000100800 */
[----:B------:R-:W-:Y:S01]  /*c5a0*/  IMAD.MOV.U32 R26, RZ, RZ, 0x1 ;  /* 0x00000001ff1a7424 */ /* 0x000fe200078e00ff */
[----:B------:R-:W-:Y:S01]  /*c5b0*/  ULDC UR36, c[0x0][0xc] ;  /* 0x0000030000247ab9 */ /* 0x000fe20000000800 */
[----:B------:R-:W-:Y:S01]  /*c5c0*/  IMAD.MOV.U32 R23, RZ, RZ, RZ ;  /* 0x000000ffff177224 */ /* 0x000fe200078e00ff */
[----:B------:R-:W-:Y:S01]  /*c5d0*/  ULDC.64 UR38, c[0x0][0x198] ;  /* 0x0000660000267ab9 */ /* 0x000fe20000000a00 */
[----:B---3--:R-:W-:-:S06]  /*c5e0*/  ULEA UR4, UR5, UR4, 0x18 ;  /* 0x0000000405047291 */ /* 0x008fcc000f8ec03f */
[----:B------:R-:W-:Y:S01]  /*c5f0*/  IMAD.U32 R22, RZ, RZ, UR4 ;  /* 0x00000004ff167e24 */ /* 0x000fe2000f8e00ff */
[C---:B-1----:R-:W-:Y:S01]  /*c600*/  LOP3.LUT R5, R6.reuse, 0x7f, RZ, 0xc0, !PT ;  /* 0x0000007f06057812 */ /* 0x042fe200078ec0ff */
[----:B--2---:R-:W-:-:S04]  /*c610*/  IMAD.SHL.U32 R0, R6, 0x8, RZ ;  /* 0x0000000806007824 */ /* 0x004fc800078e00ff */
[----:B------:R-:W-:Y:S01]  /*c620*/  IMAD.SHL.U32 R4, R5, 0x8, RZ ;  /* 0x0000000805047824 */ /* 0x000fe200078e00ff */
[C---:B------:R-:W-:Y:S02]  /*c630*/  LOP3.LUT R3, R0.reuse, 0x20, RZ, 0xc0, !PT ;  /* 0x0000002000037812 */ /* 0x040fe400078ec0ff */
[----:B0-----:R-:W-:Y:S02]  /*c640*/  LOP3.LUT R2, R0, 0xd8, RZ, 0xc0, !PT ;  /* 0x000000d800027812 */ /* 0x001fe400078ec0ff */
[----:B------:R-:W-:Y:S02]  /*c650*/  LOP3.LUT R3, R3, 0x300, R4, 0xf8, !PT ;  /* 0x0000030003037812 */ /* 0x000fe400078ef804 */
[----:B------:R-:W-:Y:S02]  /*c660*/  LOP3.LUT R2, R2, 0x18, R6, 0x78, !PT ;  /* 0x0000001802027812 */ /* 0x000fe400078e7806 */
[----:B------:R-:W-:Y:S02]  /*c670*/  SHF.R.U32.HI R4, RZ, 0x2, R5 ;  /* 0x00000002ff047819 */ /* 0x000fe40000011605 */
[----:B------:R-:W-:Y:S01]  /*c680*/  LOP3.LUT R3, R3, R2, RZ, 0xfc, !PT ;  /* 0x0000000203037212 */ /* 0x000fe200078efcff */
[----:B------:R-:W-:Y:S01]  /*c690*/  IMAD.SHL.U32 R2, R6, 0x20, RZ ;  /* 0x0000002006027824 */ /* 0x000fe200078e00ff */
[----:B------:R-:W-:-:S03]  /*c6a0*/  LOP3.LUT R0, R0, 0x18, RZ, 0xc0, !PT ;  /* 0x0000001800007812 */ /* 0x000fc600078ec0ff */
[----:B------:R-:W-:Y:S01]  /*c6b0*/  IMAD R3, R3, 0x2, R22 ;  /* 0x0000000203037824 */ /* 0x000fe200078e0216 */
[----:B------:R-:W-:Y:S02]  /*c6c0*/  LOP3.LUT R4, R4, 0x60, R2, 0xf8, !PT ;  /* 0x0000006004047812 */ /* 0x000fe400078ef802 */
[C---:B------:R-:W-:Y:S02]  /*c6d0*/  LOP3.LUT R2, R0.reuse, 0x20, RZ, 0xfc, !PT ;  /* 0x0000002000027812 */ /* 0x040fe400078efcff */
[----:B------:R4:W-:Y:S01]  /*c6e0*/  STL [R1+0x4], R3 ;  /* 0x0000040301007387 */ /* 0x0009e20000100800 */
[----:B------:R-:W-:-:S07]  /*c6f0*/  LOP3.LUT R0, R0, 0x40, RZ, 0xfc, !PT ;  /* 0x0000004000007812 */ /* 0x000fce00078efcff */
.L_x_321:
[----:B0---4-:R-:W0:Y:S02]  /*c700*/  LDC.64 R2, c[0x0][0xc88] ;  /* 0x00032200ff027b82 */ /* 0x011e240000000a00 */
[----:B0-----:R-:W-:-:S05]  /*c710*/  IMAD.WIDE R2, R19, 0x4, R2 ;  /* 0x0000000413027825 */ /* 0x001fca00078e0202 */
[----:B------:R-:W2:Y:S01]  /*c720*/  LDG.E R8, desc[UR60][R2.64] ;  /* 0x0000003c02087981 */ /* 0x000ea2000c1e1900 */
[----:B------:R-:W-:Y:S05]  /*c730*/  YIELD ;  /* 0x0000000000007946 */ /* 0x000fea0003800000 */
[----:B------:R-:W-:Y:S01]  /*c740*/  ULDC.64 UR4, c[0x0][0xa28] ;  /* 0x00028a0000047ab9 */ /* 0x000fe20000000a00 */
[----:B------:R-:W-:Y:S01]  /*c750*/  IMAD.MOV.U32 R0, RZ, RZ, RZ ;  /* 0x000000ffff007224 */ /* 0x000fe200078e00ff */
[----:B------:R-:W-:Y:S01]  /*c760*/  ISETP.NE.U32.AND P0, PT, RZ, UR4, PT ;  /* 0x00000004ff007c0c */ /* 0x000fe2000bf05070 */
[----:B------:R-:W-:Y:S01]  /*c770*/  IMAD.MOV.U32 R6, RZ, RZ, RZ ;  /* 0x000000ffff067224 */ /* 0x000fe200078e00ff */
[----:B------:R-:W-:Y:S01]  /*c780*/  ULDC.64 UR6, c[0x0][0xa18] ;  /* 0x0002860000067ab9 */ /* 0x000fe20000000a00 */
[----:B------:R-:W-:Y:S01]  /*c790*/  ULDC.64 UR8, c[0x0][0xa08] ;  /* 0x0002820000087ab9 */ /* 0x000fe20000000a00 */
[----:B------:R-:W-:-:S02]  /*c7a0*/  ISETP.NE.AND.EX P0, PT, RZ, UR5, PT, P0 ;  /* 0x00000005ff007c0c */ /* 0x000fc4000bf05300 */
[----:B--2---:R-:W-:Y:S01]  /*c7b0*/  SHF.R.S32.HI R4, RZ, 0x1f, R8 ;  /* 0x0000001fff047819 */ /* 0x004fe20000011408 */
[----:B------:R-:W-:-:S10]  /*c7c0*/  IMAD.SHL.U32 R24, R8, 0x4, RZ ;  /* 0x0000000408187824 */ /* 0x000fd400078e00ff */
[C---:B------:R-:W-:Y:S01]  /*c7d0*/  @P0 LEA R2, P1, R8.reuse, UR4, 0x2 ;  /* 0x0000000408020c11 */ /* 0x040fe2000f8210ff */
[----:B------:R-:W-:Y:S03]  /*c7e0*/  STL [R1+0x8], R8 ;  /* 0x0000080801007387 */ /* 0x000fe60000100800 */
[C-C-:B------:R-:W-:Y:S01]  /*c7f0*/  @P0 LEA.HI.X R3, R8.reuse, UR5, R4.reuse, 0x2, P1 ;  /* 0x0000000508030c11 */ /* 0x140fe200088f1404 */
[----:B------:R-:W-:Y:S01]  /*c800*/  ULDC.64 UR4, c[0x0][0xa00] ;  /* 0x0002800000047ab9 */ /* 0x000fe20000000a00 */
[----:B------:R-:W-:Y:S01]  /*c810*/  SHF.L.U64.HI R29, R8, 0x2, R4 ;  /* 0x00000002081d7819 */ /* 0x000fe20000010204 */
[----:B------:R0:W-:Y:S01]  /*c820*/  STL [R1+0x18], R4 ;  /* 0x0000180401007387 */ /* 0x0001e20000100800 */
[----:B------:R-:W-:-:S03]  /*c830*/  ISETP.NE.U32.AND P1, PT, RZ, UR4, PT ;  /* 0x00000004ff007c0c */ /* 0x000fc6000bf25070 */
[----:B-1----:R1:W5:Y:S01]  /*c840*/  @P0 LDG.E R0, desc[UR60][R2.64] ;  /* 0x0000003c02000981 */ /* 0x002362000c1e1900 */
[----:B------:R-:W-:Y:S01]  /*c850*/  ISETP.NE.AND.EX P1, PT, RZ, UR5, PT, P1 ;  /* 0x00000005ff007c0c */ /* 0x000fe2000bf25310 */
[----:B------:R-:W-:Y:S01]  /*c860*/  IMAD.MOV.U32 R28, RZ, RZ, RZ ;  /* 0x000000ffff1c7224 */ /* 0x000fe200078e00ff */
[----:B------:R-:W-:Y:S02]  /*c870*/  ISETP.NE.U32.AND P2, PT, RZ, UR6, PT ;  /* 0x00000006ff007c0c */ /* 0x000fe4000bf45070 */
[----:B------:R-:W-:Y:S02]  /*c880*/  ISETP.NE.U32.AND P0, PT, RZ, UR8, PT ;  /* 0x00000008ff007c0c */ /* 0x000fe4000bf05070 */
[----:B------:R-:W-:Y:S02]  /*c890*/  ISETP.NE.AND.EX P2, PT, RZ, UR7, PT, P2 ;  /* 0x00000007ff007c0c */ /* 0x000fe4000bf45320 */
[----:B------:R-:W-:Y:S02]  /*c8a0*/  ISETP.NE.AND.EX P0, PT, RZ, UR9, PT, P0 ;  /* 0x00000009ff007c0c */ /* 0x000fe4000bf05300 */
[----:B-1----:R-:W-:-:S02]  /*c8b0*/  IADD3 R2, P3, R24, UR4, RZ ;  /* 0x0000000418027c10 */ /* 0x002fc4000ff7e0ff */
[----:B0-----:R-:W-:Y:S02]  /*c8c0*/  IADD3 R4, P4, R24, UR8, RZ ;  /* 0x0000000818047c10 */ /* 0x001fe4000ff9e0ff */
[C---:B------:R-:W-:Y:S01]  /*c8d0*/  IADD3.X R3, R29.reuse, UR5, RZ, P3, !PT ;  /* 0x000000051d037c10 */ /* 0x040fe20009ffe4ff */
[----:B------:R-:W-:Y:S01]  /*c8e0*/  ULDC UR4, c[0x0][0x288] ;  /* 0x0000a20000047ab9 */ /* 0x000fe20000000800 */
[----:B------:R-:W-:-:S03]  /*c8f0*/  IADD3.X R5, R29, UR9, RZ, P4, !PT ;  /* 0x000000091d057c10 */ /* 0x000fc6000a7fe4ff */
[----:B------:R-:W2:Y:S01]  /*c900*/  @P1 LDG.E R6, desc[UR60][R2.64] ;  /* 0x0000003c02061981 */ /* 0x000ea2000c1e1900 */
[----:B------:R-:W-:Y:S01]  /*c910*/  IMAD.U32 R9, RZ, RZ, UR4 ;  /* 0x00000004ff097e24 */ /* 0x000fe2000f8e00ff */
[----:B------:R-:W-:Y:S02]  /*c920*/  ULDC.64 UR4, c[0x0][0x418] ;  /* 0x0001060000047ab9 */ /* 0x000fe40000000a00 */
[----:B------:R-:W5:Y:S04]  /*c930*/  @P0 LDG.E R28, desc[UR60][R4.64] ;  /* 0x0000003c041c0981 */ /* 0x000f68000c1e1900 */
[----:B--2---:R0:W-:Y:S02]  /*c940*/  STL [R1+0x14], R6 ;  /* 0x0000140601007387 */ /* 0x0041e40000100800 */
[----:B0-----:R-:W-:-:S04]  /*c950*/  @P2 IADD3 R6, P3, R24, UR6, RZ ;  /* 0x0000000618062c10 */ /* 0x001fc8000ff7e0ff */
[----:B------:R-:W-:-:S05]  /*c960*/  @P2 IADD3.X R7, R29, UR7, RZ, P3, !PT ;  /* 0x000000071d072c10 */ /* 0x000fca0009ffe4ff */
[----:B------:R0:W2:Y:S01]  /*c970*/  @P2 LDG.E R9, desc[UR60][R6.64] ;  /* 0x0000003c06092981 */ /* 0x0000a2000c1e1900 */
[----:B------:R-:W-:-:S03]  /*c980*/  UISETP.NE.U32.AND UP0, UPT, UR4, URZ, UPT ;  /* 0x0000003f0400728c */ /* 0x000fc6000bf05070 */
[----:B------:R-:W-:Y:S01]  /*c990*/  ULDC UR4, c[0x0][0x424] ;  /* 0x0001090000047ab9 */ /* 0x000fe20000000800 */
[----:B------:R-:W-:-:S03]  /*c9a0*/  UISETP.NE.AND.EX UP0, UPT, UR5, URZ, UPT, UP0 ;  /* 0x0000003f0500728c */ /* 0x000fc6000bf05300 */
[----:B------:R-:W-:Y:S01]  /*c9b0*/  ULDC UR5, c[0x0][0x2f0] ;  /* 0x0000bc0000057ab9 */ /* 0x000fe20000000800 */
[----:B------:R-:W-:-:S04]  /*c9c0*/  USEL UR4, UR4, 0x1, UP0 ;  /* 0x0000000104047887 */ /* 0x000fc80008000000 */
[----:B------:R-:W-:-:S06]  /*c9d0*/  UIMAD UR4, UR4, UR5, URZ ;  /* 0x00000005040472a4 */ /* 0x000fcc000f8e023f */
[----:B0-----:R-:W-:Y:S01]  /*c9e0*/  IMAD.U32 R6, RZ, RZ, UR4 ;  /* 0x00000004ff067e24 */ /* 0x001fe2000f8e00ff */
[----:B--2---:R0:W-:Y:S01]  /*c9f0*/  STL [R1+0x2c], R9 ;  /* 0x00002c0901007387 */ /* 0x0041e20000100800 */
[----:B---3--:R-:W-:Y:S05]  /*ca00*/  @P2 BRA `(.L_x_218) ;  /* 0x0000000000142947 */ /* 0x008fea0003800000 */
[----:B------:R-:W-:Y:S05]  /*ca10*/  @!P1 BRA `(.L_x_218) ;  /* 0x0000000000109947 */ /* 0x000fea0003800000 */
[----:B------:R-:W2:Y:S04]  /*ca20*/  LDG.E R7, desc[UR60][R2.64] ;  /* 0x0000003c02077981 */ /* 0x000ea8000c1e1900 */
[----:B------:R-:W2:Y:S02]  /*ca30*/  LDG.E R2, desc[UR60][R2.64+0x4] ;  /* 0x0000043c02027981 */ /* 0x000ea4000c1e1900 */
[----:B--2---:R-:W-:-:S05]  /*ca40*/  IMAD.IADD R2, R2, 0x1, -R7 ;  /* 0x0000000102027824 */ /* 0x004fca00078e0a07 */
[----:B------:R1:W-:Y:S02]  /*ca50*/  STL [R1+0x2c], R2 ;  /* 0x00002c0201007387 */ /* 0x0003e40000100800 */
.L_x_218:
[----:B------:R-:W-:Y:S01]  /*ca60*/  ULDC.64 UR4, c[0x0][0xa20] ;  /* 0x0002880000047ab9 */ /* 0x000fe20000000a00 */
[----:B-----5:R-:W-:Y:S01]  /*ca70*/  IADD3 R28, R28, R0, RZ ;  /* 0x000000001c1c7210 */ /* 0x020fe20007ffe0ff */
[----:B------:R-:W-:Y:S01]  /*ca80*/  IMAD.MOV.U32 R25, RZ, RZ, R8 ;  /* 0x000000ffff197224 */ /* 0x000fe200078e0008 */
[----:B------:R-:W-:-:S04]  /*ca90*/  ISETP.NE.U32.AND P1, PT, RZ, UR4, PT ;  /* 0x00000004ff007c0c */ /* 0x000fc8000bf25070 */
[----:B------:R-:W-:-:S13]  /*caa0*/  ISETP.NE.AND.EX P1, PT, RZ, UR5, PT, P1 ;  /* 0x00000005ff007c0c */ /* 0x000fda000bf25310 */
[----:B------:R-:W-:Y:S05]  /*cab0*/  @!P1 BRA `(.L_x_219) ;  /* 0x0000000000109947 */ /* 0x000fea0003800000 */
[----:B-1----:R-:W-:-:S04]  /*cac0*/  IADD3 R2, P0, R24, UR4, RZ ;  /* 0x0000000418027c10 */ /* 0x002fc8000ff1e0ff */
[----:B------:R-:W-:-:S05]  /*cad0*/  IADD3.X R3, R29, UR5, RZ, P0, !PT ;  /* 0x000000051d037c10 */ /* 0x000fca00087fe4ff */
[----:B------:R1:W5:Y:S01]  /*cae0*/  LDG.E R6, desc[UR60][R2.64] ;  /* 0x0000003c02067981 */ /* 0x000362000c1e1900 */
[----:B------:R-:W-:Y:S05]  /*caf0*/  BRA `(.L_x_220) ;  /* 0x0000000000107947 */ /* 0x000fea0003800000 */
.L_x_219:
[----:B------:R-:W-:Y:S05]  /*cb00*/  @!P0 BRA `(.L_x_220) ;  /* 0x00000000000c8947 */ /* 0x000fea0003800000 */
[----:B------:R-:W2:Y:S04]  /*cb10*/  LDG.E R6, desc[UR60][R4.64] ;  /* 0x0000003c04067981 */ /* 0x000ea8000c1e1900 */
[----:B------:R-:W2:Y:S02]  /*cb20*/  LDG.E R4, desc[UR60][R4.64+0x4] ;  /* 0x0000043c04047981 */ /* 0x000ea4000c1e1900 */
[----:B--2---:R-:W-:-:S07]  /*cb30*/  IMAD.IADD R6, R4, 0x1, -R6 ;  /* 0x0000000104067824 */ /* 0x004fce00078e0a06 */
.L_x_220:
[----:B-1---5:R-:W-:Y:S01]  /*cb40*/  IMAD.IADD R2, R6, 0x1, -R0 ;  /* 0x0000000106027824 */ /* 0x022fe200078e0a00 */
[----:B------:R-:W-:Y:S03]  /*cb50*/  BSSY B7, `(.L_x_221) ;  /* 0x000041a000077945 */ /* 0x000fe60003800000 */
[C---:B------:R-:W-:Y:S01]  /*cb60*/  VIADD R0, R2.reuse, 0x8f ;  /* 0x0000008f02007836 */ /* 0x040fe20000000000 */
[----:B------:R1:W-:Y:S01]  /*cb70*/  STL [R1+0x28], R2 ;  /* 0x0000280201007387 */ /* 0x0003e20000100800 */
[----:B------:R-:W-:Y:S02]  /*cb80*/  ISETP.GT.AND P0, PT, R2, RZ, PT ;  /* 0x000000ff0200720c */ /* 0x000fe40003f04270 */
[----:B------:R-:W-:-:S05]  /*cb90*/  IMAD.HI R0, R0, 0x38e38e39, RZ ;  /* 0x38e38e3900007827 */ /* 0x000fca00078e02ff */
[----:B-1----:R-:W-:-:S04]  /*cba0*/  SHF.R.U32.HI R2, RZ, 0x1f, R0 ;  /* 0x0000001fff027819 */ /* 0x002fc80000011600 */
[----:B------:R-:W-:-:S05]  /*cbb0*/  LEA.HI.SX32 R0, R0, R2, 0x1b ;  /* 0x0000000200007211 */ /* 0x000fca00078fdaff */
[----:B------:R1:W-:Y:S01]  /*cbc0*/  STL [R1+0x10], R0 ;  /* 0x0000100001007387 */ /* 0x0003e20000100800 */
[----:B------:R-:W-:Y:S05]  /*cbd0*/  @P0 BRA `(.L_x_222) ;  /* 0x0000000000440947 */ /* 0x000fea0003800000 */
[----:B------:R-:W2:Y:S02]  /*cbe0*/  S2R R3, SR_TID.X ;  /* 0x0000000000037919 */ /* 0x000ea40000002100 */
[----:B--2---:R-:W-:-:S04]  /*cbf0*/  LOP3.LUT R3, R3, 0x7f, RZ, 0xc0, !PT ;  /* 0x0000007f03037812 */ /* 0x004fc800078ec0ff */
[----:B------:R-:W-:-:S13]  /*cc00*/  ISETP.NE.AND P0, PT, R3, RZ, PT ;  /* 0x000000ff0300720c */ /* 0x000fda0003f05270 */
[----:B------:R-:W-:Y:S05]  /*cc10*/  @P0 BRA `(.L_x_223) ;  /* 0x0000004000340947 */ /* 0x000fea0003800000 */
[----:B------:R-:W2:Y:S01]  /*cc20*/  S2R R5, SR_LANEID ;  /* 0x0000000000057919 */ /* 0x000ea20000000000 */
[----:B------:R-:W-:Y:S01]  /*cc30*/  VOTEU.ANY UR4, UPT, PT ;  /* 0x0000000000047886 */ /* 0x000fe200038e0100 */
[----:B------:R-:W3:Y:S01]  /*cc40*/  LDC.64 R2, c[0x0][0xc60] ;  /* 0x00031800ff027b82 */ /* 0x000ee20000000a00 */
[----:B-1----:R-:W2:Y:S02]  /*cc50*/  FLO.U32 R0, UR4 ;  /* 0x0000000400007d00 */ /* 0x002ea400080e0000 */
[----:B--2---:R-:W-:-:S06]  /*cc60*/  ISETP.EQ.U32.AND P0, PT, R0, R5, PT ;  /* 0x000000050000720c */ /* 0x004fcc0003f02070 */
[----:B------:R-:W3:Y:S07]  /*cc70*/  POPC R5, UR4 ;  /* 0x0000000400057d09 */ /* 0x000eee0008000000 */
[----:B---3--:R-:W2:Y:S01]  /*cc80*/  @P0 ATOMG.E.ADD.STRONG.GPU PT, R3, desc[UR60][R2.64], R5 ;  /* 0x00000005020309a8 */ /* 0x008ea200081ee1fc */
[----:B------:R-:W1:Y:S02]  /*cc90*/  S2R R4, SR_LTMASK ;  /* 0x0000000000047919 */ /* 0x000e640000003900 */
[----:B-1----:R-:W-:-:S04]  /*cca0*/  LOP3.LUT R4, R4, UR4, RZ, 0xc0, !PT ;  /* 0x0000000404047c12 */ /* 0x002fc8000f8ec0ff */
[----:B------:R-:W1:Y:S01]  /*ccb0*/  POPC R7, R4 ;  /* 0x0000000400077309 */ /* 0x000e620000000000 */
[----:B--2---:R-:W1:Y:S02]  /*ccc0*/  SHFL.IDX PT, R0, R3, R0, 0x1f ;  /* 0x00001f0003007589 */ /* 0x004e6400000e0000 */
[----:B-1----:R-:W-:Y:S01]  /*ccd0*/  IADD3 R16, R0, UR36, R7 ;  /* 0x0000002400107c10 */ /* 0x002fe2000fffe007 */
[----:B------:R-:W-:Y:S06]  /*cce0*/  BRA `(.L_x_223) ;  /* 0x0000004000007947 */ /* 0x000fec0003800000 */
.L_x_222:
[----:B-1----:R-:W-:Y:S01]  /*ccf0*/  VIADD R0, R22, 0x16a00 ;  /* 0x00016a0016007836 */ /* 0x002fe20000000000 */
[----:B------:R-:W-:Y:S04]  /*cd00*/  BSSY B6, `(.L_x_224) ;  /* 0x0000013000067945 */ /* 0x000fe80003800000 */
[----:B------:R-:W-:-:S13]  /*cd10*/  LOP3.LUT P0, RZ, R0, 0x1bf, RZ, 0xc0, !PT ;  /* 0x000001bf00ff7812 */ /* 0x000fda000780c0ff */
[----:B------:R-:W-:Y:S05]  /*cd20*/  @!P0 BRA `(.L_x_225) ;  /* 0x0000000000408947 */ /* 0x000fea0003800000 */
[----:B------:R-:W-:Y:S01]  /*cd30*/  MOV R2, 0x0 ;  /* 0x0000000000027802 */ /* 0x000fe20000000f00 */
[----:B------:R-:W-:Y:S01]  /*cd40*/  ULDC.64 UR6, c[0x4][0xa8] ;  /* 0x01002a0000067ab9 */ /* 0x000fe20000000a00 */
[----:B------:R-:W-:Y:S01]  /*cd50*/  ULDC.64 UR8, c[0x4][0xb0] ;  /* 0x01002c0000087ab9 */ /* 0x000fe20000000a00 */
[----:B------:R-:W-:Y:S01]  /*cd60*/  ULDC.64 UR4, c[0x4][0x8] ;  /* 0x0100020000047ab9 */ /* 0x000fe20000000a00 */
[----:B------:R-:W-:Y:S02]  /*cd70*/  IMAD.U32 R4, RZ, RZ, UR6 ;  /* 0x00000006ff047e24 */ /* 0x000fe4000f8e00ff */
[----:B------:R-:W1:Y:S01]  /*cd80*/  LDC.64 R2, c[0x4][R2] ;  /* 0x0100000002027b82 */ /* 0x000e620000000a00 */
        /* <DEDUP_REMOVED lines=9> */
[----:B01----:R-:W-:Y:S05]  /*ce20*/  CALL.ABS.NOINC R2 ;  /* 0x0000000002007343 */ /* 0x003fea0003c00000 */
.L_x_225:
[----:B------:R-:W-:Y:S05]  /*ce30*/  BSYNC B6 ;  /* 0x0000000000067941 */ /* 0x000fea0003800000 */
.L_x_224:
[----:B------:R-:W-:Y:S01]  /*ce40*/  VIADD R0, R22, 0x200 ;  /* 0x0000020016007836 */ /* 0x000fe20000000000 */
[----:B------:R-:W-:Y:S04]  /*ce50*/  BSSY B6, `(.L_x_226) ;  /* 0x0000023000067945 */ /* 0x000fe80003800000 */
[----:B------:R-:W-:-:S13]  /*ce60*/  LOP3.LUT P0, RZ, R0, 0x1bf, RZ, 0xc0, !PT ;  /* 0x000001bf00ff7812 */ /* 0x000fda000780c0ff */
[----:B------:R-:W-:Y:S05]  /*ce70*/  @!P0 BRA `(.L_x_227) ;  /* 0x0000000000808947 */ /* 0x000fea0003800000 */
[----:B------:R-:W-:Y:S01]  /*ce80*/  MOV R0, 0x0 ;  /* 0x0000000000007802 */ /* 0x000fe20000000f00 */
[----:B------:R-:W-:Y:S01]  /*ce90*/  ULDC.64 UR6, c[0x4][0xa8] ;  /* 0x01002a0000067ab9 */ /* 0x000fe20000000a00 */
[----:B------:R-:W-:Y:S01]  /*cea0*/  ULDC.64 UR8, c[0x4][0xb0] ;  /* 0x01002c0000087ab9 */ /* 0x000fe20000000a00 */
[----:B------:R-:W-:Y:S01]  /*ceb0*/  ULDC.64 UR4, c[0x4][0x10] ;  /* 0x0100040000047ab9 */ /* 0x000fe20000000a00 */
[----:B------:R1:W2:Y:S01]  /*cec0*/  LDC.64 R2, c[0x4][R0] ;  /* 0x0100000000027b82 */ /* 0x0002a20000000a00 */
[----:B------:R-:W-:Y:S01]  /*ced0*/  IMAD.U32 R4, RZ, RZ, UR6 ;  /* 0x00000006ff047e24 */ /* 0x000fe2000f8e00ff */
[----:B------:R-:W-:Y:S01]  /*cee0*/  MOV R11, UR5 ;  /* 0x00000005000b7c02 */ /* 0x000fe20008000f00 */
[----:B------:R-:W-:Y:S02]  /*cef0*/  IMAD.U32 R5, RZ, RZ, UR7 ;  /* 0x00000007ff057e24 */ /* 0x000fe4000f8e00ff */
[----:B------:R-:W-:Y:S02]  /*cf00*/  IMAD.U32 R6, RZ, RZ, UR8 ;  /* 0x00000008ff067e24 */ /* 0x000fe4000f8e00ff */
[----:B------:R-:W-:-:S02]  /*cf10*/  IMAD.U32 R7, RZ, RZ, UR9 ;  /* 0x00000009ff077e24 */ /* 0x000fc4000f8e00ff */
[----:B------:R-:W-:Y:S02]  /*cf20*/  IMAD.U32 R10, RZ, RZ, UR4 ;  /* 0x00000004ff0a7e24 */ /* 0x000fe4000f8e00ff */
[----:B------:R-:W-:Y:S02]  /*cf30*/  IMAD.MOV.U32 R8, RZ, RZ, 0x70 ;  /* 0x00000070ff087424 */ /* 0x000fe400078e00ff */
[----:B------:R-:W-:Y:S02]  /*cf40*/  IMAD.MOV.U32 R12, RZ, RZ, 0x1 ;  /* 0x00000001ff0c7424 */ /* 0x000fe400078e00ff */
[----:B-1----:R-:W-:-:S07]  /*cf50*/  IMAD.MOV.U32 R13, RZ, RZ, RZ ;  /* 0x000000ffff0d7224 */ /* 0x002fce00078e00ff */
[----:B------:R-:W-:-:S07]  /*cf60*/  LEPC R20, `(.L_x_228) ;  /* 0x000000001014794e */ /* 0x000fce0000000000 */
[----:B0-2---:R-:W-:Y:S05]  /*cf70*/  CALL.ABS.NOINC R2 ;  /* 0x0000000002007343 */ /* 0x005fea0003c00000 */
.L_x_228:
[----:B------:R-:W-:Y:S01]  /*cf80*/  MOV R2, 0x0 ;  /* 0x0000000000027802 */ /* 0x000fe20000000f00 */
        /* <DEDUP_REMOVED lines=15> */
.L_x_227:
[----:B------:R-:W-:Y:S05]  /*d080*/  BSYNC B6 ;  /* 0x0000000000067941 */ /* 0x000fea0003800000 */
.L_x_226:
[----:B------:R-:W-:Y:S01]  /*d090*/  ULDC.64 UR4, c[0x0][0x9f8] ;  /* 0x00027e0000047ab9 */ /* 0x000fe20000000a00 */
[----:B------:R-:W2:Y:S01]  /*d0a0*/  LDL R20, [R1+0x10] ;  /* 0x0000100001147983 */ /* 0x000ea20000100800 */
[----:B------:R-:W-:-:S04]  /*d0b0*/  ISETP.NE.U32.AND P0, PT, RZ, UR4, PT ;  /* 0x00000004ff007c0c */ /* 0x000fc8000bf05070 */
[----:B------:R-:W-:-:S13]  /*d0c0*/  ISETP.NE.AND.EX P0, PT, RZ, UR5, PT, P0 ;  /* 0x00000005ff007c0c */ /* 0x000fda000bf05300 */
[----:B------:R-:W-:-:S04]  /*d0d0*/  @P0 IADD3 R2, P1, R24, UR4, RZ ;  /* 0x0000000418020c10 */ /* 0x000fc8000ff3e0ff */
[----:B------:R-:W-:Y:S01]  /*d0e0*/  @P0 IADD3.X R3, R29, UR5, RZ, P1, !PT ;  /* 0x000000051d030c10 */ /* 0x000fe20008ffe4ff */
[----:B------:R-:W-:-:S04]  /*d0f0*/  ULDC.64 UR4, c[0x0][0xa08] ;  /* 0x0002820000047ab9 */ /* 0x000fc80000000a00 */
[----:B------:R1:W3:Y:S02]  /*d100*/  @P0 LDG.E R25, desc[UR60][R2.64] ;  /* 0x0000003c02190981 */ /* 0x0002e4000c1e1900 */
[----:B-1----:R-:W1:Y:S02]  /*d110*/  LDC.64 R2, c[0x0][0x418] ;  /* 0x00010600ff027b82 */ /* 0x002e640000000a00 */
[----:B-1----:R-:W-:Y:S01]  /*d120*/  LOP3.LUT P0, RZ, R2, UR4, RZ, 0xfc, !PT ;  /* 0x0000000402ff7c12 */ /* 0x002fe2000f80fcff */
[----:B------:R-:W-:-:S03]  /*d130*/  UMOV UR4, 0xffffffff ;  /* 0xffffffff00047882 */ /* 0x000fc60000000000 */
[----:B------:R-:W-:Y:S01]  /*d140*/  LOP3.LUT P0, RZ, R3, UR5, RZ, 0xfc, P0 ;  /* 0x0000000503ff7c12 */ /* 0x000fe2000800fcff */
[----:B--2---:R-:W-:-:S05]  /*d150*/  VIADD R7, R20, 0xffffffff ;  /* 0xffffffff14077836 */ /* 0x004fca0000000000 */
[----:B------:R1:W-:Y:S01]  /*d160*/  STL [R1+0xc], R7 ;  /* 0x00000c0701007387 */ /* 0x0003e20000100800 */
[----:B---3--:R-:W-:Y:S02]  /*d170*/  SHF.R.S32.HI R29, RZ, 0x1f, R25 ;  /* 0x0000001fff1d7819 */ /* 0x008fe40000011419 */
[----:B------:R-:W-:Y:S01]  /*d180*/  SEL R24, R25, RZ, !P0 ;  /* 0x000000ff19187207 */ /* 0x000fe20004000000 */
[----:B-1----:R-:W-:Y:S06]  /*d190*/  BRA.DIV UR4, `(.L_x_229) ;  /* 0x0000004a04b47947 */ /* 0x002fec000b800000 */
[----:B------:R-:W1:Y:S02]  /*d1a0*/  S2R R0, SR_TID.X ;  /* 0x0000000000007919 */ /* 0x000e640000002100 */
[----:B-1----:R-:W-:-:S04]  /*d1b0*/  SHF.R.U32.HI R0, RZ, 0x5, R0 ;  /* 0x00000005ff007819 */ /* 0x002fc80000011600 */
[----:B------:R-:W-:-:S05]  /*d1c0*/  LOP3.LUT R0, R0, 0x3, RZ, 0xc0, !PT ;  /* 0x0000000300007812 */ /* 0x000fca00078ec0ff */
[----:B------:R1:W2:Y:S02]  /*d1d0*/  SHFL.IDX PT, R14, R0, RZ, 0x1f ;  /* 0x00001fff000e7589 */ /* 0x0002a400000e0000 */
.L_x_337:
[----:B------:R-:W-:Y:S02]  /*d1e0*/  PLOP3.LUT P1, PT, PT, PT, PT, 0x8, 0x0 ;  /* 0x000000000000781c */ /* 0x000fe40003f2e170 */
[----:B--2---:R-:W-:Y:S02]  /*d1f0*/  ISETP.NE.AND P0, PT, R14, RZ, PT ;  /* 0x000000ff0e00720c */ /* 0x004fe40003f05270 */
[----:B-1----:R-:W-:-:S05]  /*d200*/  P2R R0, PR, RZ, 0x2 ;  /* 0x00000002ff007803 */ /* 0x002fca0000000000 */
[----:B------:R1:W-:Y:S06]  /*d210*/  STL [R1], R0 ;  /* 0x0000000001007387 */ /* 0x0003ec0000100800 */
[----:B------:R-:W-:Y:S05]  /*d220*/  @P0 BRA `(.L_x_230) ;  /* 0x00000004001c0947 */ /* 0x000fea0003800000 */
[----:B------:R-:W-:-:S03]  /*d230*/  UMOV UR4, 0xffffffff ;  /* 0xffffffff00047882 */ /* 0x000fc60000000000 */
[----:B------:R-:W-:Y:S05]  /*d240*/  BRA.DIV UR4, `(.L_x_231) ;  /* 0x0000004a04bc7947 */ /* 0x000fea000b800000 */
[----:B------:R-:W-:-:S13]  /*d250*/  ELECT P6, URZ, PT ;  /* 0x00000000003f782f */ /* 0x000fda00038c0000 */
.L_x_340:
[----:B------:R-:W-:Y:S05]  /*d260*/  @!P6 BRA `(.L_x_230) ;  /* 0x00000004000ce947 */ /* 0x000fea0003800000 */
[----:B------:R-:W-:Y:S01]  /*d270*/  ISETP.NE.U32.AND P0, PT, R2, RZ, PT ;  /* 0x000000ff0200720c */ /* 0x000fe20003f05070 */
[----:B------:R-:W-:-:S03]  /*d280*/  IMAD.MOV.U32 R27, RZ, RZ, R7 ;  /* 0x000000ffff1b7224 */ /* 0x000fc600078e0007 */
[----:B------:R-:W-:-:S13]  /*d290*/  ISETP.NE.AND.EX P0, PT, R3, RZ, PT, P0 ;  /* 0x000000ff0300720c */ /* 0x000fda0003f05300 */
[----:B------:R-:W-:Y:S05]  /*d2a0*/  @!P0 BRA `(.L_x_232) ;  /* 0x0000000000448947 */ /* 0x000fea0003800000 */
[----:B------:R-:W2:Y:S01]  /*d2b0*/  LDC R6, c[0x0][0x43c] ;  /* 0x00010f00ff067b82 */ /* 0x000ea20000000800 */
[----:B------:R-:W-:Y:S01]  /*d2c0*/  ULDC.64 UR4, c[0x0][0x428] ;  /* 0x00010a0000047ab9 */ /* 0x000fe20000000a00 */
[----:B--2---:R-:W-:-:S13]  /*d2d0*/  ISETP.NE.AND P0, PT, R6, 0x1, PT ;  /* 0x000000010600780c */ /* 0x004fda0003f05270 */
[----:B------:R-:W1:Y:S02]  /*d2e0*/  @P0 LDC.64 R4, c[0x0][0x440] ;  /* 0x00011000ff040b82 */ /* 0x000e640000000a00 */
[----:B-1----:R-:W-:-:S04]  /*d2f0*/  @P0 IMAD.HI.U32 R0, R7, R4, RZ ;  /* 0x0000000407000227 */ /* 0x002fc800078e00ff */
[----:B------:R-:W-:Y:S01]  /*d300*/  IMAD.MOV.U32 R4, RZ, RZ, R7 ;  /* 0x000000ffff047224 */ /* 0x000fe200078e0007 */
[----:B------:R-:W-:Y:S01]  /*d310*/  @P0 SHF.R.U32.HI R4, RZ, R5, R0 ;  /* 0x00000005ff040219 */ /* 0x000fe20000011600 */
[----:B------:R-:W-:-:S03]  /*d320*/  IMAD R0, R29, UR4, RZ ;  /* 0x000000041d007c24 */ /* 0x000fc6000f8e02ff */
[--C-:B------:R-:W-:Y:S01]  /*d330*/  SHF.R.S32.HI R5, RZ, 0x1f, R4.reuse ;  /* 0x0000001fff057819 */ /* 0x100fe20000011404 */
[----:B------:R-:W-:Y:S02]  /*d340*/  IMAD.MOV R27, RZ, RZ, -R4 ;  /* 0x000000ffff1b7224 */ /* 0x000fe400078e0a04 */
[C---:B------:R-:W-:Y:S02]  /*d350*/  IMAD R0, R25.reuse, UR5, R0 ;  /* 0x0000000519007c24 */ /* 0x040fe4000f8e0200 */
[----:B------:R-:W-:-:S04]  /*d360*/  IMAD.WIDE.U32 R4, R25, UR4, R4 ;  /* 0x0000000419047c25 */ /* 0x000fc8000f8e0004 */
[----:B------:R-:W-:Y:S01]  /*d370*/  IMAD.IADD R0, R5, 0x1, R0 ;  /* 0x0000000105007824 */ /* 0x000fe200078e0200 */
[----:B------:R-:W-:Y:S01]  /*d380*/  LEA R2, P0, R4, R2, 0x2 ;  /* 0x0000000204027211 */ /* 0x000fe200078010ff */
[----:B------:R-:W-:-:S03]  /*d390*/  IMAD R27, R6, R27, R7 ;  /* 0x0000001b061b7224 */ /* 0x000fc600078e0207 */
[----:B------:R-:W-:-:S05]  /*d3a0*/  LEA.HI.X R3, R4, R3, R0, 0x2, P0 ;  /* 0x0000000304037211 */ /* 0x000fca00000f1400 */
[----:B------:R2:W5:Y:S04]  /*d3b0*/  LDG.E R24, desc[UR60][R2.64] ;  /* 0x0000003c02187981 */ /* 0x000568000c1e1900 */
.L_x_232:
[----:B-1----:R-:W-:Y:S01]  /*d3c0*/  IMAD R0, R23, 0x8, R22 ;  /* 0x0000000817007824 */ /* 0x002fe200078e0216 */
[----:B--2---:R-:W-:-:S04]  /*d3d0*/  SHF.L.U32 R2, R26, 0x1f, RZ ;  /* 0x0000001f1a027819 */ /* 0x004fc800000006ff */
[----:B------:R-:W1:Y:S02]  /*d3e0*/  SYNCS.PHASECHK.TRANS64.TRYWAIT P0, [R0+URZ+0x31c40], R2 ;  /* 0x031c4002000075a7 */ /* 0x000e64000800017f */
[----:B-1----:R-:W-:Y:S05]  /*d3f0*/  @!P0 BRA `(.L_x_233) ;  /* 0x0000004800708947 */ /* 0x002fea0003800000 */
.L_x_341:
[----:B------:R-:W2:Y:S02]  /*d400*/  S2R R3, SR_TID.X ;  /* 0x0000000000037919 */ /* 0x000ea40000002100 */
[----:B--2---:R-:W-:-:S04]  /*d410*/  LOP3.LUT R3, R3, 0x7f, RZ, 0xc0, !PT ;  /* 0x0000007f03037812 */ /* 0x004fc800078ec0ff */
[----:B------:R-:W-:-:S13]  /*d420*/  ISETP.NE.AND P0, PT, R3, RZ, PT ;  /* 0x000000ff0300720c */ /* 0x000fda0003f05270 */
[----:B------:R-:W-:Y:S05]  /*d430*/  @P0 BRA `(.L_x_234) ;  /* 0x00000000001c0947 */ /* 0x000fea0003800000 */
[----:B------:R-:W2:Y:S01]  /*d440*/  S2R R3, SR_TID.X ;  /* 0x0000000000037919 */ /* 0x000ea20000002100 */
[----:B-1----:R-:W-:-:S04]  /*d450*/  IMAD.MOV.U32 R2, RZ, RZ, 0x6c00 ;  /* 0x00006c00ff027424 */ /* 0x002fc800078e00ff */
[----:B------:R3:W-:Y:S01]  /*d460*/  SYNCS.ARRIVE.TRANS64 RZ, [R0+URZ+0x31c30], R2 ;  /* 0x031c300200ff79a7 */ /* 0x0007e2000800003f */
[----:B--2---:R-:W-:-:S04]  /*d470*/  LOP3.LUT R3, R3, 0x1f, RZ, 0xc0, !PT ;  /* 0x0000001f03037812 */ /* 0x004fc800078ec0ff */
[----:B------:R-:W-:-:S13]  /*d480*/  ISETP.NE.AND P0, PT, R3, RZ, PT ;  /* 0x000000ff0300720c */ /* 0x000fda0003f05270 */
[----:B---3--:R-:W-:Y:S05]  /*d490*/  @!P0 BRA `(.L_x_234) ;  /* 0x0000000000048947 */ /* 0x008fea0003800000 */
[----:B------:R-:W-:Y:S01]  /*d4a0*/  BPT.TRAP 0x1 ;  /* 0x000000040000795c */ /* 0x000fe20000300000 */
.L_x_234:
[----:B------:R-:W-:Y:S01]  /*d4b0*/  R2UR UR9, R0 ;  /* 0x00000000000972ca */ /* 0x000fe200000e0000 */
[----:B-1----:R-:W-:Y:S01]  /*d4c0*/  IMAD R0, R23, 0x6c00, R22 ;  /* 0x00006c0017007824 */ /* 0x002fe200078e0216 */
[----:B------:R-:W-:Y:S01]  /*d4d0*/  R2UR UR11, R27 ;  /* 0x000000001b0b72ca */ /* 0x000fe200000e0000 */
[----:B------:R-:W-:Y:S01]  /*d4e0*/  UIADD3 UR4, UP0, UR38, 0x370, URZ ;  /* 0x0000037026047890 */ /* 0x000fe2000ff1e03f */
[----:B------:R-:W-:Y:S01]  /*d4f0*/  R2UR UR5, R28 ;  /* 0x000000001c0572ca */ /* 0x000fe200000e0000 */
[----:B------:R-:W-:Y:S01]  /*d500*/  UMOV UR10, URZ ;  /* 0x0000003f000a7c82 */ /* 0x000fe20008000000 */
[----:B------:R-:W-:Y:S01]  /*d510*/  R2UR UR8, R0 ;  /* 0x00000000000872ca */ /* 0x000fe200000e0000 */
[----:B------:R-:W-:Y:S01]  /*d520*/  UMOV UR6, 0x0 ;  /* 0x0000000000067882 */ /* 0x000fe20000000000 */
[----:B------:R-:W-:Y:S01]  /*d530*/  R2UR UR12, R18 ;  /* 0x00000000120c72ca */ /* 0x000fe200000e0000 */
[----:B------:R-:W-:Y:S01]  /*d540*/  UMOV UR7, 0x14f00000 ;  /* 0x14f0000000077882 */ /* 0x000fe20000000000 */
[----:B-----5:R-:W-:Y:S01]  /*d550*/  R2UR UR13, R24 ;  /* 0x00000000180d72ca */ /* 0x020fe200000e0000 */
[----:B------:R-:W-:Y:S01]  /*d560*/  UMOV UR16, 0x20 ;  /* 0x0000002000107882 */ /* 0x000fe20000000000 */
[----:B------:R-:W-:Y:S01]  /*d570*/  PLOP3.LUT P0, PT, PT, PT, PT, 0x80, 0x0 ;  /* 0x000000000000781c */ /* 0x000fe20003f0f070 */
[----:B------:R-:W-:-:S03]  /*d580*/  UIADD3 UR9, UR9, 0x31c30, URZ ;  /* 0x00031c3009097890 */ /* 0x000fc6000fffe03f */
[----:B------:R-:W-:Y:S01]  /*d590*/  P2R R0, PR, RZ, 0x1 ;  /* 0x00000001ff007803 */ /* 0x000fe20000000000 */
[----:B------:R-:W-:Y:S02]  /*d5a0*/  UIMAD UR11, UR11, 0x90, UR5 ;  /* 0x000000900b0b78a4 */ /* 0x000fe4000f8e0205 */
[----:B------:R-:W-:Y:S02]  /*d5b0*/  UIADD3 UR14, UR8, 0x16a00, URZ ;  /* 0x00016a00080e7890 */ /* 0x000fe4000fffe03f */
[----:B------:R-:W-:Y:S01]  /*d5c0*/  UIADD3.X UR5, URZ, UR39, URZ, UP0, !UPT ;  /* 0x000000273f057290 */ /* 0x000fe200087fe43f */
[----:B------:R2:W-:Y:S01]  /*d5d0*/  STL [R1], R0 ;  /* 0x0000000001007387 */ /* 0x0005e20000100800 */
        /* <DEDUP_REMOVED lines=11> */
[----:B--2---:R-:W-:Y:S01]  /*d690*/  NOP ;  /* 0x0000000000007918 */ /* 0x004fe20000000000 */
.L_x_230:
[----:B------:R-:W2:Y:S04]  /*d6a0*/  LDL.LU R4, [R1+0x14] ;  /* 0x0000140001047983 */ /* 0x000ea80000300800 */
[----:B------:R-:W3:Y:S04]  /*d6b0*/  LDL.LU R6, [R1+0x8] ;  /* 0x0000080001067983 */ /* 0x000ee80000300800 */
[----:B------:R-:W4:Y:S01]  /*d6c0*/  LDL.LU R3, [R1+0x18] ;  /* 0x0000180001037983 */ /* 0x000f220000300800 */
[----:B------:R-:W-:Y:S05]  /*d6d0*/  WARPSYNC.ALL ;  /* 0x0000000000007948 */ /* 0x000fea0003800000 */
[----:B------:R-:W-:Y:S01]  /*d6e0*/  ULDC.64 UR6, c[0x0][0xa00] ;  /* 0x0002800000067ab9 */ /* 0x000fe20000000a00 */
[----:B------:R-:W-:Y:S01]  /*d6f0*/  ULDC.64 UR4, c[0x0][0x298] ;  /* 0x0000a60000047ab9 */ /* 0x000fe20000000a00 */
[----:B------:R-:W-:Y:S01]  /*d700*/  BAR.SYNC.DEFER_BLOCKING 0x8, 0x200 ;  /* 0x0208000000007b1d */ /* 0x000fe20000010000 */
[----:B------:R-:W-:Y:S01]  /*d710*/  ISETP.NE.U32.AND P0, PT, RZ, UR6, PT ;  /* 0x00000006ff007c0c */ /* 0x000fe2000bf05070 */
[----:B-1----:R-:W-:-:S03]  /*d720*/  VIADD R0, R22, 0xda00 ;  /* 0x0000da0016007836 */ /* 0x002fc60000000000 */
[----:B------:R-:W-:Y:S01]  /*d730*/  ISETP.NE.AND.EX P0, PT, RZ, UR7, PT, P0 ;  /* 0x00000007ff007c0c */ /* 0x000fe2000bf05300 */
[----:B------:R-:W-:Y:S01]  /*d740*/  BSSY B6, `(.L_x_235) ;  /* 0x0000020000067945 */ /* 0x000fe20003800000 */
[----:B------:R-:W-:Y:S02]  /*d750*/  LOP3.LUT P1, RZ, R0, 0x1bf, RZ, 0xc0, !PT ;  /* 0x000001bf00ff7812 */ /* 0x000fe4000782c0ff */
[----:B--2---:R-:W-:-:S05]  /*d760*/  SHF.R.S32.HI R2, RZ, 0x1f, R4 ;  /* 0x0000001fff027819 */ /* 0x004fca0000011404 */
[----:B------:R-:W-:Y:S01]  /*d770*/  IMAD R2, R2, UR4, RZ ;  /* 0x0000000402027c24 */ /* 0x000fe2000f8e02ff */
[----:B----4-:R-:W-:-:S03]  /*d780*/  SEL R3, R3, RZ, !P0 ;  /* 0x000000ff03037207 */ /* 0x010fc60004000000 */
[----:B------:R-:W-:Y:S01]  /*d790*/  IMAD R0, R4, UR5, R2 ;  /* 0x0000000504007c24 */ /* 0x000fe2000f8e0202 */
[----:B---3--:R-:W-:Y:S01]  /*d7a0*/  SEL R2, R6, RZ, !P0 ;  /* 0x000000ff06027207 */ /* 0x008fe20004000000 */
[----:B------:R-:W-:-:S05]  /*d7b0*/  IMAD.WIDE.U32 R4, R4, UR4, RZ ;  /* 0x0000000404047c25 */ /* 0x000fca000f8e00ff */
[----:B------:R-:W-:Y:S04]  /*d7c0*/  STL.64 [R1+0x20], R4 ;  /* 0x0000200401007387 */ /* 0x000fe80000100a00 */
[----:B------:R1:W-:Y:S04]  /*d7d0*/  STL [R1+0x8], R2 ;  /* 0x0000080201007387 */ /* 0x0003e80000100800 */
[----:B------:R2:W-:Y:S01]  /*d7e0*/  STL [R1+0x34], R3 ;  /* 0x0000340301007387 */ /* 0x0005e20000100800 */
[----:B-1----:R-:W-:Y:S02]  /*d7f0*/  IADD3 R2, R5, R0, RZ ;  /* 0x0000000005027210 */ /* 0x002fe40007ffe0ff */
[----:B------:R-:W-:-:S05]  /*d800*/  SHF.R.S32.HI R0, RZ, 0x1f, R18 ;  /* 0x0000001fff007819 */ /* 0x000fca0000011412 */
[----:B------:R2:W-:Y:S04]  /*d810*/  STL [R1+0x18], R0 ;  /* 0x0000180001007387 */ /* 0x0005e80000100800 */
[----:B------:R2:W-:Y:S01]  /*d820*/  STL [R1+0x14], R2 ;  /* 0x0000140201007387 */ /* 0x0005e20000100800 */
[----:B------:R-:W-:Y:S05]  /*d830*/  @!P1 BRA `(.L_x_236) ;  /* 0x0000000000409947 */ /* 0x000fea0003800000 */
[----:B--2---:R-:W-:Y:S01]  /*d840*/  MOV R2, 0x0 ;  /* 0x0000000000027802 */ /* 0x004fe20000000f00 */
        /* <DEDUP_REMOVED lines=15> */
.L_x_236:
[----:B------:R-:W-:Y:S05]  /*d940*/  BSYNC B6 ;  /* 0x0000000000067941 */ /* 0x000fea0003800000 */
.L_x_235:
[----:B--2---:R-:W2:Y:S01]  /*d950*/  LDL.LU R0, [R1+0x14] ;  /* 0x0000140001007983 */ /* 0x004ea20000300800 */
[----:B0-----:R-:W0:Y:S01]  /*d960*/  LDC R9, c[0x0][0x448] ;  /* 0x00011200ff097b82 */ /* 0x001e220000000800 */
[----:B------:R-:W-:Y:S01]  /*d970*/  ULDC.64 UR4, c[0x0][0x2d8] ;  /* 0x0000b60000047ab9 */ /* 0x000fe20000000a00 */
[----:B------:R-:W-:Y:S01]  /*d980*/  ULDC.64 UR6, c[0x0][0x2c8] ;  /* 0x0000b20000067ab9 */ /* 0x000fe20000000a00 */
[----:B------:R-:W2:Y:S01]  /*d990*/  LDL.LU.64 R2, [R1+0x20] ;  /* 0x0000200001027983 */ /* 0x000ea20000300a00 */
[----:B------:R-:W-:-:S03]  /*d9a0*/  ULDC.64 UR8, c[0x0][0x280] ;  /* 0x0000a00000087ab9 */ /* 0x000fc60000000a00 */
[----:B------:R-:W3:Y:S04]  /*d9b0*/  LDL.LU R20, [R1+0x18] ;  /* 0x0000180001147983 */ /* 0x000ee80000300800 */
[----:B------:R-:W4:Y:S04]  /*d9c0*/  LDL.LU R21, [R1+0x34] ;  /* 0x0000340001157983 */ /* 0x000f280000300800 */
[----:B------:R-:W4:Y:S01]  /*d9d0*/  LDL.LU R4, [R1+0x8] ;  /* 0x0000080001047983 */ /* 0x000f220000300800 */
[----:B------:R-:W1:Y:S01]  /*d9e0*/  S2R R10, SR_TID.X ;  /* 0x00000000000a7919 */ /* 0x000e620000002100 */
[----:B------:R-:W1:Y:S01]  /*d9f0*/  S2R R11, SR_TID.X ;  /* 0x00000000000b7919 */ /* 0x000e620000002100 */
[----:B0-----:R-:W-:-:S13]  /*da00*/  ISETP.NE.AND P0, PT, R9, 0x1, PT ;  /* 0x000000010900780c */ /* 0x001fda0003f05270 */
[----:B------:R-:W0:Y:S08]  /*da10*/  @P0 LDC R5, c[0x0][0x450] ;  /* 0x00011400ff050b82 */ /* 0x000e300000000800 */
[----:B------:R-:W0:Y:S01]  /*da20*/  @P0 LDC R8, c[0x0][0x44c] ;  /* 0x00011300ff080b82 */ /* 0x000e220000000800 */
[----:B--2---:R-:W-:Y:S02]  /*da30*/  IMAD.MOV.U32 R3, RZ, RZ, R0 ;  /* 0x000000ffff037224 */ /* 0x004fe400078e0000 */
[----:B---3--:R-:W-:-:S02]  /*da40*/  IMAD R0, R20, UR4, RZ ;  /* 0x0000000414007c24 */ /* 0x008fc4000f8e02ff */
[C---:B------:R-:W-:Y:S01]  /*da50*/  IMAD.WIDE.U32 R2, R18.reuse, UR4, R2 ;  /* 0x0000000412027c25 */ /* 0x040fe2000f8e0002 */
[----:B------:R-:W2:Y:S03]  /*da60*/  S2R R20, SR_TID.X ;  /* 0x0000000000147919 */ /* 0x000ea60000002100 */
[----:B------:R-:W-:Y:S01]  /*da70*/  IMAD R0, R18, UR5, R0 ;  /* 0x0000000512007c24 */ /* 0x000fe2000f8e0200 */
[----:B------:R-:W-:-:S03]  /*da80*/  ULDC.64 UR4, c[0x0][0x2e0] ;  /* 0x0000b80000047ab9 */ /* 0x000fc60000000a00 */
[----:B------:R-:W-:Y:S02]  /*da90*/  IMAD.IADD R3, R3, 0x1, R0 ;  /* 0x0000000103037824 */ /* 0x000fe400078e0200 */
[----:B----4-:R-:W-:Y:S02]  /*daa0*/  IMAD R0, R21, UR4, RZ ;  /* 0x0000000415007c24 */ /* 0x010fe4000f8e02ff */
[----:B------:R-:W3:Y:S01]  /*dab0*/  S2R R21, SR_TID.X ;  /* 0x0000000000157919 */ /* 0x000ee20000002100 */
[----:B------:R-:W-:-:S04]  /*dac0*/  IMAD.WIDE.U32 R2, R4, UR4, R2 ;  /* 0x0000000404027c25 */ /* 0x000fc8000f8e0002 */
[----:B------:R-:W-:Y:S01]  /*dad0*/  IMAD R0, R4, UR5, R0 ;  /* 0x0000000504007c24 */ /* 0x000fe2000f8e0200 */
[----:B------:R-:W-:Y:S01]  /*dae0*/  ULDC.64 UR4, c[0x0][0x2d0] ;  /* 0x0000b40000047ab9 */ /* 0x000fe20000000a00 */
[----:B------:R-:W4:Y:S02]  /*daf0*/  @P0 LDC R4, c[0x0][0x44c] ;  /* 0x00011300ff040b82 */ /* 0x000f240000000800 */
[----:B------:R-:W-:Y:S01]  /*db00*/  IMAD.IADD R3, R3, 0x1, R0 ;  /* 0x0000000103037824 */ /* 0x000fe200078e0200 */
[----:B--2---:R-:W-:-:S04]  /*db10*/  LOP3.LUT R20, R20, 0x7f, RZ, 0xc0, !PT ;  /* 0x0000007f14147812 */ /* 0x004fc800078ec0ff */
[----:B------:R-:W-:Y:S01]  /*db20*/  SHF.R.U32.HI R20, RZ, 0x2, R20 ;  /* 0x00000002ff147819 */ /* 0x000fe20000011614 */
[----:B---3--:R-:W-:Y:S02]  /*db30*/  IMAD.SHL.U32 R6, R21, 0x20, RZ ;  /* 0x0000002015067824 */ /* 0x008fe400078e00ff */
[----:B-1----:R-:W-:-:S03]  /*db40*/  IMAD.SHL.U32 R21, R10, 0x8, RZ ;  /* 0x000000080a157824 */ /* 0x002fc600078e00ff */
[----:B------:R-:W-:Y:S01]  /*db50*/  LOP3.LUT R6, R20, 0x60, R6, 0xf8, !PT ;  /* 0x0000006014067812 */ /* 0x000fe200078ef806 */
[----:B------:R-:W-:Y:S01]  /*db60*/  IMAD.SHL.U32 R20, R11, 0x8, RZ ;  /* 0x000000080b147824 */ /* 0x000fe200078e00ff */
[----:B------:R-:W-:-:S03]  /*db70*/  LOP3.LUT R21, R21, 0x18, RZ, 0xc0, !PT ;  /* 0x0000001815157812 */ /* 0x000fc600078ec0ff */
[----:B------:R-:W-:Y:S01]  /*db80*/  IMAD R6, R17, 0xc0, R6 ;  /* 0x000000c011067824 */ /* 0x000fe200078e0206 */
[C---:B------:R-:W-:Y:S02]  /*db90*/  LOP3.LUT R10, R21.reuse, 0x40, RZ, 0xfc, !PT ;  /* 0x00000040150a7812 */ /* 0x040fe400078efcff */
[----:B------:R-:W-:Y:S01]  /*dba0*/  LOP3.LUT R20, R20, 0x18, RZ, 0xc0, !PT ;  /* 0x0000001814147812 */ /* 0x000fe200078ec0ff */
[----:B----4-:R-:W-:Y:S01]  /*dbb0*/  @P0 IMAD.HI.U32 R0, R6, R4, RZ ;  /* 0x0000000406000227 */ /* 0x010fe200078e00ff */
[----:B------:R-:W-:-:S03]  /*dbc0*/  LOP3.LUT R12, R21, 0x20, RZ, 0xfc, !PT ;  /* 0x00000020150c7812 */ /* 0x000fc600078efcff */
[----:B------:R-:W-:Y:S01]  /*dbd0*/  IMAD.MOV.U32 R4, RZ, RZ, R6 ;  /* 0x000000ffff047224 */ /* 0x000fe200078e0006 */
[----:B0-----:R-:W-:-:S04]  /*dbe0*/  @P0 SHF.R.U32.HI R4, RZ, R5, R0 ;  /* 0x00000005ff040219 */ /* 0x001fc80000011600 */
        /* <DEDUP_REMOVED lines=18> */
[----:B0-----:R-:W-:-:S05]  /*dd10*/  @P0 SHF.R.U32.HI R6, RZ, R5, R8 ;  /* 0x00000005ff060219 */ /* 0x001fca0000011608 */
        /* <DEDUP_REMOVED lines=8> */
[----:B------:R0:W5:Y:S01]  /*dda0*/  LDL R10, [R1+0x4] ;  /* 0x00000400010a7983 */ /* 0x0001620000100800 */
[----:B------:R-:W-:Y:S02]  /*ddb0*/  SHF.R.S32.HI R6, RZ, 0x1f, R5 ;  /* 0x0000001fff067819 */ /* 0x000fe40000011405 */
[----:B------:R-:W-:Y:S02]  /*ddc0*/  ISETP.GE.AND P2, PT, R20, UR4, PT ;  /* 0x0000000414007c0c */ /* 0x000fe4000bf46270 */
[----:B------:R-:W-:Y:S01]  /*ddd0*/  IADD3 R3, R3, R7, RZ ;  /* 0x0000000703037210 */ /* 0x000fe20007ffe0ff */
[----:B------:R-:W-:Y:S01]  /*dde0*/  IMAD R6, R6, UR6, RZ ;  /* 0x0000000606067c24 */ /* 0x000fe2000f8e02ff */
[----:B------:R-:W-:Y:S01]  /*ddf0*/  ISETP.GE.AND P1, PT, R12, UR4, PT ;  /* 0x000000040c007c0c */ /* 0x000fe2000bf26270 */
[----:B------:R-:W-:-:S04]  /*de00*/  IMAD.WIDE.U32 R2, R5, UR6, R2 ;  /* 0x0000000605027c25 */ /* 0x000fc8000f8e0002 */
[----:B------:R-:W-:Y:S01]  /*de10*/  IMAD R6, R5, UR7, R6 ;  /* 0x0000000705067c24 */ /* 0x000fe2000f8e0206 */
[----:B------:R-:W-:-:S03]  /*de20*/  LEA R7, P3, R2, UR8, 0x1 ;  /* 0x0000000802077c11 */ /* 0x000fc6000f8608ff */
[----:B------:R-:W-:Y:S01]  /*de30*/  IMAD.IADD R6, R3, 0x1, R6 ;  /* 0x0000000103067824 */ /* 0x000fe200078e0206 */
[----:B------:R-:W-:Y:S01]  /*de40*/  UMOV UR4, 0xffffffff ;  /* 0xffffffff00047882 */ /* 0x000fe20000000000 */
[----:B------:R-:W-:-:S03]  /*de50*/  LOP3.LUT R21, R11, 0x7f, RZ, 0xc0, !PT ;  /* 0x0000007f0b157812 */ /* 0x000fc600078ec0ff */
[----:B------:R-:W-:Y:S02]  /*de60*/  LEA.HI.X R6, R2, UR9, R6, 0x1, P3 ;  /* 0x0000000902067c11 */ /* 0x000fe400098f0c06 */
[----:B------:R-:W-:Y:S01]  /*de70*/  SHF.R.U32.HI R21, RZ, 0x2, R21 ;  /* 0x00000002ff157819 */ /* 0x000fe20000011615 */
[----:B0-----:R-:W-:Y:S06]  /*de80*/  BRA.DIV UR4, `(.L_x_237) ;  /* 0x0000003e04e07947 */ /* 0x001fec000b800000 */
[----:B------:R-:W2:Y:S01]  /*de90*/  LDL.LU R3, [R1+0x2c] ;  /* 0x00002c0001037983 */ /* 0x000ea20000300800 */
[----:B------:R-:W-:-:S03]  /*dea0*/  IMAD R17, R17, 0xc0, R21 ;  /* 0x000000c011117824 */ /* 0x000fc600078e0215 */
[----:B------:R-:W-:Y:S01]  /*deb0*/  SHFL.IDX PT, R2, R4, RZ, 0x1c1f ;  /* 0x001c1fff04027589 */ /* 0x000fe200000e0000 */
[----:B--2---:R-:W-:-:S03]  /*dec0*/  IMAD R5, R3, R9, RZ ;  /* 0x0000000903057224 */ /* 0x004fc600078e02ff */
[----:B------:R-:W0:Y:S02]  /*ded0*/  SHFL.IDX PT, R3, R0, RZ, 0x1c1f ;  /* 0x001c1fff00037589 */ /* 0x000e2400000e0000 */
[----:B------:R-:W-:-:S13]  /*dee0*/  ISETP.GE.AND P4, PT, R17, R5, PT ;  /* 0x000000051100720c */ /* 0x000fda0003f86270 */
[----:B0-----:R-:W-:-:S05]  /*def0*/  @!P4 LEA R3, P3, R20, R3, 0x1 ;  /* 0x000000031403c211 */ /* 0x001fca00078608ff */
[----:B------:R-:W-:-:S05]  /*df00*/  @!P4 IMAD.X R2, RZ, RZ, R2, P3 ;  /* 0x000000ffff02c224 */ /* 0x000fca00018e0602 */
[----:B------:R-:W-:-:S04]  /*df10*/  @!P4 LOP3.LUT R3, R3, R2, RZ, 0x3c, !PT ;  /* 0x000000020303c212 */ /* 0x000fc800078e3cff */
[----:B------:R-:W-:-:S04]  /*df20*/  @!P4 LOP3.LUT R2, R3, R2, RZ, 0x3c, !PT ;  /* 0x000000020302c212 */ /* 0x000fc800078e3cff */
[----:B------:R-:W-:-:S05]  /*df30*/  @!P4 LOP3.LUT R3, R3, R2, RZ, 0x3c, !PT ;  /* 0x000000020303c212 */ /* 0x000fca00078e3cff */
[----:B------:R-:W-:Y:S01]  /*df40*/  @!PT LDS RZ, [RZ] ;  /* 0x00000000fffff984 */ /* 0x000fe20000000800 */
[----:B-----5:R-:W-:Y:S04]  /*df50*/  @!P4 LDGSTS.E.BYPASS.LTC128B.128 [R10+0xda00], desc[UR60][R2.64], !P2 ;  /* 0x0da00000020acfae */ /* 0x020fe8000d101d7c */
        /* <DEDUP_REMOVED lines=44> */
[----:B------:R-:W-:Y:S04]  /*e220*/  @!P3 LDGSTS.E.BYPASS.LTC128B.128 [R10+0xfa00], desc[UR60][R2.64], !P2 ;  /* 0x0fa00000020abfae */ /* 0x000fe8000d101d7c */
[----:B------:R-:W-:Y:S04]  /*e230*/  @!P3 LDGSTS.E.BYPASS.LTC128B.128 [R10+0x12a00], desc[UR60][R2.64+0x40], !P1 ;  /* 0x12a00040020abfae */ /* 0x000fe8000c901d7c */
[----:B------:R0:W-:Y:S04]  /*e240*/  @!P3 LDGSTS.E.BYPASS.LTC128B.128 [R10+0x15a00], desc[UR60][R2.64+0x80], !P0 ;  /* 0x15a00080020abfae */ /* 0x0001e8000c101d7c */
[----:B0-----:R0:W1:Y:S02]  /*e250*/  SHFL.IDX PT, R2, R7, 0x1, 0x1c1f ;  /* 0x003c1f0007027f89 */ /* 0x00106400000e0000 */
.L_x_354:
[----:B------:R-:W-:Y:S02]  /*e260*/  VIADD R17, R17, 0xa0 ;  /* 0x000000a011117836 */ /* 0x000fe40000000000 */
[----:B------:R-:W-:-:S03]  /*e270*/  VIADD R0, R22, 0x31c00 ;  /* 0x00031c0016007836 */ /* 0x000fc60000000000 */
[----:B------:R-:W-:-:S13]  /*e280*/  ISETP.GE.AND P3, PT, R17, R5, PT ;  /* 0x000000051100720c */ /* 0x000fda0003f66270 */
[----:B-1----:R-:W-:-:S05]  /*e290*/  @!P3 LEA R2, P4, R20, R2, 0x1 ;  /* 0x000000021402b211 */ /* 0x002fca00078808ff */
[----:B------:R-:W-:-:S05]  /*e2a0*/  @!P3 IMAD.X R3, RZ, RZ, R6, P4 ;  /* 0x000000ffff03b224 */ /* 0x000fca00020e0606 */
[----:B------:R-:W-:Y:S01]  /*e2b0*/  @!PT LDS RZ, [RZ] ;  /* 0x00000000fffff984 */ /* 0x000fe20000000800 */
[----:B------:R-:W-:Y:S01]  /*e2c0*/  @!PT LDS RZ, [RZ] ;  /* 0x00000000fffff984 */ /* 0x000fe20000000800 */
[----:B------:R-:W-:Y:S01]  /*e2d0*/  @!PT LDS RZ, [RZ] ;  /* 0x00000000fffff984 */ /* 0x000fe20000000800 */
[----:B------:R1:W-:Y:S04]  /*e2e0*/  @!P3 LDGSTS.E.BYPASS.LTC128B.128 [R10+0x10200], desc[UR60][R2.64], !P2 ;  /* 0x10200000020abfae */ /* 0x0003e8000d101d7c */
[----:B------:R1:W-:Y:S04]  /*e2f0*/  @!P3 LDGSTS.E.BYPASS.LTC128B.128 [R10+0x13200], desc[UR60][R2.64+0x40], !P1 ;  /* 0x13200040020abfae */ /* 0x0003e8000c901d7c */
[----:B------:R1:W-:Y:S01]  /*e300*/  @!P3 LDGSTS.E.BYPASS.LTC128B.128 [R10+0x16200], desc[UR60][R2.64+0x80], !P0 ;  /* 0x16200080020abfae */ /* 0x0003e2000c101d7c */
[----:B------:R-:W-:Y:S01]  /*e310*/  PLOP3.LUT P0, PT, PT, PT, PT, 0x80, 0x0 ;  /* 0x000000000000781c */ /* 0x000fe20003f0f070 */
[----:B------:R-:W-:-:S12]  /*e320*/  NOP ;  /* 0x0000000000007918 */ /* 0x000fd80000000000 */
.L_x_238:
[----:B------:R-:W-:Y:S02]  /*e330*/  PLOP3.LUT P1, PT, P1, P0, PT, 0xa2, 0x0 ;  /* 0x000000000000781c */ /* 0x000fe40000f21472 */
[----:B------:R-:W-:-:S08]  /*e340*/  @P0 R2UR P1, UR4, R22 ;  /* 0x00000000160402ca */ /* 0x000fd00000020000 */
[----:B------:R-:W-:-:S05]  /*e350*/  @P0 PLOP3.LUT P0, PT, P1, PT, PT, 0x80, 0x0 ;  /* 0x000000000000081c */ /* 0x000fca0000f0f070 */
[----:B------:R-:W-:Y:S01]  /*e360*/  @!P1 SYNCS.ARRIVE.TRANS64.RED.A0T1 RZ, [UR4+0x31c00], RZ ;  /* 0x031c00ffffff99a7 */ /* 0x000fe20008200404 */
[----:B------:R-:W-:Y:S07]  /*e370*/  @!P1 ARRIVES.LDGSTSBAR.64.TRANSCNT [UR4+0x31c00] ;  /* 0x031c0000ff0099b0 */ /* 0x000fee0008000a84 */
[----:B------:R-:W-:Y:S05]  /*e380*/  @P0 BRA.U.ANY `(.L_x_238) ;  /* 0xfffffffd00e80947 */ /* 0x000fea000393ffff */
[----:B-1----:R-:W2:Y:S02]  /*e390*/  LDL.LU R3, [R1+0x30] ;  /* 0x0000300001037983 */ /* 0x002ea40000300800 */
[----:B--2---:R-:W-:-:S05]  /*e3a0*/  VIADD R3, R3, 0x1 ;  /* 0x0000000103037836 */ /* 0x004fca0000000000 */
[----:B------:R-:W-:Y:S01]  /*e3b0*/  LEA.HI R2, R3, R3, RZ, 0x1 ;  /* 0x0000000303027211 */ /* 0x000fe200078f08ff */
[----:B------:R1:W-:Y:S03]  /*e3c0*/  STL [R1+0x30], R3 ;  /* 0x0000300301007387 */ /* 0x0003e60000100800 */
[----:B------:R-:W-:-:S05]  /*e3d0*/  LOP3.LUT R2, R2, 0xfffffffe, RZ, 0xc0, !PT ;  /* 0xfffffffe02027812 */ /* 0x000fca00078ec0ff */
[----:B------:R-:W-:-:S05]  /*e3e0*/  IMAD.IADD R2, R3, 0x1, -R2 ;  /* 0x0000000103027824 */ /* 0x000fca00078e0a02 */
[----:B-1----:R-:W-:Y:S01]  /*e3f0*/  SHF.L.U32 R3, R2, 0x1f, RZ ;  /* 0x0000001f02037819 */ /* 0x002fe200000006ff */
[----:B------:R-:W-:Y:S01]  /*e400*/  NOP ;  /* 0x0000000000007918 */ /* 0x000fe20000000000 */
[----:B------:R-:W2:Y:S01]  /*e410*/  LDL.LU R4, [R1+0x28] ;  /* 0x0000280001047983 */ /* 0x000ea20000300800 */
[----:B------:R1:W-:Y:S01]  /*e420*/  SYNCS.ARRIVE.TRANS64.A1T0 RZ, [R22+URZ+0x31c00], RZ ;  /* 0x031c00ff16ff79a7 */ /* 0x0003e2000810003f */
[----:B------:R-:W-:Y:S01]  /*e430*/  BSSY B0, `(.L_x_239) ;  /* 0x0000004000007945 */ /* 0x000fe20003800000 */
[----:B------:R-:W3:Y:S01]  /*e440*/  SYNCS.PHASECHK.TRANS64.TRYWAIT P0, [R22+URZ+0x31c20], R3 ;  /* 0x031c2003160075a7 */ /* 0x000ee2000800017f */
[----:B--2---:R-:W-:Y:S02]  /*e450*/  ISETP.GE.AND P1, PT, R4, 0x91, PT ;  /* 0x000000910400780c */ /* 0x004fe40003f26270 */
[----:B-1-3--:R-:W-:Y:S11]  /*e460*/  @!P0 BRA `(.L_x_240) ;  /* 0x0000004000788947 */ /* 0x00aff60003800000 */
.L_x_355:
[----:B------:R-:W-:Y:S05]  /*e470*/  BSYNC B0 ;  /* 0x0000000000007941 */ /* 0x000fea0003800000 */
.L_x_239:
[----:B------:R-:W-:Y:S04]  /*e480*/  BSSY B0, `(.L_x_241) ;  /* 0x0000227000007945 */ /* 0x000fe80003800000 */
[----:B------:R-:W-:Y:S05]  /*e490*/  @!P1 BRA `(.L_x_242) ;  /* 0x0000002000949947 */ /* 0x000fea0003800000 */
[----:B------:R-:W0:Y:S01]  /*e4a0*/  LDL R4, [R1+0x10] ;  /* 0x0000100001047983 */ /* 0x000e220000100800 */
[----:B------:R-:W-:Y:S01]  /*e4b0*/  MOV R2, 0x1 ;  /* 0x0000000100027802 */ /* 0x000fe20000000f00 */
[----:B------:R-:W-:Y:S01]  /*e4c0*/  BSSY B2, `(.L_x_243) ;  /* 0x00000bc000027945 */ /* 0x000fe20003800000 */
[----:B0-----:R-:W-:Y:S02]  /*e4d0*/  IMAD.MOV R7, RZ, RZ, -R4 ;  /* 0x000000ffff077224 */ /* 0x001fe400078e0a04 */
[----:B------:R-:W-:-:S03]  /*e4e0*/  VIADD R6, R4, 0xfffffffe ;  /* 0xfffffffe04067836 */ /* 0x000fc60000000000 */
[----:B------:R-:W-:-:S05]  /*e4f0*/  VIADDMNMX R7, R7, R2, 0xffffffff, !PT ;  /* 0xffffffff07077446 */ /* 0x000fca0007800102 */
[----:B------:R-:W-:-:S05]  /*e500*/  IMAD.IADD R2, R4, 0x1, R7 ;  /* 0x0000000104027824 */ /* 0x000fca00078e0207 */
[----:B------:R-:W-:-:S04]  /*e510*/  LOP3.LUT R2, R2, 0x1, RZ, 0xc0, !PT ;  /* 0x0000000102027812 */ /* 0x000fc800078ec0ff */
[----:B------:R-:W-:-:S13]  /*e520*/  ISETP.NE.U32.AND P0, PT, R2, 0x1, PT ;  /* 0x000000010200780c */ /* 0x000fda0003f05070 */
[----:B------:R-:W-:Y:S05]  /*e530*/  @P0 BRA `(.L_x_244) ;  /* 0x0000000800d00947 */ /* 0x000fea0003800000 */
[----:B------:R-:W2:Y:S01]  /*e540*/  LDL R4, [R1] ;  /* 0x0000000001047983 */ /* 0x000ea20000100800 */
[----:B------:R-:W-:Y:S01]  /*e550*/  VIADD R8, R23, 0x1 ;  /* 0x0000000117087836 */ /* 0x000fe20000000000 */
[----:B------:R-:W-:Y:S04]  /*e560*/  BSSY B1, `(.L_x_245) ;  /* 0x00000ad000017945 */ /* 0x000fe80003800000 */
[----:B------:R-:W-:-:S04]  /*e570*/  ISETP.NE.AND P0, PT, R8, 0x2, PT ;  /* 0x000000020800780c */ /* 0x000fc80003f05270 */
[----:B------:R-:W-:Y:S02]  /*e580*/  SEL R9, RZ, 0x1, P0 ;  /* 0x00000001ff097807 */ /* 0x000fe40000000000 */
[----:B------:R-:W-:Y:S02]  /*e590*/  SEL R8, R8, RZ, P0 ;  /* 0x000000ff08087207 */ /* 0x000fe40000000000 */
[----:B------:R-:W-:Y:S02]  /*e5a0*/  LOP3.LUT R9, R26, R9, RZ, 0x3c, !PT ;  /* 0x000000091a097212 */ /* 0x000fe400078e3cff */
[----:B--2---:R-:W-:-:S13]  /*e5b0*/  ISETP.NE.AND P2, PT, R4, RZ, PT ;  /* 0x000000ff0400720c */ /* 0x004fda0003f45270 */
[----:B------:R-:W-:Y:S05]  /*e5c0*/  @!P2 BRA `(.L_x_246) ;  /* 0x000000080098a947 */ /* 0x000fea0003800000 */
[----:B------:R-:W-:Y:S01]  /*e5d0*/  ULDC.64 UR4, c[0x0][0x418] ;  /* 0x0001060000047ab9 */ /* 0x000fe20000000a00 */
[----:B------:R-:W-:Y:S01]  /*e5e0*/  IMAD.MOV.U32 R5, RZ, RZ, R24 ;  /* 0x000000ffff057224 */ /* 0x000fe200078e0018 */
[----:B------:R-:W-:-:S04]  /*e5f0*/  ISETP.NE.U32.AND P0, PT, RZ, UR4, PT ;  /* 0x00000004ff007c0c */ /* 0x000fc8000bf05070 */
[----:B------:R-:W-:-:S13]  /*e600*/  ISETP.NE.AND.EX P0, PT, RZ, UR5, PT, P0 ;  /* 0x00000005ff007c0c */ /* 0x000fda000bf05300 */
[----:B------:R-:W-:Y:S05]  /*e610*/  @!P0 BRA `(.L_x_247) ;  /* 0x0000000000448947 */ /* 0x000fea0003800000 */
[----:B------:R-:W0:Y:S01]  /*e620*/  LDC R5, c[0x0][0x43c] ;  /* 0x00010f00ff057b82 */ /* 0x000e220000000800 */
[----:B------:R-:W-:Y:S01]  /*e630*/  ULDC.64 UR6, c[0x0][0x428] ;  /* 0x00010a0000067ab9 */ /* 0x000fe20000000a00 */
[----:B0-----:R-:W-:-:S13]  /*e640*/  ISETP.NE.AND P0, PT, R5, 0x1, PT ;  /* 0x000000010500780c */ /* 0x001fda0003f05270 */
[----:B-1----:R-:W0:Y:S02]  /*e650*/  @P0 LDC.64 R2, c[0x0][0x440] ;  /* 0x00011000ff020b82 */ /* 0x002e240000000a00 */
        /* <DEDUP_REMOVED lines=8> */
[----:B------:R-:W-:-:S04]  /*e6e0*/  IMAD.WIDE.U32 R2, R25, UR6, R2 ;  /* 0x0000000619027c25 */ /* 0x000fc8000f8e0002 */
[----:B------:R-:W-:Y:S01]  /*e6f0*/  IMAD.IADD R3, R4, 0x1, R3 ;  /* 0x0000000104037824 */ /* 0x000fe200078e0203 */
[----:B------:R-:W-:-:S04]  /*e700*/  LEA R4, P0, R2, UR4, 0x2 ;  /* 0x0000000402047c11 */ /* 0x000fc8000f8010ff */
[----:B------:R-:W-:-:S06]  /*e710*/  LEA.HI.X R5, R2, UR5, R3, 0x2, P0 ;  /* 0x0000000502057c11 */ /* 0x000fcc00080f1403 */
[----:B------:R0:W5:Y:S03]  /*e720*/  LDG.E R5, desc[UR60][R4.64] ;  /* 0x0000003c04057981 */ /* 0x000166000c1e1900 */
.L_x_247:
[----:B-1----:R-:W-:Y:S01]  /*e730*/  IMAD R3, R8, 0x8, R22 ;  /* 0x0000000808037824 */ /* 0x002fe200078e0216 */
[----:B------:R-:W-:Y:S01]  /*e740*/  SHF.L.U32 R2, R9, 0x1f, RZ ;  /* 0x0000001f09027819 */ /* 0x000fe200000006ff */
[----:B------:R-:W-:Y:S03]  /*e750*/  BSSY B3, `(.L_x_248) ;  /* 0x0000003000037945 */ /* 0x000fe60003800000 */
[----:B------:R-:W1:Y:S02]  /*e760*/  SYNCS.PHASECHK.TRANS64.TRYWAIT P0, [R3+URZ+0x31c40], R2 ;  /* 0x031c4002030075a7 */ /* 0x000e64000800017f */
[----:B-1----:R-:W-:Y:S05]  /*e770*/  @!P0 BRA `(.L_x_249) ;  /* 0x0000003c00c88947 */ /* 0x002fea0003800000 */
.L_x_356:
[----:B------:R-:W-:Y:S05]  /*e780*/  BSYNC B3 ;  /* 0x0000000000037941 */ /* 0x000fea0003800000 */
.L_x_248:
        /* <DEDUP_REMOVED lines=12> */
.L_x_251:
[----:B------:R-:W-:Y:S05]  /*e850*/  BSYNC B3 ;  /* 0x0000000000037941 */ /* 0x000fea0003800000 */
.L_x_250:
[----:B------:R-:W-:Y:S01]  /*e860*/  IMAD.MOV.U32 R11, RZ, RZ, RZ ;  /* 0x000000ffff0b7224 */ /* 0x000fe200078e00ff */
[----:B------:R-:W-:Y:S01]  /*e870*/  UIADD3 UR4, UP0, UR38, 0x370, URZ ;  /* 0x0000037026047890 */ /* 0x000fe2000ff1e03f */
[----:B------:R-:W-:Y:S01]  /*e880*/  IMAD R4, R8, 0x6c00, R22 ;  /* 0x00006c0008047824 */ /* 0x000fe200078e0216 */
[----:B------:R-:W-:Y:S01]  /*e890*/  PLOP3.LUT P0, PT, PT, PT, PT, 0x80, 0x0 ;  /* 0x000000000000781c */ /* 0x000fe20003f0f070 */
[----:B-1----:R-:W-:Y:S01]  /*e8a0*/  VIADD R3, R3, 0x31c30 ;  /* 0x00031c3003037836 */ /* 0x002fe20000000000 */
[----:B------:R-:W-:Y:S01]  /*e8b0*/  R2UR UR10, R11 ;  /* 0x000000000b0a72ca */ /* 0x000fe200000e0000 */
[----:B------:R-:W-:Y:S01]  /*e8c0*/  IMAD R2, R6, 0x90, R28 ;  /* 0x0000009006027824 */ /* 0x000fe200078e021c */
[----:B------:R-:W-:Y:S01]  /*e8d0*/  UIADD3.X UR5, URZ, UR39, URZ, UP0, !UPT ;  /* 0x000000273f057290 */ /* 0x000fe200087fe43f */
[----:B------:R-:W-:Y:S01]  /*e8e0*/  VIADD R10, R4, 0x16a00 ;  /* 0x00016a00040a7836 */ /* 0x000fe20000000000 */
[----:B------:R-:W-:Y:S01]  /*e8f0*/  UMOV UR6, 0x0 ;  /* 0x0000000000067882 */ /* 0x000fe20000000000 */
[----:B------:R-:W-:-:S10]  /*e900*/  UMOV UR7, 0x14f00000 ;  /* 0x14f0000000077882 */ /* 0x000fd40000000000 */
.L_x_252:
        /* <DEDUP_REMOVED lines=16> */
.L_x_253:
        /* <DEDUP_REMOVED lines=16> */
.L_x_254:
        /* <DEDUP_REMOVED lines=15> */
.L_x_357:
[----:B------:R-:W-:Y:S05]  /*ec00*/  BSYNC B3 ;  /* 0x0000000000037941 */ /* 0x000fea0003800000 */
.L_x_255:
[----:B------:R-:W-:Y:S01]  /*ec10*/  BSSY B3, `(.L_x_257) ;  /* 0x000000c000037945 */ /* 0x000fe20003800000 */
[----:B------:R-:W-:Y:S02]  /*ec20*/  IMAD.MOV.U32 R12, RZ, RZ, 0x0 ;  /* 0x00000000ff0c7424 */ /* 0x000fe400078e00ff */
[----:B------:R-:W-:Y:S01]  /*ec30*/  IMAD.MOV.U32 R13, RZ, RZ, 0x14f00000 ;  /* 0x14f00000ff0d7424 */ /* 0x000fe200078e00ff */
[----:B------:R-:W-:Y:S06]  /*ec40*/  @P1 BRA `(.L_x_258) ;  /* 0x0000000000201947 */ /* 0x000fec0003800000 */
[----:B------:R-:W1:Y:S01]  /*ec50*/  S2R R4, SR_TID.X ;  /* 0x0000000000047919 */ /* 0x000e620000002100 */
[----:B0-----:R-:W-:Y:S01]  /*ec60*/  LEA R2, R23, R22, 0x3 ;  /* 0x0000001617027211 */ /* 0x001fe200078e18ff */
[----:B------:R-:W-:-:S04]  /*ec70*/  IMAD.MOV.U32 R3, RZ, RZ, 0x6c00 ;  /* 0x00006c00ff037424 */ /* 0x000fc800078e00ff */
[----:B------:R2:W-:Y:S01]  /*ec80*/  SYNCS.ARRIVE.TRANS64 RZ, [R2+URZ+0x31c50], R3 ;  /* 0x031c500302ff79a7 */ /* 0x0005e2000800003f */
[----:B-1----:R-:W-:-:S04]  /*ec90*/  LOP3.LUT R4, R4, 0x1f, RZ, 0xc0, !PT ;  /* 0x0000001f04047812 */ /* 0x002fc800078ec0ff */
[----:B------:R-:W-:-:S13]  /*eca0*/  ISETP.NE.AND P0, PT, R4, RZ, PT ;  /* 0x000000ff0400720c */ /* 0x000fda0003f05270 */
[----:B--2---:R-:W-:Y:S05]  /*ecb0*/  @!P0 BRA `(.L_x_258) ;  /* 0x0000000000048947 */ /* 0x004fea0003800000 */
[----:B------:R-:W-:Y:S01]  /*ecc0*/  BPT.TRAP 0x1 ;  /* 0x000000040000795c */ /* 0x000fe20000300000 */
.L_x_258:
[----:B------:R-:W-:Y:S05]  /*ecd0*/  BSYNC B3 ;  /* 0x0000000000037941 */ /* 0x000fea0003800000 */
.L_x_257:
[----:B------:R-:W-:Y:S01]  /*ece0*/  R2UR UR10, R11 ;  /* 0x000000000b0a72ca */ /* 0x000fe200000e0000 */
[C-C-:B0-----:R-:W-:Y:S01]  /*ecf0*/  IMAD R2, R23.reuse, 0x8, R22.reuse ;  /* 0x0000000817027824 */ /* 0x141fe200078e0216 */
[----:B------:R-:W-:Y:S01]  /*ed00*/  R2UR UR6, R12 ;  /* 0x000000000c0672ca */ /* 0x000fe200000e0000 */
[----:B------:R-:W-:Y:S01]  /*ed10*/  IMAD R3, R23, 0x6c00, R22 ;  /* 0x00006c0017037824 */ /* 0x000fe200078e0216 */
[----:B------:R-:W-:Y:S01]  /*ed20*/  R2UR UR7, R13 ;  /* 0x000000000d0772ca */ /* 0x000fe200000e0000 */
[----:B------:R-:W-:Y:S01]  /*ed30*/  UIADD3 UR4, UP0, UR38, 0x470, URZ ;  /* 0x0000047026047890 */ /* 0x000fe2000ff1e03f */
[----:B------:R-:W-:Y:S01]  /*ed40*/  PLOP3.LUT P0, PT, PT, PT, PT, 0x80, 0x0 ;  /* 0x000000000000781c */ /* 0x000fe20003f0f070 */
[----:B------:R-:W-:Y:S02]  /*ed50*/  IMAD R4, R27, 0x90, R28 ;  /* 0x000000901b047824 */ /* 0x000fe400078e021c */
[----:B------:R-:W-:Y:S01]  /*ed60*/  VIADD R2, R2, 0x31c50 ;  /* 0x00031c5002027836 */ /* 0x000fe20000000000 */
[----:B------:R-:W-:Y:S01]  /*ed70*/  UIADD3.X UR5, URZ, UR39, URZ, UP0, !UPT ;  /* 0x000000273f057290 */ /* 0x000fe200087fe43f */
[----:B------:R-:W-:-:S11]  /*ed80*/  VIADD R10, R3, 0x200 ;  /* 0x00000200030a7836 */ /* 0x000fd60000000000 */
.L_x_259:
        /* <DEDUP_REMOVED lines=15> */
.L_x_260:
        /* <DEDUP_REMOVED lines=15> */
.L_x_261:
        /* <DEDUP_REMOVED lines=12> */
.L_x_246:
[----:B------:R-:W-:Y:S05]  /*f030*/  BSYNC B1 ;  /* 0x0000000000017941 */ /* 0x000fea0003800000 */
.L_x_245:
[----:B------:R-:W2:Y:S01]  /*f040*/  LDL.LU R2, [R1+0x10] ;  /* 0x0000100001027983 */ /* 0x000ea20000300800 */
[----:B------:R-:W-:Y:S02]  /*f050*/  IMAD.MOV.U32 R23, RZ, RZ, R8 ;  /* 0x000000ffff177224 */ /* 0x000fe400078e0008 */
[----:B------:R-:W-:Y:S02]  /*f060*/  IMAD.MOV.U32 R26, RZ, RZ, R9 ;  /* 0x000000ffff1a7224 */ /* 0x000fe400078e0009 */
[----:B--2---:R-:W-:-:S07]  /*f070*/  VIADD R6, R2, 0xfffffffd ;  /* 0xfffffffd02067836 */ /* 0x004fce0000000000 */
.L_x_244:
[----:B------:R-:W-:Y:S05]  /*f080*/  BSYNC B2 ;  /* 0x0000000000027941 */ /* 0x000fea0003800000 */
.L_x_243:
[----:B------:R-:W2:Y:S01]  /*f090*/  LDL.LU R2, [R1+0xc] ;  /* 0x00000c0001027983 */ /* 0x000ea20000300800 */
[----:B------:R-:W-:-:S05]  /*f0a0*/  IMAD.MOV R7, RZ, RZ, -R7 ;  /* 0x000000ffff077224 */ /* 0x000fca00078e0a07 */
[----:B--2---:R-:W-:-:S13]  /*f0b0*/  ISETP.NE.AND P0, PT, R2, R7, PT ;  /* 0x000000070200720c */ /* 0x004fda0003f05270 */
[----:B------:R-:W-:Y:S05]  /*f0c0*/  @!P0 BRA `(.L_x_242) ;  /* 0x0000001400888947 */ /* 0x000fea0003800000 */
[----:B------:R-:W-:-:S07]  /*f0d0*/  IMAD.MOV.U32 R4, RZ, RZ, R24 ;  /* 0x000000ffff047224 */ /* 0x000fce00078e0018 */
.L_x_296:
[----:B------:R-:W2:Y:S01]  /*f0e0*/  LDL R2, [R1] ;  /* 0x0000000001027983 */ /* 0x000ea20000100800 */
[----:B------:R-:W-:Y:S01]  /*f0f0*/  VIADD R7, R23, 0x1 ;  /* 0x0000000117077836 */ /* 0x000fe20000000000 */
[----:B------:R-:W-:Y:S05]  /*f100*/  YIELD ;  /* 0x0000000000007946 */ /* 0x000fea0003800000 */
[----:B------:R-:W-:Y:S01]  /*f110*/  ISETP.NE.AND P0, PT, R7, 0x2, PT ;  /* 0x000000020700780c */ /* 0x000fe20003f05270 */
[----:B------:R-:W-:Y:S03]  /*f120*/  BSSY B1, `(.L_x_262) ;  /* 0x00000aa000017945 */ /* 0x000fe60003800000 */
[----:B-1----:R-:W-:-:S02]  /*f130*/  SEL R3, RZ, 0x1, P0 ;  /* 0x00000001ff037807 */ /* 0x002fc40000000000 */
        /* <DEDUP_REMOVED lines=24> */
[----:B------:R-:W-:-:S05]  /*f2c0*/  LEA.HI.X R5, R2, UR5, R3, 0x2, P0 ;  /* 0x0000000502057c11 */ /* 0x000fca00080f1403 */
[----:B------:R0:W5:Y:S04]  /*f2d0*/  LDG.E R4, desc[UR60][R4.64] ;  /* 0x0000003c04047981 */ /* 0x000168000c1e1900 */
.L_x_264:
[----:B------:R-:W-:Y:S01]  /*f2e0*/  IMAD R3, R7, 0x8, R22 ;  /* 0x0000000807037824 */ /* 0x000fe200078e0216 */
[----:B------:R-:W-:Y:S01]  /*f2f0*/  SHF.L.U32 R2, R8, 0x1f, RZ ;  /* 0x0000001f08027819 */ /* 0x000fe200000006ff */
[----:B------:R-:W-:Y:S03]  /*f300*/  BSSY B2, `(.L_x_265) ;  /* 0x0000003000027945 */ /* 0x000fe60003800000 */
[----:B------:R-:W1:Y:S02]  /*f310*/  SYNCS.PHASECHK.TRANS64.TRYWAIT P0, [R3+URZ+0x31c40], R2 ;  /* 0x031c4002030075a7 */ /* 0x000e64000800017f */
[----:B-1----:R-:W-:Y:S05]  /*f320*/  @!P0 BRA `(.L_x_266) ;  /* 0x0000003400048947 */ /* 0x002fea0003800000 */
.L_x_358:
[----:B------:R-:W-:Y:S05]  /*f330*/  BSYNC B2 ;  /* 0x0000000000027941 */ /* 0x000fea0003800000 */
.L_x_265:
[----:B0-----:R-:W0:Y:S01]  /*f340*/  S2R R5, SR_TID.X ;  /* 0x0000000000057919 */ /* 0x001e220000002100 */
[----:B------:R-:W-:Y:S01]  /*f350*/  BSSY B2, `(.L_x_267) ;  /* 0x000000b000027945 */ /* 0x000fe20003800000 */
[----:B0-----:R-:W-:-:S04]  /*f360*/  LOP3.LUT R5, R5, 0x7f, RZ, 0xc0, !PT ;  /* 0x0000007f05057812 */ /* 0x001fc800078ec0ff */
[----:B------:R-:W-:-:S13]  /*f370*/  ISETP.NE.AND P1, PT, R5, RZ, PT ;  /* 0x000000ff0500720c */ /* 0x000fda0003f25270 */
[----:B------:R-:W-:Y:S05]  /*f380*/  @P1 BRA `(.L_x_268) ;  /* 0x00000000001c1947 */ /* 0x000fea0003800000 */
[----:B------:R-:W0:Y:S01]  /*f390*/  S2R R5, SR_TID.X ;  /* 0x0000000000057919 */ /* 0x000e220000002100 */
[----:B-1----:R-:W-:-:S04]  /*f3a0*/  MOV R2, 0x6c00 ;  /* 0x00006c0000027802 */ /* 0x002fc80000000f00 */
[----:B------:R2:W-:Y:S01]  /*f3b0*/  SYNCS.ARRIVE.TRANS64 RZ, [R3+URZ+0x31c30], R2 ;  /* 0x031c300203ff79a7 */ /* 0x0005e2000800003f */
[----:B0-----:R-:W-:-:S04]  /*f3c0*/  LOP3.LUT R5, R5, 0x1f, RZ, 0xc0, !PT ;  /* 0x0000001f05057812 */ /* 0x001fc800078ec0ff */
[----:B------:R-:W-:-:S13]  /*f3d0*/  ISETP.NE.AND P0, PT, R5, RZ, PT ;  /* 0x000000ff0500720c */ /* 0x000fda0003f05270 */
[----:B--2---:R-:W-:Y:S05]  /*f3e0*/  @!P0 BRA `(.L_x_268) ;  /* 0x0000000000048947 */ /* 0x004fea0003800000 */
[----:B------:R-:W-:Y:S01]  /*f3f0*/  BPT.TRAP 0x1 ;  /* 0x000000040000795c */ /* 0x000fe20000300000 */
.L_x_268:
[----:B------:R-:W-:Y:S05]  /*f400*/  BSYNC B2 ;  /* 0x0000000000027941 */ /* 0x000fea0003800000 */
.L_x_267:
        /* <DEDUP_REMOVED lines=11> */
.L_x_269:
        /* <DEDUP_REMOVED lines=16> */
.L_x_270:
        /* <DEDUP_REMOVED lines=16> */
.L_x_271:
        /* <DEDUP_REMOVED lines=15> */
.L_x_359:
[----:B------:R-:W-:Y:S05]  /*f7b0*/  BSYNC B2 ;  /* 0x0000000000027941 */ /* 0x000fea0003800000 */
.L_x_272:
        /* <DEDUP_REMOVED lines=11> */
.L_x_275:
[----:B------:R-:W-:Y:S05]  /*f870*/  BSYNC B2 ;  /* 0x0000000000027941 */ /* 0x000fea0003800000 */
.L_x_274:
[----:B------:R-:W-:Y:S01]  /*f880*/  R2UR UR6, R2 ;  /* 0x00000000020672ca */ /* 0x000fe200000e0000 */
[----:B------:R-:W-:Y:S01]  /*f890*/  IMAD R23, R23, 0x6c00, R22 ;  /* 0x00006c0017177824 */ /* 0x000fe200078e0216 */
[----:B------:R-:W-:Y:S01]  /*f8a0*/  R2UR UR7, R3 ;  /* 0x00000000030772ca */ /* 0x000fe200000e0000 */
[----:B------:R-:W-:Y:S01]  /*f8b0*/  UIADD3 UR4, UP0, UR38, 0x470, URZ ;  /* 0x0000047026047890 */ /* 0x000fe2000ff1e03f */
[----:B------:R-:W-:Y:S01]  /*f8c0*/  R2UR UR10, R5 ;  /* 0x00000000050a72ca */ /* 0x000fe200000e0000 */
[----:B------:R-:W-:Y:S01]  /*f8d0*/  IMAD R5, R27, 0x90, R28 ;  /* 0x000000901b057824 */ /* 0x000fe200078e021c */
[----:B------:R-:W-:Y:S01]  /*f8e0*/  PLOP3.LUT P0, PT, PT, PT, PT, 0x80, 0x0 ;  /* 0x000000000000781c */ /* 0x000fe20003f0f070 */
[----:B0-----:R-:W-:Y:S01]  /*f8f0*/  VIADD R12, R12, 0x50 ;  /* 0x000000500c0c7836 */ /* 0x001fe20000000000 */
[----:B------:R-:W-:Y:S01]  /*f900*/  UIADD3.X UR5, URZ, UR39, URZ, UP0, !UPT ;  /* 0x000000273f057290 */ /* 0x000fe200087fe43f */
[----:B------:R-:W-:-:S11]  /*f910*/  VIADD R13, R23, 0x200 ;  /* 0x00000200170d7836 */ /* 0x000fd60000000000 */
.L_x_276:
        /* <DEDUP_REMOVED lines=15> */
.L_x_277:
        /* <DEDUP_REMOVED lines=15> */
.L_x_278:
        /* <DEDUP_REMOVED lines=12> */
.L_x_263:
[----:B------:R-:W-:Y:S05]  /*fbc0*/  BSYNC B1 ;  /* 0x0000000000017941 */ /* 0x000fea0003800000 */
.L_x_262:
        /* <DEDUP_REMOVED lines=10> */
[----:B------:R-:W-:Y:S01]  /*fc70*/  VIADD R9, R6, 0xffffffff ;  /* 0xffffffff06097836 */ /* 0x000fe20000000000 */
[----:B------:R-:W-:-:S04]  /*fc80*/  ISETP.NE.U32.AND P0, PT, RZ, UR4, PT ;  /* 0x00000004ff007c0c */ /* 0x000fc8000bf05070 */
[----:B------:R-:W-:-:S13]  /*fc90*/  ISETP.NE.AND.EX P0, PT, RZ, UR5, PT, P0 ;  /* 0x00000005ff007c0c */ /* 0x000fda000bf05300 */
[----:B------:R-:W-:Y:S05]  /*fca0*/  @!P0 BRA `(.L_x_281) ;  /* 0x0000000000448947 */ /* 0x000fea0003800000 */
[----:B------:R-:W0:Y:S01]  /*fcb0*/  LDC R4, c[0x0][0x43c] ;  /* 0x00010f00ff047b82 */ /* 0x000e220000000800 */
[----:B------:R-:W-:Y:S01]  /*fcc0*/  ULDC.64 UR6, c[0x0][0x428] ;  /* 0x00010a0000067ab9 */ /* 0x000fe20000000a00 */
[----:B0-----:R-:W-:-:S13]  /*fcd0*/  ISETP.NE.AND P0, PT, R4, 0x1, PT ;  /* 0x000000010400780c */ /* 0x001fda0003f05270 */
[----:B------:R-:W0:Y:S02]  /*fce0*/  @P0 LDC.64 R2, c[0x0][0x440] ;  /* 0x00011000ff020b82 */ /* 0x000e240000000a00 */
[----:B0-----:R-:W-:Y:S01]  /*fcf0*/  @P0 IMAD.HI.U32 R5, R9, R2, RZ ;  /* 0x0000000209050227 */ /* 0x001fe200078e00ff */
[----:B------:R-:W-:-:S04]  /*fd00*/  MOV R2, R9 ;  /* 0x0000000900027202 */ /* 0x000fc80000000f00 */
[----:B------:R-:W-:-:S05]  /*fd10*/  @P0 SHF.R.U32.HI R2, RZ, R3, R5 ;  /* 0x00000003ff020219 */ /* 0x000fca0000011605 */
[----:B------:R-:W-:-:S04]  /*fd20*/  IMAD.MOV R3, RZ, RZ, -R2 ;  /* 0x000000ffff037224 */ /* 0x000fc800078e0a02 */
[----:B------:R-:W-:Y:S01]  /*fd30*/  IMAD R9, R4, R3, R9 ;  /* 0x0000000304097224 */ /* 0x000fe200078e0209 */
[----:B------:R-:W-:Y:S01]  /*fd40*/  SHF.R.S32.HI R3, RZ, 0x1f, R2 ;  /* 0x0000001fff037819 */ /* 0x000fe20000011402 */
[----:B------:R-:W-:-:S04]  /*fd50*/  IMAD R4, R29, UR6, RZ ;  /* 0x000000061d047c24 */ /* 0x000fc8000f8e02ff */
[C---:B------:R-:W-:Y:S02]  /*fd60*/  IMAD R4, R25.reuse, UR7, R4 ;  /* 0x0000000719047c24 */ /* 0x040fe4000f8e0204 */
[----:B------:R-:W-:-:S04]  /*fd70*/  IMAD.WIDE.U32 R2, R25, UR6, R2 ;  /* 0x0000000619027c25 */ /* 0x000fc8000f8e0002 */
[----:B------:R-:W-:Y:S01]  /*fd80*/  IMAD.IADD R3, R4, 0x1, R3 ;  /* 0x0000000104037824 */ /* 0x000fe200078e0203 */
[----:B------:R-:W-:-:S04]  /*fd90*/  LEA R4, P0, R2, UR4, 0x2 ;  /* 0x0000000402047c11 */ /* 0x000fc8000f8010ff */
[----:B------:R-:W-:-:S05]  /*fda0*/  LEA.HI.X R5, R2, UR5, R3, 0x2, P0 ;  /* 0x0000000502057c11 */ /* 0x000fca00080f1403 */
[----:B------:R0:W5:Y:S04]  /*fdb0*/  LDG.E R4, desc[UR60][R4.64] ;  /* 0x0000003c04047981 */ /* 0x000168000c1e1900 */
.L_x_281:
[----:B------:R-:W-:Y:S01]  /*fdc0*/  IMAD R2, R23, 0x8, R22 ;  /* 0x0000000817027824 */ /* 0x000fe200078e0216 */
[----:B------:R-:W-:Y:S01]  /*fdd0*/  SHF.L.U32 R3, R26, 0x1f, RZ ;  /* 0x0000001f1a037819 */ /* 0x000fe200000006ff */
[----:B------:R-:W-:Y:S03]  /*fde0*/  BSSY B2, `(.L_x_282) ;  /* 0x0000003000027945 */ /* 0x000fe60003800000 */
[----:B------:R-:W1:Y:S02]  /*fdf0*/  SYNCS.PHASECHK.TRANS64.TRYWAIT P0, [R2+URZ+0x31c40], R3 ;  /* 0x031c4003020075a7 */ /* 0x000e64000800017f */
[----:B-1----:R-:W-:Y:S05]  /*fe00*/  @!P0 BRA `(.L_x_283) ;  /* 0x0000002800748947 */ /* 0x002fea0003800000 */
.L_x_360:
[----:B------:R-:W-:Y:S05]  /*fe10*/  BSYNC B2 ;  /* 0x0000000000027941 */ /* 0x000fea0003800000 */
.L_x_282:
        /* <DEDUP_REMOVED lines=12> */
.L_x_285:
[----:B------:R-:W-:Y:S05]  /*fee0*/  BSYNC B2 ;  /* 0x0000000000027941 */ /* 0x000fea0003800000 */
.L_x_284:
        /* <DEDUP_REMOVED lines=8> */
[----:B------:R-:W-:Y:S01]  /*ff70*/  IMAD R2, R9, 0x90, R28 ;  /* 0x0000009009027824 */ /* 0x000fe200078e021c */
[----:B------:R-:W-:Y:S01]  /*ff80*/  UMOV UR6, 0x0 ;  /* 0x0000000000067882 */ /* 0x000fe20000000000 */
[----:B------:R-:W-:Y:S01]  /*ff90*/  VIADD R10, R12, 0x16a00 ;  /* 0x00016a000c0a7836 */ /* 0x000fe20000000000 */
[----:B------:R-:W-:-:S09]  /*ffa0*/  UMOV UR7, 0x14f00000 ;  /* 0x14f0000000077882 */ /* 0x000fd20000000000 */
.L_x_286:
        /* <DEDUP_REMOVED lines=16> */
.L_x_287:
        /* <DEDUP_REMOVED lines=16> */
.L_x_288:
        /* <DEDUP_REMOVED lines=15> */
.L_x_361:
[----:B------:R-:W-:Y:S05]  /*102a0*/  BSYNC B2 ;  /* 0x0000000000027941 */ /* 0x000fea0003800000 */
.L_x_289:
        /* <DEDUP_REMOVED lines=11> */
.L_x_292:
[----:B------:R-:W-:Y:S05]  /*10360*/  BSYNC B2 ;  /* 0x0000000000027941 */ /* 0x000fea0003800000 */
.L_x_291:
[----:B------:R-:W-:Y:S01]  /*10370*/  R2UR UR6, R2 ;  /* 0x00000000020672ca */ /* 0x000fe200000e0000 */
[----:B------:R-:W-:Y:S01]  /*10380*/  IMAD R7, R7, 0x6c00, R22 ;  /* 0x00006c0007077824 */ /* 0x000fe200078e0216 */
[----:B------:R-:W-:Y:S01]  /*10390*/  R2UR UR7, R3 ;  /* 0x00000000030772ca */ /* 0x000fe200000e0000 */
[----:B------:R-:W-:Y:S01]  /*103a0*/  UIADD3 UR4, UP0, UR38, 0x470, URZ ;  /* 0x0000047026047890 */ /* 0x000fe2000ff1e03f */
[----:B------:R-:W-:Y:S01]  /*103b0*/  R2UR UR10, R5 ;  /* 0x00000000050a72ca */ /* 0x000fe200000e0000 */
[----:B------:R-:W-:Y:S01]  /*103c0*/  IMAD R5, R27, 0x90, R28 ;  /* 0x000000901b057824 */ /* 0x000fe200078e021c */
[----:B------:R-:W-:Y:S01]  /*103d0*/  PLOP3.LUT P0, PT, PT, PT, PT, 0x80, 0x0 ;  /* 0x000000000000781c */ /* 0x000fe20003f0f070 */
[----:B------:R-:W-:Y:S01]  /*103e0*/  VIADD R8, R8, 0x50 ;  /* 0x0000005008087836 */ /* 0x000fe20000000000 */
[----:B------:R-:W-:Y:S01]  /*103f0*/  UIADD3.X UR5, URZ, UR39, URZ, UP0, !UPT ;  /* 0x000000273f057290 */ /* 0x000fe200087fe43f */
[----:B------:R-:W-:-:S11]  /*10400*/  VIADD R12, R7, 0x200 ;  /* 0x00000200070c7836 */ /* 0x000fd60000000000 */
.L_x_293:
        /* <DEDUP_REMOVED lines=15> */
.L_x_294:
        /* <DEDUP_REMOVED lines=12> */
[----:B------:R-:W-:Y:S02]  /*105c0*/  R2UR UR7, R3 ;  /* 0x00000000030772ca */ /* 0x000fe400000e0000 */
[----:B------:R-:W-:Y:S02]  /*105d0*/  PLOP3.LUT P0, PT, PT, PT, PT, 0x80, 0x0 ;  /* 0x000000000000781c */ /* 0x000fe40003f0f070 */
[----:B------:R-:W-:-:S11]  /*105e0*/  IADD3 R7, R7, 0x4a00, RZ ;  /* 0x00004a0007077810 */ /* 0x000fd60007ffe0ff */
.L_x_295:
        /* <DEDUP_REMOVED lines=12> */
.L_x_280:
[----:B------:R-:W-:Y:S05]  /*106b0*/  BSYNC B1 ;  /* 0x0000000000017941 */ /* 0x000fea0003800000 */
.L_x_279:
[C---:B------:R-:W-:Y:S01]  /*106c0*/  ISETP.GT.AND P0, PT, R6.reuse, 0x1, PT ;  /* 0x000000010600780c */ /* 0x040fe20003f04270 */
[----:B------:R-:W-:-:S12]  /*106d0*/  VIADD R6, R6, 0xfffffffe ;  /* 0xfffffffe06067836 */ /* 0x000fd80000000000 */
[----:B------:R-:W-:Y:S05]  /*106e0*/  @P0 BRA `(.L_x_296) ;  /* 0xffffffe8007c0947 */ /* 0x000fea000383ffff */
.L_x_242:
[----:B------:R-:W-:Y:S05]  /*106f0*/  BSYNC B0 ;  /* 0x0000000000007941 */ /* 0x000fea0003800000 */
.L_x_241:
[----:B------:R-:W2:Y:S01]  /*10700*/  S2R R2, SR_TID.X ;  /* 0x0000000000027919 */ /* 0x000ea20000002100 */
[----:B------:R-:W-:Y:S01]  /*10710*/  BSSY B0, `(.L_x_297) ;  /* 0x0000010000007945 */ /* 0x000fe20003800000 */
[----:B--2---:R-:W-:-:S04]  /*10720*/  LOP3.LUT R8, R2, 0x7f, RZ, 0xc0, !PT ;  /* 0x0000007f02087812 */ /* 0x004fc800078ec0ff */
[----:B------:R-:W-:-:S13]  /*10730*/  ISETP.NE.AND P0, PT, R8, RZ, PT ;  /* 0x000000ff0800720c */ /* 0x000fda0003f05270 */
[----:B------:R-:W-:Y:S05]  /*10740*/  @P0 BRA `(.L_x_298) ;  /* 0x0000000000300947 */ /* 0x000fea0003800000 */
[----:B------:R-:W2:Y:S01]  /*10750*/  S2R R5, SR_LANEID ;  /* 0x0000000000057919 */ /* 0x000ea20000000000 */
[----:B------:R-:W-:Y:S01]  /*10760*/  VOTEU.ANY UR4, UPT, PT ;  /* 0x0000000000047886 */ /* 0x000fe200038e0100 */
[----:B-1----:R-:W1:Y:S01]  /*10770*/  LDC.64 R2, c[0x0][0xc60] ;  /* 0x00031800ff027b82 */ /* 0x002e620000000a00 */
[----:B------:R-:W2:Y:S02]  /*10780*/  FLO.U32 R0, UR4 ;  /* 0x0000000400007d00 */ /* 0x000ea400080e0000 */
[----:B--2---:R-:W-:-:S06]  /*10790*/  ISETP.EQ.U32.AND P0, PT, R0, R5, PT ;  /* 0x000000050000720c */ /* 0x004fcc0003f02070 */
[----:B------:R-:W1:Y:S07]  /*107a0*/  POPC R5, UR4 ;  /* 0x0000000400057d09 */ /* 0x000e6e0008000000 */
[----:B-1----:R-:W2:Y:S01]  /*107b0*/  @P0 ATOMG.E.ADD.STRONG.GPU PT, R3, desc[UR60][R2.64], R5 ;  /* 0x00000005020309a8 */ /* 0x002ea200081ee1fc */
[----:B------:R-:W1:Y:S02]  /*107c0*/  S2R R4, SR_LTMASK ;  /* 0x0000000000047919 */ /* 0x000e640000003900 */
[----:B-1----:R-:W-:-:S04]  /*107d0*/  LOP3.LUT R4, R4, UR4, RZ, 0xc0, !PT ;  /* 0x0000000404047c12 */ /* 0x002fc8000f8ec0ff */
[----:B0-----:R-:W0:Y:S01]  /*107e0*/  POPC R7, R4 ;  /* 0x0000000400077309 */ /* 0x001e220000000000 */
[----:B--2---:R-:W0:Y:S02]  /*107f0*/  SHFL.IDX PT, R0, R3, R0, 0x1f ;  /* 0x00001f0003007589 */ /* 0x004e2400000e0000 */
[----:B0-----:R-:W-:-:S07]  /*10800*/  IADD3 R16, R0, UR36, R7 ;  /* 0x0000002400107c10 */ /* 0x001fce000fffe007 */
.L_x_298:
[----:B------:R-:W-:Y:S05]  /*10810*/  BSYNC B0 ;  /* 0x0000000000007941 */ /* 0x000fea0003800000 */
.L_x_297:
[----:B------:R-:W2:Y:S01]  /*10820*/  LDL.LU R0, [R1] ;  /* 0x0000000001007983 */ /* 0x000ea20000300800 */
[----:B------:R-:W-:Y:S01]  /*10830*/  BSSY B0, `(.L_x_299) ;  /* 0x0000046000007945 */ /* 0x000fe20003800000 */
[----:B--2---:R-:W-:-:S13]  /*10840*/  ISETP.NE.AND P0, PT, R0, RZ, PT ;  /* 0x000000ff0000720c */ /* 0x004fda0003f05270 */
[----:B------:R-:W-:Y:S05]  /*10850*/  @!P0 BRA `(.L_x_300) ;  /* 0x00000004000c8947 */ /* 0x000fea0003800000 */
[----:B-1----:R-:W-:Y:S01]  /*10860*/  IMAD R3, R23, 0x8, R22 ;  /* 0x0000000817037824 */ /* 0x002fe200078e0216 */
[----:B------:R-:W-:Y:S01]  /*10870*/  SHF.L.U32 R0, R26, 0x1f, RZ ;  /* 0x0000001f1a007819 */ /* 0x000fe200000006ff */
[----:B------:R-:W-:Y:S01]  /*10880*/  BSSY B1, `(.L_x_301) ;  /* 0x0000004000017945 */ /* 0x000fe20003800000 */
[----:B------:R-:W-:Y:S02]  /*10890*/  ISETP.NE.AND P1, PT, R8, RZ, PT ;  /* 0x000000ff0800720c */ /* 0x000fe40003f25270 */
[----:B------:R-:W1:Y:S02]  /*108a0*/  SYNCS.PHASECHK.TRANS64.TRYWAIT P0, [R3+URZ+0x31c60], R0 ;  /* 0x031c6000030075a7 */ /* 0x000e64000800017f */
[----:B-1----:R-:W-:Y:S09]  /*108b0*/  @!P0 BRA `(.L_x_302) ;  /* 0x0000001c00f08947 */ /* 0x002ff20003800000 */
.L_x_362:
[----:B------:R-:W-:Y:S05]  /*108c0*/  BSYNC B1 ;  /* 0x0000000000017941 */ /* 0x000fea0003800000 */
.L_x_301:
[----:B------:R-:W-:Y:S04]  /*108d0*/  BSSY B1, `(.L_x_303) ;  /* 0x0000009000017945 */ /* 0x000fe80003800000 */
        /* <DEDUP_REMOVED lines=8> */
.L_x_304:
[----:B------:R-:W-:Y:S05]  /*10960*/  BSYNC B1 ;  /* 0x0000000000017941 */ /* 0x000fea0003800000 */
.L_x_303:
[----:B-1----:R-:W-:Y:S01]  /*10970*/  IMAD R0, R23, 0x6c00, R22 ;  /* 0x00006c0017007824 */ /* 0x002fe200078e0216 */
[----:B------:R-:W-:Y:S01]  /*10980*/  UIADD3 UR4, UP0, UR38, 0x470, URZ ;  /* 0x0000047026047890 */ /* 0x000fe2000ff1e03f */
[----:B------:R-:W-:Y:S01]  /*10990*/  VIADD R2, R3, 0x31c50 ;  /* 0x00031c5003027836 */ /* 0x000fe20000000000 */
[----:B------:R-:W-:Y:S01]  /*109a0*/  PLOP3.LUT P0, PT, PT, PT, PT, 0x80, 0x0 ;  /* 0x000000000000781c */ /* 0x000fe20003f0f070 */
[----:B------:R-:W-:Y:S01]  /*109b0*/  IMAD R28, R27, 0x90, R28 ;  /* 0x000000901b1c7824 */ /* 0x000fe200078e021c */
[----:B------:R-:W-:Y:S01]  /*109c0*/  UIADD3.X UR5, URZ, UR39, URZ, UP0, !UPT ;  /* 0x000000273f057290 */ /* 0x000fe200087fe43f */
[----:B------:R-:W-:Y:S01]  /*109d0*/  VIADD R3, R0, 0x200 ;  /* 0x0000020000037836 */ /* 0x000fe20000000000 */
[----:B------:R-:W-:Y:S01]  /*109e0*/  UMOV UR6, 0x0 ;  /* 0x0000000000067882 */ /* 0x000fe20000000000 */
[----:B------:R-:W-:Y:S01]  /*109f0*/  UMOV UR7, 0x14f00000 ;  /* 0x14f0000000077882 */ /* 0x000fe20000000000 */
[----:B------:R-:W-:-:S08]  /*10a00*/  UMOV UR10, URZ ;  /* 0x0000003f000a7c82 */ /* 0x000fd00008000000 */
.L_x_305:
        /* <DEDUP_REMOVED lines=10> */
[----:B------:R-:W-:Y:S01]  /*10ab0*/  PLOP3.LUT P0, PT, PT, PT, PT, 0x80, 0x0 ;  /* 0x000000000000781c */ /* 0x000fe20003f0f070 */
[----:B------:R-:W-:Y:S01]  /*10ac0*/  VIADD R3, R0, 0x2600 ;  /* 0x0000260000037836 */ /* 0x000fe20000000000 */
[----:B------:R-:W-:Y:S01]  /*10ad0*/  UMOV UR6, 0x0 ;  /* 0x0000000000067882 */ /* 0x000fe20000000000 */
[----:B------:R-:W-:Y:S01]  /*10ae0*/  UMOV UR7, 0x14f00000 ;  /* 0x14f0000000077882 */ /* 0x000fe20000000000 */
[----:B------:R-:W-:-:S09]  /*10af0*/  UMOV UR10, 0x20 ;  /* 0x00000020000a7882 */ /* 0x000fd20000000000 */
.L_x_306:
        /* <DEDUP_REMOVED lines=15> */
.L_x_307:
        /* <DEDUP_REMOVED lines=9> */
[----:B--2---:R-:W-:Y:S05]  /*10c80*/  @P0 BRA.U.ANY `(.L_x_307) ;  /* 0xfffffffd00d80947 */ /* 0x004fea000393ffff */
.L_x_300:
[----:B------:R-:W-:Y:S05]  /*10c90*/  BSYNC B0 ;  /* 0x0000000000007941 */ /* 0x000fea0003800000 */
.L_x_299:
[----:B------:R-:W-:-:S05]  /*10ca0*/  VIADD R23, R23, 0x1 ;  /* 0x0000000117177836 */ /* 0x000fca0000000000 */
[----:B------:R-:W-:-:S04]  /*10cb0*/  ISETP.NE.AND P0, PT, R23, 0x2, PT ;  /* 0x000000021700780c */ /* 0x000fc80003f05270 */
[----:B-1----:R-:W-:Y:S02]  /*10cc0*/  SEL R3, RZ, 0x1, P0 ;  /* 0x00000001ff037807 */ /* 0x002fe40000000000 */
[----:B------:R-:W-:Y:S02]  /*10cd0*/  SEL R23, R23, RZ, P0 ;  /* 0x000000ff17177207 */ /* 0x000fe40000000000 */
[----:B------:R-:W-:-:S07]  /*10ce0*/  LOP3.LUT R26, R26, R3, RZ, 0x3c, !PT ;  /* 0x000000031a1a7212 */ /* 0x000fce00078e3cff */
.L_x_223:
[----:B------:R-:W-:Y:S05]  /*10cf0*/  BSYNC B7 ;  /* 0x0000000000077941 */ /* 0x000fea0003800000 */
.L_x_221:
[----:B-1----:R-:W2:Y:S02]  /*10d00*/  LDL R0, [R1+0x38] ;  /* 0x0000380001007983 */ /* 0x002ea40000100800 */
[----:B--2---:R-:W-:-:S13]  /*10d10*/  ISETP.NE.AND P0, PT, R0, RZ, PT ;  /* 0x000000ff0000720c */ /* 0x004fda0003f05270 */
[----:B------:R-:W-:Y:S05]  /*10d20*/  @!P0 BRA `(.L_x_308) ;  /* 0x0000000000248947 */ /* 0x000fea0003800000 */
[----:B------:R-:W-:Y:S05]  /*10d30*/  WARPSYNC.ALL ;  /* 0x0000000000007948 */ /* 0x000fea0003800000 */
[----:B------:R-:W1:Y:S08]  /*10d40*/  S2UR UR5, SR_CgaCtaId ;  /* 0x00000000000579c3 */ /* 0x000e700000008800 */
[----:B------:R-:W-:Y:S06]  /*10d50*/  BAR.SYNC.DEFER_BLOCKING 0x5, 0x200 ;  /* 0x0148000000007b1d */ /* 0x000fec0000010000 */
[----:B------:R-:W-:-:S02]  /*10d60*/  UMOV UR4, 0x400 ;  /* 0x0000040000047882 */ /* 0x000fc40000000000 */
[----:B-1----:R-:W-:-:S06]  /*10d70*/  ULEA UR4, UR5, UR4, 0x18 ;  /* 0x0000000405047291 */ /* 0x002fcc000f8ec03f */
[----:B------:R-:W-:-:S05]  /*10d80*/  IMAD.U32 R22, RZ, RZ, UR4 ;  /* 0x00000004ff167e24 */ /* 0x000fca000f8e00ff */
[----:B------:R1:W2:Y:S01]  /*10d90*/  LDS.128 R16, [R22+0x31cd0] ;  /* 0x031cd00016107984 */ /* 0x0002a20000000c00 */
[----:B------:R-:W-:Y:S06]  /*10da0*/  BAR.ARV 0x4, 0x200 ;  /* 0x0108000000007b1d */ /* 0x000fec0000002000 */
[----:B------:R-:W-:Y:S05]  /*10db0*/  BRA `(.L_x_309) ;  /* 0x0000000800407947 */ /* 0x000fea0003800000 */
.L_x_308:
[----:B------:R-:W1:Y:S01]  /*10dc0*/  S2R R0, SR_TID.X ;  /* 0x0000000000007919 */ /* 0x000e620000002100 */
[----:B------:R-:W-:Y:S01]  /*10dd0*/  UMOV UR4, 0xffffffff ;  /* 0xffffffff00047882 */ /* 0x000fe20000000000 */
[----:B-1----:R-:W-:-:S04]  /*10de0*/  LOP3.LUT R8, R0, 0x1f, RZ, 0xc0, !PT ;  /* 0x0000001f00087812 */ /* 0x002fc800078ec0ff */
[----:B------:R-:W-:Y:S01]  /*10df0*/  ISETP.NE.AND P0, PT, R8, 0x1f, PT ;  /* 0x0000001f0800780c */ /* 0x000fe20003f05270 */
[----:B------:R-:W-:-:S12]  /*10e00*/  BRA.DIV UR4, `(.L_x_310) ;  /* 0x0000001a04b07947 */ /* 0x000fd8000b800000 */
[----:B------:R-:W-:Y:S01]  /*10e10*/  IMAD.IADD R5, R19, 0x1, R8 ;  /* 0x0000000113057824 */ /* 0x000fe200078e0208 */
[----:B------:R-:W-:-:S04]  /*10e20*/  ULDC UR4, c[0x0][0xc3c] ;  /* 0x00030f0000047ab9 */ /* 0x000fc80000000800 */
[----:B------:R-:W-:-:S13]  /*10e30*/  ISETP.GE.OR P1, PT, R5, UR4, !P0 ;  /* 0x0000000405007c0c */ /* 0x000fda000c726670 */
[----:B------:R-:W1:Y:S02]  /*10e40*/  @!P1 LDC.64 R2, c[0x0][0xc80] ;  /* 0x00032000ff029b82 */ /* 0x000e640000000a00 */
[----:B-1----:R-:W-:-:S06]  /*10e50*/  @!P1 IMAD.WIDE R2, R5, 0x4, R2 ;  /* 0x0000000405029825 */ /* 0x002fcc00078e0202 */
[----:B------:R1:W2:Y:S01]  /*10e60*/  @!P1 LDG.E R3, desc[UR60][R2.64] ;  /* 0x0000003c02039981 */ /* 0x0002a2000c1e1900 */
[C---:B------:R-:W-:Y:S02]  /*10e70*/  ISETP.GE.U32.AND P2, PT, R8.reuse, 0x2, PT ;  /* 0x000000020800780c */ /* 0x040fe40003f46070 */
[C---:B------:R-:W-:Y:S01]  /*10e80*/  ISETP.GE.U32.AND P3, PT, R8.reuse, 0x4, PT ;  /* 0x000000040800780c */ /* 0x040fe20003f66070 */
[----:B------:R-:W-:Y:S01]  /*10e90*/  SHFL.IDX PT, R0, R16, RZ, 0x1f ;  /* 0x00001fff10007589 */ /* 0x000fe200000e0000 */
[C---:B------:R-:W-:Y:S02]  /*10ea0*/  ISETP.GE.U32.AND P4, PT, R8.reuse, 0x8, PT ;  /* 0x000000080800780c */ /* 0x040fe40003f86070 */
[C---:B------:R-:W-:Y:S01]  /*10eb0*/  ISETP.GE.U32.AND P5, PT, R8.reuse, 0x10, PT ;  /* 0x000000100800780c */ /* 0x040fe20003fa6070 */
[----:B------:R-:W-:Y:S01]  /*10ec0*/  SHFL.IDX PT, R4, R16, 0x1, 0x1f ;  /* 0x00201f0010047f89 */ /* 0x000fe200000e0000 */
[----:B-1----:R-:W-:Y:S02]  /*10ed0*/  IMAD.MOV.U32 R2, RZ, RZ, RZ ;  /* 0x000000ffff027224 */ /* 0x002fe400078e00ff */
[----:B--2---:R-:W-:Y:S01]  /*10ee0*/  @!P1 IMAD.MOV.U32 R2, RZ, RZ, R3 ;  /* 0x000000ffff029224 */ /* 0x004fe200078e0003 */
[----:B------:R-:W-:-:S04]  /*10ef0*/  ISETP.NE.AND P1, PT, R8, RZ, PT ;  /* 0x000000ff0800720c */ /* 0x000fc80003f25270 */
[----:B------:R-:W1:Y:S02]  /*10f00*/  SHFL.UP PT, R14, R2, 0x1, RZ ;  /* 0x04200000020e7989 */ /* 0x000e6400000e00ff */
[----:B-1----:R-:W-:-:S05]  /*10f10*/  SEL R5, R14, RZ, P1 ;  /* 0x000000ff0e057207 */ /* 0x002fca0000800000 */
[----:B------:R-:W-:-:S05]  /*10f20*/  IMAD.IADD R5, R2, 0x1, R5 ;  /* 0x0000000102057824 */ /* 0x000fca00078e0205 */
[----:B------:R-:W1:Y:S02]  /*10f30*/  SHFL.UP PT, R14, R5, 0x2, RZ ;  /* 0x04400000050e7989 */ /* 0x000e6400000e00ff */
[----:B-1----:R-:W-:-:S05]  /*10f40*/  SEL R6, R14, RZ, P2 ;  /* 0x000000ff0e067207 */ /* 0x002fca0001000000 */
        /* <DEDUP_REMOVED lines=10> */
[----:B------:R0:W1:Y:S02]  /*10ff0*/  SHFL.IDX PT, R14, R3, 0x1f, 0x1f ;  /* 0x03e01f00030e7f89 */ /* 0x00006400000e0000 */
.L_x_372:
[----:B------:R-:W-:Y:S02]  /*11000*/  ULDC UR4, c[0x0][0xc38] ;  /* 0x00030e0000047ab9 */ /* 0x000fe40000000800 */
[----:B------:R-:W-:-:S05]  /*11010*/  MOV R16, UR4 ;  /* 0x0000000400107c02 */ /* 0x000fca0008000f00 */
[----:B-1----:R-:W-:-:S04]  /*11020*/  IMAD R5, R14, R16, RZ ;  /* 0x000000100e057224 */ /* 0x002fc800078e02ff */
[----:B------:R-:W-:-:S05]  /*11030*/  IMAD.IADD R4, R4, 0x1, R5 ;  /* 0x0000000104047824 */ /* 0x000fca00078e0205 */
[----:B------:R-:W-:-:S13]  /*11040*/  ISETP.GT.AND P6, PT, R4, R0, PT ;  /* 0x000000000400720c */ /* 0x000fda0003fc4270 */
[----:B------:R-:W-:Y:S05]  /*11050*/  @P6 BRA `(.L_x_311) ;  /* 0x00000000009c6947 */ /* 0x000fea0003800000 */
.L_x_316:
[----:B------:R-:W1:Y:S01]  /*11060*/  LDC R6, c[0x0][0xc3c] ;  /* 0x00030f00ff067b82 */ /* 0x000e620000000800 */
[----:B------:R-:W-:-:S05]  /*11070*/  VIADD R19, R19, 0x1f ;  /* 0x0000001f13137836 */ /* 0x000fca0000000000 */
[----:B-1----:R-:W-:-:S13]  /*11080*/  ISETP.GE.AND P6, PT, R19, R6, PT ;  /* 0x000000061300720c */ /* 0x002fda0003fc6270 */
[----:B------:R-:W-:Y:S05]  /*11090*/  @P6 BRA `(.L_x_312) ;  /* 0x0000000400446947 */ /* 0x000fea0003800000 */
[----:B------:R-:W1:Y:S01]  /*110a0*/  S2R R2, SR_TID.X ;  /* 0x0000000000027919 */ /* 0x000e620000002100 */
[----:B------:R-:W-:Y:S01]  /*110b0*/  BSSY B0, `(.L_x_313) ;  /* 0x0000009000007945 */ /* 0x000fe20003800000 */
[----:B-1----:R-:W-:-:S05]  /*110c0*/  LOP3.LUT R2, R2, 0x1f, RZ, 0xc0, !PT ;  /* 0x0000001f02027812 */ /* 0x002fca00078ec0ff */
[----:B------:R-:W-:Y:S02]  /*110d0*/  IMAD.IADD R5, R19, 0x1, R2 ;  /* 0x0000000113057824 */ /* 0x000fe400078e0202 */
[----:B------:R-:W-:-:S03]  /*110e0*/  IMAD.MOV.U32 R2, RZ, RZ, RZ ;  /* 0x000000ffff027224 */ /* 0x000fc600078e00ff */
[----:B------:R-:W-:-:S13]  /*110f0*/  ISETP.GE.OR P6, PT, R5, R6, !P0 ;  /* 0x000000060500720c */ /* 0x000fda00047c6670 */
[----:B------:R-:W-:Y:S05]  /*11100*/  @P6 BRA `(.L_x_314) ;  /* 0x00000000000c6947 */ /* 0x000fea0003800000 */
[----:B0-----:R-:W0:Y:S02]  /*11110*/  LDC.64 R2, c[0x0][0xc80] ;  /* 0x00032000ff027b82 */ /* 0x001e240000000a00 */
[----:B0-----:R-:W-:-:S06]  /*11120*/  IMAD.WIDE R2, R5, 0x4, R2 ;  /* 0x0000000405027825 */ /* 0x001fcc00078e0202 */
[----:B------:R1:W5:Y:S02]  /*11130*/  LDG.E R2, desc[UR60][R2.64] ;  /* 0x0000003c02027981 */ /* 0x000364000c1e1900 */
.L_x_314:
[----:B------:R-:W-:Y:S05]  /*11140*/  BSYNC B0 ;  /* 0x0000000000007941 */ /* 0x000fea0003800000 */
.L_x_313:
[----:B------:R-:W-:-:S03]  /*11150*/  UMOV UR4, 0xffffffff ;  /* 0xffffffff00047882 */ /* 0x000fc60000000000 */
[----:B------:R-:W-:Y:S05]  /*11160*/  BRA.DIV UR4, `(.L_x_315) ;  /* 0x0000001a04fc7947 */ /* 0x000fea000b800000 */
[----:B-----5:R-:W2:Y:S02]  /*11170*/  SHFL.UP PT, R14, R2, 0x1, RZ ;  /* 0x04200000020e7989 */ /* 0x020ea400000e00ff */
[----:B--2---:R-:W-:-:S05]  /*11180*/  SEL R13, R14, RZ, P1 ;  /* 0x000000ff0e0d7207 */ /* 0x004fca0000800000 */
[----:B------:R-:W-:-:S05]  /*11190*/  IMAD.IADD R13, R2, 0x1, R13 ;  /* 0x00000001020d7824 */ /* 0x000fca00078e020d */
[----:B------:R-:W2:Y:S02]  /*111a0*/  SHFL.UP PT, R14, R13, 0x2, RZ ;  /* 0x044000000d0e7989 */ /* 0x000ea400000e00ff */
[----:B--2---:R-:W-:-:S05]  /*111b0*/  SEL R14, R14, RZ, P2 ;  /* 0x000000ff0e0e7207 */ /* 0x004fca0001000000 */
[----:B01----:R-:W-:-:S05]  /*111c0*/  IMAD.IADD R3, R13, 0x1, R14 ;  /* 0x000000010d037824 */ /* 0x003fca00078e020e */
        /* <DEDUP_REMOVED lines=10> */
.L_x_380:
[----:B------:R-:W-:Y:S02]  /*11270*/  ULDC UR4, c[0x0][0xc38] ;  /* 0x00030e0000047ab9 */ /* 0x000fe40000000800 */
[----:B------:R-:W-:-:S04]  /*11280*/  IMAD.U32 R16, RZ, RZ, UR4 ;  /* 0x00000004ff107e24 */ /* 0x000fc8000f8e00ff */
[----:B-1----:R-:W-:-:S04]  /*11290*/  IMAD R5, R14, R16, RZ ;  /* 0x000000100e057224 */ /* 0x002fc800078e02ff */
[----:B------:R-:W-:-:S05]  /*112a0*/  IMAD.IADD R4, R5, 0x1, R4 ;  /* 0x0000000105047824 */ /* 0x000fca00078e0204 */
[----:B------:R-:W-:-:S13]  /*112b0*/  ISETP.GT.AND P6, PT, R4, R0, PT ;  /* 0x000000000400720c */ /* 0x000fda0003fc4270 */
[----:B------:R-:W-:Y:S05]  /*112c0*/  @!P6 BRA `(.L_x_316) ;  /* 0xfffffffc0064e947 */ /* 0x000fea000383ffff */
.L_x_311:
[----:B------:R-:W-:Y:S01]  /*112d0*/  IMAD.IADD R5, R4, 0x1, -R5 ;  /* 0x0000000104057824 */ /* 0x000fe200078e0a05 */
[----:B------:R-:W-:-:S03]  /*112e0*/  UMOV UR4, 0xffffffff ;  /* 0xffffffff00047882 */ /* 0x000fc60000000000 */
[----:B------:R-:W-:-:S05]  /*112f0*/  IMAD R7, R3, R16, R5 ;  /* 0x0000001003077224 */ /* 0x000fca00078e0205 */
[----:B------:R-:W-:Y:S01]  /*11300*/  ISETP.GT.AND P6, PT, R7, R0, PT ;  /* 0x000000000700720c */ /* 0x000fe20003fc4270 */
[----:B------:R-:W-:-:S12]  /*11310*/  BRA.DIV UR4, `(.L_x_317) ;  /* 0x0000001e044c7947 */ /* 0x000fd8000b800000 */
[----:B------:R-:W-:-:S04]  /*11320*/  VOTE.ANY R6, PT, !P6 ;  /* 0x0000000000067806 */ /* 0x000fc800070e0100 */
[----:B------:R-:W1:Y:S02]  /*11330*/  POPC R4, R6 ;  /* 0x0000000600047309 */ /* 0x000e640000000000 */
[----:B-1----:R1:W2:Y:S02]  /*11340*/  SHFL.IDX PT, R17, R2, R4, 0x1f ;  /* 0x00001f0402117589 */ /* 0x0022a400000e0000 */
.L_x_384:
[----:B------:R-:W-:Y:S01]  /*11350*/  ISETP.NE.AND P0, PT, R6, RZ, PT ;  /* 0x000000ff0600720c */ /* 0x000fe20003f05270 */
[----:B------:R-:W-:-:S12]  /*11360*/  IMAD.MOV.U32 R14, RZ, RZ, RZ ;  /* 0x000000ffff0e7224 */ /* 0x000fd800078e00ff */
[----:B------:R-:W-:Y:S05]  /*11370*/  @!P0 BRA `(.L_x_318) ;  /* 0x0000000000108947 */ /* 0x000fea0003800000 */
[----:B------:R-:W-:Y:S01]  /*11380*/  UMOV UR4, 0xffffffff ;  /* 0xffffffff00047882 */ /* 0x000fe20000000000 */
[----:B------:R-:W-:Y:S02]  /*11390*/  VIADD R12, R4, 0xffffffff ;  /* 0xffffffff040c7836 */ /* 0x000fe40000000000 */
[----:B------:R-:W-:Y:S05]  /*113a0*/  BRA.DIV UR4, `(.L_x_319) ;  /* 0x0000001e04707947 */ /* 0x000fea000b800000 */
[----:B------:R3:W4:Y:S02]  /*113b0*/  SHFL.IDX PT, R14, R3, R12, 0x1f ;  /* 0x00001f0c030e7589 */ /* 0x00072400000e0000 */
.L_x_318:
[----:B--2---:R-:W-:Y:S01]  /*113c0*/  IABS R6, R17 ;  /* 0x0000001100067213 */ /* 0x004fe20000000000 */
[----:B----4-:R-:W-:Y:S02]  /*113d0*/  IMAD R16, R14, R16, R5 ;  /* 0x000000100e107224 */ /* 0x010fe400078e0205 */
[----:B------:R-:W-:Y:S01]  /*113e0*/  IMAD.IADD R19, R4, 0x1, R19 ;  /* 0x0000000104137824 */ /* 0x000fe200078e0213 */
[----:B------:R-:W2:Y:S01]  /*113f0*/  I2F.RP R7, R6 ;  /* 0x0000000600077306 */ /* 0x000ea20000209400 */
[----:B------:R-:W-:-:S07]  /*11400*/  IMAD.IADD R0, R0, 0x1, -R16 ;  /* 0x0000000100007824 */ /* 0x000fce00078e0a10 */
[----:B--2---:R-:W1:Y:S02]  /*11410*/  MUFU.RCP R7, R7 ;  /* 0x0000000700077308 */ /* 0x004e640000001000 */
[----:B-1----:R-:W-:-:S06]  /*11420*/  VIADD R2, R7, 0xffffffe ;  /* 0x0ffffffe07027836 */ /* 0x002fcc0000000000 */
[----:B0--3--:R0:W1:Y:S02]  /*11430*/  F2I.FTZ.U32.TRUNC.NTZ R3, R2 ;  /* 0x0000000200037305 */ /* 0x009064000021f000 */
[----:B0-----:R-:W-:Y:S02]  /*11440*/  IMAD.MOV.U32 R2, RZ, RZ, RZ ;  /* 0x000000ffff027224 */ /* 0x001fe400078e00ff */
[----:B-1----:R-:W-:-:S04]  /*11450*/  IMAD.MOV R5, RZ, RZ, -R3 ;  /* 0x000000ffff057224 */ /* 0x002fc800078e0a03 */
[----:B------:R-:W-:-:S04]  /*11460*/  IMAD R5, R5, R6, RZ ;  /* 0x0000000605057224 */ /* 0x000fc800078e02ff */
[----:B------:R-:W-:Y:S01]  /*11470*/  IMAD.HI.U32 R3, R3, R5, R2 ;  /* 0x0000000503037227 */ /* 0x000fe200078e0002 */
[----:B------:R-:W-:Y:S02]  /*11480*/  IABS R5, R17 ;  /* 0x0000001100057213 */ /* 0x000fe40000000000 */
[----:B------:R-:W-:-:S03]  /*11490*/  IABS R2, R0 ;  /* 0x0000000000027213 */ /* 0x000fc60000000000 */
[----:B------:R-:W-:Y:S02]  /*114a0*/  IMAD.MOV R5, RZ, RZ, -R5 ;  /* 0x000000ffff057224 */ /* 0x000fe400078e0a05 */
[----:B------:R-:W-:-:S04]  /*114b0*/  IMAD.HI.U32 R3, R3, R2, RZ ;  /* 0x0000000203037227 */ /* 0x000fc800078e00ff */
[----:B------:R-:W-:Y:S01]  /*114c0*/  IMAD R5, R3, R5, R2 ;  /* 0x0000000503057224 */ /* 0x000fe200078e0202 */
[----:B------:R-:W-:-:S04]  /*114d0*/  LOP3.LUT R2, R0, R17, RZ, 0x3c, !PT ;  /* 0x0000001100027212 */ /* 0x000fc800078e3cff */
[----:B------:R-:W-:Y:S02]  /*114e0*/  ISETP.GT.U32.AND P1, PT, R6, R5, PT ;  /* 0x000000050600720c */ /* 0x000fe40003f24070 */
[----:B------:R-:W-:-:S11]  /*114f0*/  ISETP.GE.AND P2, PT, R2, RZ, PT ;  /* 0x000000ff0200720c */ /* 0x000fd60003f46270 */
[-C--:B------:R-:W-:Y:S01]  /*11500*/  @!P1 IADD3 R5, R5, -R6.reuse, RZ ;  /* 0x8000000605059210 */ /* 0x080fe20007ffe0ff */
[----:B------:R-:W-:Y:S01]  /*11510*/  @!P1 VIADD R3, R3, 0x1 ;  /* 0x0000000103039836 */ /* 0x000fe20000000000 */
[----:B------:R-:W-:Y:S02]  /*11520*/  ISETP.NE.AND P1, PT, R17, RZ, PT ;  /* 0x000000ff1100720c */ /* 0x000fe40003f25270 */
[----:B------:R-:W-:-:S13]  /*11530*/  ISETP.GE.U32.AND P0, PT, R5, R6, PT ;  /* 0x000000060500720c */ /* 0x000fda0003f06070 */
[----:B------:R-:W-:-:S04]  /*11540*/  @P0 VIADD R3, R3, 0x1 ;  /* 0x0000000103030836 */ /* 0x000fc80000000000 */
[----:B------:R-:W-:Y:S01]  /*11550*/  @!P2 IMAD.MOV R3, RZ, RZ, -R3 ;  /* 0x000000ffff03a224 */ /* 0x000fe200078e0a03 */
[----:B------:R-:W-:-:S05]  /*11560*/  @!P1 LOP3.LUT R3, RZ, R17, RZ, 0x33, !PT ;  /* 0x00000011ff039212 */ /* 0x000fca00078e33ff */
[--C-:B------:R-:W-:Y:S02]  /*11570*/  IMAD.MOV R2, RZ, RZ, -R3.reuse ;  /* 0x000000ffff027224 */ /* 0x100fe400078e0a03 */
[----:B------:R-:W-:Y:S02]  /*11580*/  IMAD.MOV.U32 R18, RZ, RZ, R3 ;  /* 0x000000ffff127224 */ /* 0x000fe400078e0003 */
[----:B------:R-:W-:Y:S01]  /*11590*/  IMAD R17, R17, R2, R0 ;  /* 0x0000000211117224 */ /* 0x000fe200078e0200 */
[----:B------:R-:W-:Y:S06]  /*115a0*/  BRA `(.L_x_320) ;  /* 0x00000000001c7947 */ /* 0x000fec0003800000 */
.L_x_312:
[----:B------:R-:W-:Y:S01]  /*115b0*/  UMOV UR4, URZ ;  /* 0x0000003f00047c82 */ /* 0x000fe20008000000 */
[----:B------:R-:W-:Y:S01]  /*115c0*/  UMOV UR5, URZ ;  /* 0x0000003f00057c82 */ /* 0x000fe20008000000 */
[----:B------:R-:W-:Y:S01]  /*115d0*/  ULDC UR6, c[0x0][0xc3c] ;  /* 0x00030f0000067ab9 */ /* 0x000fe20000000800 */
[----:B------:R-:W-:Y:S02]  /*115e0*/  IMAD.MOV.U32 R16, RZ, RZ, R0 ;  /* 0x000000ffff107224 */ /* 0x000fe400078e0000 */
[----:B------:R-:W-:Y:S02]  /*115f0*/  IMAD.U32 R17, RZ, RZ, UR4 ;  /* 0x00000004ff117e24 */ /* 0x000fe4000f8e00ff */
[----:B------:R-:W-:Y:S02]  /*11600*/  IMAD.U32 R18, RZ, RZ, UR5 ;  /* 0x00000005ff127e24 */ /* 0x000fe4000f8e00ff */
[----:B------:R-:W-:-:S07]  /*11610*/  IMAD.U32 R19, RZ, RZ, UR6 ;  /* 0x00000006ff137e24 */ /* 0x000fce000f8e00ff */
.L_x_320:
[----:B------:R-:W1:Y:S01]  /*11620*/  S2R R0, SR_TID.X ;  /* 0x0000000000007919 */ /* 0x000e620000002100 */
[----:B------:R-:W-:Y:S05]  /*11630*/  WARPSYNC.ALL ;  /* 0x0000000000007948 */ /* 0x000fea0003800000 */
[----:B------:R-:W-:Y:S01]  /*11640*/  BAR.SYNC.DEFER_BLOCKING 0x4, 0x200 ;  /* 0x0108000000007b1d */ /* 0x000fe20000010000 */
[----:B-1----:R-:W-:-:S04]  /*11650*/  LOP3.LUT R0, R0, 0x1f, RZ, 0xc0, !PT ;  /* 0x0000001f00007812 */ /* 0x002fc800078ec0ff */
[----:B------:R-:W-:-:S13]  /*11660*/  ISETP.NE.AND P0, PT, R0, RZ, PT ;  /* 0x000000ff0000720c */ /* 0x000fda0003f05270 */
[----:B0-----:R-:W0:Y:S01]  /*11670*/  @!P0 S2R R3, SR_CgaCtaId ;  /* 0x0000000000038919 */ /* 0x001e220000008800 */
[----:B------:R-:W-:-:S04]  /*11680*/  @!P0 MOV R0, 0x400 ;  /* 0x0000040000008802 */ /* 0x000fc80000000f00 */
[----:B0-----:R-:W-:-:S05]  /*11690*/  @!P0 LEA R22, R3, R0, 0x18 ;  /* 0x0000000003168211 */ /* 0x001fca00078ec0ff */
[----:B------:R3:W-:Y:S01]  /*116a0*/  @!P0 STS.128 [R22+0x31cd0], R16 ;  /* 0x031cd01016008388 */ /* 0x0007e20000000c00 */
[----:B------:R-:W-:Y:S06]  /*116b0*/  BAR.ARV 0x5, 0x200 ;  /* 0x0148000000007b1d */ /* 0x000fec0000002000 */
.L_x_309:
[----:B------:R-:W-:Y:S02]  /*116c0*/  ULDC UR4, c[0x0][0xc3c] ;  /* 0x00030f0000047ab9 */ /* 0x000fe40000000800 */
[----:B--2---:R-:W-:-:S13]  /*116d0*/  ISETP.GE.AND P0, PT, R19, UR4, PT ;  /* 0x0000000413007c0c */ /* 0x004fda000bf06270 */
[----:B------:R-:W-:Y:S05]  /*116e0*/  @!P0 BRA `(.L_x_321) ;  /* 0xffffffb000048947 */ /* 0x000fea000383ffff */
[----:B------:R-:W-:Y:S05]  /*116f0*/  BSYNC B8 ;  /* 0x0000000000087941 */ /* 0x000fea0003800000 */
.L_x_217:
[----:B--2---:R-:W2:Y:S01]  /*11700*/  LDL.LU R0, [R1+0x30] ;  /* 0x0000300001007983 */ /* 0x004ea20000300800 */
[----:B------:R-:W-:Y:S01]  /*11710*/  BSSY B0, `(.L_x_322) ;  /* 0x000000b000007945 */ /* 0x000fe20003800000 */
[----:B------:R-:W4:Y:S01]  /*11720*/  S2R R5, SR_CgaCtaId ;  /* 0x0000000000057919 */ /* 0x000f220000008800 */
[----:B--2---:R-:W-:-:S05]  /*11730*/  VIADD R0, R0, 0x1 ;  /* 0x0000000100007836 */ /* 0x004fca0000000000 */
[----:B0-----:R-:W-:-:S04]  /*11740*/  LEA.HI R2, R0, R0, RZ, 0x1 ;  /* 0x0000000000027211 */ /* 0x001fc800078f08ff */
[----:B------:R-:W-:Y:S02]  /*11750*/  LOP3.LUT R3, R2, 0xfffffffe, RZ, 0xc0, !PT ;  /* 0xfffffffe02037812 */ /* 0x000fe400078ec0ff */
[----:B------:R-:W-:-:S03]  /*11760*/  MOV R2, 0x400 ;  /* 0x0000040000027802 */ /* 0x000fc60000000f00 */
[----:B------:R-:W-:Y:S01]  /*11770*/  IMAD.IADD R0, R0, 0x1, -R3 ;  /* 0x0000000100007824 */ /* 0x000fe200078e0a03 */
[----:B----4-:R-:W-:-:S04]  /*11780*/  LEA R9, R5, R2, 0x18 ;  /* 0x0000000205097211 */ /* 0x010fc800078ec0ff */
[----:B------:R-:W-:-:S04]  /*11790*/  SHF.L.U32 R0, R0, 0x1f, RZ ;  /* 0x0000001f00007819 */ /* 0x000fc800000006ff */
[----:B------:R-:W0:Y:S02]  /*117a0*/  SYNCS.PHASECHK.TRANS64.TRYWAIT P0, [R9+URZ+0x31c20], R0 ;  /* 0x031c2000090075a7 */ /* 0x000e24000800017f */
[----:B0-----:R-:W-:Y:S05]  /*117b0*/  @!P0 BRA `(.L_x_323) ;  /* 0x0000001800908947 */ /* 0x001fea0003800000 */
.L_x_387:
[----:B------:R-:W-:Y:S05]  /*117c0*/  BSYNC B0 ;  /* 0x0000000000007941 */ /* 0x000fea0003800000 */
.L_x_322:
[----:B------:R-:W-:-:S03]  /*117d0*/  UMOV UR4, 0xffffffff ;  /* 0xffffffff00047882 */ /* 0x000fc60000000000 */
[----:B------:R-:W-:Y:S05]  /*117e0*/  BRA.DIV UR4, `(.L_x_324) ;  /* 0x0000001a04987947 */ /* 0x000fea000b800000 */
[----:B0-----:R-:W0:Y:S02]  /*117f0*/  S2R R0, SR_TID.X ;  /* 0x0000000000007919 */ /* 0x001e240000002100 */
[----:B0-----:R-:W-:-:S04]  /*11800*/  SHF.R.U32.HI R0, RZ, 0x5, R0 ;  /* 0x00000005ff007819 */ /* 0x001fc80000011600 */
[----:B------:R-:W-:-:S05]  /*11810*/  LOP3.LUT R0, R0, 0x3, RZ, 0xc0, !PT ;  /* 0x0000000300007812 */ /* 0x000fca00078ec0ff */
[----:B------:R0:W2:Y:S02]  /*11820*/  SHFL.IDX PT, R14, R0, RZ, 0x1f ;  /* 0x00001fff000e7589 */ /* 0x0000a400000e0000 */
.L_x_390:
[----:B--2---:R-:W-:Y:S01]  /*11830*/  ISETP.NE.AND P0, PT, R14, RZ, PT ;  /* 0x000000ff0e00720c */ /* 0x004fe20003f05270 */
[----:B------:R-:W-:-:S12]  /*11840*/  BSSY B0, `(.L_x_325) ;  /* 0x0000024000007945 */ /* 0x000fd80003800000 */
[----:B------:R-:W-:Y:S05]  /*11850*/  @P0 BRA `(.L_x_326) ;  /* 0x0000000000880947 */ /* 0x000fea0003800000 */
[----:B------:R-:W-:-:S03]  /*11860*/  UMOV UR4, 0xffffffff ;  /* 0xffffffff00047882 */ /* 0x000fc60000000000 */
[----:B------:R-:W-:Y:S05]  /*11870*/  BRA.DIV UR4, `(.L_x_327) ;  /* 0x0000001a04a87947 */ /* 0x000fea000b800000 */
[----:B------:R-:W-:-:S13]  /*11880*/  ELECT P6, URZ, PT ;  /* 0x00000000003f782f */ /* 0x000fda00038c0000 */
.L_x_393:
[----:B------:R-:W-:Y:S05]  /*11890*/  @!P6 BRA `(.L_x_326) ;  /* 0x000000000078e947 */ /* 0x000fea0003800000 */
[----:B0-----:R-:W2:Y:S02]  /*118a0*/  LDL.LU R0, [R1+0x3c] ;  /* 0x00003c0001007983 */ /* 0x001ea40000300800 */
[----:B--2---:R-:W-:-:S04]  /*118b0*/  LOP3.LUT R0, R0, 0x2, RZ, 0xfc, !PT ;  /* 0x0000000200007812 */ /* 0x004fc800078efcff */
[----:B------:R-:W-:-:S13]  /*118c0*/  ISETP.NE.AND P2, PT, R0, 0x3, PT ;  /* 0x000000030000780c */ /* 0x000fda0003f45270 */
[----:B------:R-:W-:Y:S05]  /*118d0*/  @!P2 BRA `(.L_x_328) ;  /* 0x000000000004a947 */ /* 0x000fea0003800000 */
[----:B------:R-:W-:Y:S01]  /*118e0*/  BPT.TRAP 0x1 ;  /* 0x000000040000795c */ /* 0x000fe20000300000 */
.L_x_328:
        /* <DEDUP_REMOVED lines=12> */
.L_x_394:
[----:B------:R-:W2:Y:S02]  /*119b0*/  SYNCS.PHASECHK.TRANS64.TRYWAIT P0, [R3+URZ], R2 ;  /* 0x00000002030075a7 */ /* 0x000ea4000800017f */
[----:B--2---:R-:W-:Y:S05]  /*119c0*/  @!P0 BRA `(.L_x_330) ;  /* 0x0000001800888947 */ /* 0x004fea0003800000 */
.L_x_395:
[----:B------:R-:W-:Y:S05]  /*119d0*/  @!P2 BRA `(.L_x_331) ;  /* 0x000000000004a947 */ /* 0x000fea0003800000 */
[----:B------:R-:W-:Y:S01]  /*119e0*/  BPT.TRAP 0x1 ;  /* 0x000000040000795c */ /* 0x000fe20000300000 */
.L_x_331:
[----:B------:R-:W-:-:S04]  /*119f0*/  VIADD R0, R9, 0x31c60 ;  /* 0x00031c6009007836 */ /* 0x000fc80000000000 */
[----:B------:R-:W-:-:S04]  /*11a00*/  IMAD R23, R23, 0x8, R0 ;  /* 0x0000000817177824 */ /* 0x000fc800078e0200 */
[----:B------:R-:W4:Y:S02]  /*11a10*/  SYNCS.PHASECHK.TRANS64.TRYWAIT P0, [R23+URZ], R4 ;  /* 0x00000004170075a7 */ /* 0x000f24000800017f */
[----:B----4-:R-:W-:Y:S05]  /*11a20*/  @!P0 BRA `(.L_x_332) ;  /* 0x0000001800848947 */ /* 0x010fea0003800000 */
.L_x_396:
[----:B------:R-:W-:-:S07]  /*11a30*/  IMAD R7, R7, 0x8, R0 ;  /* 0x0000000807077824 */ /* 0x000fce00078e0200 */
.L_x_333:
[----:B------:R0:W0:Y:S02]  /*11a40*/  SYNCS.PHASECHK.TRANS64.TRYWAIT P0, [R7+URZ], R2 ;  /* 0x00000002070075a7 */ /* 0x000024000800017f */
[----:B0-----:R-:W-:Y:S05]  /*11a50*/  @!P0 NANOSLEEP.SYNCS 0x989680 ;  /* 0x009896800000895d */ /* 0x001fea0003900000 */
[----:B------:R-:W0:Y:S02]  /*11a60*/  @!P0 SYNCS.PHASECHK.TRANS64 P0, [R7+URZ], R2 ;  /* 0x00000002070085a7 */ /* 0x000e24000800007f */
[----:B0-----:R-:W-:Y:S05]  /*11a70*/  @!P0 BRA `(.L_x_333) ;  /* 0xfffffffc00f08947 */ /* 0x001fea000383ffff */
.L_x_326:
[----:B------:R-:W-:Y:S05]  /*11a80*/  BSYNC B0 ;  /* 0x0000000000007941 */ /* 0x000fea0003800000 */
.L_x_325:
[----:B------:R-:W-:Y:S05]  /*11a90*/  EXIT ;  /* 0x000000000000794d */ /* 0x000fea0003800000 */
.L_x_177:
[----:B0-----:R-:W-:-:S04]  /*11aa0*/  MOV R3, UR36 ;  /* 0x0000002400037c02 */ /* 0x001fc80008000f00 */
[----:B------:R0:W1:Y:S03]  /*11ab0*/  SYNCS.PHASECHK.TRANS64.TRYWAIT P1, [R3+URZ+0x31c00], R0 ;  /* 0x031c0000030075a7 */ /* 0x000066000802017f */
[----:B-1----:R-:W-:Y:S05]  /*11ac0*/  @!P1 NANOSLEEP.SYNCS 0x989680 ;  /* 0x009896800000995d */ /* 0x002fea0003900000 */
[----:B------:R-:W1:Y:S02]  /*11ad0*/  @!P1 SYNCS.PHASECHK.TRANS64 P1, [R3+URZ+0x31c00], R0 ;  /* 0x031c0000030095a7 */ /* 0x000e64000802007f */
[----:B-1----:R-:W-:Y:S05]  /*11ae0*/  @!P1 BRA `(.L_x_177) ;  /* 0xfffffffc00ec9947 */ /* 0x002fea000383ffff */
[----:B------:R-:W-:Y:S05]  /*11af0*/  BRA `(.L_x_334) ;  /* 0xfffffef800b07947 */ /* 0x000fea000383ffff */
.L_x_181:
[----:B-1----:R1:W2:Y:S02]  /*11b00*/  SYNCS.PHASECHK.TRANS64.TRYWAIT P2, [R0+URZ+0x31c30], R3 ;  /* 0x031c3003000075a7 */ /* 0x0022a4000804017f */
[----:B--2---:R-:W-:Y:S05]  /*11b10*/  @!P2 NANOSLEEP.SYNCS 0x989680 ;  /* 0x009896800000a95d */ /* 0x004fea0003900000 */
[----:B------:R-:W2:Y:S02]  /*11b20*/  @!P2 SYNCS.PHASECHK.TRANS64 P2, [R0+URZ+0x31c30], R3 ;  /* 0x031c30030000a5a7 */ /* 0x000ea4000804007f */
[----:B--2---:R-:W-:Y:S05]  /*11b30*/  @!P2 BRA `(.L_x_181) ;  /* 0xfffffffc00f0a947 */ /* 0x004fea000383ffff */
[----:B------:R-:W-:Y:S05]  /*11b40*/  BRA `(.L_x_180) ;  /* 0xfffffef800d47947 */ /* 0x000fea000383ffff */
.L_x_186:
[----:B-1----:R-:W-:-:S04]  /*11b50*/  IMAD.U32 R9, RZ, RZ, UR6 ;  /* 0x00000006ff097e24 */ /* 0x002fc8000f8e00ff */
[----:B------:R1:W3:Y:S03]  /*11b60*/  SYNCS.PHASECHK.TRANS64.TRYWAIT P2, [R9+URZ+0x31c30], R8 ;  /* 0x031c3008090075a7 */ /* 0x0002e6000804017f */
[----:B---3--:R-:W-:Y:S05]  /*11b70*/  @!P2 NANOSLEEP.SYNCS 0x989680 ;  /* 0x009896800000a95d */ /* 0x008fea0003900000 */
[----:B------:R-:W3:Y:S02]  /*11b80*/  @!P2 SYNCS.PHASECHK.TRANS64 P2, [R9+URZ+0x31c30], R8 ;  /* 0x031c30080900a5a7 */ /* 0x000ee4000804007f */
[----:B---3--:R-:W-:Y:S05]  /*11b90*/  @!P2 BRA `(.L_x_186) ;  /* 0xfffffffc00eca947 */ /* 0x008fea000383ffff */
[----:B------:R-:W-:Y:S05]  /*11ba0*/  BRA `(.L_x_183) ;  /* 0xffffff3c002c7947 */ /* 0x000fea000383ffff */
.L_x_190:
[----:B-1----:R-:W-:-:S04]  /*11bb0*/  IMAD.U32 R8, RZ, RZ, UR6 ;  /* 0x00000006ff087e24 */ /* 0x002fc8000f8e00ff */
[----:B------:R1:W2:Y:S03]  /*11bc0*/  SYNCS.PHASECHK.TRANS64.TRYWAIT P2, [R8+URZ+0x31c50], R7 ;  /* 0x031c5007080075a7 */ /* 0x0002a6000804017f */
[----:B--2---:R-:W-:Y:S05]  /*11bd0*/  @!P2 NANOSLEEP.SYNCS 0x989680 ;  /* 0x009896800000a95d */ /* 0x004fea0003900000 */
[----:B------:R-:W2:Y:S02]  /*11be0*/  @!P2 SYNCS.PHASECHK.TRANS64 P2, [R8+URZ+0x31c50], R7 ;  /* 0x031c50070800a5a7 */ /* 0x000ea4000804007f */
[----:B--2---:R-:W-:Y:S05]  /*11bf0*/  @!P2 BRA `(.L_x_190) ;  /* 0xfffffffc00eca947 */ /* 0x004fea000383ffff */
[----:B------:R-:W-:Y:S05]  /*11c00*/  BRA `(.L_x_187) ;  /* 0xffffff5000c47947 */ /* 0x000fea000383ffff */
.L_x_195:
[----:B---3--:R-:W-:-:S04]  /*11c10*/  IMAD.U32 R5, RZ, RZ, UR9 ;  /* 0x00000009ff057e24 */ /* 0x008fc8000f8e00ff */
[----:B------:R3:W4:Y:S03]  /*11c20*/  SYNCS.PHASECHK.TRANS64.TRYWAIT P0, [R5+URZ+0x31c50], R0 ;  /* 0x031c5000050075a7 */ /* 0x000726000800017f */
[----:B----4-:R-:W-:Y:S05]  /*11c30*/  @!P0 NANOSLEEP.SYNCS 0x989680 ;  /* 0x009896800000895d */ /* 0x010fea0003900000 */
[----:B------:R-:W4:Y:S02]  /*11c40*/  @!P0 SYNCS.PHASECHK.TRANS64 P0, [R5+URZ+0x31c50], R0 ;  /* 0x031c5000050085a7 */ /* 0x000f24000800007f */
[----:B----4-:R-:W-:Y:S05]  /*11c50*/  @!P0 BRA `(.L_x_195) ;  /* 0xfffffffc00ec8947 */ /* 0x010fea000383ffff */
[----:B------:R-:W-:Y:S05]  /*11c60*/  BRA `(.L_x_194) ;  /* 0xffffff7800dc7947 */ /* 0x000fea000383ffff */
.L_x_229:
        /* <DEDUP_REMOVED lines=11> */
.L_x_336:
[----:B------:R-:W-:Y:S05]  /*11d20*/  BSYNC B0 ;  /* 0x0000000000007941 */ /* 0x000fea0003800000 */
.L_x_335:
[----:B------:R-:W-:Y:S05]  /*11d30*/  BRA `(.L_x_337) ;  /* 0xffffffb400287947 */ /* 0x000fea000383ffff */
.L_x_231:
[----:B------:R-:W-:Y:S01]  /*11d40*/  BSSY B0, `(.L_x_338) ;  /* 0x0000006000007945 */ /* 0x000fe20003800000 */
[----:B------:R-:W-:-:S07]  /*11d50*/  IMAD.MOV.U32 R15, RZ, RZ, -0x1 ;  /* 0xffffffffff0f7424 */ /* 0x000fce00078e00ff */
[----:B01----:R-:W-:Y:S05]  /*11d60*/  WARPSYNC.COLLECTIVE R15, `(.L_x_339) ;  /* 0x000000000f0c7348 */ /* 0x003fea0003c00000 */
[----:B------:R-:W-:Y:S02]  /*11d70*/  ELECT P6, UR62, PT ;  /* 0x00000000003e782f */ /* 0x000fe400038c0000 */
[----:B------:R-:W-:Y:S01]  /*11d80*/  MOV R14, UR62 ;  /* 0x0000003e000e7c02 */ /* 0x000fe20008000f00 */
[----:B01----:R-:W-:Y:S10]  /*11d90*/  ENDCOLLECTIVE ;  /* 0x000000000000791b */ /* 0x003ff40003800000 */
.L_x_339:
[----:B------:R-:W-:Y:S05]  /*11da0*/  BSYNC B0 ;  /* 0x0000000000007941 */ /* 0x000fea0003800000 */
.L_x_338:
[----:B------:R-:W-:Y:S05]  /*11db0*/  BRA `(.L_x_340) ;  /* 0xffffffb400287947 */ /* 0x000fea000383ffff */
.L_x_233:
[----:B-1----:R1:W2:Y:S02]  /*11dc0*/  SYNCS.PHASECHK.TRANS64.TRYWAIT P0, [R0+URZ+0x31c40], R2 ;  /* 0x031c4002000075a7 */ /* 0x0022a4000800017f */
[----:B--2---:R-:W-:Y:S05]  /*11dd0*/  @!P0 NANOSLEEP.SYNCS 0x989680 ;  /* 0x009896800000895d */ /* 0x004fea0003900000 */
[----:B------:R-:W2:Y:S02]  /*11de0*/  @!P0 SYNCS.PHASECHK.TRANS64 P0, [R0+URZ+0x31c40], R2 ;  /* 0x031c4002000085a7 */ /* 0x000ea4000800007f */
[----:B--2---:R-:W-:Y:S05]  /*11df0*/  @!P0 BRA `(.L_x_233) ;  /* 0xfffffffc00f08947 */ /* 0x004fea000383ffff */
[----:B------:R-:W-:Y:S05]  /*11e00*/  BRA `(.L_x_341) ;  /* 0xffffffb4007c7947 */ /* 0x000fea000383ffff */
.L_x_237:
[----:B------:R-:W2:Y:S01]  /*11e10*/  LDL.LU R11, [R1+0x2c] ;  /* 0x00002c00010b7983 */ /* 0x000ea20000300800 */
[----:B------:R-:W-:Y:S02]  /*11e20*/  IMAD.MOV.U32 R13, RZ, RZ, R4 ;  /* 0x000000ffff0d7224 */ /* 0x000fe400078e0004 */
[----:B------:R-:W-:Y:S02]  /*11e30*/  IMAD.MOV.U32 R12, RZ, RZ, RZ ;  /* 0x000000ffff0c7224 */ /* 0x000fe400078e00ff */
[----:B------:R-:W-:Y:S02]  /*11e40*/  IMAD.MOV.U32 R15, RZ, RZ, -0x1 ;  /* 0xffffffffff0f7424 */ /* 0x000fe400078e00ff */
[----:B------:R-:W-:-:S04]  /*11e50*/  IMAD R17, R17, 0xc0, R21 ;  /* 0x000000c011117824 */ /* 0x000fc800078e0215 */
[----:B------:R-:W-:Y:S02]  /*11e60*/  VIADD R8, R17, 0x20 ;  /* 0x0000002011087836 */ /* 0x000fe40000000000 */
[----:B--2---:R-:W-:Y:S02]  /*11e70*/  IMAD R5, R11, R9, RZ ;  /* 0x000000090b057224 */ /* 0x004fe400078e02ff */
[----:B------:R-:W-:-:S03]  /*11e80*/  IMAD.MOV.U32 R11, RZ, RZ, 0x1c1f ;  /* 0x00001c1fff0b7424 */ /* 0x000fc600078e00ff */
[----:B------:R-:W-:-:S13]  /*11e90*/  ISETP.GE.AND P4, PT, R17, R5, PT ;  /* 0x000000051100720c */ /* 0x000fda0003f86270 */
[----:B-----5:R-:W-:Y:S05]  /*11ea0*/  WARPSYNC.COLLECTIVE R15, `(.L_x_342) ;  /* 0x000000000f087348 */ /* 0x020fea0003c00000 */
[----:B------:R0:W1:Y:S02]  /*11eb0*/  SHFL.IDX P6, R14, R13, R12, R11 ;  /* 0x0000000c0d0e7389 */ /* 0x00006400000c000b */
[----:B01---5:R-:W-:Y:S01]  /*11ec0*/  ENDCOLLECTIVE ;  /* 0x000000000000791b */ /* 0x023fe20003800000 */
.L_x_342:
[----:B------:R-:W-:Y:S02]  /*11ed0*/  IMAD.MOV.U32 R13, RZ, RZ, R0 ;  /* 0x000000ffff0d7224 */ /* 0x000fe400078e0000 */
[----:B------:R-:W-:-:S07]  /*11ee0*/  IMAD.MOV.U32 R2, RZ, RZ, R14 ;  /* 0x000000ffff027224 */ /* 0x000fce00078e000e */
[----:B------:R-:W-:Y:S05]  /*11ef0*/  WARPSYNC.COLLECTIVE R15, `(.L_x_343) ;  /* 0x000000000f087348 */ /* 0x000fea0003c00000 */
[----:B------:R0:W1:Y:S02]  /*11f00*/  SHFL.IDX P6, R14, R13, R12, R11 ;  /* 0x0000000c0d0e7389 */ /* 0x00006400000c000b */
[----:B01----:R-:W-:Y:S01]  /*11f10*/  ENDCOLLECTIVE ;  /* 0x000000000000791b */ /* 0x003fe20003800000 */
.L_x_343:
[----:B------:R-:W-:Y:S02]  /*11f20*/  IMAD.MOV.U32 R13, RZ, RZ, R4 ;  /* 0x000000ffff0d7224 */ /* 0x000fe400078e0004 */
[----:B------:R-:W-:Y:S02]  /*11f30*/  IMAD.MOV.U32 R12, RZ, RZ, 0x1 ;  /* 0x00000001ff0c7424 */ /* 0x000fe400078e00ff */
[----:B------:R-:W-:-:S07]  /*11f40*/  IMAD.MOV.U32 R3, RZ, RZ, R14 ;  /* 0x000000ffff037224 */ /* 0x000fce00078e000e */
[----:B------:R-:W-:Y:S05]  /*11f50*/  WARPSYNC.COLLECTIVE R15, `(.L_x_344) ;  /* 0x000000000f087348 */ /* 0x000fea0003c00000 */
[----:B------:R0:W1:Y:S02]  /*11f60*/  SHFL.IDX P6, R14, R13, R12, R11 ;  /* 0x0000000c0d0e7389 */ /* 0x00006400000c000b */
[----:B01----:R-:W-:Y:S01]  /*11f70*/  ENDCOLLECTIVE ;  /* 0x000000000000791b */ /* 0x003fe20003800000 */
.L_x_344:
        /* <DEDUP_REMOVED lines=13> */
[----:B0-----:R-:W-:-:S07]  /*12050*/  MOV R2, R14 ;  /* 0x0000000e00027202 */ /* 0x001fce0000000f00 */
[----:B------:R-:W-:Y:S05]  /*12060*/  WARPSYNC.COLLECTIVE R15, `(.L_x_345) ;  /* 0x000000000f087348 */ /* 0x000fea0003c00000 */
[----:B------:R0:W1:Y:S02]  /*12070*/  SHFL.IDX P6, R14, R13, R12, R11 ;  /* 0x0000000c0d0e7389 */ /* 0x00006400000c000b */
[----:B01----:R-:W-:Y:S01]  /*12080*/  ENDCOLLECTIVE ;  /* 0x000000000000791b */ /* 0x003fe20003800000 */
.L_x_345:
[----:B------:R-:W-:Y:S02]  /*12090*/  IMAD.MOV.U32 R13, RZ, RZ, R4 ;  /* 0x000000ffff0d7224 */ /* 0x000fe400078e0004 */
[----:B------:R-:W-:Y:S02]  /*120a0*/  IMAD.MOV.U32 R12, RZ, RZ, 0x2 ;  /* 0x00000002ff0c7424 */ /* 0x000fe400078e00ff */
[----:B------:R-:W-:-:S07]  /*120b0*/  IMAD.MOV.U32 R3, RZ, RZ, R14 ;  /* 0x000000ffff037224 */ /* 0x000fce00078e000e */
[----:B------:R-:W-:Y:S05]  /*120c0*/  WARPSYNC.COLLECTIVE R15, `(.L_x_346) ;  /* 0x000000000f087348 */ /* 0x000fea0003c00000 */
[----:B------:R0:W1:Y:S02]  /*120d0*/  SHFL.IDX P6, R14, R13, R12, R11 ;  /* 0x0000000c0d0e7389 */ /* 0x00006400000c000b */
[----:B01----:R-:W-:Y:S01]  /*120e0*/  ENDCOLLECTIVE ;  /* 0x000000000000791b */ /* 0x003fe20003800000 */
.L_x_346:
        /* <DEDUP_REMOVED lines=18> */
.L_x_347:
[----:B------:R-:W-:Y:S02]  /*12210*/  IMAD.MOV.U32 R13, RZ, RZ, R4 ;  /* 0x000000ffff0d7224 */ /* 0x000fe400078e0004 */
[----:B------:R-:W-:Y:S02]  /*12220*/  IMAD.MOV.U32 R12, RZ, RZ, 0x3 ;  /* 0x00000003ff0c7424 */ /* 0x000fe400078e00ff */
[----:B------:R-:W-:-:S07]  /*12230*/  IMAD.MOV.U32 R3, RZ, RZ, R14 ;  /* 0x000000ffff037224 */ /* 0x000fce00078e000e */
[----:B------:R-:W-:Y:S05]  /*12240*/  WARPSYNC.COLLECTIVE R15, `(.L_x_348) ;  /* 0x000000000f087348 */ /* 0x000fea0003c00000 */
[----:B------:R0:W1:Y:S02]  /*12250*/  SHFL.IDX P6, R14, R13, R12, R11 ;  /* 0x0000000c0d0e7389 */ /* 0x00006400000c000b */
[----:B01----:R-:W-:Y:S01]  /*12260*/  ENDCOLLECTIVE ;  /* 0x000000000000791b */ /* 0x003fe20003800000 */
.L_x_348:
        /* <DEDUP_REMOVED lines=11> */
.L_x_349:
        /* <DEDUP_REMOVED lines=13> */
.L_x_350:
        /* <DEDUP_REMOVED lines=9> */
[----:B------:R-:W-:-:S07]  /*12480*/  MOV R0, R14 ;  /* 0x0000000e00007202 */ /* 0x000fce0000000f00 */
[----:B0-----:R-:W-:Y:S05]  /*12490*/  WARPSYNC.COLLECTIVE R15, `(.L_x_351) ;  /* 0x000000000f087348 */ /* 0x001fea0003c00000 */
[----:B------:R1:W2:Y:S02]  /*124a0*/  SHFL.IDX P6, R14, R13, R12, R11 ;  /* 0x0000000c0d0e7389 */ /* 0x0002a400000c000b */
[----:B012---:R-:W-:Y:S01]  /*124b0*/  ENDCOLLECTIVE ;  /* 0x000000000000791b */ /* 0x007fe20003800000 */
.L_x_351:
        /* <DEDUP_REMOVED lines=8> */
.L_x_352:
        /* <DEDUP_REMOVED lines=15> */
.L_x_353:
[----:B------:R-:W-:Y:S01]  /*12630*/  IMAD.MOV.U32 R2, RZ, RZ, R14 ;  /* 0x000000ffff027224 */ /* 0x000fe200078e000e */
[----:B------:R-:W-:Y:S06]  /*12640*/  BRA `(.L_x_354) ;  /* 0xffffffbc00047947 */ /* 0x000fec000383ffff */
.L_x_240:
[----:B-1----:R1:W2:Y:S02]  /*12650*/  SYNCS.PHASECHK.TRANS64.TRYWAIT P0, [R22+URZ+0x31c20], R3 ;  /* 0x031c2003160075a7 */ /* 0x0022a4000800017f */
[----:B--2---:R-:W-:Y:S05]  /*12660*/  @!P0 NANOSLEEP.SYNCS 0x989680 ;  /* 0x009896800000895d */ /* 0x004fea0003900000 */
[----:B------:R-:W2:Y:S02]  /*12670*/  @!P0 SYNCS.PHASECHK.TRANS64 P0, [R22+URZ+0x31c20], R3 ;  /* 0x031c2003160085a7 */ /* 0x000ea4000800007f */
[----:B--2---:R-:W-:Y:S05]  /*12680*/  @!P0 BRA `(.L_x_240) ;  /* 0xfffffffc00f08947 */ /* 0x004fea000383ffff */
[----:B------:R-:W-:Y:S05]  /*12690*/  BRA `(.L_x_355) ;  /* 0xffffffbc00747947 */ /* 0x000fea000383ffff */
.L_x_249:
[----:B-1----:R1:W2:Y:S02]  /*126a0*/  SYNCS.PHASECHK.TRANS64.TRYWAIT P0, [R3+URZ+0x31c40], R2 ;  /* 0x031c4002030075a7 */ /* 0x0022a4000800017f */
[----:B--2---:R-:W-:Y:S05]  /*126b0*/  @!P0 NANOSLEEP.SYNCS 0x989680 ;  /* 0x009896800000895d */ /* 0x004fea0003900000 */
[----:B------:R-:W2:Y:S02]  /*126c0*/  @!P0 SYNCS.PHASECHK.TRANS64 P0, [R3+URZ+0x31c40], R2 ;  /* 0x031c4002030085a7 */ /* 0x000ea4000800007f */
[----:B--2---:R-:W-:Y:S05]  /*126d0*/  @!P0 BRA `(.L_x_249) ;  /* 0xfffffffc00f08947 */ /* 0x004fea000383ffff */
[----:B------:R-:W-:Y:S05]  /*126e0*/  BRA `(.L_x_356) ;  /* 0xffffffc000247947 */ /* 0x000fea000383ffff */
.L_x_256:
[----:B0-----:R0:W1:Y:S02]  /*126f0*/  SYNCS.PHASECHK.TRANS64.TRYWAIT P0, [R3+URZ+0x60], R2 ;  /* 0x00006002030075a7 */ /* 0x001064000800017f */
[----:B-1----:R-:W-:Y:S05]  /*12700*/  @!P0 NANOSLEEP.SYNCS 0x989680 ;  /* 0x009896800000895d */ /* 0x002fea0003900000 */
[----:B------:R-:W1:Y:S02]  /*12710*/  @!P0 SYNCS.PHASECHK.TRANS64 P0, [R3+URZ+0x60], R2 ;  /* 0x00006002030085a7 */ /* 0x000e64000800007f */
[----:B-1----:R-:W-:Y:S05]  /*12720*/  @!P0 BRA `(.L_x_256) ;  /* 0xfffffffc00f08947 */ /* 0x002fea000383ffff */
[----:B------:R-:W-:Y:S05]  /*12730*/  BRA `(.L_x_357) ;  /* 0xffffffc400307947 */ /* 0x000fea000383ffff */
.L_x_266:
[----:B-1----:R1:W2:Y:S02]  /*12740*/  SYNCS.PHASECHK.TRANS64.TRYWAIT P0, [R3+URZ+0x31c40], R2 ;  /* 0x031c4002030075a7 */ /* 0x0022a4000800017f */
[----:B--2---:R-:W-:Y:S05]  /*12750*/  @!P0 NANOSLEEP.SYNCS 0x989680 ;  /* 0x009896800000895d */ /* 0x004fea0003900000 */
[----:B------:R-:W2:Y:S02]  /*12760*/  @!P0 SYNCS.PHASECHK.TRANS64 P0, [R3+URZ+0x31c40], R2 ;  /* 0x031c4002030085a7 */ /* 0x000ea4000800007f */
[----:B--2---:R-:W-:Y:S05]  /*12770*/  @!P0 BRA `(.L_x_266) ;  /* 0xfffffffc00f08947 */ /* 0x004fea000383ffff */
[----:B------:R-:W-:Y:S05]  /*12780*/  BRA `(.L_x_358) ;  /* 0xffffffc800e87947 */ /* 0x000fea000383ffff */
.L_x_273:
[----:B0-----:R0:W1:Y:S02]  /*12790*/  SYNCS.PHASECHK.TRANS64.TRYWAIT P0, [R12+URZ+0x60], R26 ;  /* 0x0000601a0c0075a7 */ /* 0x001064000800017f */
[----:B-1----:R-:W-:Y:S05]  /*127a0*/  @!P0 NANOSLEEP.SYNCS 0x989680 ;  /* 0x009896800000895d */ /* 0x002fea0003900000 */
[----:B------:R-:W1:Y:S02]  /*127b0*/  @!P0 SYNCS.PHASECHK.TRANS64 P0, [R12+URZ+0x60], R26 ;  /* 0x0000601a0c0085a7 */ /* 0x000e64000800007f */
[----:B-1----:R-:W-:Y:S05]  /*127c0*/  @!P0 BRA `(.L_x_273) ;  /* 0xfffffffc00f08947 */ /* 0x002fea000383ffff */
[----:B------:R-:W-:Y:S05]  /*127d0*/  BRA `(.L_x_359) ;  /* 0xffffffcc00f47947 */ /* 0x000fea000383ffff */
.L_x_283:
[----:B-1----:R1:W2:Y:S02]  /*127e0*/  SYNCS.PHASECHK.TRANS64.TRYWAIT P0, [R2+URZ+0x31c40], R3 ;  /* 0x031c4003020075a7 */ /* 0x0022a4000800017f */
[----:B--2---:R-:W-:Y:S05]  /*127f0*/  @!P0 NANOSLEEP.SYNCS 0x989680 ;  /* 0x009896800000895d */ /* 0x004fea0003900000 */
[----:B------:R-:W2:Y:S02]  /*12800*/  @!P0 SYNCS.PHASECHK.TRANS64 P0, [R2+URZ+0x31c40], R3 ;  /* 0x031c4003020085a7 */ /* 0x000ea4000800007f */
[----:B--2---:R-:W-:Y:S05]  /*12810*/  @!P0 BRA `(.L_x_283) ;  /* 0xfffffffc00f08947 */ /* 0x004fea000383ffff */
[----:B------:R-:W-:Y:S05]  /*12820*/  BRA `(.L_x_360) ;  /* 0xffffffd400787947 */ /* 0x000fea000383ffff */
.L_x_290:
[----:B0-----:R0:W1:Y:S02]  /*12830*/  SYNCS.PHASECHK.TRANS64.TRYWAIT P0, [R8+URZ+0x60], R2 ;  /* 0x00006002080075a7 */ /* 0x001064000800017f */
[----:B-1----:R-:W-:Y:S05]  /*12840*/  @!P0 NANOSLEEP.SYNCS 0x989680 ;  /* 0x009896800000895d */ /* 0x002fea0003900000 */
[----:B------:R-:W1:Y:S02]  /*12850*/  @!P0 SYNCS.PHASECHK.TRANS64 P0, [R8+URZ+0x60], R2 ;  /* 0x00006002080085a7 */ /* 0x000e64000800007f */
[----:B-1----:R-:W-:Y:S05]  /*12860*/  @!P0 BRA `(.L_x_290) ;  /* 0xfffffffc00f08947 */ /* 0x002fea000383ffff */
[----:B------:R-:W-:Y:S05]  /*12870*/  BRA `(.L_x_361) ;  /* 0xffffffd800887947 */ /* 0x000fea000383ffff */
.L_x_302:
[----:B-1----:R1:W2:Y:S02]  /*12880*/  SYNCS.PHASECHK.TRANS64.TRYWAIT P0, [R3+URZ+0x31c60], R0 ;  /* 0x031c6000030075a7 */ /* 0x0022a4000800017f */
[----:B--2---:R-:W-:Y:S05]  /*12890*/  @!P0 NANOSLEEP.SYNCS 0x989680 ;  /* 0x009896800000895d */ /* 0x004fea0003900000 */
[----:B------:R-:W2:Y:S02]  /*128a0*/  @!P0 SYNCS.PHASECHK.TRANS64 P0, [R3+URZ+0x31c60], R0 ;  /* 0x031c6000030085a7 */ /* 0x000ea4000800007f */
[----:B--2---:R-:W-:Y:S05]  /*128b0*/  @!P0 BRA `(.L_x_302) ;  /* 0xfffffffc00f08947 */ /* 0x004fea000383ffff */
[----:B------:R-:W-:Y:S05]  /*128c0*/  BRA `(.L_x_362) ;  /* 0xffffffdc00fc7947 */ /* 0x000fea000383ffff */
.L_x_310:
[----:B------:R-:W-:Y:S01]  /*128d0*/  BSSY B0, `(.L_x_363) ;  /* 0x0000008000007945 */ /* 0x000fe20003800000 */
[----:B------:R-:W-:Y:S02]  /*128e0*/  IMAD.MOV.U32 R13, RZ, RZ, R16 ;  /* 0x000000ffff0d7224 */ /* 0x000fe400078e0010 */
[----:B------:R-:W-:Y:S02]  /*128f0*/  IMAD.MOV.U32 R12, RZ, RZ, RZ ;  /* 0x000000ffff0c7224 */ /* 0x000fe400078e00ff */
[----:B------:R-:W-:Y:S02]  /*12900*/  IMAD.MOV.U32 R11, RZ, RZ, 0x1f ;  /* 0x0000001fff0b7424 */ /* 0x000fe400078e00ff */
[----:B------:R-:W-:-:S07]  /*12910*/  IMAD.MOV.U32 R15, RZ, RZ, -0x1 ;  /* 0xffffffffff0f7424 */ /* 0x000fce00078e00ff */
[----:B0-----:R-:W-:Y:S05]  /*12920*/  WARPSYNC.COLLECTIVE R15, `(.L_x_364) ;  /* 0x000000000f087348 */ /* 0x001fea0003c00000 */
[----:B------:R1:W2:Y:S02]  /*12930*/  SHFL.IDX P6, R14, R13, R12, R11 ;  /* 0x0000000c0d0e7389 */ /* 0x0002a400000c000b */
[----:B012---:R-:W-:Y:S01]  /*12940*/  ENDCOLLECTIVE ;  /* 0x000000000000791b */ /* 0x007fe20003800000 */
.L_x_364:
[----:B------:R-:W-:Y:S05]  /*12950*/  BSYNC B0 ;  /* 0x0000000000007941 */ /* 0x000fea0003800000 */
.L_x_363:
[----:B------:R-:W-:Y:S01]  /*12960*/  IMAD.MOV.U32 R13, RZ, RZ, R16 ;  /* 0x000000ffff0d7224 */ /* 0x000fe200078e0010 */
[----:B------:R-:W-:Y:S01]  /*12970*/  MOV R15, 0xffffffff ;  /* 0xffffffff000f7802 */ /* 0x000fe20000000f00 */
[----:B------:R-:W-:Y:S02]  /*12980*/  IMAD.MOV.U32 R12, RZ, RZ, 0x1 ;  /* 0x00000001ff0c7424 */ /* 0x000fe400078e00ff */
[----:B------:R-:W-:Y:S02]  /*12990*/  IMAD.MOV.U32 R11, RZ, RZ, 0x1f ;  /* 0x0000001fff0b7424 */ /* 0x000fe400078e00ff */
[----:B------:R-:W-:Y:S02]  /*129a0*/  IMAD.IADD R5, R19, 0x1, R8 ;  /* 0x0000000113057824 */ /* 0x000fe400078e0208 */
[----:B------:R-:W-:-:S07]  /*129b0*/  IMAD.MOV.U32 R0, RZ, RZ, R14 ;  /* 0x000000ffff007224 */ /* 0x000fce00078e000e */
[----:B------:R-:W-:Y:S05]  /*129c0*/  WARPSYNC.COLLECTIVE R15, `(.L_x_365) ;  /* 0x000000000f087348 */ /* 0x000fea0003c00000 */
[----:B------:R0:W1:Y:S02]  /*129d0*/  SHFL.IDX P6, R14, R13, R12, R11 ;  /* 0x0000000c0d0e7389 */ /* 0x00006400000c000b */
[----:B01----:R-:W-:Y:S01]  /*129e0*/  ENDCOLLECTIVE ;  /* 0x000000000000791b */ /* 0x003fe20003800000 */
.L_x_365:
[----:B------:R-:W-:Y:S02]  /*129f0*/  ULDC UR4, c[0x0][0xc3c] ;  /* 0x00030f0000047ab9 */ /* 0x000fe40000000800 */
[----:B------:R-:W-:-:S13]  /*12a00*/  ISETP.GE.OR P1, PT, R5, UR4, !P0 ;  /* 0x0000000405007c0c */ /* 0x000fda000c726670 */
[----:B------:R-:W0:Y:S01]  /*12a10*/  @!P1 LDC.64 R2, c[0x0][0xc80] ;  /* 0x00032000ff029b82 */ /* 0x000e220000000a00 */
[----:B------:R-:W-:Y:S02]  /*12a20*/  IMAD.MOV.U32 R11, RZ, RZ, RZ ;  /* 0x000000ffff0b7224 */ /* 0x000fe400078e00ff */
[----:B------:R-:W-:Y:S02]  /*12a30*/  IMAD.MOV.U32 R4, RZ, RZ, R14 ;  /* 0x000000ffff047224 */ /* 0x000fe400078e000e */
[----:B0-----:R-:W-:-:S06]  /*12a40*/  @!P1 IMAD.WIDE R2, R5, 0x4, R2 ;  /* 0x0000000405029825 */ /* 0x001fcc00078e0202 */
[----:B------:R0:W2:Y:S01]  /*12a50*/  @!P1 LDG.E R3, desc[UR60][R2.64] ;  /* 0x0000003c02039981 */ /* 0x0000a2000c1e1900 */
[C---:B------:R-:W-:Y:S02]  /*12a60*/  ISETP.GE.U32.AND P2, PT, R8.reuse, 0x2, PT ;  /* 0x000000020800780c */ /* 0x040fe40003f46070 */
[C---:B------:R-:W-:Y:S02]  /*12a70*/  ISETP.GE.U32.AND P3, PT, R8.reuse, 0x4, PT ;  /* 0x000000040800780c */ /* 0x040fe40003f66070 */
[C---:B------:R-:W-:Y:S02]  /*12a80*/  ISETP.GE.U32.AND P4, PT, R8.reuse, 0x8, PT ;  /* 0x000000080800780c */ /* 0x040fe40003f86070 */
[C---:B------:R-:W-:Y:S01]  /*12a90*/  ISETP.GE.U32.AND P5, PT, R8.reuse, 0x10, PT ;  /* 0x000000100800780c */ /* 0x040fe20003fa6070 */
[----:B0-----:R-:W-:Y:S02]  /*12aa0*/  IMAD.MOV.U32 R2, RZ, RZ, RZ ;  /* 0x000000ffff027224 */ /* 0x001fe400078e00ff */
[----:B--2---:R-:W-:Y:S01]  /*12ab0*/  @!P1 IMAD.MOV.U32 R2, RZ, RZ, R3 ;  /* 0x000000ffff029224 */ /* 0x004fe200078e0003 */
[----:B------:R-:W-:-:S03]  /*12ac0*/  ISETP.NE.AND P1, PT, R8, RZ, PT ;  /* 0x000000ff0800720c */ /* 0x000fc60003f25270 */
[----:B------:R-:W-:-:S10]  /*12ad0*/  IMAD.MOV.U32 R13, RZ, RZ, R2 ;  /* 0x000000ffff0d7224 */ /* 0x000fd400078e0002 */
[----:B------:R-:W-:Y:S05]  /*12ae0*/  WARPSYNC.COLLECTIVE R15, `(.L_x_366) ;  /* 0x000000000f087348 */ /* 0x000fea0003c00000 */
[----:B------:R0:W1:Y:S02]  /*12af0*/  SHFL.UP P6, R14, R13, R12, R11 ;  /* 0x0400000c0d0e7389 */ /* 0x00006400000c000b */
[----:B01----:R-:W-:Y:S01]  /*12b00*/  ENDCOLLECTIVE ;  /* 0x000000000000791b */ /* 0x003fe20003800000 */
.L_x_366:
[----:B------:R-:W-:Y:S01]  /*12b10*/  IMAD.MOV.U32 R12, RZ, RZ, 0x2 ;  /* 0x00000002ff0c7424 */ /* 0x000fe200078e00ff */
[----:B------:R-:W-:-:S05]  /*12b20*/  SEL R5, R14, RZ, P1 ;  /* 0x000000ff0e057207 */ /* 0x000fca0000800000 */
[----:B------:R-:W-:-:S04]  /*12b30*/  IMAD.IADD R5, R2, 0x1, R5 ;  /* 0x0000000102057824 */ /* 0x000fc800078e0205 */
[----:B------:R-:W-:-:S07]  /*12b40*/  IMAD.MOV.U32 R13, RZ, RZ, R5 ;  /* 0x000000ffff0d7224 */ /* 0x000fce00078e0005 */
[----:B------:R-:W-:Y:S05]  /*12b50*/  WARPSYNC.COLLECTIVE R15, `(.L_x_367) ;  /* 0x000000000f087348 */ /* 0x000fea0003c00000 */
[----:B------:R0:W1:Y:S02]  /*12b60*/  SHFL.UP P6, R14, R13, R12, R11 ;  /* 0x0400000c0d0e7389 */ /* 0x00006400000c000b */
[----:B01----:R-:W-:Y:S01]  /*12b70*/  ENDCOLLECTIVE ;  /* 0x000000000000791b */ /* 0x003fe20003800000 */
.L_x_367:
[----:B------:R-:W-:Y:S01]  /*12b80*/  IMAD.MOV.U32 R12, RZ, RZ, 0x4 ;  /* 0x00000004ff0c7424 */ /* 0x000fe200078e00ff */
[----:B------:R-:W-:-:S05]  /*12b90*/  SEL R6, R14, RZ, P2 ;  /* 0x000000ff0e067207 */ /* 0x000fca0001000000 */
[----:B------:R-:W-:-:S04]  /*12ba0*/  IMAD.IADD R6, R5, 0x1, R6 ;  /* 0x0000000105067824 */ /* 0x000fc800078e0206 */
[----:B------:R-:W-:-:S07]  /*12bb0*/  IMAD.MOV.U32 R13, RZ, RZ, R6 ;  /* 0x000000ffff0d7224 */ /* 0x000fce00078e0006 */
[----:B------:R-:W-:Y:S05]  /*12bc0*/  WARPSYNC.COLLECTIVE R15, `(.L_x_368) ;  /* 0x000000000f087348 */ /* 0x000fea0003c00000 */
[----:B------:R0:W1:Y:S02]  /*12bd0*/  SHFL.UP P6, R14, R13, R12, R11 ;  /* 0x0400000c0d0e7389 */ /* 0x00006400000c000b */
[----:B01----:R-:W-:Y:S01]  /*12be0*/  ENDCOLLECTIVE ;  /* 0x000000000000791b */ /* 0x003fe20003800000 */
.L_x_368:
[----:B------:R-:W-:Y:S01]  /*12bf0*/  IMAD.MOV.U32 R12, RZ, RZ, 0x8 ;  /* 0x00000008ff0c7424 */ /* 0x000fe200078e00ff */
[----:B------:R-:W-:-:S05]  /*12c00*/  SEL R7, R14, RZ, P3 ;  /* 0x000000ff0e077207 */ /* 0x000fca0001800000 */
[----:B------:R-:W-:-:S04]  /*12c10*/  IMAD.IADD R7, R6, 0x1, R7 ;  /* 0x0000000106077824 */ /* 0x000fc800078e0207 */
[----:B------:R-:W-:-:S07]  /*12c20*/  IMAD.MOV.U32 R13, RZ, RZ, R7 ;  /* 0x000000ffff0d7224 */ /* 0x000fce00078e0007 */
[----:B------:R-:W-:Y:S05]  /*12c30*/  WARPSYNC.COLLECTIVE R15, `(.L_x_369) ;  /* 0x000000000f087348 */ /* 0x000fea0003c00000 */
[----:B------:R0:W1:Y:S02]  /*12c40*/  SHFL.UP P6, R14, R13, R12, R11 ;  /* 0x0400000c0d0e7389 */ /* 0x00006400000c000b */
[----:B01----:R-:W-:Y:S01]  /*12c50*/  ENDCOLLECTIVE ;  /* 0x000000000000791b */ /* 0x003fe20003800000 */
.L_x_369:
[----:B------:R-:W-:Y:S01]  /*12c60*/  IMAD.MOV.U32 R12, RZ, RZ, 0x10 ;  /* 0x00000010ff0c7424 */ /* 0x000fe200078e00ff */
[----:B------:R-:W-:-:S05]  /*12c70*/  SEL R14, R14, RZ, P4 ;  /* 0x000000ff0e0e7207 */ /* 0x000fca0002000000 */
[----:B------:R-:W-:-:S04]  /*12c80*/  IMAD.IADD R5, R7, 0x1, R14 ;  /* 0x0000000107057824 */ /* 0x000fc800078e020e */
[----:B------:R-:W-:-:S07]  /*12c90*/  IMAD.MOV.U32 R13, RZ, RZ, R5 ;  /* 0x000000ffff0d7224 */ /* 0x000fce00078e0005 */
[----:B------:R-:W-:Y:S05]  /*12ca0*/  WARPSYNC.COLLECTIVE R15, `(.L_x_370) ;  /* 0x000000000f087348 */ /* 0x000fea0003c00000 */
[----:B------:R0:W1:Y:S02]  /*12cb0*/  SHFL.UP P6, R14, R13, R12, R11 ;  /* 0x0400000c0d0e7389 */ /* 0x00006400000c000b */
[----:B01----:R-:W-:Y:S01]  /*12cc0*/  ENDCOLLECTIVE ;  /* 0x000000000000791b */ /* 0x003fe20003800000 */
.L_x_370:
[----:B------:R-:W-:Y:S02]  /*12cd0*/  IMAD.MOV.U32 R12, RZ, RZ, 0x1f ;  /* 0x0000001fff0c7424 */ /* 0x000fe400078e00ff */
[----:B------:R-:W-:Y:S01]  /*12ce0*/  IMAD.MOV.U32 R11, RZ, RZ, 0x1f ;  /* 0x0000001fff0b7424 */ /* 0x000fe200078e00ff */
[----:B------:R-:W-:-:S05]  /*12cf0*/  SEL R14, R14, RZ, P5 ;  /* 0x000000ff0e0e7207 */ /* 0x000fca0002800000 */
[----:B------:R-:W-:-:S05]  /*12d00*/  IMAD.IADD R3, R5, 0x1, R14 ;  /* 0x0000000105037824 */ /* 0x000fca00078e020e */
[----:B------:R-:W-:-:S07]  /*12d10*/  MOV R13, R3 ;  /* 0x00000003000d7202 */ /* 0x000fce0000000f00 */
[----:B------:R-:W-:Y:S05]  /*12d20*/  WARPSYNC.COLLECTIVE R15, `(.L_x_371) ;  /* 0x000000000f087348 */ /* 0x000fea0003c00000 */
[----:B------:R0:W1:Y:S02]  /*12d30*/  SHFL.IDX P6, R14, R13, R12, R11 ;  /* 0x0000000c0d0e7389 */ /* 0x00006400000c000b */
[----:B01----:R-:W-:Y:S01]  /*12d40*/  ENDCOLLECTIVE ;  /* 0x000000000000791b */ /* 0x003fe20003800000 */
.L_x_371:
[----:B------:R-:W-:Y:S05]  /*12d50*/  BRA `(.L_x_372) ;  /* 0xffffffe000a87947 */ /* 0x000fea000383ffff */
.L_x_315:
[----:B------:R-:W-:Y:S01]  /*12d60*/  BSSY B0, `(.L_x_373) ;  /* 0x0000008000007945 */ /* 0x000fe20003800000 */
[----:B-----5:R-:W-:Y:S02]  /*12d70*/  IMAD.MOV.U32 R13, RZ, RZ, R2 ;  /* 0x000000ffff0d7224 */ /* 0x020fe400078e0002 */
[----:B------:R-:W-:Y:S02]  /*12d80*/  IMAD.MOV.U32 R12, RZ, RZ, 0x1 ;  /* 0x00000001ff0c7424 */ /* 0x000fe400078e00ff */
[----:B------:R-:W-:Y:S02]  /*12d90*/  IMAD.MOV.U32 R11, RZ, RZ, RZ ;  /* 0x000000ffff0b7224 */ /* 0x000fe400078e00ff */
[----:B------:R-:W-:-:S07]  /*12da0*/  IMAD.MOV.U32 R15, RZ, RZ, -0x1 ;  /* 0xffffffffff0f7424 */ /* 0x000fce00078e00ff */
[----:B01----:R-:W-:Y:S05]  /*12db0*/  WARPSYNC.COLLECTIVE R15, `(.L_x_374) ;  /* 0x000000000f087348 */ /* 0x003fea0003c00000 */
[----:B------:R2:W3:Y:S02]  /*12dc0*/  SHFL.UP P6, R14, R13, R12, R11 ;  /* 0x0400000c0d0e7389 */ /* 0x0004e400000c000b */
[----:B0123--:R-:W-:Y:S01]  /*12dd0*/  ENDCOLLECTIVE ;  /* 0x000000000000791b */ /* 0x00ffe20003800000 */
.L_x_374:
[----:B------:R-:W-:Y:S05]  /*12de0*/  BSYNC B0 ;  /* 0x0000000000007941 */ /* 0x000fea0003800000 */
.L_x_373:
[----:B------:R-:W-:Y:S01]  /*12df0*/  SEL R13, R14, RZ, P1 ;  /* 0x000000ff0e0d7207 */ /* 0x000fe20000800000 */
[----:B------:R-:W-:Y:S02]  /*12e00*/  IMAD.MOV.U32 R12, RZ, RZ, 0x2 ;  /* 0x00000002ff0c7424 */ /* 0x000fe400078e00ff */
[----:B------:R-:W-:Y:S02]  /*12e10*/  IMAD.MOV.U32 R11, RZ, RZ, RZ ;  /* 0x000000ffff0b7224 */ /* 0x000fe400078e00ff */
[----:B------:R-:W-:Y:S02]  /*12e20*/  IMAD.IADD R13, R2, 0x1, R13 ;  /* 0x00000001020d7824 */ /* 0x000fe400078e020d */
[----:B------:R-:W-:-:S07]  /*12e30*/  IMAD.MOV.U32 R15, RZ, RZ, -0x1 ;  /* 0xffffffffff0f7424 */ /* 0x000fce00078e00ff */
[----:B------:R-:W-:Y:S05]  /*12e40*/  WARPSYNC.COLLECTIVE R15, `(.L_x_375) ;  /* 0x000000000f087348 */ /* 0x000fea0003c00000 */
[----:B------:R0:W1:Y:S02]  /*12e50*/  SHFL.UP P6, R14, R13, R12, R11 ;  /* 0x0400000c0d0e7389 */ /* 0x00006400000c000b */
[----:B01----:R-:W-:Y:S01]  /*12e60*/  ENDCOLLECTIVE ;  /* 0x000000000000791b */ /* 0x003fe20003800000 */
.L_x_375:
[----:B------:R-:W-:Y:S01]  /*12e70*/  IMAD.MOV.U32 R12, RZ, RZ, 0x4 ;  /* 0x00000004ff0c7424 */ /* 0x000fe200078e00ff */
[----:B------:R-:W-:-:S05]  /*12e80*/  SEL R14, R14, RZ, P2 ;  /* 0x000000ff0e0e7207 */ /* 0x000fca0001000000 */
[----:B------:R-:W-:-:S04]  /*12e90*/  IMAD.IADD R3, R13, 0x1, R14 ;  /* 0x000000010d037824 */ /* 0x000fc800078e020e */
[----:B------:R-:W-:-:S07]  /*12ea0*/  IMAD.MOV.U32 R13, RZ, RZ, R3 ;  /* 0x000000ffff0d7224 */ /* 0x000fce00078e0003 */
[----:B------:R-:W-:Y:S05]  /*12eb0*/  WARPSYNC.COLLECTIVE R15, `(.L_x_376) ;  /* 0x000000000f087348 */ /* 0x000fea0003c00000 */
[----:B------:R0:W1:Y:S02]  /*12ec0*/  SHFL.UP P6, R14, R13, R12, R11 ;  /* 0x0400000c0d0e7389 */ /* 0x00006400000c000b */
[----:B01----:R-:W-:Y:S01]  /*12ed0*/  ENDCOLLECTIVE ;  /* 0x000000000000791b */ /* 0x003fe20003800000 */
.L_x_376:
[----:B------:R-:W-:Y:S01]  /*12ee0*/  IMAD.MOV.U32 R12, RZ, RZ, 0x8 ;  /* 0x00000008ff0c7424 */ /* 0x000fe200078e00ff */
[----:B------:R-:W-:-:S05]  /*12ef0*/  SEL R14, R14, RZ, P3 ;  /* 0x000000ff0e0e7207 */ /* 0x000fca0001800000 */
[----:B------:R-:W-:-:S04]  /*12f00*/  IMAD.IADD R5, R3, 0x1, R14 ;  /* 0x0000000103057824 */ /* 0x000fc800078e020e */
[----:B------:R-:W-:-:S07]  /*12f10*/  IMAD.MOV.U32 R13, RZ, RZ, R5 ;  /* 0x000000ffff0d7224 */ /* 0x000fce00078e0005 */
[----:B------:R-:W-:Y:S05]  /*12f20*/  WARPSYNC.COLLECTIVE R15, `(.L_x_377) ;  /* 0x000000000f087348 */ /* 0x000fea0003c00000 */
[----:B------:R0:W1:Y:S02]  /*12f30*/  SHFL.UP P6, R14, R13, R12, R11 ;  /* 0x0400000c0d0e7389 */ /* 0x00006400000c000b */
[----:B01----:R-:W-:Y:S01]  /*12f40*/  ENDCOLLECTIVE ;  /* 0x000000000000791b */ /* 0x003fe20003800000 */
.L_x_377:
[----:B------:R-:W-:Y:S01]  /*12f50*/  IMAD.MOV.U32 R12, RZ, RZ, 0x10 ;  /* 0x00000010ff0c7424 */ /* 0x000fe200078e00ff */
[----:B------:R-:W-:-:S05]  /*12f60*/  SEL R6, R14, RZ, P4 ;  /* 0x000000ff0e067207 */ /* 0x000fca0002000000 */
[----:B------:R-:W-:-:S04]  /*12f70*/  IMAD.IADD R6, R5, 0x1, R6 ;  /* 0x0000000105067824 */ /* 0x000fc800078e0206 */
[----:B------:R-:W-:-:S07]  /*12f80*/  IMAD.MOV.U32 R13, RZ, RZ, R6 ;  /* 0x000000ffff0d7224 */ /* 0x000fce00078e0006 */
[----:B------:R-:W-:Y:S05]  /*12f90*/  WARPSYNC.COLLECTIVE R15, `(.L_x_378) ;  /* 0x000000000f087348 */ /* 0x000fea0003c00000 */
[----:B------:R0:W1:Y:S02]  /*12fa0*/  SHFL.UP P6, R14, R13, R12, R11 ;  /* 0x0400000c0d0e7389 */ /* 0x00006400000c000b */
[----:B01----:R-:W-:Y:S01]  /*12fb0*/  ENDCOLLECTIVE ;  /* 0x000000000000791b */ /* 0x003fe20003800000 */
.L_x_378:
[----:B------:R-:W-:Y:S02]  /*12fc0*/  IMAD.MOV.U32 R12, RZ, RZ, 0x1f ;  /* 0x0000001fff0c7424 */ /* 0x000fe400078e00ff */
[----:B------:R-:W-:Y:S01]  /*12fd0*/  IMAD.MOV.U32 R11, RZ, RZ, 0x1f ;  /* 0x0000001fff0b7424 */ /* 0x000fe200078e00ff */
[----:B------:R-:W-:-:S04]  /*12fe0*/  SEL R3, R14, RZ, P5 ;  /* 0x000000ff0e037207 */ /* 0x000fc80002800000 */
[----:B------:R-:W-:-:S05]  /*12ff0*/  IADD3 R3, R6, R3, RZ ;  /* 0x0000000306037210 */ /* 0x000fca0007ffe0ff */
[----:B------:R-:W-:-:S07]  /*13000*/  IMAD.MOV.U32 R13, RZ, RZ, R3 ;  /* 0x000000ffff0d7224 */ /* 0x000fce00078e0003 */
[----:B------:R-:W-:Y:S05]  /*13010*/  WARPSYNC.COLLECTIVE R15, `(.L_x_379) ;  /* 0x000000000f087348 */ /* 0x000fea0003c00000 */
[----:B------:R0:W1:Y:S02]  /*13020*/  SHFL.IDX P6, R14, R13, R12, R11 ;  /* 0x0000000c0d0e7389 */ /* 0x00006400000c000b */
[----:B01----:R-:W-:Y:S01]  /*13030*/  ENDCOLLECTIVE ;  /* 0x000000000000791b */ /* 0x003fe20003800000 */
.L_x_379:
[----:B------:R-:W-:Y:S05]  /*13040*/  BRA `(.L_x_380) ;  /* 0xffffffe000887947 */ /* 0x000fea000383ffff */
.L_x_317:
[----:B------:R-:W-:Y:S01]  /*13050*/  BSSY B0, `(.L_x_381) ;  /* 0x0000006000007945 */ /* 0x000fe20003800000 */
[----:B------:R-:W-:Y:S01]  /*13060*/  PLOP3.LUT P6, PT, P6, PT, PT, 0x8, 0x0 ;  /* 0x000000000000781c */ /* 0x000fe200037ce170 */
[----:B------:R-:W-:-:S12]  /*13070*/  IMAD.MOV.U32 R15, RZ, RZ, -0x1 ;  /* 0xffffffffff0f7424 */ /* 0x000fd800078e00ff */
[----:B0-----:R-:W-:Y:S05]  /*13080*/  WARPSYNC.COLLECTIVE R15, `(.L_x_382) ;  /* 0x000000000f087348 */ /* 0x001fea0003c00000 */
[----:B------:R-:W-:Y:S01]  /*13090*/  VOTE.ANY R14, PT, P6 ;  /* 0x00000000000e7806 */ /* 0x000fe200030e0100 */
[----:B0-----:R-:W-:Y:S06]  /*130a0*/  ENDCOLLECTIVE ;  /* 0x000000000000791b */ /* 0x001fec0003800000 */
.L_x_382:
[----:B------:R-:W-:Y:S05]  /*130b0*/  BSYNC B0 ;  /* 0x0000000000007941 */ /* 0x000fea0003800000 */
.L_x_381:
[----:B------:R-:W-:Y:S02]  /*130c0*/  IMAD.MOV.U32 R6, RZ, RZ, R14 ;  /* 0x000000ffff067224 */ /* 0x000fe400078e000e */
[----:B------:R-:W-:Y:S02]  /*130d0*/  IMAD.MOV.U32 R13, RZ, RZ, R2 ;  /* 0x000000ffff0d7224 */ /* 0x000fe400078e0002 */
[----:B------:R-:W0:Y:S01]  /*130e0*/  POPC R4, R6 ;  /* 0x0000000600047309 */ /* 0x000e220000000000 */
[----:B------:R-:W-:Y:S02]  /*130f0*/  IMAD.MOV.U32 R11, RZ, RZ, 0x1f ;  /* 0x0000001fff0b7424 */ /* 0x000fe400078e00ff */
[----:B------:R-:W-:Y:S02]  /*13100*/  IMAD.MOV.U32 R15, RZ, RZ, -0x1 ;  /* 0xffffffffff0f7424 */ /* 0x000fe400078e00ff */
[----:B0-----:R-:W-:-:S07]  /*13110*/  IMAD.MOV.U32 R12, RZ, RZ, R4 ;  /* 0x000000ffff0c7224 */ /* 0x001fce00078e0004 */
[----:B------:R-:W-:Y:S05]  /*13120*/  WARPSYNC.COLLECTIVE R15, `(.L_x_383) ;  /* 0x000000000f087348 */ /* 0x000fea0003c00000 */
[----:B------:R0:W1:Y:S02]  /*13130*/  SHFL.IDX P6, R14, R13, R12, R11 ;  /* 0x0000000c0d0e7389 */ /* 0x00006400000c000b */
[----:B01----:R-:W-:Y:S01]  /*13140*/  ENDCOLLECTIVE ;  /* 0x000000000000791b */ /* 0x003fe20003800000 */
.L_x_383:
[----:B------:R-:W-:Y:S01]  /*13150*/  IMAD.MOV.U32 R17, RZ, RZ, R14 ;  /* 0x000000ffff117224 */ /* 0x000fe200078e000e */
[----:B------:R-:W-:Y:S06]  /*13160*/  BRA `(.L_x_384) ;  /* 0xffffffe000787947 */ /* 0x000fec000383ffff */
.L_x_319:
[----:B------:R-:W-:Y:S01]  /*13170*/  BSSY B0, `(.L_x_385) ;  /* 0x0000007000007945 */ /* 0x000fe20003800000 */
[----:B------:R-:W-:Y:S02]  /*13180*/  IMAD.MOV.U32 R13, RZ, RZ, R3 ;  /* 0x000000ffff0d7224 */ /* 0x000fe400078e0003 */
[----:B------:R-:W-:Y:S02]  /*13190*/  IMAD.MOV.U32 R11, RZ, RZ, 0x1f ;  /* 0x0000001fff0b7424 */ /* 0x000fe400078e00ff */
[----:B------:R-:W-:-:S07]  /*131a0*/  IMAD.MOV.U32 R15, RZ, RZ, -0x1 ;  /* 0xffffffffff0f7424 */ /* 0x000fce00078e00ff */
[----:B012---:R-:W-:Y:S05]  /*131b0*/  WARPSYNC.COLLECTIVE R15, `(.L_x_386) ;  /* 0x000000000f087348 */ /* 0x007fea0003c00000 */
[----:B------:R3:W4:Y:S02]  /*131c0*/  SHFL.IDX P6, R14, R13, R12, R11 ;  /* 0x0000000c0d0e7389 */ /* 0x00072400000c000b */
[----:B01234-:R-:W-:Y:S01]  /*131d0*/  ENDCOLLECTIVE ;  /* 0x000000000000791b */ /* 0x01ffe20003800000 */
.L_x_386:
[----:B------:R-:W-:Y:S05]  /*131e0*/  BSYNC B0 ;  /* 0x0000000000007941 */ /* 0x000fea0003800000 */
.L_x_385:
[----:B------:R-:W-:Y:S05]  /*131f0*/  BRA `(.L_x_318) ;  /* 0xffffffe000707947 */ /* 0x000fea000383ffff */
.L_x_323:
[----:B0-----:R0:W2:Y:S02]  /*13200*/  SYNCS.PHASECHK.TRANS64.TRYWAIT P0, [R9+URZ+0x31c20], R0 ;  /* 0x031c2000090075a7 */ /* 0x0010a4000800017f */
[----:B--2---:R-:W-:Y:S05]  /*13210*/  @!P0 NANOSLEEP.SYNCS 0x989680 ;  /* 0x009896800000895d */ /* 0x004fea0003900000 */
[----:B------:R-:W2:Y:S02]  /*13220*/  @!P0 SYNCS.PHASECHK.TRANS64 P0, [R9+URZ+0x31c20], R0 ;  /* 0x031c2000090085a7 */ /* 0x000ea4000800007f */
[----:B--2---:R-:W-:Y:S05]  /*13230*/  @!P0 BRA `(.L_x_323) ;  /* 0xfffffffc00f08947 */ /* 0x004fea000383ffff */
[----:B------:R-:W-:Y:S05]  /*13240*/  BRA `(.L_x_387) ;  /* 0xffffffe4005c7947 */ /* 0x000fea000383ffff */
.L_x_324:
[----:B------:R-:W2:Y:S01]  /*13250*/  S2R R2, SR_TID.X ;  /* 0x0000000000027919 */ /* 0x000ea20000002100 */
[----:B------:R-:W-:Y:S01]  /*13260*/  BSSY B0, `(.L_x_388) ;  /* 0x000000a000007945 */ /* 0x000fe20003800000 */
[----:B------:R-:W-:Y:S02]  /*13270*/  IMAD.MOV.U32 R12, RZ, RZ, RZ ;  /* 0x000000ffff0c7224 */ /* 0x000fe400078e00ff */
[----:B------:R-:W-:Y:S02]  /*13280*/  IMAD.MOV.U32 R11, RZ, RZ, 0x1f ;  /* 0x0000001fff0b7424 */ /* 0x000fe400078e00ff */
[----:B------:R-:W-:Y:S01]  /*13290*/  IMAD.MOV.U32 R15, RZ, RZ, -0x1 ;  /* 0xffffffffff0f7424 */ /* 0x000fe200078e00ff */
[----:B--2---:R-:W-:-:S04]  /*132a0*/  SHF.R.U32.HI R2, RZ, 0x5, R2 ;  /* 0x00000005ff027819 */ /* 0x004fc80000011602 */
[----:B------:R-:W-:-:S05]  /*132b0*/  LOP3.LUT R2, R2, 0x3, RZ, 0xc0, !PT ;  /* 0x0000000302027812 */ /* 0x000fca00078ec0ff */
[----:B------:R-:W-:-:S07]  /*132c0*/  IMAD.MOV.U32 R13, RZ, RZ, R2 ;  /* 0x000000ffff0d7224 */ /* 0x000fce00078e0002 */
[----:B01-3--:R-:W-:Y:S05]  /*132d0*/  WARPSYNC.COLLECTIVE R15, `(.L_x_389) ;  /* 0x000000000f087348 */ /* 0x00bfea0003c00000 */
[----:B------:R2:W4:Y:S02]  /*132e0*/  SHFL.IDX P6, R14, R13, R12, R11 ;  /* 0x0000000c0d0e7389 */ /* 0x00052400000c000b */
[----:B01234-:R-:W-:Y:S01]  /*132f0*/  ENDCOLLECTIVE ;  /* 0x000000000000791b */ /* 0x01ffe20003800000 */
.L_x_389:
[----:B------:R-:W-:Y:S05]  /*13300*/  BSYNC B0 ;  /* 0x0000000000007941 */ /* 0x000fea0003800000 */
.L_x_388:
[----:B------:R-:W-:Y:S05]  /*13310*/  BRA `(.L_x_390) ;  /* 0xffffffe400447947 */ /* 0x000fea000383ffff */
.L_x_327:
[----:B------:R-:W-:Y:S01]  /*13320*/  BSSY B1, `(.L_x_391) ;  /* 0x0000006000017945 */ /* 0x000fe20003800000 */
[----:B------:R-:W-:-:S07]  /*13330*/  IMAD.MOV.U32 R15, RZ, RZ, -0x1 ;  /* 0xffffffffff0f7424 */ /* 0x000fce00078e00ff */
[----:B01-3--:R-:W-:Y:S05]  /*13340*/  WARPSYNC.COLLECTIVE R15, `(.L_x_392) ;  /* 0x000000000f0c7348 */ /* 0x00bfea0003c00000 */
[----:B------:R-:W-:Y:S02]  /*13350*/  ELECT P6, UR62, PT ;  /* 0x00000000003e782f */ /* 0x000fe400038c0000 */
[----:B------:R-:W-:Y:S01]  /*13360*/  MOV R14, UR62 ;  /* 0x0000003e000e7c02 */ /* 0x000fe20008000f00 */
[----:B01-3--:R-:W-:Y:S10]  /*13370*/  ENDCOLLECTIVE ;  /* 0x000000000000791b */ /* 0x00bff40003800000 */
.L_x_392:
[----:B------:R-:W-:Y:S05]  /*13380*/  BSYNC B1 ;  /* 0x0000000000017941 */ /* 0x000fea0003800000 */
.L_x_391:
[----:B------:R-:W-:Y:S05]  /*13390*/  BRA `(.L_x_393) ;  /* 0xffffffe4003c7947 */ /* 0x000fea000383ffff */
.L_x_329:
[----:B0-----:R0:W2:Y:S02]  /*133a0*/  SYNCS.PHASECHK.TRANS64.TRYWAIT P0, [R5+URZ], R4 ;  /* 0x00000004050075a7 */ /* 0x0010a4000800017f */
[----:B--2---:R-:W-:Y:S05]  /*133b0*/  @!P0 NANOSLEEP.SYNCS 0x989680 ;  /* 0x009896800000895d */ /* 0x004fea0003900000 */
[----:B------:R-:W2:Y:S02]  /*133c0*/  @!P0 SYNCS.PHASECHK.TRANS64 P0, [R5+URZ], R4 ;  /* 0x00000004050085a7 */ /* 0x000ea4000800007f */
[----:B--2---:R-:W-:Y:S05]  /*133d0*/  @!P0 BRA `(.L_x_329) ;  /* 0xfffffffc00f08947 */ /* 0x004fea000383ffff */
[----:B------:R-:W-:Y:S05]  /*133e0*/  BRA `(.L_x_394) ;  /* 0xffffffe400707947 */ /* 0x000fea000383ffff */
.L_x_330:
[----:B--2---:R2:W4:Y:S02]  /*133f0*/  SYNCS.PHASECHK.TRANS64.TRYWAIT P0, [R3+URZ], R2 ;  /* 0x00000002030075a7 */ /* 0x004524000800017f */
[----:B----4-:R-:W-:Y:S05]  /*13400*/  @!P0 NANOSLEEP.SYNCS 0x989680 ;  /* 0x009896800000895d */ /* 0x010fea0003900000 */
[----:B------:R-:W4:Y:S02]  /*13410*/  @!P0 SYNCS.PHASECHK.TRANS64 P0, [R3+URZ], R2 ;  /* 0x00000002030085a7 */ /* 0x000f24000800007f */
[----:B----4-:R-:W-:Y:S05]  /*13420*/  @!P0 BRA `(.L_x_330) ;  /* 0xfffffffc00f08947 */ /* 0x010fea000383ffff */
[----:B------:R-:W-:Y:S05]  /*13430*/  BRA `(.L_x_395) ;  /* 0xffffffe400647947 */ /* 0x000fea000383ffff */
.L_x_332:
[----:B----4-:R4:W0:Y:S02]  /*13440*/  SYNCS.PHASECHK.TRANS64.TRYWAIT P0, [R23+URZ], R4 ;  /* 0x00000004170075a7 */ /* 0x010824000800017f */
[----:B0-----:R-:W-:Y:S05]  /*13450*/  @!P0 NANOSLEEP.SYNCS 0x989680 ;  /* 0x009896800000895d */ /* 0x001fea0003900000 */
[----:B------:R-:W0:Y:S02]  /*13460*/  @!P0 SYNCS.PHASECHK.TRANS64 P0, [R23+URZ], R4 ;  /* 0x00000004170085a7 */ /* 0x000e24000800007f */
[----:B0-----:R-:W-:Y:S05]  /*13470*/  @!P0 BRA `(.L_x_332) ;  /* 0xfffffffc00f08947 */ /* 0x001fea000383ffff */
[----:B------:R-:W-:Y:S05]  /*13480*/  BRA `(.L_x_396) ;  /* 0xffffffe400687947 */ /* 0x000fea000383ffff */
.L_x_397:
        /* <DEDUP_REMOVED lines=15> */
.L_x_2725:


//--------------------- .text._ZN7cutlass13device_kernelIN5flash11enable_sm90INS1_16FlashAttnFwdSm90INS1_25CollectiveMainloopFwdSm90ILi2EN4cute5tupleIJNS5_1CILi1EEES8_S8_EEENS6_IJNS7_ILi192EEENS7_ILi144EEENS7_ILi96EEEEEELi96ENS_6half_tEfNS_4arch4Sm90ELb0ELb0ELb1ELb1ELb0ELb1ELb0ELb0ELb1ELb1ELb0ELb0EEENS1_21CollectiveEpilogueFwdINS6_IJSA_SC_SB_EEES9_SE_SG_Li384ELb1ELb1ELb0ELb0EEENS1_36VarlenDynamicPersistentTileSchedulerILi192ELi144ELi384ELi128ELb0ELb1ELb1ELb0ELb1ELb1EEEEEEEEEvNT_6ParamsE --------------------------
	.section	.text._ZN7cutlass13device_kernelIN5flash11enable_sm90INS1_16FlashAttnFwdSm90INS1_25CollectiveMainloopFwdSm90ILi2EN4cute5tupleIJNS5_1CILi1EEES8_S8_EEENS6_IJNS7_ILi192EEENS7_ILi144EEENS7_ILi96EEEEEELi96ENS_6half_tEfNS_4arch4Sm90ELb0ELb0ELb1ELb1ELb0ELb1ELb0ELb0ELb1ELb1ELb0ELb0EEENS1_21CollectiveEpilogueFwdINS6_IJSA_SC_SB_EEES9_SE_SG_Li384ELb1ELb1ELb0ELb0EEENS1_36VarlenDynamicPersistentTileSchedulerILi192ELi144ELi384ELi128ELb0ELb1ELb1ELb0ELb1ELb1EEEEEEEEEvNT_6ParamsE,"ax",@progbits
	.align	128
.text._ZN7cutlass13device_kernelIN5flash11enable_sm90INS1_16FlashAttnFwdSm90INS1_25CollectiveMainloopFwdSm90ILi2EN4cute5tupleIJNS5_1CILi1EEES8_S8_EEENS6_IJNS7_ILi192EEENS7_ILi144EEENS7_ILi96EEEEEELi96ENS_6half_tEfNS_4arch4Sm90ELb0ELb0ELb1ELb1ELb0ELb1ELb0ELb0ELb1ELb1ELb0ELb0EEENS1_21CollectiveEpilogueFwdINS6_IJSA_SC_SB_EEES9_SE_SG_Li384ELb1ELb1ELb0ELb0EEENS1_36VarlenDynamicPersistentTileSchedulerILi192ELi144ELi384ELi128ELb0ELb1ELb1ELb0ELb1ELb1EEEEEEEEEvNT_6ParamsE:
        .type           _ZN7cutlass13device_kernelIN5flash11enable_sm90INS1_16FlashAttnFwdSm90INS1_25CollectiveMainloopFwdSm90ILi2EN4cute5tupleIJNS5_1CILi1EEES8_S8_EEENS6_IJNS7_ILi192EEENS7_ILi144EEENS7_ILi96EEEEEELi96ENS_6half_tEfNS_4arch4Sm90ELb0ELb0ELb1ELb1ELb0ELb1ELb0ELb0ELb1ELb1ELb0ELb0EEENS1_21CollectiveEpilogueFwdINS6_IJSA_SC_SB_EEES9_SE_SG_Li384ELb1ELb1ELb0ELb0EEENS1_36VarlenDynamicPersistentTileSchedulerILi192ELi144ELi384ELi128ELb0ELb1ELb1ELb0ELb1ELb1EEEEEEEEEvNT_6ParamsE,@function
        .size           _ZN7cutlass13device_kernelIN5flash11enable_sm90INS1_16FlashAttnFwdSm90INS1_25CollectiveMainloopFwdSm90ILi2EN4cute5tupleIJNS5_1CILi1EEES8_S8_EEENS6_IJNS7_ILi192EEENS7_ILi144EEENS7_ILi96EEEEEELi96ENS_6half_tEfNS_4arch4Sm90ELb0ELb0ELb1ELb1ELb0ELb1ELb0ELb0ELb1ELb1ELb0ELb0EEENS1_21CollectiveEpilogueFwdINS6_IJSA_SC_SB_EEES9_SE_SG_Li384ELb1ELb1ELb0ELb0EEENS1_36VarlenDynamicPersistentTileSchedulerILi192ELi144ELi384ELi128ELb0ELb1ELb1ELb0ELb1ELb1EEEEEEEEEvNT_6ParamsE,(.L_x_2726 - _ZN7cutlass13device_kernelIN5flash11enable_sm90INS1_16FlashAttnFwdSm90INS1_25CollectiveMainloopFwdSm90ILi2EN4cute5tupleIJNS5_1CILi1EEES8_S8_EEENS6_IJNS7_ILi192EEENS7_ILi144EEENS7_ILi96EEEEEELi96ENS_6half_tEfNS_4arch4Sm90ELb0ELb0ELb1ELb1ELb0ELb1ELb0ELb0ELb1ELb1ELb0ELb0EEENS1_21CollectiveEpilogueFwdINS6_IJSA_SC_SB_EEES9_SE_SG_Li384ELb1ELb1ELb0ELb0EEENS1_36VarlenDynamicPersistentTileSchedulerILi192ELi144ELi384ELi128ELb0ELb1ELb1ELb0ELb1ELb1EEEEEEEEEvNT_6ParamsE)
        .other          _ZN7cutlass13device_kernelIN5flash11enable_sm90INS1_16FlashAttnFwdSm90INS1_25CollectiveMainloopFwdSm90ILi2EN4cute5tupleIJNS5_1CILi1EEES8_S8_EEENS6_IJNS7_ILi192EEENS7_ILi144EEENS7_ILi96EEEEEELi96ENS_6half_tEfNS_4arch4Sm90ELb0ELb0ELb1ELb1ELb0ELb1ELb0ELb0ELb1ELb1ELb0ELb0EEENS1_21CollectiveEpilogueFwdINS6_IJSA_SC_SB_EEES9_SE_SG_Li384ELb1ELb1ELb0ELb0EEENS1_36VarlenDynamicPersistentTileSchedulerILi192ELi144ELi384ELi128ELb0ELb1ELb1ELb0ELb1ELb1EEEEEEEEEvNT_6ParamsE,@"STO_CUDA_ENTRY STV_DEFAULT"
_ZN7cutlass13device_kernelIN5flash11enable_sm90INS1_16FlashAttnFwdSm90INS1_25CollectiveMainloopFwdSm90ILi2EN4cute5tupleIJNS5_1CILi1EEES8_S8_EEENS6_IJNS7_ILi192EEENS7_ILi144EEENS7_ILi96EEEEEELi96ENS_6half_tEfNS_4arch4Sm90ELb0ELb0ELb1ELb1ELb0ELb1ELb0ELb0ELb1ELb1ELb0ELb0EEENS1_21CollectiveEpilogueFwdINS6_IJSA_SC_SB_EEES9_SE_SG_Li384ELb1ELb1ELb0ELb0EEENS1_36VarlenDynamicPersistentTileSchedulerILi192ELi144ELi384ELi128ELb0ELb1ELb1ELb0ELb1ELb1EEEEEEEEEvNT_6ParamsE:
        /* <DEDUP_REMOVED lines=12> */
[----:B------:R-:W-:Y:S02]  /*00c0*/  UIADD3 UR10, UP2, UR4, 0x570, URZ ;  /* 0x00000570040a7890 */ /* 0x000fe4000ff5e03f */
[----:B------:R-:W-:Y:S02]  /*00d0*/  UIADD3 UR4, UP3, UR4, 0x670, URZ ;  /* 0x0000067004047890 */ /* 0x000fe4000ff7e03f */
[----:B------:R-:W-:-:S02]  /*00e0*/  UIADD3.X UR7, URZ, UR5, URZ, UP0, !UPT ;  /* 0x000000053f077290 */ /* 0x000fc400087fe43f */
[----:B------:R-:W-:Y:S02]  /*00f0*/  UIADD3.X UR9, URZ, UR5, URZ, UP1, !UPT ;  /* 0x000000053f097290 */ /* 0x000fe40008ffe43f */
[----:B------:R-:W-:Y:S02]  /*0100*/  UIADD3.X UR11, URZ, UR5, URZ, UP2, !UPT ;  /* 0x000000053f0b7290 */ /* 0x000fe400097fe43f */
[----:B------:R-:W-:-:S03]  /*0110*/  UIADD3.X UR5, URZ, UR5, URZ, UP3, !UPT ;  /* 0x000000053f057290 */ /* 0x000fc60009ffe43f */
[----:B------:R0:W-:Y:S02]  /*0120*/  UTMACCTL.PF [UR6] ;  /* 0x00000000060079b9 */ /* 0x0001e40008040000 */
[----:B------:R0:W-:Y:S02]  /*0130*/  UTMACCTL.PF [UR8] ;  /* 0x00000000080079b9 */ /* 0x0001e40008040000 */
[----:B------:R0:W-:Y:S02]  /*0140*/  UTMACCTL.PF [UR10] ;  /* 0x000000000a0079b9 */ /* 0x0001e40008040000 */
[----:B------:R0:W-:Y:S02]  /*0150*/  UTMACCTL.PF [UR4] ;  /* 0x00000000040079b9 */ /* 0x0001e40008040000 */
[----:B0-----:R-:W-:Y:S01]  /*0160*/  NOP ;  /* 0x0000000000007918 */ /* 0x001fe20000000000 */
.L_x_399:
[----:B------:R-:W-:Y:S05]  /*0170*/  BSYNC B0 ;  /* 0x0000000000007941 */ /* 0x000fea0003800000 */
.L_x_398:
        /* <DEDUP_REMOVED lines=40> */
.L_x_400:
        /* <DEDUP_REMOVED lines=22> */
.L_x_401:
        /* <DEDUP_REMOVED lines=18> */
.L_x_402:
        /* <DEDUP_REMOVED lines=22> */
.L_x_403:
        /* <DEDUP_REMOVED lines=22> */
.L_x_404:
[----:B--2---:R-:W-:Y:S01]  /*0940*/  ISETP.NE.AND P0, PT, R2, RZ, PT ;  /* 0x000000ff0200720c */ /* 0x004fe20003f05270 */
[----:B------:R-:W-:Y:S01]  /*0950*/  IMAD.MOV.U32 R2, RZ, RZ, 0x1 ;  /* 0x00000001ff027424 */ /* 0x000fe200078e00ff */
[----:B------:R-:W-:Y:S01]  /*0960*/  NOP ;  /* 0x0000000000007918 */ /* 0x000fe20000000000 */
[----:B------:R-:W-:Y:S01]  /*0970*/  ULDC.64 UR60, c[0x0][0x208] ;  /* 0x00008200003c7ab9 */ /* 0x000fe20000000a00 */
[----:B------:R-:W-:Y:S02]  /*0980*/  BSSY B9, `(.L_x_405) ;  /* 0x0001e00000097945 */ /* 0x000fe40003800000 */
[----:B------:R-:W-:-:S05]  /*0990*/  SEL R2, R2, 0x2, !P0 ;  /* 0x0000000202027807 */ /* 0x000fca0004000000 */
[----:B------:R2:W-:Y:S01]  /*09a0*/  STL [R1+0x60], R2 ;  /* 0x0000600201007387 */ /* 0x0005e20000100800 */
[----:B01-34-:R-:W-:Y:S06]  /*09b0*/  BAR.SYNC.DEFER_BLOCKING 0x0 ;  /* 0x0000000000007b1d */ /* 0x01bfec0000010000 */
[----:B------:R-:W-:Y:S05]  /*09c0*/  @!P0 BRA `(.L_x_406) ;  /* 0x0000016800748947 */ /* 0x000fea0003800000 */
.L_x_407:
[----:B------:R-:W-:-:S08]  /*09d0*/  NOP ;  /* 0x0000000000007918 */ /* 0x000fd00000000000 */
[----:B------:R-:W0:Y:S02]  /*09e0*/  USETMAXREG.TRY_ALLOC.CTAPOOL UP0, 0xa0 ;  /* 0x000000a0000079c8 */ /* 0x000e240008000600 */
[----:B0-----:R-:W-:-:S13]  /*09f0*/  PLOP3.LUT P0, PT, PT, PT, UP0, 0x80, 0x0 ;  /* 0x000000000000781c */ /* 0x001fda0003f0f008 */
[----:B------:R-:W-:Y:S05]  /*0a00*/  @!P0 BRA `(.L_x_407) ;  /* 0xfffffffc00f08947 */ /* 0x000fea000383ffff */
[----:B------:R-:W3:Y:S01]  /*0a10*/  LDL.LU R0, [R1+0x50] ;  /* 0x0000500001007983 */ /* 0x000ee20000300800 */
[----:B--2---:R-:W0:Y:S01]  /*0a20*/  S2R R2, SR_TID.X ;  /* 0x0000000000027919 */ /* 0x004e220000002100 */
[----:B------:R-:W1:Y:S01]  /*0a30*/  S2UR UR5, SR_CgaCtaId ;  /* 0x00000000000579c3 */ /* 0x000e620000008800 */
[----:B------:R-:W-:Y:S01]  /*0a40*/  UMOV UR4, 0x400 ;  /* 0x0000040000047882 */ /* 0x000fe20000000000 */
[----:B0-----:R-:W-:-:S06]  /*0a50*/  SHF.R.U32.HI R2, RZ, 0x7, R2 ;  /* 0x00000007ff027819 */ /* 0x001fcc0000011602 */
[----:B------:R-:W-:Y:S06]  /*0a60*/  BAR.ARV 0x8, 0x200 ;  /* 0x0208000000007b1d */ /* 0x000fec0000002000 */
[----:B------:R-:W-:-:S13]  /*0a70*/  ISETP.NE.AND P0, PT, R2, 0x1, PT ;  /* 0x000000010200780c */ /* 0x000fda0003f05270 */
[----:B------:R-:W-:Y:S08]  /*0a80*/  @!P0 BAR.ARV 0x9, 0x100 ;  /* 0x0244000000008b1d */ /* 0x000ff00000002000 */
[----:B------:R-:W-:Y:S01]  /*0a90*/  BAR.SYNC.DEFER_BLOCKING 0x5, 0x200 ;  /* 0x0148000000007b1d */ /* 0x000fe20000010000 */
[----:B-1----:R-:W-:-:S06]  /*0aa0*/  ULEA UR4, UR5, UR4, 0x18 ;  /* 0x0000000405047291 */ /* 0x002fcc000f8ec03f */
[----:B------:R-:W-:Y:S01]  /*0ab0*/  IMAD.U32 R16, RZ, RZ, UR4 ;  /* 0x00000004ff107e24 */ /* 0x000fe2000f8e00ff */
[----:B------:R-:W-:-:S04]  /*0ac0*/  ULDC UR4, c[0x0][0xc3c] ;  /* 0x00030f0000047ab9 */ /* 0x000fc80000000800 */
[----:B------:R-:W0:Y:S01]  /*0ad0*/  LDS.128 R108, [R16+0x31cd0] ;  /* 0x031cd000106c7984 */ /* 0x000e220000000c00 */
[----:B------:R-:W-:Y:S06]  /*0ae0*/  BAR.ARV 0x4, 0x200 ;  /* 0x0108000000007b1d */ /* 0x000fec0000002000 */
[----:B---3--:R-:W-:-:S04]  /*0af0*/  LOP3.LUT R0, R0, 0xfffffffb, RZ, 0xc0, !PT ;  /* 0xfffffffb00007812 */ /* 0x008fc800078ec0ff */
[----:B------:R-:W-:-:S05]  /*0b00*/  @P0 LOP3.LUT R0, R0, 0x4, RZ, 0xfc, !PT ;  /* 0x0000000400000812 */ /* 0x000fca00078efcff */
[----:B------:R4:W-:Y:S01]  /*0b10*/  STL [R1+0x50], R0 ;  /* 0x0000500001007387 */ /* 0x0009e20000100800 */
[----:B0-----:R-:W-:-:S13]  /*0b20*/  ISETP.GE.AND P0, PT, R111, UR4, PT ;  /* 0x000000046f007c0c */ /* 0x001fda000bf06270 */
[----:B----4-:R-:W-:Y:S05]  /*0b30*/  @P0 BRA `(.L_x_408) ;  /* 0x000001dc00900947 */ /* 0x010fea0003800000 */
[----:B------:R-:W0:Y:S01]  /*0b40*/  S2R R0, SR_TID.X ;  /* 0x0000000000007919 */ /* 0x000e220000002100 */
[----:B------:R-:W-:Y:S02]  /*0b50*/  IMAD.MOV.U32 R20, RZ, RZ, -0x2 ;  /* 0xfffffffeff147424 */ /* 0x000fe400078e00ff */
[----:B0-----:R-:W-:-:S05]  /*0b60*/  VIADD R22, R0, 0xffffff80 ;  /* 0xffffff8000167836 */ /* 0x001fca0000000000 */
[-C--:B------:R-:W-:Y:S02]  /*0b70*/  LEA.HI R4, R22, R22.reuse, RZ, 0x1 ;  /* 0x0000001616047211 */ /* 0x080fe400078f08ff */
[----:B------:R-:W-:Y:S02]  /*0b80*/  SHF.R.S32.HI R0, RZ, 0x1f, R22 ;  /* 0x0000001fff007819 */ /* 0x000fe40000011416 */
[----:B------:R-:W-:Y:S02]  /*0b90*/  LOP3.LUT R2, R4, 0xfffffffe, RZ, 0xc0, !PT ;  /* 0xfffffffe04027812 */ /* 0x000fe400078ec0ff */
[----:B------:R-:W-:Y:S02]  /*0ba0*/  LEA.HI R3, R0, R22, RZ, 0x4 ;  /* 0x0000001600037211 */ /* 0x000fe400078f20ff */
[----:B------:R-:W-:Y:S01]  /*0bb0*/  SHF.R.S32.HI R19, RZ, 0x1, R4 ;  /* 0x00000001ff137819 */ /* 0x000fe20000011404 */
[----:B------:R-:W-:Y:S01]  /*0bc0*/  IMAD.IADD R21, R22, 0x1, -R2 ;  /* 0x0000000116157824 */ /* 0x000fe200078e0a02 */
[----:B------:R-:W-:-:S02]  /*0bd0*/  SHF.R.S32.HI R2, RZ, 0x4, R3 ;  /* 0x00000004ff027819 */ /* 0x000fc40000011403 */
[----:B------:R-:W-:Y:S01]  /*0be0*/  LEA.HI R5, R4, R19, RZ, 0x1 ;  /* 0x0000001304057211 */ /* 0x000fe200078f08ff */
[----:B------:R-:W-:Y:S01]  /*0bf0*/  IMAD.SHL.U32 R24, R21, 0x4, RZ ;  /* 0x0000000415187824 */ /* 0x000fe200078e00ff */
[----:B------:R-:W-:Y:S02]  /*0c00*/  LEA.HI R4, R3, R2, RZ, 0x1 ;  /* 0x0000000203047211 */ /* 0x000fe400078f08ff */
[----:B------:R-:W-:Y:S01]  /*0c10*/  LOP3.LUT R6, R5, 0x7fffffe, RZ, 0xc0, !PT ;  /* 0x07fffffe05067812 */ /* 0x000fe200078ec0ff */
[----:B------:R-:W-:Y:S01]  /*0c20*/  VIADD R7, R24, 0x10 ;  /* 0x0000001018077836 */ /* 0x000fe20000000000 */
[----:B------:R-:W-:Y:S01]  /*0c30*/  STL [R1+0x40], R24 ;  /* 0x0000401801007387 */ /* 0x000fe20000100800 */
[----:B------:R-:W-:Y:S01]  /*0c40*/  LOP3.LUT R5, R4, 0x1ffffffe, RZ, 0xc0, !PT ;  /* 0x1ffffffe04057812 */ /* 0x000fe200078ec0ff */
[C---:B------:R-:W-:Y:S01]  /*0c50*/  VIADD R8, R24.reuse, 0x20 ;  /* 0x0000002018087836 */ /* 0x040fe20000000000 */
[----:B------:R-:W-:Y:S01]  /*0c60*/  LOP3.LUT R3, R3, 0xfffffff0, RZ, 0xc0, !PT ;  /* 0xfffffff003037812 */ /* 0x000fe200078ec0ff */
[----:B------:R0:W-:Y:S01]  /*0c70*/  STL [R1+0x6c], R7 ;  /* 0x00006c0701007387 */ /* 0x0001e20000100800 */
[----:B------:R-:W-:-:S02]  /*0c80*/  IMAD.IADD R4, R24, 0x1, R7 ;  /* 0x0000000118047824 */ /* 0x000fc400078e0207 */
[----:B------:R-:W-:Y:S01]  /*0c90*/  IMAD.IADD R5, R2, 0x1, -R5 ;  /* 0x0000000102057824 */ /* 0x000fe200078e0a05 */
[----:B------:R1:W-:Y:S01]  /*0ca0*/  STL [R1+0x68], R8 ;  /* 0x0000680801007387 */ /* 0x0003e20000100800 */
[----:B------:R-:W-:Y:S01]  /*0cb0*/  IMAD.IADD R3, R22, 0x1, -R3 ;  /* 0x0000000116037824 */ /* 0x000fe200078e0a03 */
[----:B------:R-:W-:Y:S01]  /*0cc0*/  SHF.R.S32.HI R9, RZ, 0x1f, R4 ;  /* 0x0000001fff097819 */ /* 0x000fe20000011404 */
[----:B------:R-:W-:Y:S02]  /*0cd0*/  IMAD.SHL.U32 R5, R5, 0x8, RZ ;  /* 0x0000000805057824 */ /* 0x000fe400078e00ff */
[----:B0-----:R-:W-:Y:S01]  /*0ce0*/  IMAD.IADD R7, R19, 0x1, -R6 ;  /* 0x0000000113077824 */ /* 0x001fe200078e0a06 */
[CC--:B------:R-:W-:Y:S01]  /*0cf0*/  LEA.HI R12, R9.reuse, R4.reuse, RZ, 0x3 ;  /* 0x00000004090c7211 */ /* 0x0c0fe200078f18ff */
[----:B------:R-:W-:Y:S01]  /*0d00*/  IMAD.IADD R6, R24, 0x1, R8 ;  /* 0x0000000118067824 */ /* 0x000fe200078e0208 */
[----:B------:R-:W-:Y:S01]  /*0d10*/  LEA.HI R14, R9, R4, RZ, 0x5 ;  /* 0x00000004090e7211 */ /* 0x000fe200078f28ff */
[----:B------:R-:W-:Y:S01]  /*0d20*/  IMAD R17, R2, 0x8, R7 ;  /* 0x0000000802117824 */ /* 0x000fe200078e0207 */
[----:B------:R-:W-:-:S02]  /*0d30*/  LEA.HI R2, R0, R22, RZ, 0x7 ;  /* 0x0000001600027211 */ /* 0x000fc400078f38ff */
[----:B------:R-:W-:Y:S02]  /*0d40*/  SHF.R.S32.HI R7, RZ, 0x1f, R6 ;  /* 0x0000001fff077819 */ /* 0x000fe40000011406 */
[----:B------:R-:W-:Y:S02]  /*0d50*/  LOP3.LUT R4, R2, 0xffffff80, RZ, 0xc0, !PT ;  /* 0xffffff8002047812 */ /* 0x000fe400078ec0ff */
[CC--:B------:R-:W-:Y:S02]  /*0d60*/  LEA.HI R13, R7.reuse, R6.reuse, RZ, 0x3 ;  /* 0x00000006070d7211 */ /* 0x0c0fe400078f18ff */
[----:B------:R-:W-:Y:S01]  /*0d70*/  LEA.HI R15, R7, R6, RZ, 0x5 ;  /* 0x00000006070f7211 */ /* 0x000fe200078f28ff */
[----:B------:R-:W-:Y:S01]  /*0d80*/  IMAD.IADD R28, R22, 0x1, -R4 ;  /* 0x00000001161c7824 */ /* 0x000fe200078e0a04 */
[----:B------:R-:W-:Y:S02]  /*0d90*/  SHF.R.S32.HI R4, RZ, 0x1f, R3 ;  /* 0x0000001fff047819 */ /* 0x000fe40000011403 */
[----:B------:R-:W-:-:S02]  /*0da0*/  LEA.HI R6, R0, R22, RZ, 0x5 ;  /* 0x0000001600067211 */ /* 0x000fc400078f28ff */
[----:B-1----:R-:W-:Y:S02]  /*0db0*/  SHF.R.S32.HI R8, RZ, 0x1f, R28 ;  /* 0x0000001fff087819 */ /* 0x002fe4000001141c */
[----:B------:R-:W-:Y:S02]  /*0dc0*/  LEA.HI R7, R0, R22, RZ, 0x2 ;  /* 0x0000001600077211 */ /* 0x000fe400078f10ff */
[----:B------:R-:W-:Y:S02]  /*0dd0*/  LEA.HI R9, R8, R28, RZ, 0x2 ;  /* 0x0000001c08097211 */ /* 0x000fe400078f10ff */
[-C--:B------:R-:W-:Y:S02]  /*0de0*/  LEA.HI R0, R4, R3.reuse, RZ, 0x3 ;  /* 0x0000000304007211 */ /* 0x080fe400078f18ff */
[----:B------:R-:W-:Y:S02]  /*0df0*/  LOP3.LUT R10, R9, 0x7ffffffc, RZ, 0xc0, !PT ;  /* 0x7ffffffc090a7812 */ /* 0x000fe400078ec0ff */
[----:B------:R-:W-:Y:S01]  /*0e00*/  SHF.R.S32.HI R27, RZ, 0x7, R2 ;  /* 0x00000007ff1b7819 */ /* 0x000fe20000011402 */
[----:B------:R-:W-:Y:S01]  /*0e10*/  IMAD.SHL.U32 R2, R0, 0x10, RZ ;  /* 0x0000001000027824 */ /* 0x000fe200078e00ff */
[----:B------:R-:W-:Y:S01]  /*0e20*/  LEA.HI R4, R4, R3, RZ, 0x2 ;  /* 0x0000000304047211 */ /* 0x000fe200078f10ff */
[----:B------:R-:W-:Y:S01]  /*0e30*/  IMAD.IADD R11, R28, 0x1, -R10 ;  /* 0x000000011c0b7824 */ /* 0x000fe200078e0a0a */
[----:B------:R-:W-:-:S02]  /*0e40*/  SHF.R.S32.HI R26, RZ, 0x2, R7 ;  /* 0x00000002ff1a7819 */ /* 0x000fc40000011407 */
[----:B------:R-:W-:Y:S02]  /*0e50*/  SHF.R.S32.HI R10, RZ, 0x1f, R7 ;  /* 0x0000001fff0a7819 */ /* 0x000fe40000011407 */
[----:B------:R-:W-:Y:S02]  /*0e60*/  SHF.R.S32.HI R6, RZ, 0x5, R6 ;  /* 0x00000005ff067819 */ /* 0x000fe40000011406 */
[----:B------:R-:W-:Y:S02]  /*0e70*/  LOP3.LUT R0, R4, 0x7fffffc, RZ, 0xc0, !PT ;  /* 0x07fffffc04007812 */ /* 0x000fe400078ec0ff */
[----:B------:R-:W-:Y:S01]  /*0e80*/  LOP3.LUT R2, R2, 0x7fffff80, RZ, 0xc0, !PT ;  /* 0x7fffff8002027812 */ /* 0x000fe200078ec0ff */
[----:B------:R-:W-:Y:S01]  /*0e90*/  IMAD R18, R6, 0x10, R3 ;  /* 0x0000001006127824 */ /* 0x000fe200078e0203 */
[----:B------:R-:W-:Y:S02]  /*0ea0*/  LEA.HI R10, R10, R26, RZ, 0x2 ;  /* 0x0000001a0a0a7211 */ /* 0x000fe400078f10ff */
[----:B------:R-:W-:Y:S01]  /*0eb0*/  IADD3 R0, R3, -R0, RZ ;  /* 0x8000000003007210 */ /* 0x000fe20007ffe0ff */
[----:B------:R-:W-:Y:S01]  /*0ec0*/  IMAD R3, R6, 0x100, R2 ;  /* 0x0000010006037824 */ /* 0x000fe200078e0202 */
[----:B------:R-:W-:Y:S01]  /*0ed0*/  LOP3.LUT R10, R10, 0xfffffffc, RZ, 0xc0, !PT ;  /* 0xfffffffc0a0a7812 */ /* 0x000fe200078ec0ff */
[----:B------:R-:W-:Y:S01]  /*0ee0*/  IMAD R2, R11, R20, 0x90 ;  /* 0x000000900b027424 */ /* 0x000fe200078e0214 */
[----:B------:R-:W-:-:S02]  /*0ef0*/  SHF.R.S32.HI R6, RZ, 0x2, R9 ;  /* 0x00000002ff067819 */ /* 0x000fc40000011409 */
[----:B------:R-:W-:Y:S01]  /*0f00*/  SHF.R.S32.HI R9, RZ, 0x1f, R9 ;  /* 0x0000001fff097819 */ /* 0x000fe20000011409 */
[----:B------:R-:W-:Y:S01]  /*0f10*/  IMAD.IADD R11, R26, 0x1, -R10 ;  /* 0x000000011a0b7824 */ /* 0x000fe200078e0a0a */
[----:B------:R0:W-:Y:S01]  /*0f20*/  STL [R1+0xb8], R2 ;  /* 0x0000b80201007387 */ /* 0x0001e20000100800 */
[----:B------:R-:W-:Y:S01]  /*0f30*/  SHF.R.S32.HI R4, RZ, 0x2, R4 ;  /* 0x00000002ff047819 */ /* 0x000fe20000011404 */
[----:B------:R-:W-:Y:S01]  /*0f40*/  IMAD R3, R0, 0x10, R3 ;  /* 0x0000001000037824 */ /* 0x000fe200078e0203 */
[----:B------:R-:W-:Y:S01]  /*0f50*/  LEA.HI R9, R9, R6, RZ, 0x3 ;  /* 0x0000000609097211 */ /* 0x000fe200078f18ff */
[----:B------:R-:W2:Y:S01]  /*0f60*/  LDL.LU R26, [R1+0x60] ;  /* 0x00006000011a7983 */ /* 0x000ea20000300800 */
[----:B------:R-:W-:Y:S01]  /*0f70*/  LEA.HI R8, R8, R28, RZ, 0x5 ;  /* 0x0000001c08087211 */ /* 0x000fe200078f28ff */
[----:B------:R-:W-:Y:S01]  /*0f80*/  IMAD.SHL.U32 R4, R4, 0x40, RZ ;  /* 0x0000004004047824 */ /* 0x000fe200078e00ff */
[----:B------:R-:W-:Y:S01]  /*0f90*/  LOP3.LUT R9, R9, 0xfffffff8, RZ, 0xc0, !PT ;  /* 0xfffffff809097812 */ /* 0x000fe200078ec0ff */
[----:B------:R-:W-:-:S02]  /*0fa0*/  IMAD.SHL.U32 R0, R11, 0x40, RZ ;  /* 0x000000400b007824 */ /* 0x000fc400078e00ff */
[----:B0-----:R-:W-:Y:S01]  /*0fb0*/  IMAD.HI R2, R27, 0x55555556, RZ ;  /* 0x555555561b027827 */ /* 0x001fe200078e02ff */
[----:B------:R-:W-:Y:S02]  /*0fc0*/  LOP3.LUT R4, R4, 0x40, RZ, 0xc0, !PT ;  /* 0x0000004004047812 */ /* 0x000fe400078ec0ff */
[----:B------:R-:W-:Y:S01]  /*0fd0*/  SHF.R.S32.HI R8, RZ, 0x5, R8 ;  /* 0x00000005ff087819 */ /* 0x000fe20000011408 */
[----:B------:R-:W-:Y:S01]  /*0fe0*/  IMAD.U32 R10, R18, 0x20, R5 ;  /* 0x00000020120a7824 */ /* 0x000fe200078e0005 */
[----:B------:R-:W-:Y:S01]  /*0ff0*/  LEA.HI R2, R2, R2, RZ, 0x1 ;  /* 0x0000000202027211 */ /* 0x000fe200078f08ff */
[----:B------:R-:W-:Y:S01]  /*1000*/  IMAD.IADD R9, R6, 0x1, -R9 ;  /* 0x0000000106097824 */ /* 0x000fe200078e0a09 */
[----:B------:R-:W-:Y:S02]  /*1010*/  LOP3.LUT R20, R0, 0xc0, RZ, 0xc0, !PT ;  /* 0x000000c000147812 */ /* 0x000fe400078ec0ff */
[----:B------:R-:W-:Y:S01]  /*1020*/  LOP3.LUT R5, R4, 0x8, R5, 0xf8, !PT ;  /* 0x0000000804057812 */ /* 0x000fe200078ef805 */
[----:B------:R0:W-:Y:S01]  /*1030*/  STL [R1+0xc0], R10 ;  /* 0x0000c00a01007387 */ /* 0x0001e20000100800 */
[----:B------:R-:W-:Y:S01]  /*1040*/  SHF.R.U32.HI R4, RZ, 0x3, R4 ;  /* 0x00000003ff047819 */ /* 0x000fe20000011604 */
[----:B------:R-:W-:Y:S01]  /*1050*/  IMAD R2, R2, -0x3, R27 ;  /* 0xfffffffd02027824 */ /* 0x000fe200078e021b */
[----:B------:R-:W-:Y:S01]  /*1060*/  LOP3.LUT R0, R20, 0x18, R12, 0xf8, !PT ;  /* 0x0000001814007812 */ /* 0x000fe200078ef80c */
[----:B------:R-:W-:Y:S01]  /*1070*/  IMAD R9, R8, 0x10, R9 ;  /* 0x0000001008097824 */ /* 0x000fe200078e0209 */
[----:B------:R-:W-:Y:S01]  /*1080*/  SHF.R.U32.HI R18, RZ, 0x3, R20 ;  /* 0x00000003ff127819 */ /* 0x000fe20000011614 */
[----:B------:R1:W-:Y:S01]  /*1090*/  STL [R1+0x88], R11 ;  /* 0x0000880b01007387 */ /* 0x0003e20000100800 */
[----:B------:R-:W-:-:S02]  /*10a0*/  LOP3.LUT R7, R7, 0xfffffffc, RZ, 0xc0, !PT ;  /* 0xfffffffc07077812 */ /* 0x000fc400078ec0ff */
[----:B------:R-:W-:Y:S01]  /*10b0*/  LOP3.LUT R4, R5, R4, RZ, 0x3c, !PT ;  /* 0x0000000405047212 */ /* 0x000fe200078e3cff */
[----:B0-----:R-:W-:Y:S01]  /*10c0*/  IMAD R10, R2, 0x40, R9 ;  /* 0x00000040020a7824 */ /* 0x001fe200078e0209 */
[----:B------:R-:W-:Y:S01]  /*10d0*/  LOP3.LUT R5, R0, R18, RZ, 0x3c, !PT ;  /* 0x0000001200057212 */ /* 0x000fe200078e3cff */
[----:B------:R-:W-:Y:S01]  /*10e0*/  STL [R1+0x54], R20 ;  /* 0x0000541401007387 */ /* 0x000fe20000100800 */
[----:B-1----:R-:W-:Y:S01]  /*10f0*/  IMAD.SHL.U32 R11, R17, 0x20, RZ ;  /* 0x00000020110b7824 */ /* 0x002fe200078e00ff */
[----:B------:R-:W-:Y:S01]  /*1100*/  SHF.R.S32.HI R2, RZ, 0x1f, R19 ;  /* 0x0000001fff027819 */ /* 0x000fe20000011413 */
[----:B------:R-:W-:Y:S02]  /*1110*/  VIADD R8, R16, 0xda00 ;  /* 0x0000da0010087836 */ /* 0x000fe40000000000 */
[----:B------:R-:W-:Y:S01]  /*1120*/  IMAD.IADD R7, R22, 0x1, -R7 ;  /* 0x0000000116077824 */ /* 0x000fe200078e0a07 */
[----:B------:R-:W-:Y:S01]  /*1130*/  STL [R1+0x5c], R11 ;  /* 0x00005c0b01007387 */ /* 0x000fe20000100800 */
[----:B------:R-:W-:-:S03]  /*1140*/  VIADD R2, R24, 0x8 ;  /* 0x0000000818027836 */ /* 0x000fc60000000000 */
[----:B------:R-:W-:Y:S01]  /*1150*/  STL [R1+0x58], R18 ;  /* 0x0000581201007387 */ /* 0x000fe20000100800 */
[----:B------:R-:W-:Y:S01]  /*1160*/  SHF.L.U32 R22, R21, 0x3, RZ ;  /* 0x0000000315167819 */ /* 0x000fe200000006ff */
[----:B------:R-:W-:Y:S02]  /*1170*/  VIADD R9, R24, 0x18 ;  /* 0x0000001818097836 */ /* 0x000fe40000000000 */
[----:B------:R-:W-:Y:S01]  /*1180*/  STL [R1+0xb4], R10 ;  /* 0x0000b40a01007387 */ /* 0x000fe20000100800 */
[----:B------:R-:W-:Y:S01]  /*1190*/  IMAD.IADD R3, R4, 0x1, R3 ;  /* 0x0000000104037824 */ /* 0x000fe200078e0203 */
[----:B------:R-:W-:Y:S02]  /*11a0*/  LOP3.LUT R4, R20, 0x18, R22, 0xf8, !PT ;  /* 0x0000001814047812 */ /* 0x000fe400078ef816 */
[----:B------:R-:W-:Y:S02]  /*11b0*/  SHF.R.S32.HI R14, RZ, 0x5, R14 ;  /* 0x00000005ff0e7819 */ /* 0x000fe4000001140e */
[----:B------:R-:W-:-:S02]  /*11c0*/  SHF.R.S32.HI R15, RZ, 0x5, R15 ;  /* 0x00000005ff0f7819 */ /* 0x000fc4000001140f */
[----:B------:R-:W-:Y:S02]  /*11d0*/  LOP3.LUT R6, R20, 0x18, R13, 0xf8, !PT ;  /* 0x0000001814067812 */ /* 0x000fe400078ef80d */
[-C--:B------:R-:W-:Y:S01]  /*11e0*/  LOP3.LUT R4, R4, R18.reuse, RZ, 0x3c, !PT ;  /* 0x0000001204047212 */ /* 0x080fe200078e3cff */
[--C-:B------:R-:W-:Y:S01]  /*11f0*/  IMAD R14, R14, 0x1800, R11.reuse ;  /* 0x000018000e0e7824 */ /* 0x100fe200078e020b */
[----:B------:R-:W-:Y:S01]  /*1200*/  LOP3.LUT R6, R6, R18, RZ, 0x3c, !PT ;  /* 0x0000001206067212 */ /* 0x000fe200078e3cff */
[----:B------:R-:W-:Y:S02]  /*1210*/  IMAD R15, R15, 0x1800, R11 ;  /* 0x000018000f0f7824 */ /* 0x000fe400078e020b */
[----:B------:R-:W-:Y:S02]  /*1220*/  IMAD.IADD R4, R11, 0x1, R4 ;  /* 0x000000010b047824 */ /* 0x000fe400078e0204 */
[----:B------:R-:W-:Y:S02]  /*1230*/  IMAD.IADD R5, R14, 0x1, R5 ;  /* 0x000000010e057824 */ /* 0x000fe400078e0205 */
[----:B------:R-:W-:Y:S01]  /*1240*/  IMAD.IADD R6, R15, 0x1, R6 ;  /* 0x000000010f067824 */ /* 0x000fe200078e0206 */
[----:B------:R-:W-:Y:S01]  /*1250*/  CS2R R144, SRZ ;  /* 0x0000000000907805 */ /* 0x000fe2000001ff00 */
[----:B------:R-:W-:Y:S01]  /*1260*/  IMAD.MOV.U32 R17, RZ, RZ, RZ ;  /* 0x000000ffff117224 */ /* 0x000fe200078e00ff */
[----:B--2---:R-:W-:-:S05]  /*1270*/  LOP3.LUT R0, R26, 0x1, RZ, 0xfc, !PT ;  /* 0x000000011a007812 */ /* 0x004fca00078efcff */
[----:B------:R0:W-:Y:S04]  /*1280*/  STL [R1+0x48], R0 ;  /* 0x0000480001007387 */ /* 0x0001e80000100800 */
[----:B------:R-:W-:Y:S04]  /*1290*/  STL [R1+0x98], RZ ;  /* 0x000098ff01007387 */ /* 0x000fe80000100800 */
[----:B------:R-:W-:Y:S01]  /*12a0*/  STL [R1+0xb0], R8 ;  /* 0x0000b00801007387 */ /* 0x000fe20000100800 */
[----:B0-----:R-:W-:-:S03]  /*12b0*/  LEA.HI R0, R7, R7, RZ, 0x1 ;  /* 0x0000000707007211 */ /* 0x001fc600078f08ff */
[----:B------:R-:W-:Y:S01]  /*12c0*/  STL [R1+0x60], RZ ;  /* 0x000060ff01007387 */ /* 0x000fe20000100800 */
[----:B------:R-:W-:-:S03]  /*12d0*/  LOP3.LUT R0, R0, 0x1ffffffe, RZ, 0xc0, !PT ;  /* 0x1ffffffe00007812 */ /* 0x000fc600078ec0ff */
[----:B------:R0:W-:Y:S04]  /*12e0*/  STL [R1+0x64], R2 ;  /* 0x0000640201007387 */ /* 0x0001e80000100800 */
[----:B------:R1:W-:Y:S01]  /*12f0*/  STL [R1+0x70], R9 ;  /* 0x0000700901007387 */ /* 0x0003e20000100800 */
[----:B0-----:R-:W-:Y:S01]  /*1300*/  LOP3.LUT R2, R20, 0x8, R22, 0xf8, !PT ;  /* 0x0000000814027812 */ /* 0x001fe200078ef816 */
[----:B-1----:R-:W-:-:S03]  /*1310*/  VIADD R9, R24, 0x28 ;  /* 0x0000002818097836 */ /* 0x002fc60000000000 */
[----:B------:R-:W-:Y:S01]  /*1320*/  LOP3.LUT R2, R2, R18, RZ, 0x3c, !PT ;  /* 0x0000001202027212 */ /* 0x000fe200078e3cff */
[----:B------:R-:W-:Y:S01]  /*1330*/  IMAD.IADD R0, R7, 0x1, -R0 ;  /* 0x0000000107007824 */ /* 0x000fe200078e0a00 */
[----:B------:R-:W-:Y:S01]  /*1340*/  SHF.R.S32.HI R7, RZ, 0x3, R12 ;  /* 0x00000003ff077819 */ /* 0x000fe2000001140c */
[----:B------:R0:W-:Y:S02]  /*1350*/  STL [R1+0x74], R9 ;  /* 0x0000740901007387 */ /* 0x0001e40000100800 */
[----:B------:R-:W-:Y:S02]  /*1360*/  IMAD.IADD R2, R11, 0x1, R2 ;  /* 0x000000010b027824 */ /* 0x000fe400078e0202 */
[----:B------:R1:W-:Y:S01]  /*1370*/  STL [R1+0x9c], R7 ;  /* 0x00009c0701007387 */ /* 0x0003e20000100800 */
[----:B0-----:R-:W-:Y:S01]  /*1380*/  SHF.R.S32.HI R9, RZ, 0x3, R13 ;  /* 0x00000003ff097819 */ /* 0x001fe2000001140d */
[----:B------:R-:W-:Y:S02]  /*1390*/  IMAD R0, R0, 0x8, R10 ;  /* 0x0000000800007824 */ /* 0x000fe400078e020a */
[----:B-1----:R-:W-:-:S02]  /*13a0*/  IMAD R7, R4, 0x2, R8 ;  /* 0x0000000204077824 */ /* 0x002fc400078e0208 */
[----:B------:R-:W-:Y:S01]  /*13b0*/  STL [R1+0xa0], R9 ;  /* 0x0000a00901007387 */ /* 0x000fe20000100800 */
[----:B------:R-:W-:-:S03]  /*13c0*/  IMAD R4, R5, 0x2, R8 ;  /* 0x0000000205047824 */ /* 0x000fc600078e0208 */
[----:B------:R0:W-:Y:S04]  /*13d0*/  STL [R1+0x84], R2 ;  /* 0x0000840201007387 */ /* 0x0001e80000100800 */
[----:B------:R1:W-:Y:S01]  /*13e0*/  STL [R1+0xac], R7 ;  /* 0x0000ac0701007387 */ /* 0x0003e20000100800 */
[----:B0-----:R-:W-:-:S03]  /*13f0*/  IMAD R2, R6, 0x2, R8 ;  /* 0x0000000206027824 */ /* 0x001fc600078e0208 */
[----:B------:R1:W-:Y:S04]  /*1400*/  STL [R1+0xa8], R4 ;  /* 0x0000a80401007387 */ /* 0x0003e80000100800 */
[----:B------:R1:W-:Y:S04]  /*1410*/  STL [R1+0xa4], R2 ;  /* 0x0000a40201007387 */ /* 0x0003e80000100800 */
[----:B------:R1:W-:Y:S01]  /*1420*/  STL [R1+0xbc], R0 ;  /* 0x0000bc0001007387 */ /* 0x0003e20000100800 */
[----:B------:R-:W-:-:S07]  /*1430*/  IMAD R18, R3, 0x2, R16 ;  /* 0x0000000203127824 */ /* 0x000fce00078e0210 */
.L_x_543:
[----:B01----:R-:W0:Y:S02]  /*1440*/  LDC.64 R2, c[0x0][0xc88] ;  /* 0x00032200ff027b82 */ /* 0x003e240000000a00 */
[----:B0-----:R-:W-:-:S05]  /*1450*/  IMAD.WIDE R2, R111, 0x4, R2 ;  /* 0x000000046f027825 */ /* 0x001fca00078e0202 */
[----:B--2-4-:R0:W2:Y:S01]  /*1460*/  LDG.E R10, desc[UR60][R2.64] ;  /* 0x0000003c020a7981 */ /* 0x0140a2000c1e1900 */
[----:B------:R-:W-:Y:S05]  /*1470*/  YIELD ;  /* 0x0000000000007946 */ /* 0x000fea0003800000 */
[----:B------:R-:W-:Y:S01]  /*1480*/  ULDC.64 UR4, c[0x0][0xa28] ;  /* 0x00028a0000047ab9 */ /* 0x000fe20000000a00 */
[----:B------:R-:W-:Y:S01]  /*1490*/  ULDC.64 UR8, c[0x0][0xa18] ;  /* 0x0002860000087ab9 */ /* 0x000fe20000000a00 */
[----:B------:R-:W-:Y:S01]  /*14a0*/  ISETP.NE.U32.AND P1, PT, RZ, UR4, PT ;  /* 0x00000004ff007c0c */ /* 0x000fe2000bf25070 */
[----:B------:R-:W-:Y:S01]  /*14b0*/  ULDC.64 UR6, c[0x0][0xa08] ;  /* 0x0002820000067ab9 */ /* 0x000fe20000000a00 */
[----:B0-----:R-:W-:Y:S01]  /*14c0*/  IMAD.MOV.U32 R3, RZ, RZ, RZ ;  /* 0x000000ffff037224 */ /* 0x001fe200078e00ff */
[----:B------:R-:W-:Y:S01]  /*14d0*/  ISETP.NE.U32.AND P0, PT, RZ, UR6, PT ;  /* 0x00000006ff007c0c */ /* 0x000fe2000bf05070 */
[----:B------:R-:W-:Y:S01]  /*14e0*/  IMAD.MOV.U32 R29, RZ, RZ, RZ ;  /* 0x000000ffff1d7224 */ /* 0x000fe200078e00ff */
[----:B------:R-:W-:-:S02]  /*14f0*/  ISETP.NE.AND.EX P1, PT, RZ, UR5, PT, P1 ;  /* 0x00000005ff007c0c */ /* 0x000fc4000bf25310 */
[----:B------:R-:W-:Y:S02]  /*1500*/  ISETP.NE.AND.EX P0, PT, RZ, UR7, PT, P0 ;  /* 0x00000007ff007c0c */ /* 0x000fe4000bf05300 */
[----:B--2---:R-:W-:Y:S01]  /*1510*/  SHF.R.S32.HI R0, RZ, 0x1f, R10 ;  /* 0x0000001fff007819 */ /* 0x004fe2000001140a */
[----:B------:R-:W-:-:S08]  /*1520*/  IMAD.SHL.U32 R28, R10, 0x4, RZ ;  /* 0x000000040a1c7824 */ /* 0x000fd000078e00ff */
[C---:B------:R-:W-:Y:S01]  /*1530*/  @P1 LEA R4, P2, R10.reuse, UR4, 0x2 ;  /* 0x000000040a041c11 */ /* 0x040fe2000f8410ff */
[----:B------:R0:W-:Y:S01]  /*1540*/  STL [R1+0x8c], R10 ;  /* 0x00008c0a01007387 */ /* 0x0001e20000100800 */
[C-C-:B------:R-:W-:Y:S02]  /*1550*/  SHF.L.U64.HI R30, R10.reuse, 0x2, R0.reuse ;  /* 0x000000020a1e7819 */ /* 0x140fe40000010200 */
[----:B------:R-:W-:Y:S02]  /*1560*/  @P1 LEA.HI.X R5, R10, UR5, R0, 0x2, P2 ;  /* 0x000000050a051c11 */ /* 0x000fe400090f1400 */
[----:B------:R-:W-:Y:S01]  /*1570*/  ISETP.NE.U32.AND P2, PT, RZ, UR8, PT ;  /* 0x00000008ff007c0c */ /* 0x000fe2000bf45070 */
[----:B------:R-:W-:Y:S01]  /*1580*/  ULDC UR4, c[0x0][0x288] ;  /* 0x0000a20000047ab9 */ /* 0x000fe20000000800 */
[----:B------:R-:W-:Y:S01]  /*1590*/  IADD3 R8, P3, R28, UR6, RZ ;  /* 0x000000061c087c10 */ /* 0x000fe2000ff7e0ff */
[----:B------:R0:W5:Y:S01]  /*15a0*/  @P1 LDG.E R3, desc[UR60][R4.64] ;  /* 0x0000003c04031981 */ /* 0x000162000c1e1900 */
[----:B------:R-:W-:Y:S01]  /*15b0*/  ISETP.NE.AND.EX P2, PT, RZ, UR9, PT, P2 ;  /* 0x00000009ff007c0c */ /* 0x000fe2000bf45320 */
[----:B------:R-:W-:Y:S01]  /*15c0*/  IMAD.U32 R111, RZ, RZ, UR4 ;  /* 0x00000004ff6f7e24 */ /* 0x000fe2000f8e00ff */
[----:B------:R-:W-:Y:S01]  /*15d0*/  IADD3.X R9, R30, UR7, RZ, P3, !PT ;  /* 0x000000071e097c10 */ /* 0x000fe20009ffe4ff */
[----:B------:R-:W-:-:S04]  /*15e0*/  ULDC.64 UR4, c[0x0][0x418] ;  /* 0x0001060000047ab9 */ /* 0x000fc80000000a00 */
[----:B------:R0:W5:Y:S06]  /*15f0*/  @P0 LDG.E R29, desc[UR60][R8.64] ;  /* 0x0000003c081d0981 */ /* 0x00016c000c1e1900 */
[----:B------:R-:W-:-:S04]  /*1600*/  @P2 IADD3 R6, P1, R28, UR8, RZ ;  /* 0x000000081c062c10 */ /* 0x000fc8000ff3e0ff */
[----:B------:R-:W-:-:S05]  /*1610*/  @P2 IADD3.X R7, R30, UR9, RZ, P1, !PT ;  /* 0x000000091e072c10 */ /* 0x000fca0008ffe4ff */
[----:B------:R0:W5:Y:S01]  /*1620*/  @P2 LDG.E R111, desc[UR60][R6.64] ;  /* 0x0000003c066f2981 */ /* 0x000162000c1e1900 */
[----:B------:R-:W-:-:S03]  /*1630*/  UISETP.NE.U32.AND UP0, UPT, UR4, URZ, UPT ;  /* 0x0000003f0400728c */ /* 0x000fc6000bf05070 */
[----:B------:R-:W-:Y:S01]  /*1640*/  ULDC UR4, c[0x0][0x424] ;  /* 0x0001090000047ab9 */ /* 0x000fe20000000800 */
[----:B------:R-:W-:-:S03]  /*1650*/  UISETP.NE.AND.EX UP0, UPT, UR5, URZ, UPT, UP0 ;  /* 0x0000003f0500728c */ /* 0x000fc6000bf05300 */
[----:B------:R-:W-:Y:S01]  /*1660*/  ULDC UR5, c[0x0][0x2f0] ;  /* 0x0000bc0000057ab9 */ /* 0x000fe20000000800 */
[----:B------:R-:W-:-:S04]  /*1670*/  USEL UR4, UR4, 0x1, UP0 ;  /* 0x0000000104047887 */ /* 0x000fc80008000000 */
[----:B------:R-:W-:-:S03]  /*1680*/  UIMAD UR4, UR4, UR5, URZ ;  /* 0x00000005040472a4 */ /* 0x000fc6000f8e023f */
[----:B------:R-:W-:Y:S02]  /*1690*/  ULDC UR5, c[0x0][0x348] ;  /* 0x0000d20000057ab9 */ /* 0x000fe40000000800 */
[----:B------:R-:W-:Y:S02]  /*16a0*/  IMAD.U32 R2, RZ, RZ, UR5 ;  /* 0x00000005ff027e24 */ /* 0x000fe4000f8e00ff */
[----:B------:R-:W-:Y:S02]  /*16b0*/  IMAD.U32 R26, RZ, RZ, UR4 ;  /* 0x00000004ff1a7e24 */ /* 0x000fe4000f8e00ff */
[----:B------:R-:W-:Y:S01]  /*16c0*/  IMAD.MOV.U32 R27, RZ, RZ, R10 ;  /* 0x000000ffff1b7224 */ /* 0x000fe200078e000a */
[----:B0--3--:R-:W-:Y:S06]  /*16d0*/  @P2 BRA `(.L_x_409) ;  /* 0x0000000000242947 */ /* 0x009fec0003800000 */
[----:B------:R-:W-:Y:S02]  /*16e0*/  ULDC.64 UR4, c[0x0][0xa00] ;  /* 0x0002800000047ab9 */ /* 0x000fe40000000a00 */
[----:B------:R-:W-:-:S04]  /*16f0*/  ISETP.NE.U32.AND P1, PT, RZ, UR4, PT ;  /* 0x00000004ff007c0c */ /* 0x000fc8000bf25070 */
[----:B------:R-:W-:-:S13]  /*1700*/  ISETP.NE.AND.EX P1, PT, RZ, UR5, PT, P1 ;  /* 0x00000005ff007c0c */ /* 0x000fda000bf25310 */
[----:B------:R-:W-:Y:S05]  /*1710*/  @!P1 BRA `(.L_x_409) ;  /* 0x0000000000149947 */ /* 0x000fea0003800000 */
[----:B------:R-:W0:Y:S02]  /*1720*/  LDC.64 R4, c[0x0][0xa00] ;  /* 0x00028000ff047b82 */ /* 0x000e240000000a00 */
[----:B0-----:R-:W-:-:S05]  /*1730*/  IMAD.WIDE R4, R27, 0x4, R4 ;  /* 0x000000041b047825 */ /* 0x001fca00078e0204 */
[----:B-----5:R-:W2:Y:S04]  /*1740*/  LDG.E R111, desc[UR60][R4.64] ;  /* 0x0000003c046f7981 */ /* 0x020ea8000c1e1900 */
[----:B------:R-:W2:Y:S02]  /*1750*/  LDG.E R0, desc[UR60][R4.64+0x4] ;  /* 0x0000043c04007981 */ /* 0x000ea4000c1e1900 */
[----:B--2---:R-:W-:-:S07]  /*1760*/  IADD3 R111, -R111, R0, RZ ;  /* 0x000000006f6f7210 */ /* 0x004fce0007ffe1ff */
.L_x_409:
[----:B------:R-:W-:Y:S01]  /*1770*/  ULDC.64 UR4, c[0x0][0xa20] ;  /* 0x0002880000047ab9 */ /* 0x000fe20000000a00 */
[----:B------:R0:W-:Y:S01]  /*1780*/  STL [R1+0x94], R109 ;  /* 0x0000946d01007387 */ /* 0x0001e20000100800 */
[----:B------:R-:W-:-:S03]  /*1790*/  ISETP.NE.U32.AND P1, PT, RZ, UR4, PT ;  /* 0x00000004ff007c0c */ /* 0x000fc6000bf25070 */
[----:B------:R0:W-:Y:S01]  /*17a0*/  STL [R1+0x90], R110 ;  /* 0x0000906e01007387 */ /* 0x0001e20000100800 */
[----:B------:R-:W-:-:S13]  /*17b0*/  ISETP.NE.AND.EX P1, PT, RZ, UR5, PT, P1 ;  /* 0x00000005ff007c0c */ /* 0x000fda000bf25310 */
[----:B0-----:R-:W-:Y:S05]  /*17c0*/  @!P1 BRA `(.L_x_410) ;  /* 0x0000000000109947 */ /* 0x001fea0003800000 */
[----:B------:R-:W-:-:S04]  /*17d0*/  IADD3 R4, P0, R28, UR4, RZ ;  /* 0x000000041c047c10 */ /* 0x000fc8000ff1e0ff */
[----:B------:R-:W-:-:S05]  /*17e0*/  IADD3.X R5, R30, UR5, RZ, P0, !PT ;  /* 0x000000051e057c10 */ /* 0x000fca00087fe4ff */
[----:B------:R0:W5:Y:S01]  /*17f0*/  LDG.E R26, desc[UR60][R4.64] ;  /* 0x0000003c041a7981 */ /* 0x000162000c1e1900 */
[----:B------:R-:W-:Y:S05]  /*1800*/  BRA `(.L_x_411) ;  /* 0x0000000000107947 */ /* 0x000fea0003800000 */
.L_x_410:
[----:B------:R-:W-:Y:S05]  /*1810*/  @!P0 BRA `(.L_x_411) ;  /* 0x00000000000c8947 */ /* 0x000fea0003800000 */
[----:B------:R-:W2:Y:S04]  /*1820*/  LDG.E R5, desc[UR60][R8.64] ;  /* 0x0000003c08057981 */ /* 0x000ea8000c1e1900 */
[----:B------:R-:W2:Y:S02]  /*1830*/  LDG.E R26, desc[UR60][R8.64+0x4] ;  /* 0x0000043c081a7981 */ /* 0x000ea4000c1e1900 */
[----:B--2---:R-:W-:-:S07]  /*1840*/  IMAD.IADD R26, R26, 0x1, -R5 ;  /* 0x000000011a1a7824 */ /* 0x004fce00078e0a05 */
.L_x_411:
[----:B------:R-:W-:Y:S02]  /*1850*/  ULDC.64 UR4, c[0x0][0xa10] ;  /* 0x0002840000047ab9 */ /* 0x000fe40000000a00 */
[----:B------:R-:W-:-:S04]  /*1860*/  ISETP.NE.U32.AND P0, PT, RZ, UR4, PT ;  /* 0x00000004ff007c0c */ /* 0x000fc8000bf05070 */
[----:B------:R-:W-:Y:S01]  /*1870*/  ISETP.NE.AND.EX P0, PT, RZ, UR5, PT, P0 ;  /* 0x00000005ff007c0c */ /* 0x000fe2000bf05300 */
[----:B-----5:R-:W-:Y:S01]  /*1880*/  IMAD.IADD R3, R26, 0x1, -R3 ;  /* 0x000000011a037824 */ /* 0x020fe200078e0a03 */
[----:B------:R-:W-:-:S11]  /*1890*/  ULDC.64 UR4, c[0x0][0xa30] ;  /* 0x00028c0000047ab9 */ /* 0x000fd60000000a00 */
[----:B0-----:R-:W0:Y:S02]  /*18a0*/  @P0 LDC.64 R4, c[0x0][0xa10] ;  /* 0x00028400ff040b82 */ /* 0x001e240000000a00 */
[----:B0-----:R-:W-:-:S05]  /*18b0*/  @P0 IMAD.WIDE R4, R27, 0x4, R4 ;  /* 0x000000041b040825 */ /* 0x001fca00078e0204 */
[----:B------:R-:W2:Y:S04]  /*18c0*/  @P0 LDG.E R0, desc[UR60][R4.64] ;  /* 0x0000003c04000981 */ /* 0x000ea8000c1e1900 */
[----:B------:R-:W2:Y:S01]  /*18d0*/  @P0 LDG.E R9, desc[UR60][R4.64+0x4] ;  /* 0x0000043c04090981 */ /* 0x000ea2000c1e1900 */
[----:B------:R-:W-:Y:S01]  /*18e0*/  IMAD.MOV R82, RZ, RZ, -R3 ;  /* 0x000000ffff527224 */ /* 0x000fe200078e0a03 */
[----:B------:R-:W-:Y:S01]  /*18f0*/  ISETP.NE.U32.AND P1, PT, RZ, UR4, PT ;  /* 0x00000004ff007c0c */ /* 0x000fe2000bf25070 */
[----:B------:R-:W-:-:S03]  /*1900*/  IMAD.MOV.U32 R106, RZ, RZ, R26 ;  /* 0x000000ffff6a7224 */ /* 0x000fc600078e001a */
[----:B------:R-:W-:Y:S02]  /*1910*/  VIMNMX R82, RZ, R82, !PT ;  /* 0x00000052ff527248 */ /* 0x000fe40007fe0100 */
[----:B------:R-:W-:-:S13]  /*1920*/  ISETP.NE.AND.EX P1, PT, RZ, UR5, PT, P1 ;  /* 0x00000005ff007c0c */ /* 0x000fda000bf25310 */
[----:B------:R-:W-:-:S04]  /*1930*/  @P1 IADD3 R6, P2, R28, UR4, RZ ;  /* 0x000000041c061c10 */ /* 0x000fc8000ff5e0ff */
[----:B------:R-:W-:-:S05]  /*1940*/  @P1 IADD3.X R7, R30, UR5, RZ, P2, !PT ;  /* 0x000000051e071c10 */ /* 0x000fca00097fe4ff */
[----:B------:R0:W5:Y:S01]  /*1950*/  @P1 LDG.E R106, desc[UR60][R6.64] ;  /* 0x0000003c066a1981 */ /* 0x000162000c1e1900 */
[----:B--2---:R-:W-:-:S04]  /*1960*/  @P0 IMAD.IADD R2, R9, 0x1, -R0 ;  /* 0x0000000109020824 */ /* 0x004fc800078e0a00 */
[----:B------:R-:W-:-:S04]  /*1970*/  IMAD.IADD R112, R3, 0x1, R2 ;  /* 0x0000000103707824 */ /* 0x000fc800078e0202 */
[----:B------:R-:W-:-:S04]  /*1980*/  VIADD R0, R112, 0x8f ;  /* 0x0000008f70007836 */ /* 0x000fc80000000000 */
[----:B------:R-:W-:-:S05]  /*1990*/  IMAD.HI R0, R0, 0x38e38e39, RZ ;  /* 0x38e38e3900007827 */ /* 0x000fca00078e02ff */
[----:B------:R-:W-:-:S04]  /*19a0*/  SHF.R.U32.HI R115, RZ, 0x1f, R0 ;  /* 0x0000001fff737819 */ /* 0x000fc80000011600 */
[----:B------:R-:W-:-:S05]  /*19b0*/  LEA.HI.SX32 R115, R0, R115, 0x1b ;  /* 0x0000007300737211 */ /* 0x000fca00078fdaff */
[----:B------:R-:W-:-:S05]  /*19c0*/  IMAD R3, R115, 0x90, -R3 ;  /* 0x0000009073037824 */ /* 0x000fca00078e0a03 */
[----:B------:R-:W-:-:S04]  /*19d0*/  VIMNMX R3, R3, R2, PT ;  /* 0x0000000203037248 */ /* 0x000fc80003fe0100 */
[----:B------:R-:W-:Y:S01]  /*19e0*/  ISETP.GT.AND P0, PT, R3, R82, PT ;  /* 0x000000520300720c */ /* 0x000fe20003f04270 */
[----:B------:R-:W-:-:S05]  /*19f0*/  IMAD.WIDE.U32 R82, R82, 0x38e38e39, RZ ;  /* 0x38e38e3952527825 */ /* 0x000fca00078e00ff */
[----:B------:R-:W-:-:S05]  /*1a00*/  SHF.R.U32.HI R82, RZ, 0x5, R83 ;  /* 0x00000005ff527819 */ /* 0x000fca0000011653 */
[----:B------:R-:W-:Y:S02]  /*1a10*/  IMAD.MOV.U32 R24, RZ, RZ, R82 ;  /* 0x000000ffff187224 */ /* 0x000fe400078e0052 */
[----:B------:R-:W-:-:S04]  /*1a20*/  @P0 VIADD R0, R3, 0x8f ;  /* 0x0000008f03000836 */ /* 0x000fc80000000000 */
[----:B------:R-:W-:-:S05]  /*1a30*/  @P0 IMAD.HI R0, R0, 0x38e38e39, RZ ;  /* 0x38e38e3900000827 */ /* 0x000fca00078e02ff */
[----:B------:R-:W-:-:S04]  /*1a40*/  @P0 SHF.R.U32.HI R3, RZ, 0x1f, R0 ;  /* 0x0000001fff030819 */ /* 0x000fc80000011600 */
[----:B------:R-:W-:Y:S02]  /*1a50*/  @P0 LEA.HI.SX32 R24, R0, R3, 0x1b ;  /* 0x0000000300180211 */ /* 0x000fe400078fdaff */
[----:B------:R-:W-:Y:S02]  /*1a60*/  PLOP3.LUT P0, PT, PT, PT, PT, 0x80, 0x0 ;  /* 0x000000000000781c */ /* 0x000fe40003f0f070 */
[----:B------:R-:W-:-:S13]  /*1a70*/  ISETP.GT.AND P1, PT, R24, R82, PT ;  /* 0x000000521800720c */ /* 0x000fda0003f24270 */
[----:B0-----:R-:W-:Y:S05]  /*1a80*/  @!P1 BRA `(.L_x_412) ;  /* 0x0000005000449947 */ /* 0x001fea0003800000 */
[----:B------:R-:W-:Y:S01]  /*1a90*/  VIADD R0, R16, 0x16a00 ;  /* 0x00016a0010007836 */ /* 0x000fe20000000000 */
[----:B------:R-:W-:Y:S04]  /*1aa0*/  BSSY B6, `(.L_x_413) ;  /* 0x0000013000067945 */ /* 0x000fe80003800000 */
[----:B------:R-:W-:-:S13]  /*1ab0*/  LOP3.LUT P0, RZ, R0, 0x1bf, RZ, 0xc0, !PT ;  /* 0x000001bf00ff7812 */ /* 0x000fda000780c0ff */
[----:B------:R-:W-:Y:S05]  /*1ac0*/  @!P0 BRA `(.L_x_414) ;  /* 0x0000000000408947 */ /* 0x000fea0003800000 */
[----:B------:R-:W-:Y:S01]  /*1ad0*/  MOV R0, 0x0 ;  /* 0x0000000000007802 */ /* 0x000fe20000000f00 */
[----:B------:R-:W-:Y:S01]  /*1ae0*/  ULDC.64 UR4, c[0x4][0xa8] ;  /* 0x01002a0000047ab9 */ /* 0x000fe20000000a00 */
[----:B------:R-:W-:Y:S01]  /*1af0*/  ULDC.64 UR6, c[0x4][0x18] ;  /* 0x0100060000067ab9 */ /* 0x000fe20000000a00 */
[----:B------:R-:W-:Y:S01]  /*1b00*/  IMAD.U32 R4, RZ, RZ, UR4 ;  /* 0x00000004ff047e24 */ /* 0x000fe2000f8e00ff */
[----:B------:R0:W1:Y:S01]  /*1b10*/  LDC.64 R14, c[0x4][R0] ;  /* 0x01000000000e7b82 */ /* 0x0000620000000a00 */
[----:B------:R-:W-:Y:S01]  /*1b20*/  IMAD.U32 R5, RZ, RZ, UR5 ;  /* 0x00000005ff057e24 */ /* 0x000fe2000f8e00ff */
[----:B------:R-:W-:Y:S01]  /*1b30*/  ULDC.64 UR4, c[0x4][0xb0] ;  /* 0x01002c0000047ab9 */ /* 0x000fe20000000a00 */
[----:B------:R-:W-:Y:S01]  /*1b40*/  IMAD.U32 R10, RZ, RZ, UR6 ;  /* 0x00000006ff0a7e24 */ /* 0x000fe2000f8e00ff */
[----:B------:R-:W-:Y:S01]  /*1b50*/  MOV R13, RZ ;  /* 0x000000ff000d7202 */ /* 0x000fe20000000f00 */
[----:B------:R-:W-:Y:S02]  /*1b60*/  IMAD.U32 R6, RZ, RZ, UR4 ;  /* 0x00000004ff067e24 */ /* 0x000fe4000f8e00ff */
[----:B------:R-:W-:-:S02]  /*1b70*/  IMAD.U32 R7, RZ, RZ, UR5 ;  /* 0x00000005ff077e24 */ /* 0x000fc4000f8e00ff */
[----:B------:R-:W-:Y:S02]  /*1b80*/  IMAD.U32 R11, RZ, RZ, UR7 ;  /* 0x00000007ff0b7e24 */ /* 0x000fe4000f8e00ff */
[----:B------:R-:W-:Y:S02]  /*1b90*/  IMAD.MOV.U32 R8, RZ, RZ, 0x70 ;  /* 0x00000070ff087424 */ /* 0x000fe400078e00ff */
[----:B0-----:R-:W-:-:S07]  /*1ba0*/  IMAD.MOV.U32 R12, RZ, RZ, 0x1 ;  /* 0x00000001ff0c7424 */ /* 0x001fce00078e00ff */
[----:B------:R-:W-:-:S07]  /*1bb0*/  LEPC R20, `(.L_x_414) ;  /* 0x000000001014794e */ /* 0x000fce0000000000 */
[----:B-1---5:R-:W-:Y:S05]  /*1bc0*/  CALL.ABS.NOINC R14 ;  /* 0x000000000e007343 */ /* 0x022fea0003c00000 */
.L_x_414:
[----:B------:R-:W-:Y:S05]  /*1bd0*/  BSYNC B6 ;  /* 0x0000000000067941 */ /* 0x000fea0003800000 */
.L_x_413:
        /* <DEDUP_REMOVED lines=19> */
[----:B-1---5:R-:W-:Y:S05]  /*1d10*/  CALL.ABS.NOINC R14 ;  /* 0x000000000e007343 */ /* 0x022fea0003c00000 */
.L_x_416:
[----:B------:R-:W-:Y:S05]  /*1d20*/  BSYNC B6 ;  /* 0x0000000000067941 */ /* 0x000fea0003800000 */
.L_x_415:
[----:B------:R-:W2:Y:S01]  /*1d30*/  LDL.64 R14, [R1+0x40] ;  /* 0x00004000010e7983 */ /* 0x000ea20000100a00 */
[----:B------:R-:W-:Y:S01]  /*1d40*/  ULDC.64 UR4, c[0x0][0x9f8] ;  /* 0x00027e0000047ab9 */ /* 0x000fe20000000a00 */
[----:B------:R-:W0:Y:S01]  /*1d50*/  LDC.64 R70, c[0x0][0x408] ;  /* 0x00010200ff467b82 */ /* 0x000e220000000a00 */
[----:B------:R-:W-:Y:S01]  /*1d60*/  ISETP.NE.U32.AND P0, PT, RZ, UR4, PT ;  /* 0x00000004ff007c0c */ /* 0x000fe2000bf05070 */
[----:B------:R-:W3:Y:S01]  /*1d70*/  LDL.64 R40, [R1+0x40] ;  /* 0x0000400001287983 */ /* 0x000ee20000100a00 */
[----:B------:R-:W-:Y:S01]  /*1d80*/  IMAD.IADD R78, R29, 0x1, R26 ;  /* 0x000000011d4e7824 */ /* 0x000fe200078e021a */
[----:B------:R-:W-:Y:S01]  /*1d90*/  ULDC.64 UR6, c[0x0][0xa08] ;  /* 0x0002820000067ab9 */ /* 0x000fe20000000a00 */
[----:B------:R-:W-:Y:S01]  /*1da0*/  ISETP.NE.AND.EX P0, PT, RZ, UR5, PT, P0 ;  /* 0x00000005ff007c0c */ /* 0x000fe2000bf05300 */
[----:B------:R-:W4:Y:S02]  /*1db0*/  LDL R26, [R1+0x54] ;  /* 0x00005400011a7983 */ /* 0x000f240000100800 */
[----:B------:R-:W1:Y:S02]  /*1dc0*/  LDC.64 R76, c[0x0][0x3f8] ;  /* 0x0000fe00ff4c7b82 */ /* 0x000e640000000a00 */
[----:B------:R-:W4:Y:S06]  /*1dd0*/  LDL.LU R39, [R1+0x50] ;  /* 0x0000500001277983 */ /* 0x000f2c0000300800 */
[----:B------:R-:W0:Y:S02]  /*1de0*/  LDC.64 R32, c[0x0][0x300] ;  /* 0x0000c000ff207b82 */ /* 0x000e240000000a00 */
[----:B------:R-:W-:-:S04]  /*1df0*/  @P0 IADD3 R4, P1, R28, UR4, RZ ;  /* 0x000000041c040c10 */ /* 0x000fc8000ff3e0ff */
[----:B------:R-:W-:Y:S01]  /*1e00*/  @P0 IADD3.X R5, R30, UR5, RZ, P1, !PT ;  /* 0x000000051e050c10 */ /* 0x000fe20008ffe4ff */
[----:B------:R-:W1:Y:S01]  /*1e10*/  S2R R20, SR_TID.X ;  /* 0x0000000000147919 */ /* 0x000e620000002100 */
[----:B------:R-:W-:Y:S01]  /*1e20*/  SHF.R.S32.HI R11, RZ, 0x1f, R78 ;  /* 0x0000001fff0b7819 */ /* 0x000fe2000001144e */
[----:B------:R-:W-:Y:S02]  /*1e30*/  ULDC.64 UR4, c[0x0][0x308] ;  /* 0x0000c20000047ab9 */ /* 0x000fe40000000a00 */
[----:B------:R0:W4:Y:S01]  /*1e40*/  @P0 LDG.E R27, desc[UR60][R4.64] ;  /* 0x0000003c041b0981 */ /* 0x000122000c1e1900 */
[----:B------:R-:W-:Y:S02]  /*1e50*/  ISETP.NE.U32.AND P0, PT, RZ, UR6, PT ;  /* 0x00000006ff007c0c */ /* 0x000fe4000bf05070 */
[----:B------:R-:W-:Y:S02]  /*1e60*/  SHF.R.S32.HI R8, RZ, 0x1f, R110 ;  /* 0x0000001fff087819 */ /* 0x000fe4000001146e */
[----:B------:R-:W-:Y:S01]  /*1e70*/  ISETP.NE.AND.EX P0, PT, RZ, UR7, PT, P0 ;  /* 0x00000007ff007c0c */ /* 0x000fe2000bf05300 */
[----:B0-----:R-:W-:-:S02]  /*1e80*/  IMAD R0, R11, R32, RZ ;  /* 0x000000200b007224 */ /* 0x001fc400078e02ff */
[----:B------:R-:W-:-:S04]  /*1e90*/  IMAD.WIDE.U32 R6, R78, R32, RZ ;  /* 0x000000204e067225 */ /* 0x000fc800078e00ff */
[----:B------:R-:W-:-:S04]  /*1ea0*/  IMAD R3, R78, R33, R0 ;  /* 0x000000214e037224 */ /* 0x000fc800078e0200 */
[----:B------:R-:W-:Y:S02]  /*1eb0*/  IMAD.IADD R7, R7, 0x1, R3 ;  /* 0x0000000107077824 */ /* 0x000fe400078e0203 */
[----:B------:R-:W-:Y:S02]  /*1ec0*/  IMAD R3, R8, UR4, RZ ;  /* 0x0000000408037c24 */ /* 0x000fe4000f8e02ff */
[----:B------:R-:W-:Y:S01]  /*1ed0*/  IMAD.WIDE.U32 R4, R110, UR4, R6 ;  /* 0x000000046e047c25 */ /* 0x000fe2000f8e0006 */
[----:B-1----:R-:W-:-:S03]  /*1ee0*/  SHF.R.U32.HI R38, RZ, 0x7, R20 ;  /* 0x00000007ff267819 */ /* 0x002fc60000011614 */
[----:B------:R-:W-:Y:S01]  /*1ef0*/  IMAD R3, R110, UR5, R3 ;  /* 0x000000056e037c24 */ /* 0x000fe2000f8e0203 */
[----:B------:R-:W-:Y:S01]  /*1f00*/  SHF.R.S32.HI R36, RZ, 0x1f, R19 ;  /* 0x0000001fff247819 */ /* 0x000fe20000011413 */
[----:B------:R-:W-:Y:S01]  /*1f10*/  ULDC.64 UR4, c[0x0][0x310] ;  /* 0x0000c40000047ab9 */ /* 0x000fe20000000a00 */
[----:B------:R-:W-:Y:S01]  /*1f20*/  SHF.R.S32.HI R23, RZ, 0x1f, R22 ;  /* 0x0000001fff177819 */ /* 0x000fe20000011416 */
[----:B------:R-:W-:Y:S02]  /*1f30*/  IMAD.IADD R5, R5, 0x1, R3 ;  /* 0x0000000105057824 */ /* 0x000fe400078e0203 */
[----:B------:R-:W-:Y:S01]  /*1f40*/  VIADD R81, R22, 0x50 ;  /* 0x0000005016517836 */ /* 0x000fe20000000000 */
[----:B-----5:R-:W-:Y:S01]  /*1f50*/  SHF.R.S32.HI R37, RZ, 0x1f, R106 ;  /* 0x0000001fff257819 */ /* 0x020fe2000001146a */
[----:B--2---:R-:W0:Y:S01]  /*1f60*/  LDC R15, c[0x0][0x3f4] ;  /* 0x0000fd00ff0f7b82 */ /* 0x004e220000000800 */
[----:B---3--:R-:W-:-:S04]  /*1f70*/  MOV R40, R14 ;  /* 0x0000000e00287202 */ /* 0x008fc80000000f00 */
[----:B------:R-:W-:-:S05]  /*1f80*/  SHF.R.S32.HI R41, RZ, 0x1f, R40 ;  /* 0x0000001fff297819 */ /* 0x000fca0000011428 */
[----:B------:R1:W-:Y:S01]  /*1f90*/  STL [R1+0x44], R41 ;  /* 0x0000442901007387 */ /* 0x0003e20000100800 */
[----:B------:R-:W-:-:S03]  /*1fa0*/  IMAD.WIDE.U32 R68, R19, R70, R40 ;  /* 0x0000004613447225 */ /* 0x000fc600078e0028 */
[----:B------:R-:W2:Y:S01]  /*1fb0*/  LDL R42, [R1+0x5c] ;  /* 0x00005c00012a7983 */ /* 0x000ea20000100800 */
[----:B------:R-:W-:-:S03]  /*1fc0*/  IMAD.WIDE.U32 R74, R19, R76, R40 ;  /* 0x0000004c134a7225 */ /* 0x000fc600078e0028 */
[----:B------:R-:W3:Y:S04]  /*1fd0*/  LDL R40, [R1+0x88] ;  /* 0x0000880001287983 */ /* 0x000ee80000100800 */
[----:B-1----:R-:W2:Y:S01]  /*1fe0*/  LDL R41, [R1+0x58] ;  /* 0x0000580001297983 */ /* 0x002ea20000100800 */
[----:B------:R-:W-:Y:S02]  /*1ff0*/  ISETP.NE.AND P6, PT, R38, 0x1, PT ;  /* 0x000000012600780c */ /* 0x000fe40003fc5270 */
[----:B----4-:R-:W-:Y:S02]  /*2000*/  SHF.R.S32.HI R0, RZ, 0x1f, R27 ;  /* 0x0000001fff007819 */ /* 0x010fe4000001141b */
[----:B------:R-:W-:Y:S02]  /*2010*/  SEL R27, R27, RZ, !P0 ;  /* 0x000000ff1b1b7207 */ /* 0x000fe40004000000 */
[----:B------:R-:W-:-:S05]  /*2020*/  SEL R13, R0, RZ, !P0 ;  /* 0x000000ff000d7207 */ /* 0x000fca0004000000 */
[----:B------:R-:W-:Y:S02]  /*2030*/  IMAD R0, R13, UR4, RZ ;  /* 0x000000040d007c24 */ /* 0x000fe4000f8e02ff */
[----:B------:R-:W-:-:S04]  /*2040*/  IMAD.WIDE.U32 R28, R27, UR4, R4 ;  /* 0x000000041b1c7c25 */ /* 0x000fc8000f8e0004 */
[----:B------:R-:W-:Y:S02]  /*2050*/  IMAD R3, R27, UR5, R0 ;  /* 0x000000051b037c24 */ /* 0x000fe4000f8e0200 */
[----:B------:R-:W-:Y:S01]  /*2060*/  VIADD R0, R22, 0x10 ;  /* 0x0000001016007836 */ /* 0x000fe20000000000 */
[----:B------:R-:W-:Y:S05]  /*2070*/  @!P6 WARPSYNC.ALL ;  /* 0x000000000000e948 */ /* 0x000fea0003800000 */
[----:B------:R-:W-:Y:S01]  /*2080*/  ULDC.64 UR6, c[0x0][0x330] ;  /* 0x0000cc0000067ab9 */ /* 0x000fe20000000a00 */
[----:B------:R-:W-:Y:S01]  /*2090*/  ULDC UR4, c[0x0][0x2f4] ;  /* 0x0000bd0000047ab9 */ /* 0x000fe20000000800 */
[----:B------:R-:W-:Y:S01]  /*20a0*/  IMAD R6, R36, R32, RZ ;  /* 0x0000002024067224 */ /* 0x000fe200078e02ff */
[----:B------:R-:W-:Y:S01]  /*20b0*/  ISETP.GE.AND P1, PT, R0, UR4, PT ;  /* 0x0000000400007c0c */ /* 0x000fe2000bf26270 */
[----:B------:R-:W-:-:S02]  /*20c0*/  IMAD R7, R8, UR6, RZ ;  /* 0x0000000608077c24 */ /* 0x000fc4000f8e02ff */
[C---:B------:R-:W-:Y:S01]  /*20d0*/  IMAD R89, R19.reuse, R33, R6 ;  /* 0x0000002113597224 */ /* 0x040fe200078e0206 */
[----:B------:R-:W-:Y:S01]  /*20e0*/  SEL R6, RZ, 0xffffffff, P1 ;  /* 0xffffffffff067807 */ /* 0x000fe20000800000 */
[----:B------:R-:W-:Y:S01]  /*20f0*/  IMAD.WIDE.U32 R4, R19, R32, R22 ;  /* 0x0000002013047225 */ /* 0x000fe200078e0016 */
[----:B------:R-:W-:-:S03]  /*2100*/  ISETP.GE.AND P0, PT, R22, UR4, PT ;  /* 0x0000000416007c0c */ /* 0x000fc6000bf06270 */
[C---:B------:R-:W-:Y:S02]  /*2110*/  IMAD R7, R110.reuse, UR7, R7 ;  /* 0x000000076e077c24 */ /* 0x040fe4000f8e0207 */
[----:B------:R-:W-:Y:S01]  /*2120*/  IMAD.WIDE.U32 R30, R110, UR6, R22 ;  /* 0x000000066e1e7c25 */ /* 0x000fe2000f8e0016 */
[----:B------:R-:W-:Y:S01]  /*2130*/  IADD3 R92, P2, R28, R4, RZ ;  /* 0x000000041c5c7210 */ /* 0x000fe20007f5e0ff */
[----:B------:R-:W-:Y:S02]  /*2140*/  ULDC.64 UR6, c[0x0][0x338] ;  /* 0x0000ce0000067ab9 */ /* 0x000fe40000000a00 */
[----:B------:R-:W-:Y:S01]  /*2150*/  IMAD.IADD R31, R31, 0x1, R7 ;  /* 0x000000011f1f7824 */ /* 0x000fe200078e0207 */
[----:B------:R-:W-:Y:S01]  /*2160*/  SEL R4, RZ, 0x1, P0 ;  /* 0x00000001ff047807 */ /* 0x000fe20000000000 */
[----:B------:R-:W-:Y:S02]  /*2170*/  IMAD.SHL.U32 R7, R6, 0x2, RZ ;  /* 0x0000000206077824 */ /* 0x000fe400078e00ff */
[----:B------:R-:W-:-:S03]  /*2180*/  IMAD.IADD R3, R29, 0x1, R3 ;  /* 0x000000011d037824 */ /* 0x000fc600078e0203 */
[----:B------:R-:W-:Y:S01]  /*2190*/  LOP3.LUT R7, R7, 0x2, R4, 0xe2, !PT ;  /* 0x0000000207077812 */ /* 0x000fe200078ee204 */
[C---:B------:R-:W-:Y:S01]  /*21a0*/  VIADD R4, R22.reuse, 0x20 ;  /* 0x0000002016047836 */ /* 0x040fe20000000000 */
[----:B------:R-:W-:Y:S01]  /*21b0*/  IADD3.X R89, R3, R5, R89, P2, !PT ;  /* 0x0000000503597210 */ /* 0x000fe200017fe459 */
[----:B------:R-:W-:Y:S02]  /*21c0*/  VIADD R5, R22, 0x30 ;  /* 0x0000003016057836 */ /* 0x000fe40000000000 */
[-C--:B------:R-:W-:Y:S01]  /*21d0*/  IMAD R8, R36, R70.reuse, RZ ;  /* 0x0000004624087224 */ /* 0x080fe200078e02ff */
[----:B0-----:R-:W-:Y:S01]  /*21e0*/  ISETP.GE.AND P3, PT, R4, R15, PT ;  /* 0x0000000f0400720c */ /* 0x001fe20003f66270 */
[----:B------:R-:W-:Y:S01]  /*21f0*/  VIADD R6, R22, 0x40 ;  /* 0x0000004016067836 */ /* 0x000fe20000000000 */
[----:B------:R-:W-:Y:S02]  /*2200*/  ISETP.GE.AND P0, PT, R4, UR4, PT ;  /* 0x0000000404007c0c */ /* 0x000fe4000bf06270 */
[----:B------:R-:W-:Y:S01]  /*2210*/  ISETP.GE.AND P1, PT, R5, UR4, PT ;  /* 0x0000000405007c0c */ /* 0x000fe2000bf26270 */
[C---:B------:R-:W-:Y:S01]  /*2220*/  IMAD R21, R19.reuse, R71, R8 ;  /* 0x0000004713157224 */ /* 0x040fe200078e0208 */
[----:B------:R-:W-:Y:S01]  /*2230*/  SEL R8, RZ, 0x4, P0 ;  /* 0x00000004ff087807 */ /* 0x000fe20000000000 */
[----:B------:R-:W-:Y:S01]  /*2240*/  IMAD.WIDE.U32 R34, R19, R70, R22 ;  /* 0x0000004613227225 */ /* 0x000fe200078e0016 */
[----:B------:R-:W-:-:S02]  /*2250*/  SEL R9, RZ, 0x8, P1 ;  /* 0x00000008ff097807 */ /* 0x000fc40000800000 */
[----:B------:R-:W-:Y:S02]  /*2260*/  ISETP.GE.AND P0, PT, R6, UR4, PT ;  /* 0x0000000406007c0c */ /* 0x000fe4000bf06270 */
[----:B------:R-:W-:Y:S01]  /*2270*/  LOP3.LUT R39, R39, 0xfffffffe, RZ, 0xc0, !PT ;  /* 0xfffffffe27277812 */ /* 0x000fe200078ec0ff */
[----:B------:R-:W-:Y:S01]  /*2280*/  IMAD.IADD R35, R35, 0x1, R21 ;  /* 0x0000000123237824 */ /* 0x000fe200078e0215 */
[----:B------:R-:W-:Y:S01]  /*2290*/  LOP3.LUT R7, R9, R7, R8, 0xfe, !PT ;  /* 0x0000000709077212 */ /* 0x000fe200078efe08 */
[----:B------:R-:W-:Y:S01]  /*22a0*/  IMAD.IADD R69, R21, 0x1, R69 ;  /* 0x0000000115457824 */ /* 0x000fe200078e0245 */
[----:B------:R-:W-:Y:S02]  /*22b0*/  SEL R12, RZ, 0x10, P0 ;  /* 0x00000010ff0c7807 */ /* 0x000fe40000000000 */
[----:B------:R-:W-:Y:S02]  /*22c0*/  ISETP.GE.AND P0, PT, R22, R15, PT ;  /* 0x0000000f1600720c */ /* 0x000fe40003f06270 */
[----:B------:R-:W-:-:S02]  /*22d0*/  @P3 LOP3.LUT R39, R39, 0x1, RZ, 0xfc, !PT ;  /* 0x0000000127273812 */ /* 0x000fc400078efcff */
[----:B------:R-:W-:Y:S01]  /*22e0*/  SEL R21, R15, RZ, P3 ;  /* 0x000000ff0f157207 */ /* 0x000fe20001800000 */
[----:B------:R-:W-:Y:S01]  /*22f0*/  IMAD R13, R13, UR6, RZ ;  /* 0x000000060d0d7c24 */ /* 0x000fe2000f8e02ff */
[----:B------:R-:W-:Y:S01]  /*2300*/  ISETP.GE.AND P1, PT, R0, R15, PT ;  /* 0x0000000f0000720c */ /* 0x000fe20003f26270 */
[----:B------:R-:W-:Y:S01]  /*2310*/  IMAD R8, R36, R76, RZ ;  /* 0x0000004c24087224 */ /* 0x000fe200078e02ff */
[----:B------:R-:W-:Y:S02]  /*2320*/  LOP3.LUT R12, R7, R12, RZ, 0xfc, !PT ;  /* 0x0000000c070c7212 */ /* 0x000fe400078efcff */
[----:B------:R-:W-:Y:S01]  /*2330*/  SEL R7, R15, RZ, P0 ;  /* 0x000000ff0f077207 */ /* 0x000fe20000000000 */
[----:B------:R-:W-:Y:S01]  /*2340*/  IMAD R13, R27, UR7, R13 ;  /* 0x000000071b0d7c24 */ /* 0x000fe2000f8e020d */
[----:B------:R-:W-:Y:S01]  /*2350*/  SEL R9, R15, RZ, P1 ;  /* 0x000000ff0f097207 */ /* 0x000fe20000800000 */
[----:B------:R-:W-:Y:S01]  /*2360*/  IMAD.WIDE.U32 R30, R27, UR6, R30 ;  /* 0x000000061b1e7c25 */ /* 0x000fe2000f8e001e */
[----:B------:R-:W-:-:S03]  /*2370*/  LOP3.LUT R39, R39, 0xfffffffd, RZ, 0xc0, !PT ;  /* 0xfffffffd27277812 */ /* 0x000fc600078ec0ff */
[C---:B------:R-:W-:Y:S02]  /*2380*/  IMAD R27, R19.reuse, R77, R8 ;  /* 0x0000004d131b7224 */ /* 0x040fe400078e0208 */
[----:B------:R-:W-:Y:S02]  /*2390*/  IMAD.IADD R8, R22, 0x1, R7 ;  /* 0x0000000116087824 */ /* 0x000fe400078e0207 */
[----:B------:R-:W-:-:S04]  /*23a0*/  IMAD.WIDE.U32 R72, R19, R76, R22 ;  /* 0x0000004c13487225 */ /* 0x000fc800078e0016 */
[----:B------:R-:W-:Y:S02]  /*23b0*/  IMAD.IADD R20, R4, 0x1, R21 ;  /* 0x0000000104147824 */ /* 0x000fe400078e0215 */
[----:B------:R-:W-:Y:S01]  /*23c0*/  IMAD.IADD R14, R0, 0x1, R9 ;  /* 0x00000001000e7824 */ /* 0x000fe200078e0209 */
[----:B------:R-:W-:Y:S01]  /*23d0*/  SHF.R.S32.HI R9, RZ, 0x1f, R8 ;  /* 0x0000001fff097819 */ /* 0x000fe20000011408 */
[----:B------:R-:W-:Y:S02]  /*23e0*/  IMAD.IADD R73, R73, 0x1, R27 ;  /* 0x0000000149497824 */ /* 0x000fe400078e021b */
[----:B------:R-:W-:Y:S01]  /*23f0*/  IMAD.IADD R75, R27, 0x1, R75 ;  /* 0x000000011b4b7824 */ /* 0x000fe200078e024b */
[----:B------:R-:W-:Y:S02]  /*2400*/  SHF.R.S32.HI R27, RZ, 0x1f, R20 ;  /* 0x0000001fff1b7819 */ /* 0x000fe40000011414 */
[----:B------:R-:W-:Y:S02]  /*2410*/  SHF.R.S32.HI R21, RZ, 0x1f, R14 ;  /* 0x0000001fff157819 */ /* 0x000fe4000001140e */
[----:B------:R-:W-:-:S02]  /*2420*/  LEA.HI R7, R9, R8, RZ, 0x3 ;  /* 0x0000000809077211 */ /* 0x000fc400078f18ff */
[----:B------:R-:W-:Y:S02]  /*2430*/  LEA.HI R10, R9, R8, RZ, 0x5 ;  /* 0x00000008090a7211 */ /* 0x000fe400078f28ff */
[----:B------:R-:W-:Y:S02]  /*2440*/  LEA.HI R9, R27, R20, RZ, 0x3 ;  /* 0x000000141b097211 */ /* 0x000fe400078f18ff */
[----:B------:R-:W-:Y:S02]  /*2450*/  LEA.HI R8, R21, R14, RZ, 0x3 ;  /* 0x0000000e15087211 */ /* 0x000fe400078f18ff */
[----:B------:R-:W-:Y:S02]  /*2460*/  LEA.HI R20, R27, R20, RZ, 0x5 ;  /* 0x000000141b147211 */ /* 0x000fe400078f28ff */
[----:B------:R-:W-:Y:S02]  /*2470*/  LEA.HI R21, R21, R14, RZ, 0x5 ;  /* 0x0000000e15157211 */ /* 0x000fe400078f28ff */
[----:B------:R-:W-:-:S02]  /*2480*/  IADD3 R78, P2, R19, R78, RZ ;  /* 0x0000004e134e7210 */ /* 0x000fc40007f5e0ff */
[----:B------:R-:W-:Y:S02]  /*2490*/  SHF.R.S32.HI R14, RZ, 0x5, R10 ;  /* 0x00000005ff0e7819 */ /* 0x000fe4000001140a */
[----:B------:R-:W-:Y:S02]  /*24a0*/  SHF.R.S32.HI R27, RZ, 0x5, R20 ;  /* 0x00000005ff1b7819 */ /* 0x000fe40000011414 */
[----:B------:R-:W-:Y:S01]  /*24b0*/  LOP3.LUT R10, R26, 0x18, R7, 0xf8, !PT ;  /* 0x000000181a0a7812 */ /* 0x000fe200078ef807 */
[----:B------:R-:W-:Y:S01]  /*24c0*/  IMAD.X R79, R36, 0x1, R11, P2 ;  /* 0x00000001244f7824 */ /* 0x000fe200010e060b */
[----:B------:R-:W-:Y:S02]  /*24d0*/  SHF.R.S32.HI R21, RZ, 0x5, R21 ;  /* 0x00000005ff157819 */ /* 0x000fe40000011415 */
[C---:B------:R-:W-:Y:S02]  /*24e0*/  LOP3.LUT R20, R26.reuse, 0x18, R8, 0xf8, !PT ;  /* 0x000000181a147812 */ /* 0x040fe400078ef808 */
[----:B------:R-:W-:-:S02]  /*24f0*/  LOP3.LUT R26, R26, 0x18, R9, 0xf8, !PT ;  /* 0x000000181a1a7812 */ /* 0x000fc400078ef809 */
[----:B------:R-:W-:Y:S01]  /*2500*/  ISETP.GE.AND P2, PT, R81, UR4, PT ;  /* 0x0000000451007c0c */ /* 0x000fe2000bf46270 */
[----:B------:R-:W-:-:S03]  /*2510*/  IMAD R99, R77, 0x90, RZ ;  /* 0x000000904d637824 */ /* 0x000fc600078e02ff */
[----:B------:R-:W-:Y:S01]  /*2520*/  SEL R11, RZ, 0x20, P2 ;  /* 0x00000020ff0b7807 */ /* 0x000fe20001000000 */
[----:B------:R-:W-:Y:S01]  /*2530*/  IMAD.WIDE.U32 R72, R106, R76, R72 ;  /* 0x0000004c6a487225 */ /* 0x000fe200078e0048 */
[----:B------:R-:W-:-:S03]  /*2540*/  LOP3.LUT R80, R7, 0xfffffff8, RZ, 0xc0, !PT ;  /* 0xfffffff807507812 */ /* 0x000fc600078ec0ff */
[----:B------:R-:W-:-:S04]  /*2550*/  IMAD.WIDE.U32 R74, R106, R76, R74 ;  /* 0x0000004c6a4a7225 */ /* 0x000fc800078e004a */
[----:B------:R-:W-:Y:S02]  /*2560*/  IMAD R93, R33, 0x90, RZ ;  /* 0x00000090215d7824 */ /* 0x000fe400078e02ff */
[----:B------:R-:W-:-:S04]  /*2570*/  IMAD.WIDE.U32 R34, R106, R70, R34 ;  /* 0x000000466a227225 */ /* 0x000fc800078e0022 */
[----:B------:R-:W-:-:S04]  /*2580*/  IMAD.WIDE.U32 R68, R106, R70, R68 ;  /* 0x000000466a447225 */ /* 0x000fc800078e0044 */
[----:B------:R-:W-:Y:S01]  /*2590*/  IMAD.WIDE.U32 R32, R32, 0x90, RZ ;  /* 0x0000009020207825 */ /* 0x000fe200078e00ff */
[----:B------:R-:W-:-:S03]  /*25a0*/  SHF.R.S32.HI R102, RZ, 0x1f, R80 ;  /* 0x0000001fff667819 */ /* 0x000fc60000011450 */
[----:B------:R-:W-:Y:S02]  /*25b0*/  IMAD.SHL.U32 R108, R15, 0x2, RZ ;  /* 0x000000020f6c7824 */ /* 0x000fe400078e00ff */
[----:B------:R-:W-:Y:S02]  /*25c0*/  IMAD.IADD R88, R31, 0x1, R13 ;  /* 0x000000011f587824 */ /* 0x000fe400078e020d */
[----:B------:R-:W-:Y:S02]  /*25d0*/  VIADD R113, R38, 0x8 ;  /* 0x0000000826717836 */ /* 0x000fe40000000000 */
[----:B------:R-:W-:Y:S01]  /*25e0*/  IMAD.IADD R93, R33, 0x1, R93 ;  /* 0x00000001215d7824 */ /* 0x000fe200078e025d */
[----:B------:R-:W-:Y:S01]  /*25f0*/  @!P6 BAR.SYNC.DEFER_BLOCKING 0x9, 0x100 ;  /* 0x024400000000eb1d */ /* 0x000fe20000010000 */
[----:B---3--:R-:W-:-:S13]  /*2600*/  LOP3.LUT P3, RZ, R40, 0x2, RZ, 0xc0, !PT ;  /* 0x0000000228ff7812 */ /* 0x008fda000786c0ff */
[----:B------:R-:W-:-:S05]  /*2610*/  @P3 LOP3.LUT R39, R39, 0x2, RZ, 0xfc, !PT ;  /* 0x0000000227273812 */ /* 0x000fca00078efcff */
[----:B------:R0:W-:Y:S01]  /*2620*/  STL [R1+0x50], R39 ;  /* 0x0000502701007387 */ /* 0x0001e20000100800 */
[-C--:B--2---:R-:W-:Y:S01]  /*2630*/  LOP3.LUT R105, R10, R41.reuse, RZ, 0x3c, !PT ;  /* 0x000000290a697212 */ /* 0x084fe200078e3cff */
[----:B------:R-:W-:Y:S01]  /*2640*/  IMAD R10, R37, R70, RZ ;  /* 0x00000046250a7224 */ /* 0x000fe200078e02ff */
[-C--:B------:R-:W-:Y:S01]  /*2650*/  LOP3.LUT R20, R20, R41.reuse, RZ, 0x3c, !PT ;  /* 0x0000002914147212 */ /* 0x080fe200078e3cff */
[--C-:B------:R-:W-:Y:S01]  /*2660*/  IMAD R21, R21, 0x1200, R42.reuse ;  /* 0x0000120015157824 */ /* 0x100fe200078e022a */
[----:B------:R-:W-:Y:S01]  /*2670*/  LOP3.LUT R26, R26, R41, RZ, 0x3c, !PT ;  /* 0x000000291a1a7212 */ /* 0x000fe200078e3cff */
[----:B------:R-:W-:Y:S02]  /*2680*/  IMAD R37, R37, R76, RZ ;  /* 0x0000004c25257224 */ /* 0x000fe400078e02ff */
[--C-:B------:R-:W-:Y:S02]  /*2690*/  IMAD R27, R27, 0x1200, R42.reuse ;  /* 0x000012001b1b7824 */ /* 0x100fe400078e022a */
[----:B------:R-:W-:-:S02]  /*26a0*/  IMAD R14, R14, 0x1200, R42 ;  /* 0x000012000e0e7824 */ /* 0x000fc400078e022a */
[----:B------:R-:W-:Y:S01]  /*26b0*/  IMAD.IADD R104, R21, 0x1, R20 ;  /* 0x0000000115687824 */ /* 0x000fe200078e0214 */
[----:B------:R-:W-:Y:S01]  /*26c0*/  LOP3.LUT R20, R12, R11, RZ, 0xfc, !PT ;  /* 0x0000000b0c147212 */ /* 0x000fe200078efcff */
[----:B------:R-:W-:Y:S02]  /*26d0*/  IMAD R37, R106, R77, R37 ;  /* 0x0000004d6a257224 */ /* 0x000fe400078e0225 */
[----:B------:R-:W-:Y:S01]  /*26e0*/  IMAD.IADD R103, R27, 0x1, R26 ;  /* 0x000000011b677824 */ /* 0x000fe200078e021a */
[----:B------:R-:W-:Y:S01]  /*26f0*/  LOP3.LUT R27, R8, 0xfffffff8, RZ, 0xc0, !PT ;  /* 0xfffffff8081b7812 */ /* 0x000fe200078ec0ff */
[----:B------:R-:W-:Y:S01]  /*2700*/  IMAD R85, R106, R71, R10 ;  /* 0x000000476a557224 */ /* 0x000fe200078e020a */
[----:B------:R-:W-:Y:S01]  /*2710*/  LOP3.LUT R10, R9, 0xfffffff8, RZ, 0xc0, !PT ;  /* 0xfffffff8090a7812 */ /* 0x000fe200078ec0ff */
[----:B------:R-:W-:Y:S02]  /*2720*/  IMAD R21, R71, 0x90, RZ ;  /* 0x0000009047157824 */ /* 0x000fe400078e02ff */
[----:B------:R-:W-:Y:S01]  /*2730*/  IMAD.WIDE.U32 R76, R76, 0x90, RZ ;  /* 0x000000904c4c7825 */ /* 0x000fe200078e00ff */
[----:B------:R-:W-:-:S03]  /*2740*/  LOP3.LUT R11, R12, 0x1, RZ, 0xc0, !PT ;  /* 0x000000010c0b7812 */ /* 0x000fc600078ec0ff */
[----:B------:R-:W-:Y:S01]  /*2750*/  IMAD.WIDE.U32 R70, R70, 0x90, RZ ;  /* 0x0000009046467825 */ /* 0x000fe200078e00ff */
[C---:B------:R-:W-:Y:S02]  /*2760*/  LOP3.LUT R12, R20.reuse, 0x2, RZ, 0xc0, !PT ;  /* 0x00000002140c7812 */ /* 0x040fe400078ec0ff */
[----:B------:R-:W-:Y:S01]  /*2770*/  LOP3.LUT R13, R20, 0x4, RZ, 0xc0, !PT ;  /* 0x00000004140d7812 */ /* 0x000fe200078ec0ff */
[----:B------:R-:W-:Y:S01]  /*2780*/  IMAD.IADD R105, R14, 0x1, R105 ;  /* 0x000000010e697824 */ /* 0x000fe200078e0269 */
[C---:B------:R-:W-:Y:S01]  /*2790*/  LOP3.LUT R14, R20.reuse, 0x8, RZ, 0xc0, !PT ;  /* 0x00000008140e7812 */ /* 0x040fe200078ec0ff */
[----:B------:R-:W-:Y:S01]  /*27a0*/  IMAD.IADD R87, R35, 0x1, R85 ;  /* 0x0000000123577824 */ /* 0x000fe200078e0255 */
[C---:B------:R-:W-:Y:S01]  /*27b0*/  LOP3.LUT R15, R20.reuse, 0x10, RZ, 0xc0, !PT ;  /* 0x00000010140f7812 */ /* 0x040fe200078ec0ff */
[----:B------:R-:W-:Y:S01]  /*27c0*/  IMAD.IADD R98, R71, 0x1, R21 ;  /* 0x0000000147627824 */ /* 0x000fe200078e0215 */
[----:B------:R-:W-:Y:S01]  /*27d0*/  IADD3 R99, R77, R99, RZ ;  /* 0x000000634d637210 */ /* 0x000fe20007ffe0ff */
[----:B------:R-:W-:Y:S01]  /*27e0*/  IMAD.IADD R85, R85, 0x1, R69 ;  /* 0x0000000155557824 */ /* 0x000fe200078e0245 */
[----:B------:R-:W-:Y:S01]  /*27f0*/  SHF.R.S32.HI R101, RZ, 0x1f, R27 ;  /* 0x0000001fff657819 */ /* 0x000fe2000001141b */
[----:B------:R-:W-:Y:S01]  /*2800*/  IMAD.IADD R86, R73, 0x1, R37 ;  /* 0x0000000149567824 */ /* 0x000fe200078e0225 */
[----:B------:R-:W-:Y:S01]  /*2810*/  SHF.R.S32.HI R100, RZ, 0x1f, R10 ;  /* 0x0000001fff647819 */ /* 0x000fe2000001140a */
[----:B------:R-:W-:Y:S01]  /*2820*/  IMAD.IADD R84, R37, 0x1, R75 ;  /* 0x0000000125547824 */ /* 0x000fe200078e024b */
[----:B0-----:R-:W-:-:S07]  /*2830*/  LOP3.LUT R20, R20, 0x20, RZ, 0xc0, !PT ;  /* 0x0000002014147812 */ /* 0x001fce00078ec0ff */
.L_x_472:
[----:B-1-3--:R-:W2:Y:S01]  /*2840*/  LDL R36, [R1+0x84] ;  /* 0x0000840001247983 */ /* 0x00aea20000100800 */
[----:B0-----:R-:W0:Y:S03]  /*2850*/  LDC.64 R94, c[0x0][0x2e8] ;  /* 0x0000ba00ff5e7b82 */ /* 0x001e260000000a00 */
[----:B------:R-:W3:Y:S01]  /*2860*/  LDL R26, [R1+0x88] ;  /* 0x00008800011a7983 */ /* 0x000ee20000100800 */
[----:B------:R-:W-:Y:S01]  /*2870*/  VIADD R39, R24, 0xffffffff ;  /* 0xffffffff18277836 */ /* 0x000fe20000000000 */
[----:B------:R-:W-:Y:S05]  /*2880*/  YIELD ;  /* 0x0000000000007946 */ /* 0x000fea0003800000 */
[----:B------:R-:W1:Y:S01]  /*2890*/  LDC R107, c[0x0][0x3f4] ;  /* 0x0000fd00ff6b7b82 */ /* 0x000e620000000800 */
[----:B------:R-:W-:Y:S01]  /*28a0*/  SHF.R.S32.HI R38, RZ, 0x1f, R39 ;  /* 0x0000001fff267819 */ /* 0x000fe20000011427 */
[-C--:B------:R-:W-:Y:S01]  /*28b0*/  IMAD R21, R93, R39.reuse, RZ ;  /* 0x000000275d157224 */ /* 0x080fe200078e02ff */
[----:B------:R-:W-:Y:S01]  /*28c0*/  BSSY B0, `(.L_x_417) ;  /* 0x00003e0000007945 */ /* 0x000fe20003800000 */
[----:B------:R-:W-:-:S04]  /*28d0*/  IMAD.WIDE.U32 R64, R32, R39, RZ ;  /* 0x0000002720407225 */ /* 0x000fc800078e00ff */
[----:B------:R-:W-:Y:S01]  /*28e0*/  IMAD R37, R38, R32, R21 ;  /* 0x0000002026257224 */ /* 0x000fe200078e0215 */
[----:B------:R-:W-:-:S03]  /*28f0*/  IADD3 R21, P2, R92, R64, RZ ;  /* 0x000000405c157210 */ /* 0x000fc60007f5e0ff */
[----:B------:R-:W-:Y:S01]  /*2900*/  IMAD.IADD R96, R65, 0x1, R37 ;  /* 0x0000000141607824 */ /* 0x000fe200078e0225 */
[----:B0-----:R-:W-:Y:S01]  /*2910*/  LEA R40, P3, R21, R94, 0x1 ;  /* 0x0000005e15287211 */ /* 0x001fe200078608ff */
[----:B--2---:R-:W-:Y:S02]  /*2920*/  IMAD R24, R17, 0x3600, R36 ;  /* 0x0000360011187824 */ /* 0x004fe400078e0224 */
[----:B------:R-:W-:Y:S01]  /*2930*/  IMAD.X R36, R96, 0x1, R89, P2 ;  /* 0x0000000160247824 */ /* 0x000fe200010e0659 */
[----:B------:R-:W-:Y:S01]  /*2940*/  ISETP.GT.AND P2, PT, R39, R82, PT ;  /* 0x000000522700720c */ /* 0x000fe20003f44270 */
[----:B------:R-:W-:Y:S01]  /*2950*/  IMAD R83, R24, 0x2, R25 ;  /* 0x0000000218537824 */ /* 0x000fe200078e0219 */
[----:B---3--:R-:W-:Y:S01]  /*2960*/  LOP3.LUT P4, RZ, R26, 0x2, RZ, 0xc0, !PT ;  /* 0x000000021aff7812 */ /* 0x008fe2000788c0ff */
[----:B------:R-:W-:Y:S01]  /*2970*/  VIADD R26, R24, 0x10 ;  /* 0x00000010181a7836 */ /* 0x000fe20000000000 */
[----:B------:R-:W-:Y:S02]  /*2980*/  LEA.HI.X R41, R21, R95, R36, 0x1, P3 ;  /* 0x0000005f15297211 */ /* 0x000fe400018f0c24 */
[----:B-1----:R-:W-:-:S09]  /*2990*/  ISETP.GE.AND P3, PT, R107, 0x1, PT ;  /* 0x000000016b00780c */ /* 0x002fd20003f66270 */
[----:B------:R-:W-:Y:S02]  /*29a0*/  @P4 VIADD R26, R24, 0xfffffff0 ;  /* 0xfffffff0181a4836 */ /* 0x000fe40000000000 */
[----:B------:R-:W-:Y:S02]  /*29b0*/  IMAD.MOV.U32 R24, RZ, RZ, R39 ;  /* 0x000000ffff187224 */ /* 0x000fe400078e0027 */
[----:B------:R-:W-:Y:S01]  /*29c0*/  IMAD R26, R26, 0x2, R25 ;  /* 0x000000021a1a7824 */ /* 0x000fe200078e0219 */
[----:B------:R-:W-:Y:S06]  /*29d0*/  @!P3 BRA `(.L_x_418) ;  /* 0x0000003800b8b947 */ /* 0x000fec0003800000 */
[----:B------:R-:W-:Y:S01]  /*29e0*/  ULDC.U8 UR4, c[0x0][0x410] ;  /* 0x0001040000047ab9 */ /* 0x000fe20000000000 */
[-C--:B------:R-:W-:Y:S01]  /*29f0*/  IMAD R21, R99, R39.reuse, RZ ;  /* 0x0000002763157224 */ /* 0x080fe200078e02ff */
[----:B------:R-:W-:Y:S01]  /*2a00*/  ISETP.NE.AND P3, PT, RZ, UR4, PT ;  /* 0x00000004ff007c0c */ /* 0x000fe2000bf65270 */
[-C--:B------:R-:W-:Y:S02]  /*2a10*/  IMAD R37, R98, R39.reuse, RZ ;  /* 0x0000002762257224 */ /* 0x080fe400078e02ff */
[----:B------:R-:W-:Y:S02]  /*2a20*/  IMAD R90, R24, -0x90, R2 ;  /* 0xffffff70185a7824 */ /* 0x000fe400078e0202 */
[C---:B------:R-:W-:Y:S02]  /*2a30*/  IMAD R21, R38.reuse, R76, R21 ;  /* 0x0000004c26157224 */ /* 0x040fe400078e0215 */
[----:B------:R-:W-:Y:S01]  /*2a40*/  IMAD R37, R38, R70, R37 ;  /* 0x0000004626257224 */ /* 0x000fe200078e0225 */
[----:B------:R-:W-:Y:S01]  /*2a50*/  VIMNMX R90, R90, 0x90, PT ;  /* 0x000000905a5a7848 */ /* 0x000fe20003fe0100 */
[----:B------:R-:W-:-:S04]  /*2a60*/  IMAD.WIDE.U32 R62, R76, R39, RZ ;  /* 0x000000274c3e7225 */ /* 0x000fc800078e00ff */
[----:B------:R-:W-:-:S04]  /*2a70*/  IMAD.WIDE.U32 R60, R70, R39, RZ ;  /* 0x00000027463c7225 */ /* 0x000fc800078e00ff */
[----:B------:R-:W-:Y:S02]  /*2a80*/  IMAD.IADD R21, R63, 0x1, R21 ;  /* 0x000000013f157824 */ /* 0x000fe400078e0215 */
[----:B------:R-:W-:Y:S01]  /*2a90*/  IMAD.IADD R91, R61, 0x1, R37 ;  /* 0x000000013d5b7824 */ /* 0x000fe200078e0225 */
[----:B------:R-:W-:Y:S06]  /*2aa0*/  @!P3 BRA `(.L_x_419) ;  /* 0x0000001800a0b947 */ /* 0x000fec0003800000 */
[----:B------:R-:W-:Y:S01]  /*2ab0*/  ISETP.GE.AND P4, PT, R19, R90, PT ;  /* 0x0000005a1300720c */ /* 0x000fe20003f86270 */
[----:B------:R-:W-:Y:S01]  /*2ac0*/  BSSY B1, `(.L_x_420) ;  /* 0x000003c000017945 */ /* 0x000fe20003800000 */
        /* <DEDUP_REMOVED lines=12> */
[----:B------:R-:W-:Y:S06]  /*2b90*/  @P4 BRA `(.L_x_421) ;  /* 0x0000000000b84947 */ /* 0x000fec0003800000 */
[----:B------:R-:W2:Y:S04]  /*2ba0*/  LDL.64 R118, [R1+0x40] ;  /* 0x0000400001767983 */ /* 0x000ea80000100a00 */
[----:B------:R-:W3:Y:S04]  /*2bb0*/  LDL R117, [R1+0x64] ;  /* 0x0000640001757983 */ /* 0x000ee80000100800 */
[----:B------:R-:W4:Y:S04]  /*2bc0*/  LDL R116, [R1+0x6c] ;  /* 0x00006c0001747983 */ /* 0x000f280000100800 */
[----:B------:R-:W4:Y:S04]  /*2bd0*/  LDL R114, [R1+0x70] ;  /* 0x0000700001727983 */ /* 0x000f280000100800 */
[----:B------:R-:W4:Y:S04]  /*2be0*/  LDL R110, [R1+0x68] ;  /* 0x00006800016e7983 */ /* 0x000f280000100800 */
[----:B------:R-:W4:Y:S01]  /*2bf0*/  LDL R97, [R1+0x74] ;  /* 0x0000740001617983 */ /* 0x000f220000100800 */
[----:B------:R-:W-:Y:S01]  /*2c00*/  IADD3 R62, P3, R74, R62, RZ ;  /* 0x0000003e4a3e7210 */ /* 0x000fe20007f7e0ff */
[----:B------:R-:W-:Y:S01]  /*2c10*/  ULDC.64 UR4, c[0x0][0x3e8] ;  /* 0x0000fa0000047ab9 */ /* 0x000fe20000000a00 */
[----:B------:R-:W-:-:S02]  /*2c20*/  CS2R R66, SRZ ;  /* 0x0000000000427805 */ /* 0x000fc4000001ff00 */
[----:B------:R-:W-:Y:S01]  /*2c30*/  CS2R R94, SRZ ;  /* 0x00000000005e7805 */ /* 0x000fe2000001ff00 */
[----:B------:R-:W-:Y:S01]  /*2c40*/  IMAD.X R21, R21, 0x1, R84, P3 ;  /* 0x0000000115157824 */ /* 0x000fe200018e0654 */
[----:B------:R-:W-:-:S05]  /*2c50*/  IADD3 R60, P3, R68, R60, RZ ;  /* 0x0000003c443c7210 */ /* 0x000fca0007f7e0ff */
[----:B------:R-:W-:Y:S01]  /*2c60*/  IMAD.X R91, R91, 0x1, R85, P3 ;  /* 0x000000015b5b7824 */ /* 0x000fe200018e0655 */
[----:B------:R-:W-:-:S04]  /*2c70*/  LEA R36, P3, R62, UR4, 0x1 ;  /* 0x000000043e247c11 */ /* 0x000fc8000f8608ff */
[----:B------:R-:W-:Y:S01]  /*2c80*/  LEA.HI.X R37, R62, UR5, R21, 0x1, P3 ;  /* 0x000000053e257c11 */ /* 0x000fe200098f0c15 */
[----:B------:R-:W-:Y:S02]  /*2c90*/  ULDC.64 UR4, c[0x0][0x400] ;  /* 0x0001000000047ab9 */ /* 0x000fe40000000a00 */
[----:B------:R-:W-:-:S04]  /*2ca0*/  LEA R38, P3, R60, UR4, 0x1 ;  /* 0x000000043c267c11 */ /* 0x000fc8000f8608ff */
[----:B------:R-:W-:Y:S02]  /*2cb0*/  LEA.HI.X R39, R60, UR5, R91, 0x1, P3 ;  /* 0x000000053c277c11 */ /* 0x000fe400098f0c5b */
        /* <DEDUP_REMOVED lines=10> */
[----:B--2---:R-:W-:-:S13]  /*2d60*/  ISETP.GE.AND P3, PT, R118, R107, PT ;  /* 0x0000006b7600720c */ /* 0x004fda0003f66270 */
[----:B------:R0:W5:Y:S04]  /*2d70*/  @!P3 LDG.E.64 R66, desc[UR60][R36.64] ;  /* 0x0000003c2442b981 */ /* 0x000168000c1e1b00 */
[----:B------:R0:W5:Y:S01]  /*2d80*/  @!P3 LDG.E.64 R94, desc[UR60][R38.64] ;  /* 0x0000003c265eb981 */ /* 0x000162000c1e1b00 */
[----:B---3--:R-:W-:-:S13]  /*2d90*/  ISETP.GE.AND P3, PT, R117, R107, PT ;  /* 0x0000006b7500720c */ /* 0x008fda0003f66270 */
[----:B------:R0:W5:Y:S04]  /*2da0*/  @!P3 LDG.E.64 R58, desc[UR60][R36.64+0x10] ;  /* 0x0000103c243ab981 */ /* 0x000168000c1e1b00 */
[----:B------:R0:W5:Y:S01]  /*2db0*/  @!P3 LDG.E.64 R64, desc[UR60][R38.64+0x10] ;  /* 0x0000103c2640b981 */ /* 0x000162000c1e1b00 */
[----:B----4-:R-:W-:-:S13]  /*2dc0*/  ISETP.GE.AND P3, PT, R116, R107, PT ;  /* 0x0000006b7400720c */ /* 0x010fda0003f66270 */
[----:B------:R0:W5:Y:S04]  /*2dd0*/  @!P3 LDG.E.64 R54, desc[UR60][R36.64+0x20] ;  /* 0x0000203c2436b981 */ /* 0x000168000c1e1b00 */
[----:B------:R0:W5:Y:S01]  /*2de0*/  @!P3 LDG.E.64 R56, desc[UR60][R38.64+0x20] ;  /* 0x0000203c2638b981 */ /* 0x000162000c1e1b00 */
[----:B------:R-:W-:-:S13]  /*2df0*/  ISETP.GE.AND P3, PT, R114, R107, PT ;  /* 0x0000006b7200720c */ /* 0x000fda0003f66270 */
[----:B------:R0:W5:Y:S04]  /*2e00*/  @!P3 LDG.E.64 R50, desc[UR60][R36.64+0x30] ;  /* 0x0000303c2432b981 */ /* 0x000168000c1e1b00 */
[----:B------:R0:W5:Y:S01]  /*2e10*/  @!P3 LDG.E.64 R52, desc[UR60][R38.64+0x30] ;  /* 0x0000303c2634b981 */ /* 0x000162000c1e1b00 */
[----:B------:R-:W-:-:S13]  /*2e20*/  ISETP.GE.AND P3, PT, R110, R107, PT ;  /* 0x0000006b6e00720c */ /* 0x000fda0003f66270 */
[----:B------:R0:W5:Y:S04]  /*2e30*/  @!P3 LDG.E.64 R46, desc[UR60][R36.64+0x40] ;  /* 0x0000403c242eb981 */ /* 0x000168000c1e1b00 */
[----:B------:R0:W5:Y:S01]  /*2e40*/  @!P3 LDG.E.64 R48, desc[UR60][R38.64+0x40] ;  /* 0x0000403c2630b981 */ /* 0x000162000c1e1b00 */
[----:B------:R-:W-:-:S13]  /*2e50*/  ISETP.GE.AND P3, PT, R97, R107, PT ;  /* 0x0000006b6100720c */ /* 0x000fda0003f66270 */
[----:B------:R0:W5:Y:S04]  /*2e60*/  @!P3 LDG.E.64 R42, desc[UR60][R36.64+0x50] ;  /* 0x0000503c242ab981 */ /* 0x000168000c1e1b00 */
[----:B------:R0:W5:Y:S02]  /*2e70*/  @!P3 LDG.E.64 R44, desc[UR60][R38.64+0x50] ;  /* 0x0000503c262cb981 */ /* 0x000164000c1e1b00 */
.L_x_421:
[----:B------:R-:W-:Y:S05]  /*2e80*/  BSYNC B1 ;  /* 0x0000000000017941 */ /* 0x000fea0003800000 */
.L_x_420:
[----:B0-----:R-:W2:Y:S01]  /*2e90*/  LDL R39, [R1+0x48] ;  /* 0x0000480001277983 */ /* 0x001ea20000100800 */
[----:B-----5:R-:W-:Y:S01]  /*2ea0*/  IMAD.MOV.U32 R21, RZ, RZ, R42 ;  /* 0x000000ffff157224 */ /* 0x020fe200078e002a */
[----:B------:R-:W-:Y:S01]  /*2eb0*/  MOV R36, R43 ;  /* 0x0000002b00247202 */ /* 0x000fe20000000f00 */
[----:B------:R-:W-:Y:S02]  /*2ec0*/  IMAD.MOV.U32 R37, RZ, RZ, R46 ;  /* 0x000000ffff257224 */ /* 0x000fe400078e002e */
[----:B------:R-:W-:Y:S01]  /*2ed0*/  IMAD.MOV.U32 R38, RZ, RZ, R47 ;  /* 0x000000ffff267224 */ /* 0x000fe200078e002f */
[----:B------:R-:W-:Y:S01]  /*2ee0*/  PRMT R97, R36, 0x5410, R21 ;  /* 0x0000541024617816 */ /* 0x000fe20000000015 */
[----:B------:R-:W-:Y:S02]  /*2ef0*/  IMAD.MOV.U32 R21, RZ, RZ, R50 ;  /* 0x000000ffff157224 */ /* 0x000fe400078e0032 */
[----:B------:R-:W-:Y:S01]  /*2f00*/  IMAD.MOV.U32 R36, RZ, RZ, R51 ;  /* 0x000000ffff247224 */ /* 0x000fe200078e0033 */
[----:B------:R-:W-:Y:S01]  /*2f10*/  PRMT R110, R37, 0x5410, R38 ;  /* 0x00005410256e7816 */ /* 0x000fe20000000026 */
[----:B------:R-:W-:-:S02]  /*2f20*/  IMAD.MOV.U32 R37, RZ, RZ, R54 ;  /* 0x000000ffff257224 */ /* 0x000fc400078e0036 */
[----:B------:R-:W-:Y:S01]  /*2f30*/  IMAD.MOV.U32 R38, RZ, RZ, R55 ;  /* 0x000000ffff267224 */ /* 0x000fe200078e0037 */
[----:B------:R-:W-:Y:S01]  /*2f40*/  PRMT R116, R21, 0x5410, R36 ;  /* 0x0000541015747816 */ /* 0x000fe20000000024 */
[----:B------:R-:W-:Y:S02]  /*2f50*/  IMAD.MOV.U32 R21, RZ, RZ, R58 ;  /* 0x000000ffff157224 */ /* 0x000fe400078e003a */
[----:B------:R-:W-:Y:S01]  /*2f60*/  IMAD.MOV.U32 R36, RZ, RZ, R59 ;  /* 0x000000ffff247224 */ /* 0x000fe200078e003b */
[----:B------:R-:W-:-:S04]  /*2f70*/  PRMT R118, R38, 0x5410, R37 ;  /* 0x0000541026767816 */ /* 0x000fc80000000025 */
[----:B------:R-:W-:Y:S01]  /*2f80*/  PRMT R119, R21, 0x5410, R36 ;  /* 0x0000541015777816 */ /* 0x000fe20000000024 */
[----:B------:R-:W-:Y:S02]  /*2f90*/  IMAD.MOV.U32 R21, RZ, RZ, R66 ;  /* 0x000000ffff157224 */ /* 0x000fe400078e0042 */
[----:B------:R-:W-:-:S05]  /*2fa0*/  IMAD.MOV.U32 R36, RZ, RZ, R67 ;  /* 0x000000ffff247224 */ /* 0x000fca00078e0043 */
        /* <DEDUP_REMOVED lines=13> */
[----:B------:R-:W-:Y:S01]  /*3080*/  IMAD.MOV.U32 R36, RZ, RZ, R65 ;  /* 0x000000ffff247224 */ /* 0x000fe200078e0041 */
[----:B------:R-:W-:-:S04]  /*3090*/  MOV R21, R64 ;  /* 0x0000004000157202 */ /* 0x000fc80000000f00 */
[----:B------:R-:W-:Y:S01]  /*30a0*/  PRMT R121, R21, 0x5410, R36 ;  /* 0x0000541015797816 */ /* 0x000fe20000000024 */
[----:B------:R-:W-:Y:S02]  /*30b0*/  IMAD.MOV.U32 R21, RZ, RZ, R94 ;  /* 0x000000ffff157224 */ /* 0x000fe400078e005e */
[----:B------:R-:W-:-:S05]  /*30c0*/  IMAD.MOV.U32 R36, RZ, RZ, R95 ;  /* 0x000000ffff247224 */ /* 0x000fca00078e005f */
[----:B------:R-:W-:Y:S02]  /*30d0*/  PRMT R123, R21, 0x5410, R36 ;  /* 0x00005410157b7816 */ /* 0x000fe40000000024 */
[----:B--2---:R-:W-:-:S13]  /*30e0*/  ISETP.NE.AND P3, PT, R39, 0x3, PT ;  /* 0x000000032700780c */ /* 0x004fda0003f65270 */
[----:B------:R-:W-:Y:S05]  /*30f0*/  @!P3 BRA `(.L_x_422) ;  /* 0x000000000004b947 */ /* 0x000fea0003800000 */
[----:B------:R-:W-:Y:S01]  /*3100*/  BPT.TRAP 0x1 ;  /* 0x000000040000795c */ /* 0x000fe20000300000 */
.L_x_422:
[----:B------:R-:W-:Y:S01]  /*3110*/  IMAD R21, R17, 0x8, R16 ;  /* 0x0000000811157824 */ /* 0x000fe200078e0210 */
[----:B------:R-:W-:Y:S01]  /*3120*/  SHF.L.U32 R91, R145, 0x1f, RZ ;  /* 0x0000001f915b7819 */ /* 0x000fe200000006ff */
[----:B------:R-:W-:Y:S03]  /*3130*/  BSSY B1, `(.L_x_423) ;  /* 0x0000003000017945 */ /* 0x000fe60003800000 */
[----:B------:R-:W0:Y:S02]  /*3140*/  SYNCS.PHASECHK.TRANS64.TRYWAIT P5, [R21+URZ+0x31c90], R91 ;  /* 0x031c905b150075a7 */ /* 0x000e2400080a017f */
[----:B0-----:R-:W-:Y:S05]  /*3150*/  @!P5 BRA `(.L_x_424) ;  /* 0x000001b80010d947 */ /* 0x001fea0003800000 */
.L_x_708:
[----:B------:R-:W-:Y:S05]  /*3160*/  BSYNC B1 ;  /* 0x0000000000017941 */ /* 0x000fea0003800000 */
.L_x_423:
[----:B------:R-:W-:Y:S05]  /*3170*/  @P4 BRA `(.L_x_425) ;  /* 0x0000003400504947 */ /* 0x000fea0003800000 */
[----:B------:R-:W-:Y:S01]  /*3180*/  ISETP.NE.AND P4, PT, R11, RZ, PT ;  /* 0x000000ff0b00720c */ /* 0x000fe20003f85270 */
[----:B------:R-:W-:-:S12]  /*3190*/  BSSY B1, `(.L_x_426) ;  /* 0x0000032000017945 */ /* 0x000fd80003800000 */
[----:B------:R-:W-:Y:S05]  /*31a0*/  @!P4 BRA `(.L_x_427) ;  /* 0x0000000000c0c947 */ /* 0x000fea0003800000 */
[----:B------:R-:W2:Y:S01]  /*31b0*/  LDL.64 R60, [R1+0x40] ;  /* 0x00004000013c7983 */ /* 0x000ea20000100a00 */
[----:B------:R-:W-:Y:S03]  /*31c0*/  BSSY B2, `(.L_x_428) ;  /* 0x000002d000027945 */ /* 0x000fe60003800000 */
[----:B------:R1:W3:Y:S01]  /*31d0*/  LDS.128 R36, [R83+0x16800] ;  /* 0x0168000053247984 */ /* 0x0002e20000000c00 */
[----:B--2---:R-:W-:-:S13]  /*31e0*/  ISETP.GE.AND P4, PT, R60, R107, PT ;  /* 0x0000006b3c00720c */ /* 0x004fda0003f86270 */
[----:B-1-3--:R-:W-:Y:S05]  /*31f0*/  @P4 BRA `(.L_x_429) ;  /* 0x0000000000a44947 */ /* 0x00afea0003800000 */
[----:B------:R-:W-:Y:S01]  /*3200*/  SHF.R.U64 R60, R66, 0x10, R67 ;  /* 0x00000010423c7819 */ /* 0x000fe20000001243 */
[----:B------:R-:W-:Y:S01]  /*3210*/  HADD2.F32 R62, -RZ, R37.H1_H1 ;  /* 0x30000025ff3e7230 */ /* 0x000fe20000004100 */
[--C-:B------:R-:W-:Y:S02]  /*3220*/  SHF.R.U64 R61, R94, 0x10, R95.reuse ;  /* 0x000000105e3d7819 */ /* 0x100fe4000000125f */
[----:B------:R-:W-:Y:S01]  /*3230*/  SHF.R.U32.HI R94, RZ, 0x10, R95 ;  /* 0x00000010ff5e7819 */ /* 0x000fe2000001165f */
[----:B------:R-:W-:Y:S01]  /*3240*/  HADD2.F32 R63, -RZ, R60.H0_H0 ;  /* 0x2000003cff3f7230 */ /* 0x000fe20000004100 */
[----:B------:R-:W-:Y:S01]  /*3250*/  SHF.R.U32.HI R66, RZ, 0x10, R67 ;  /* 0x00000010ff427819 */ /* 0x000fe20000011643 */
[----:B------:R-:W-:Y:S02]  /*3260*/  HADD2.F32 R61, -RZ, R61.H0_H0 ;  /* 0x2000003dff3d7230 */ /* 0x000fe40000004100 */
[----:B------:R-:W-:Y:S02]  /*3270*/  HADD2.F32 R60, -RZ, R37.H0_H0 ;  /* 0x20000025ff3c7230 */ /* 0x000fe40000004100 */
[----:B------:R-:W-:-:S02]  /*3280*/  HADD2.F32 R94, -RZ, R94.H0_H0 ;  /* 0x2000005eff5e7230 */ /* 0x000fc40000004100 */
[-C--:B------:R-:W-:Y:S01]  /*3290*/  FMUL.FTZ R37, R62, R61.reuse ;  /* 0x0000003d3e257220 */ /* 0x080fe20000410000 */
[----:B------:R-:W-:Y:S02]  /*32a0*/  HADD2.F32 R66, -RZ, R66.H0_H0 ;  /* 0x20000042ff427230 */ /* 0x000fe40000004100 */
[C---:B------:R-:W-:Y:S01]  /*32b0*/  FMUL.FTZ R61, R60.reuse, R61 ;  /* 0x0000003d3c3d7220 */ /* 0x040fe20000410000 */
[----:B------:R-:W-:Y:S02]  /*32c0*/  IMAD.MOV.U32 R67, RZ, RZ, R38 ;  /* 0x000000ffff437224 */ /* 0x000fe400078e0026 */
[-C--:B------:R-:W-:Y:S01]  /*32d0*/  FFMA.FTZ R37, R60, R63.reuse, -R37 ;  /* 0x0000003f3c257223 */ /* 0x080fe20000010825 */
[----:B------:R-:W-:Y:S02]  /*32e0*/  HADD2.F32 R95, -RZ, R123.H1_H1 ;  /* 0x3000007bff5f7230 */ /* 0x000fe40000004100 */
[----:B------:R-:W-:Y:S01]  /*32f0*/  FFMA.FTZ R60, R62, R63, R61 ;  /* 0x0000003f3e3c7223 */ /* 0x000fe2000001003d */
[----:B------:R-:W-:-:S02]  /*3300*/  HADD2.F32 R61, -RZ, R39.H1_H1 ;  /* 0x30000027ff3d7230 */ /* 0x000fc40000004100 */
[----:B------:R-:W-:Y:S02]  /*3310*/  HADD2.F32 R63, -RZ, R39.H0_H0 ;  /* 0x20000027ff3f7230 */ /* 0x000fe40000004100 */
[----:B------:R-:W-:Y:S02]  /*3320*/  HADD2.F32 R38, -RZ, R67.H1_H1 ;  /* 0x30000043ff267230 */ /* 0x000fe40000004100 */
[----:B------:R-:W-:Y:S01]  /*3330*/  FMUL.FTZ R62, R61, R94 ;  /* 0x0000005e3d3e7220 */ /* 0x000fe20000410000 */
[----:B------:R-:W-:-:S03]  /*3340*/  F2FP.F16.F32.PACK_AB R37, R60, R37 ;  /* 0x000000253c25723e */ /* 0x000fc600000000ff */
[C---:B------:R-:W-:Y:S01]  /*3350*/  FFMA.FTZ R39, R63.reuse, R66, -R62 ;  /* 0x000000423f277223 */ /* 0x040fe2000001083e */
[----:B------:R-:W-:Y:S01]  /*3360*/  FMUL.FTZ R62, R63, R94 ;  /* 0x0000005e3f3e7220 */ /* 0x000fe20000410000 */
[----:B------:R-:W-:Y:S02]  /*3370*/  HADD2.F32 R94, -RZ, R123.H0_H0 ;  /* 0x2000007bff5e7230 */ /* 0x000fe40000004100 */
[--C-:B------:R-:W-:Y:S02]  /*3380*/  HADD2.F32 R63, -RZ, R36.reuse.H0_H0 ;  /* 0x20000024ff3f7230 */ /* 0x100fe40000004100 */
[----:B------:R-:W-:Y:S01]  /*3390*/  FFMA.FTZ R62, R61, R66, R62 ;  /* 0x000000423d3e7223 */ /* 0x000fe2000001003e */
[----:B------:R-:W-:Y:S02]  /*33a0*/  HADD2.F32 R61, -RZ, R36.H1_H1 ;  /* 0x30000024ff3d7230 */ /* 0x000fe40000004100 */
[----:B------:R-:W-:Y:S02]  /*33b0*/  HADD2.F32 R66, -RZ, R122.H1_H1 ;  /* 0x3000007aff427230 */ /* 0x000fe40000004100 */
[----:B------:R-:W-:Y:S01]  /*33c0*/  F2FP.F16.F32.PACK_AB R39, R62, R39 ;  /* 0x000000273e27723e */ /* 0x000fe200000000ff */
[-C--:B------:R-:W-:Y:S01]  /*33d0*/  FMUL.FTZ R36, R61, R94.reuse ;  /* 0x0000005e3d247220 */ /* 0x080fe20000410000 */
[----:B------:R-:W-:-:S03]  /*33e0*/  FMUL.FTZ R94, R63, R94 ;  /* 0x0000005e3f5e7220 */ /* 0x000fc60000410000 */
[-C--:B------:R-:W-:Y:S01]  /*33f0*/  FFMA.FTZ R36, R63, R66.reuse, -R36 ;  /* 0x000000423f247223 */ /* 0x080fe20000010824 */
[----:B------:R-:W-:Y:S01]  /*3400*/  FFMA.FTZ R61, R61, R66, R94 ;  /* 0x000000423d3d7223 */ /* 0x000fe2000001005e */
[----:B------:R-:W-:Y:S02]  /*3410*/  HADD2.F32 R66, -RZ, R67.H0_H0 ;  /* 0x20000043ff427230 */ /* 0x000fe40000004100 */
[-C--:B------:R-:W-:Y:S01]  /*3420*/  FMUL.FTZ R67, R38, R95.reuse ;  /* 0x0000005f26437220 */ /* 0x080fe20000410000 */
[----:B------:R-:W-:Y:S01]  /*3430*/  HADD2.F32 R63, -RZ, R122.H0_H0 ;  /* 0x2000007aff3f7230 */ /* 0x000fe20000004100 */
[----:B------:R-:W-:Y:S01]  /*3440*/  F2FP.F16.F32.PACK_AB R36, R61, R36 ;  /* 0x000000243d24723e */ /* 0x000fe200000000ff */
[----:B------:R-:W-:-:S03]  /*3450*/  FMUL.FTZ R95, R66, R95 ;  /* 0x0000005f425f7220 */ /* 0x000fc60000410000 */
[-C--:B------:R-:W-:Y:S01]  /*3460*/  FFMA.FTZ R67, R66, R63.reuse, -R67 ;  /* 0x0000003f42437223 */ /* 0x080fe20000010843 */
[----:B------:R-:W-:-:S05]  /*3470*/  FFMA.FTZ R38, R38, R63, R95 ;  /* 0x0000003f26267223 */ /* 0x000fca000001005f */
[----:B------:R-:W-:-:S07]  /*3480*/  F2FP.F16.F32.PACK_AB R38, R38, R67 ;  /* 0x000000432626723e */ /* 0x000fce00000000ff */
.L_x_429:
[----:B------:R-:W-:Y:S05]  /*3490*/  BSYNC B2 ;  /* 0x0000000000027941 */ /* 0x000fea0003800000 */
.L_x_428:
[----:B------:R1:W-:Y:S02]  /*34a0*/  STG.E.128 desc[UR60][R40.64], R36 ;  /* 0x0000002428007986 */ /* 0x0003e4000c101d3c */
.L_x_427:
[----:B------:R-:W-:Y:S05]  /*34b0*/  BSYNC B1 ;  /* 0x0000000000017941 */ /* 0x000fea0003800000 */
.L_x_426:
[----:B------:R-:W-:Y:S01]  /*34c0*/  ISETP.NE.AND P4, PT, R12, RZ, PT ;  /* 0x000000ff0c00720c */ /* 0x000fe20003f85270 */
[----:B------:R-:W-:-:S12]  /*34d0*/  BSSY B1, `(.L_x_430) ;  /* 0x0000034000017945 */ /* 0x000fd80003800000 */
[----:B------:R-:W-:Y:S05]  /*34e0*/  @!P4 BRA `(.L_x_431) ;  /* 0x0000000000c8c947 */ /* 0x000fea0003800000 */
[----:B------:R-:W2:Y:S01]  /*34f0*/  LDL R60, [R1+0x64] ;  /* 0x00006400013c7983 */ /* 0x000ea20000100800 */
[----:B------:R-:W-:Y:S03]  /*3500*/  BSSY B2, `(.L_x_432) ;  /* 0x000002f000027945 */ /* 0x000fe60003800000 */
[----:B-1----:R1:W3:Y:S01]  /*3510*/  LDS.128 R36, [R26+0x16800] ;  /* 0x016800001a247984 */ /* 0x0022e20000000c00 */
[----:B--2---:R-:W-:-:S13]  /*3520*/  ISETP.GE.AND P4, PT, R60, R107, PT ;  /* 0x0000006b3c00720c */ /* 0x004fda0003f86270 */
[----:B-1-3--:R-:W-:Y:S05]  /*3530*/  @P4 BRA `(.L_x_433) ;  /* 0x0000000000ac4947 */ /* 0x00afea0003800000 */
[----:B------:R-:W-:Y:S01]  /*3540*/  IMAD.MOV.U32 R60, RZ, RZ, R37 ;  /* 0x000000ffff3c7224 */ /* 0x000fe200078e0025 */
[----:B------:R-:W-:Y:S02]  /*3550*/  SHF.R.U64 R61, R64, 0x10, R65 ;  /* 0x00000010403d7819 */ /* 0x000fe40000001241 */
[----:B------:R-:W-:Y:S02]  /*3560*/  SHF.R.U64 R58, R58, 0x10, R59 ;  /* 0x000000103a3a7819 */ /* 0x000fe4000000123b */
[--C-:B------:R-:W-:Y:S01]  /*3570*/  HADD2.F32 R37, -RZ, R60.reuse.H1_H1 ;  /* 0x3000003cff257230 */ /* 0x100fe20000004100 */
[----:B------:R-:W-:Y:S01]  /*3580*/  SHF.R.U32.HI R64, RZ, 0x10, R65 ;  /* 0x00000010ff407819 */ /* 0x000fe20000011641 */
[----:B------:R-:W-:Y:S01]  /*3590*/  HADD2.F32 R61, -RZ, R61.H0_H0 ;  /* 0x2000003dff3d7230 */ /* 0x000fe20000004100 */
[----:B------:R-:W-:Y:S01]  /*35a0*/  SHF.R.U32.HI R59, RZ, 0x10, R59 ;  /* 0x00000010ff3b7819 */ /* 0x000fe2000001163b */
[----:B------:R-:W-:Y:S02]  /*35b0*/  HADD2.F32 R60, -RZ, R60.H0_H0 ;  /* 0x2000003cff3c7230 */ /* 0x000fe40000004100 */
[----:B------:R-:W-:-:S02]  /*35c0*/  HADD2.F32 R58, -RZ, R58.H0_H0 ;  /* 0x2000003aff3a7230 */ /* 0x000fc40000004100 */
[CC--:B------:R-:W-:Y:S01]  /*35d0*/  FMUL.FTZ R63, R37.reuse, R61.reuse ;  /* 0x0000003d253f7220 */ /* 0x0c0fe20000410000 */
[----:B------:R-:W-:Y:S02]  /*35e0*/  HADD2.F32 R59, -RZ, R59.H0_H0 ;  /* 0x2000003bff3b7230 */ /* 0x000fe40000004100 */
[C---:B------:R-:W-:Y:S01]  /*35f0*/  FMUL.FTZ R62, R60.reuse, R61 ;  /* 0x0000003d3c3e7220 */ /* 0x040fe20000410000 */
[----:B------:R-:W-:Y:S02]  /*3600*/  HADD2.F32 R65, -RZ, R121.H1_H1 ;  /* 0x30000079ff417230 */ /* 0x000fe40000004100 */
[-C--:B------:R-:W-:Y:S01]  /*3610*/  FFMA.FTZ R63, R60, R58.reuse, -R63 ;  /* 0x0000003a3c3f7223 */ /* 0x080fe2000001083f */
[----:B------:R-:W-:Y:S02]  /*3620*/  HADD2.F32 R60, -RZ, R39.H0_H0 ;  /* 0x20000027ff3c7230 */ /* 0x000fe40000004100 */
[----:B------:R-:W-:Y:S01]  /*3630*/  FFMA.FTZ R62, R37, R58, R62 ;  /* 0x0000003a253e7223 */ /* 0x000fe2000001003e */
[----:B------:R-:W-:-:S02]  /*3640*/  HADD2.F32 R37, -RZ, R64.H0_H0 ;  /* 0x20000040ff257230 */ /* 0x000fc40000004100 */
[----:B------:R-:W-:Y:S02]  /*3650*/  HADD2.F32 R58, -RZ, R39.H1_H1 ;  /* 0x30000027ff3a7230 */ /* 0x000fe40000004100 */
[----:B------:R-:W-:Y:S01]  /*3660*/  F2FP.F16.F32.PACK_AB R62, R62, R63 ;  /* 0x0000003f3e3e723e */ /* 0x000fe200000000ff */
[-C--:B------:R-:W-:Y:S02]  /*3670*/  FMUL.FTZ R61, R60, R37.reuse ;  /* 0x000000253c3d7220 */ /* 0x080fe40000410000 */
[C---:B------:R-:W-:Y:S02]  /*3680*/  FMUL.FTZ R39, R58.reuse, R37 ;  /* 0x000000253a277220 */ /* 0x040fe40000410000 */
[-C--:B------:R-:W-:Y:S01]  /*3690*/  FFMA.FTZ R58, R58, R59.reuse, R61 ;  /* 0x0000003b3a3a7223 */ /* 0x080fe2000001003d */
[----:B------:R-:W-:Y:S02]  /*36a0*/  HADD2.F32 R61, -RZ, R121.H0_H0 ;  /* 0x20000079ff3d7230 */ /* 0x000fe40000004100 */
[----:B------:R-:W-:Y:S01]  /*36b0*/  FFMA.FTZ R37, R60, R59, -R39 ;  /* 0x0000003b3c257223 */ /* 0x000fe20000010827 */
[----:B------:R-:W-:-:S02]  /*36c0*/  HADD2.F32 R60, -RZ, R36.H0_H0 ;  /* 0x20000024ff3c7230 */ /* 0x000fc40000004100 */
[----:B------:R-:W-:Y:S02]  /*36d0*/  HADD2.F32 R36, -RZ, R36.H1_H1 ;  /* 0x30000024ff247230 */ /* 0x000fe40000004100 */
[----:B------:R-:W-:Y:S01]  /*36e0*/  HADD2.F32 R59, -RZ, R119.H0_H0 ;  /* 0x20000077ff3b7230 */ /* 0x000fe20000004100 */
[----:B------:R-:W-:Y:S01]  /*36f0*/  F2FP.F16.F32.PACK_AB R58, R58, R37 ;  /* 0x000000253a3a723e */ /* 0x000fe200000000ff */
[----:B------:R-:W-:Y:S02]  /*3700*/  IMAD.MOV.U32 R37, RZ, RZ, R62 ;  /* 0x000000ffff257224 */ /* 0x000fe400078e003e */
[-C--:B------:R-:W-:Y:S01]  /*3710*/  FMUL.FTZ R39, R36, R61.reuse ;  /* 0x0000003d24277220 */ /* 0x080fe20000410000 */
[----:B------:R-:W-:-:S03]  /*3720*/  FMUL.FTZ R61, R60, R61 ;  /* 0x0000003d3c3d7220 */ /* 0x000fc60000410000 */
[-C--:B------:R-:W-:Y:S01]  /*3730*/  FFMA.FTZ R39, R60, R59.reuse, -R39 ;  /* 0x0000003b3c277223 */ /* 0x080fe20000010827 */
[--C-:B------:R-:W-:Y:S02]  /*3740*/  HADD2.F32 R60, -RZ, R38.reuse.H0_H0 ;  /* 0x20000026ff3c7230 */ /* 0x100fe40000004100 */
[----:B------:R-:W-:Y:S01]  /*3750*/  FFMA.FTZ R36, R36, R59, R61 ;  /* 0x0000003b24247223 */ /* 0x000fe2000001003d */
[----:B------:R-:W-:Y:S02]  /*3760*/  HADD2.F32 R38, -RZ, R38.H1_H1 ;  /* 0x30000026ff267230 */ /* 0x000fe40000004100 */
[----:B------:R-:W-:Y:S02]  /*3770*/  HADD2.F32 R59, -RZ, R119.H1_H1 ;  /* 0x30000077ff3b7230 */ /* 0x000fe40000004100 */
[----:B------:R-:W-:Y:S01]  /*3780*/  F2FP.F16.F32.PACK_AB R36, R36, R39 ;  /* 0x000000272424723e */ /* 0x000fe200000000ff */
[-C--:B------:R-:W-:Y:S01]  /*3790*/  FMUL.FTZ R61, R38, R65.reuse ;  /* 0x00000041263d7220 */ /* 0x080fe20000410000 */
[----:B------:R-:W-:Y:S01]  /*37a0*/  FMUL.FTZ R65, R60, R65 ;  /* 0x000000413c417220 */ /* 0x000fe20000410000 */
[----:B------:R-:W-:-:S02]  /*37b0*/  IMAD.MOV.U32 R39, RZ, RZ, R58 ;  /* 0x000000ffff277224 */ /* 0x000fc400078e003a */
[-C--:B------:R-:W-:Y:S01]  /*37c0*/  FFMA.FTZ R61, R60, R59.reuse, -R61 ;  /* 0x0000003b3c3d7223 */ /* 0x080fe2000001083d */
[----:B------:R-:W-:-:S05]  /*37d0*/  FFMA.FTZ R38, R38, R59, R65 ;  /* 0x0000003b26267223 */ /* 0x000fca0000010041 */
[----:B------:R-:W-:-:S07]  /*37e0*/  F2FP.F16.F32.PACK_AB R38, R38, R61 ;  /* 0x0000003d2626723e */ /* 0x000fce00000000ff */
.L_x_433:
[----:B------:R-:W-:Y:S05]  /*37f0*/  BSYNC B2 ;  /* 0x0000000000027941 */ /* 0x000fea0003800000 */
.L_x_432:
[----:B------:R2:W-:Y:S02]  /*3800*/  STG.E.128 desc[UR60][R40.64+0x20], R36 ;  /* 0x0000202428007986 */ /* 0x0005e4000c101d3c */
.L_x_431:
[----:B------:R-:W-:Y:S05]  /*3810*/  BSYNC B1 ;  /* 0x0000000000017941 */ /* 0x000fea0003800000 */
.L_x_430:
[----:B------:R-:W-:Y:S01]  /*3820*/  ISETP.NE.AND P4, PT, R13, RZ, PT ;  /* 0x000000ff0d00720c */ /* 0x000fe20003f85270 */
[----:B------:R-:W-:-:S12]  /*3830*/  BSSY B1, `(.L_x_434) ;  /* 0x0000033000017945 */ /* 0x000fd80003800000 */
[----:B------:R-:W-:Y:S05]  /*3840*/  @!P4 BRA `(.L_x_435) ;  /* 0x0000000000c4c947 */ /* 0x000fea0003800000 */
[----:B------:R-:W3:Y:S01]  /*3850*/  LDL R58, [R1+0x6c] ;  /* 0x00006c00013a7983 */ /* 0x000ee20000100800 */
[----:B------:R-:W-:Y:S03]  /*3860*/  BSSY B2, `(.L_x_436) ;  /* 0x000002e000027945 */ /* 0x000fe60003800000 */
[----:B-12---:R1:W2:Y:S01]  /*3870*/  LDS.128 R36, [R83+0x18c00] ;  /* 0x018c000053247984 */ /* 0x0062a20000000c00 */
[----:B---3--:R-:W-:-:S13]  /*3880*/  ISETP.GE.AND P4, PT, R58, R107, PT ;  /* 0x0000006b3a00720c */ /* 0x008fda0003f86270 */
[----:B-12---:R-:W-:Y:S05]  /*3890*/  @P4 BRA `(.L_x_437) ;  /* 0x0000000000a84947 */ /* 0x006fea0003800000 */
[----:B------:R-:W-:Y:S01]  /*38a0*/  SHF.R.U64 R58, R56, 0x10, R57 ;  /* 0x00000010383a7819 */ /* 0x000fe20000001239 */
[----:B------:R-:W-:Y:S01]  /*38b0*/  IMAD.MOV.U32 R56, RZ, RZ, R37 ;  /* 0x000000ffff387224 */ /* 0x000fe200078e0025 */
[----:B------:R-:W-:-:S03]  /*38c0*/  SHF.R.U64 R54, R54, 0x10, R55 ;  /* 0x0000001036367819 */ /* 0x000fc60000001237 */
[----:B------:R-:W-:Y:S02]  /*38d0*/  HADD2.F32 R58, -RZ, R58.H0_H0 ;  /* 0x2000003aff3a7230 */ /* 0x000fe40000004100 */
[--C-:B------:R-:W-:Y:S02]  /*38e0*/  HADD2.F32 R37, -RZ, R56.reuse.H1_H1 ;  /* 0x30000038ff257230 */ /* 0x100fe40000004100 */
[----:B------:R-:W-:Y:S02]  /*38f0*/  HADD2.F32 R59, -RZ, R56.H0_H0 ;  /* 0x20000038ff3b7230 */ /* 0x000fe40000004100 */
[----:B------:R-:W-:Y:S02]  /*3900*/  HADD2.F32 R54, -RZ, R54.H0_H0 ;  /* 0x20000036ff367230 */ /* 0x000fe40000004100 */
[-C--:B------:R-:W-:Y:S01]  /*3910*/  FMUL.FTZ R56, R37, R58.reuse ;  /* 0x0000003a25387220 */ /* 0x080fe20000410000 */
[----:B------:R-:W-:-:S03]  /*3920*/  FMUL.FTZ R58, R59, R58 ;  /* 0x0000003a3b3a7220 */ /* 0x000fc60000410000 */
[-C--:B------:R-:W-:Y:S01]  /*3930*/  FFMA.FTZ R56, R59, R54.reuse, -R56 ;  /* 0x000000363b387223 */ /* 0x080fe20000010838 */
[----:B------:R-:W-:Y:S01]  /*3940*/  FFMA.FTZ R37, R37, R54, R58 ;  /* 0x0000003625257223 */ /* 0x000fe2000001003a */
[----:B------:R-:W-:Y:S01]  /*3950*/  SHF.R.U32.HI R54, RZ, 0x10, R55 ;  /* 0x00000010ff367819 */ /* 0x000fe20000011637 */
[----:B------:R-:W-:Y:S01]  /*3960*/  IMAD.MOV.U32 R55, RZ, RZ, R39 ;  /* 0x000000ffff377224 */ /* 0x000fe200078e0027 */
[----:B------:R-:W-:Y:S01]  /*3970*/  SHF.R.U32.HI R58, RZ, 0x10, R57 ;  /* 0x00000010ff3a7819 */ /* 0x000fe20000011639 */
[----:B------:R-:W-:Y:S01]  /*3980*/  HADD2.F32 R57, -RZ, R118.H1_H1 ;  /* 0x30000076ff397230 */ /* 0x000fe20000004100 */
[----:B------:R-:W-:Y:S01]  /*3990*/  F2FP.F16.F32.PACK_AB R37, R37, R56 ;  /* 0x000000382525723e */ /* 0x000fe200000000ff */
[----:B------:R-:W-:Y:S02]  /*39a0*/  HADD2.F32 R54, -RZ, R54.H0_H0 ;  /* 0x20000036ff367230 */ /* 0x000fe40000004100 */
[----:B------:R-:W-:Y:S02]  /*39b0*/  HADD2.F32 R58, -RZ, R58.H0_H0 ;  /* 0x2000003aff3a7230 */ /* 0x000fe40000004100 */
[----:B------:R-:W-:-:S02]  /*39c0*/  HADD2.F32 R39, -RZ, R55.H1_H1 ;  /* 0x30000037ff277230 */ /* 0x000fc40000004100 */
[----:B------:R-:W-:-:S03]  /*39d0*/  HADD2.F32 R55, -RZ, R55.H0_H0 ;  /* 0x20000037ff377230 */ /* 0x000fc60000004100 */
[-C--:B------:R-:W-:Y:S02]  /*39e0*/  FMUL.FTZ R60, R39, R58.reuse ;  /* 0x0000003a273c7220 */ /* 0x080fe40000410000 */
[C---:B------:R-:W-:Y:S02]  /*39f0*/  FMUL.FTZ R58, R55.reuse, R58 ;  /* 0x0000003a373a7220 */ /* 0x040fe40000410000 */
[-C--:B------:R-:W-:Y:S01]  /*3a00*/  FFMA.FTZ R60, R55, R54.reuse, -R60 ;  /* 0x00000036373c7223 */ /* 0x080fe2000001083c */
[----:B------:R-:W-:Y:S02]  /*3a10*/  HADD2.F32 R55, -RZ, R120.H0_H0 ;  /* 0x20000078ff377230 */ /* 0x000fe40000004100 */
[----:B------:R-:W-:Y:S01]  /*3a20*/  FFMA.FTZ R39, R39, R54, R58 ;  /* 0x0000003627277223 */ /* 0x000fe2000001003a */
[--C-:B------:R-:W-:Y:S02]  /*3a30*/  HADD2.F32 R54, -RZ, R36.reuse.H1_H1 ;  /* 0x30000024ff367230 */ /* 0x100fe40000004100 */
[----:B------:R-:W-:-:S02]  /*3a40*/  HADD2.F32 R36, -RZ, R36.H0_H0 ;  /* 0x20000024ff247230 */ /* 0x000fc40000004100 */
[----:B------:R-:W-:Y:S01]  /*3a50*/  F2FP.F16.F32.PACK_AB R39, R39, R60 ;  /* 0x0000003c2727723e */ /* 0x000fe200000000ff */
[-C--:B------:R-:W-:Y:S02]  /*3a60*/  FMUL.FTZ R59, R54, R55.reuse ;  /* 0x00000037363b7220 */ /* 0x080fe40000410000 */
[C---:B------:R-:W-:Y:S02]  /*3a70*/  FMUL.FTZ R55, R36.reuse, R55 ;  /* 0x0000003724377220 */ /* 0x040fe40000410000 */
[-C--:B------:R-:W-:Y:S01]  /*3a80*/  FFMA.FTZ R36, R36, R57.reuse, -R59 ;  /* 0x0000003924247223 */ /* 0x080fe2000001083b */
[----:B------:R-:W-:Y:S02]  /*3a90*/  HADD2.F32 R59, -RZ, R120.H1_H1 ;  /* 0x30000078ff3b7230 */ /* 0x000fe40000004100 */
[----:B------:R-:W-:Y:S01]  /*3aa0*/  FFMA.FTZ R55, R54, R57, R55 ;  /* 0x0000003936377223 */ /* 0x000fe20000010037 */
[--C-:B------:R-:W-:Y:S02]  /*3ab0*/  HADD2.F32 R54, -RZ, R38.reuse.H1_H1 ;  /* 0x30000026ff367230 */ /* 0x100fe40000004100 */
[----:B------:R-:W-:-:S02]  /*3ac0*/  HADD2.F32 R38, -RZ, R38.H0_H0 ;  /* 0x20000026ff267230 */ /* 0x000fc40000004100 */
[----:B------:R-:W-:Y:S02]  /*3ad0*/  HADD2.F32 R57, -RZ, R118.H0_H0 ;  /* 0x20000076ff397230 */ /* 0x000fe40000004100 */
[-C--:B------:R-:W-:Y:S01]  /*3ae0*/  FMUL.FTZ R61, R54, R59.reuse ;  /* 0x0000003b363d7220 */ /* 0x080fe20000410000 */
[----:B------:R-:W-:Y:S01]  /*3af0*/  F2FP.F16.F32.PACK_AB R36, R55, R36 ;  /* 0x000000243724723e */ /* 0x000fe200000000ff */
[C---:B------:R-:W-:Y:S02]  /*3b00*/  FMUL.FTZ R59, R38.reuse, R59 ;  /* 0x0000003b263b7220 */ /* 0x040fe40000410000 */
[-C--:B------:R-:W-:Y:S02]  /*3b10*/  FFMA.FTZ R38, R38, R57.reuse, -R61 ;  /* 0x0000003926267223 */ /* 0x080fe4000001083d */
[----:B------:R-:W-:-:S05]  /*3b20*/  FFMA.FTZ R59, R54, R57, R59 ;  /* 0x00000039363b7223 */ /* 0x000fca000001003b */
[----:B------:R-:W-:-:S07]  /*3b30*/  F2FP.F16.F32.PACK_AB R38, R59, R38 ;  /* 0x000000263b26723e */ /* 0x000fce00000000ff */
.L_x_437:
[----:B------:R-:W-:Y:S05]  /*3b40*/  BSYNC B2 ;  /* 0x0000000000027941 */ /* 0x000fea0003800000 */
.L_x_436:
[----:B------:R3:W-:Y:S02]  /*3b50*/  STG.E.128 desc[UR60][R40.64+0x40], R36 ;  /* 0x0000402428007986 */ /* 0x0007e4000c101d3c */
.L_x_435:
[----:B------:R-:W-:Y:S05]  /*3b60*/  BSYNC B1 ;  /* 0x0000000000017941 */ /* 0x000fea0003800000 */
.L_x_434:
[----:B------:R-:W-:Y:S01]  /*3b70*/  ISETP.NE.AND P4, PT, R14, RZ, PT ;  /* 0x000000ff0e00720c */ /* 0x000fe20003f85270 */
[----:B------:R-:W-:-:S12]  /*3b80*/  BSSY B1, `(.L_x_438) ;  /* 0x0000032000017945 */ /* 0x000fd80003800000 */
[----:B------:R-:W-:Y:S05]  /*3b90*/  @!P4 BRA `(.L_x_439) ;  /* 0x0000000000c0c947 */ /* 0x000fea0003800000 */
[----:B------:R-:W4:Y:S01]  /*3ba0*/  LDL R54, [R1+0x70] ;  /* 0x0000700001367983 */ /* 0x000f220000100800 */
[----:B------:R-:W-:Y:S03]  /*3bb0*/  BSSY B2, `(.L_x_440) ;  /* 0x000002d000027945 */ /* 0x000fe60003800000 */
[----:B-123--:R1:W2:Y:S01]  /*3bc0*/  LDS.128 R36, [R26+0x18c00] ;  /* 0x018c00001a247984 */ /* 0x00e2a20000000c00 */
[----:B----4-:R-:W-:-:S13]  /*3bd0*/  ISETP.GE.AND P4, PT, R54, R107, PT ;  /* 0x0000006b3600720c */ /* 0x010fda0003f86270 */
[----:B-12---:R-:W-:Y:S05]  /*3be0*/  @P4 BRA `(.L_x_441) ;  /* 0x0000000000a44947 */ /* 0x006fea0003800000 */
[--C-:B------:R-:W-:Y:S02]  /*3bf0*/  SHF.R.U64 R54, R50, 0x10, R51.reuse ;  /* 0x0000001032367819 */ /* 0x100fe40000001233 */
[----:B------:R-:W-:Y:S01]  /*3c00*/  SHF.R.U32.HI R50, RZ, 0x10, R51 ;  /* 0x00000010ff327819 */ /* 0x000fe20000011633 */
[----:B------:R-:W-:Y:S01]  /*3c10*/  IMAD.MOV.U32 R51, RZ, RZ, R39 ;  /* 0x000000ffff337224 */ /* 0x000fe200078e0027 */
[--C-:B------:R-:W-:Y:S01]  /*3c20*/  SHF.R.U64 R56, R52, 0x10, R53.reuse ;  /* 0x0000001034387819 */ /* 0x100fe20000001235 */
[--C-:B------:R-:W-:Y:S01]  /*3c30*/  HADD2.F32 R39, -RZ, R37.reuse.H1_H1 ;  /* 0x30000025ff277230 */ /* 0x100fe20000004100 */
[----:B------:R-:W-:Y:S01]  /*3c40*/  SHF.R.U32.HI R55, RZ, 0x10, R53 ;  /* 0x00000010ff377819 */ /* 0x000fe20000011635 */
[----:B------:R-:W-:Y:S02]  /*3c50*/  HADD2.F32 R37, -RZ, R37.H0_H0 ;  /* 0x20000025ff257230 */ /* 0x000fe40000004100 */
[----:B------:R-:W-:Y:S02]  /*3c60*/  HADD2.F32 R56, -RZ, R56.H0_H0 ;  /* 0x20000038ff387230 */ /* 0x000fe40000004100 */
[----:B------:R-:W-:-:S02]  /*3c70*/  HADD2.F32 R55, -RZ, R55.H0_H0 ;  /* 0x20000037ff377230 */ /* 0x000fc40000004100 */
[--C-:B------:R-:W-:Y:S02]  /*3c80*/  HADD2.F32 R52, -RZ, R51.reuse.H1_H1 ;  /* 0x30000033ff347230 */ /* 0x100fe40000004100 */
[----:B------:R-:W-:Y:S02]  /*3c90*/  HADD2.F32 R51, -RZ, R51.H0_H0 ;  /* 0x20000033ff337230 */ /* 0x000fe40000004100 */
[----:B------:R-:W-:Y:S02]  /*3ca0*/  HADD2.F32 R54, -RZ, R54.H0_H0 ;  /* 0x20000036ff367230 */ /* 0x000fe40000004100 */
[-C--:B------:R-:W-:Y:S01]  /*3cb0*/  FMUL.FTZ R58, R52, R55.reuse ;  /* 0x00000037343a7220 */ /* 0x080fe20000410000 */
[----:B------:R-:W-:Y:S02]  /*3cc0*/  HADD2.F32 R53, -RZ, R50.H0_H0 ;  /* 0x20000032ff357230 */ /* 0x000fe40000004100 */
[-C--:B------:R-:W-:Y:S01]  /*3cd0*/  FMUL.FTZ R50, R39, R56.reuse ;  /* 0x0000003827327220 */ /* 0x080fe20000410000 */
[----:B------:R-:W-:Y:S01]  /*3ce0*/  FMUL.FTZ R56, R37, R56 ;  /* 0x0000003825387220 */ /* 0x000fe20000410000 */
[----:B------:R-:W-:-:S02]  /*3cf0*/  FMUL.FTZ R55, R51, R55 ;  /* 0x0000003733377220 */ /* 0x000fc40000410000 */
[-C--:B------:R-:W-:Y:S01]  /*3d00*/  FFMA.FTZ R37, R37, R54.reuse, -R50 ;  /* 0x0000003625257223 */ /* 0x080fe20000010832 */
[----:B------:R-:W-:Y:S01]  /*3d10*/  FFMA.FTZ R50, R39, R54, R56 ;  /* 0x0000003627327223 */ /* 0x000fe20000010038 */
[-C--:B------:R-:W-:Y:S01]  /*3d20*/  FFMA.FTZ R39, R51, R53.reuse, -R58 ;  /* 0x0000003533277223 */ /* 0x080fe2000001083a */
[----:B------:R-:W-:Y:S01]  /*3d30*/  FFMA.FTZ R52, R52, R53, R55 ;  /* 0x0000003534347223 */ /* 0x000fe20000010037 */
[--C-:B------:R-:W-:Y:S02]  /*3d40*/  HADD2.F32 R55, -RZ, R117.reuse.H0_H0 ;  /* 0x20000075ff377230 */ /* 0x100fe40000004100 */
[----:B------:R-:W-:Y:S01]  /*3d50*/  HADD2.F32 R54, -RZ, R36.H1_H1 ;  /* 0x30000024ff367230 */ /* 0x000fe20000004100 */
[----:B------:R-:W-:Y:S01]  /*3d60*/  F2FP.F16.F32.PACK_AB R37, R50, R37 ;  /* 0x000000253225723e */ /* 0x000fe200000000ff */
[----:B------:R-:W-:Y:S01]  /*3d70*/  HADD2.F32 R53, -RZ, R38.H1_H1 ;  /* 0x30000026ff357230 */ /* 0x000fe20000004100 */
[----:B------:R-:W-:Y:S01]  /*3d80*/  F2FP.F16.F32.PACK_AB R39, R52, R39 ;  /* 0x000000273427723e */ /* 0x000fe200000000ff */
[----:B------:R-:W-:-:S02]  /*3d90*/  HADD2.F32 R117, -RZ, R117.H1_H1 ;  /* 0x30000075ff757230 */ /* 0x000fc40000004100 */
[----:B------:R-:W-:Y:S01]  /*3da0*/  FMUL.FTZ R57, R54, R55 ;  /* 0x0000003736397220 */ /* 0x000fe20000410000 */
[----:B------:R-:W-:Y:S02]  /*3db0*/  HADD2.F32 R36, -RZ, R36.H0_H0 ;  /* 0x20000024ff247230 */ /* 0x000fe40000004100 */
[----:B------:R-:W-:Y:S02]  /*3dc0*/  HADD2.F32 R38, -RZ, R38.H0_H0 ;  /* 0x20000026ff267230 */ /* 0x000fe40000004100 */
[C---:B------:R-:W-:Y:S01]  /*3dd0*/  FMUL.FTZ R59, R53.reuse, R117 ;  /* 0x00000075353b7220 */ /* 0x040fe20000410000 */
[--C-:B------:R-:W-:Y:S02]  /*3de0*/  HADD2.F32 R51, -RZ, R116.reuse.H0_H0 ;  /* 0x20000074ff337230 */ /* 0x100fe40000004100 */
[----:B------:R-:W-:Y:S01]  /*3df0*/  FMUL.FTZ R55, R36, R55 ;  /* 0x0000003724377220 */ /* 0x000fe20000410000 */
[----:B------:R-:W-:Y:S02]  /*3e00*/  HADD2.F32 R116, -RZ, R116.H1_H1 ;  /* 0x30000074ff747230 */ /* 0x000fe40000004100 */
[----:B------:R-:W-:Y:S01]  /*3e10*/  FMUL.FTZ R56, R38, R117 ;  /* 0x0000007526387220 */ /* 0x000fe20000410000 */
[-C--:B------:R-:W-:Y:S01]  /*3e20*/  FFMA.FTZ R57, R36, R51.reuse, -R57 ;  /* 0x0000003324397223 */ /* 0x080fe20000010839 */
[----:B------:R-:W-:Y:S01]  /*3e30*/  FFMA.FTZ R54, R54, R51, R55 ;  /* 0x0000003336367223 */ /* 0x000fe20000010037 */
[-C--:B------:R-:W-:Y:S01]  /*3e40*/  FFMA.FTZ R59, R38, R116.reuse, -R59 ;  /* 0x00000074263b7223 */ /* 0x080fe2000001083b */
[----:B------:R-:W-:-:S03]  /*3e50*/  FFMA.FTZ R56, R53, R116, R56 ;  /* 0x0000007435387223 */ /* 0x000fc60000010038 */
[----:B------:R-:W-:Y:S02]  /*3e60*/  F2FP.F16.F32.PACK_AB R36, R54, R57 ;  /* 0x000000393624723e */ /* 0x000fe400000000ff */
[----:B------:R-:W-:-:S07]  /*3e70*/  F2FP.F16.F32.PACK_AB R38, R56, R59 ;  /* 0x0000003b3826723e */ /* 0x000fce00000000ff */
.L_x_441:
[----:B------:R-:W-:Y:S05]  /*3e80*/  BSYNC B2 ;  /* 0x0000000000027941 */ /* 0x000fea0003800000 */
.L_x_440:
[----:B------:R4:W-:Y:S02]  /*3e90*/  STG.E.128 desc[UR60][R40.64+0x60], R36 ;  /* 0x0000602428007986 */ /* 0x0009e4000c101d3c */
.L_x_439:
[----:B------:R-:W-:Y:S05]  /*3ea0*/  BSYNC B1 ;  /* 0x0000000000017941 */ /* 0x000fea0003800000 */
.L_x_438:
[----:B------:R-:W-:Y:S01]  /*3eb0*/  ISETP.NE.AND P4, PT, R15, RZ, PT ;  /* 0x000000ff0f00720c */ /* 0x000fe20003f85270 */
[----:B------:R-:W-:-:S12]  /*3ec0*/  BSSY B1, `(.L_x_442) ;  /* 0x0000033000017945 */ /* 0x000fd80003800000 */
[----:B------:R-:W-:Y:S05]  /*3ed0*/  @!P4 BRA `(.L_x_443) ;  /* 0x0000000000c4c947 */ /* 0x000fea0003800000 */
[----:B------:R-:W5:Y:S01]  /*3ee0*/  LDL R50, [R1+0x68] ;  /* 0x0000680001327983 */ /* 0x000f620000100800 */
[----:B------:R-:W-:Y:S03]  /*3ef0*/  BSSY B2, `(.L_x_444) ;  /* 0x000002e000027945 */ /* 0x000fe60003800000 */
[----:B-1234-:R1:W2:Y:S01]  /*3f00*/  LDS.128 R36, [R83+0x1b000] ;  /* 0x01b0000053247984 */ /* 0x01e2a20000000c00 */
[----:B-----5:R-:W-:-:S13]  /*3f10*/  ISETP.GE.AND P4, PT, R50, R107, PT ;  /* 0x0000006b3200720c */ /* 0x020fda0003f86270 */
[----:B-12---:R-:W-:Y:S05]  /*3f20*/  @P4 BRA `(.L_x_445) ;  /* 0x0000000000a84947 */ /* 0x006fea0003800000 */
[--C-:B------:R-:W-:Y:S01]  /*3f30*/  SHF.R.U64 R53, R46, 0x10, R47.reuse ;  /* 0x000000102e357819 */ /* 0x100fe2000000122f */
[----:B------:R-:W-:Y:S01]  /*3f40*/  IMAD.MOV.U32 R46, RZ, RZ, R36 ;  /* 0x000000ffff2e7224 */ /* 0x000fe200078e0024 */
[----:B------:R-:W-:Y:S01]  /*3f50*/  SHF.R.U32.HI R50, RZ, 0x10, R47 ;  /* 0x00000010ff327819 */ /* 0x000fe2000001162f */
[----:B------:R-:W-:Y:S01]  /*3f60*/  IMAD.MOV.U32 R47, RZ, RZ, R39 ;  /* 0x000000ffff2f7224 */ /* 0x000fe200078e0027 */
[--C-:B------:R-:W-:Y:S01]  /*3f70*/  SHF.R.U64 R51, R48, 0x10, R49.reuse ;  /* 0x0000001030337819 */ /* 0x100fe20000001231 */
[--C-:B------:R-:W-:Y:S01]  /*3f80*/  HADD2.F32 R39, -RZ, R37.reuse.H1_H1 ;  /* 0x30000025ff277230 */ /* 0x100fe20000004100 */
[----:B------:R-:W-:Y:S01]  /*3f90*/  SHF.R.U32.HI R52, RZ, 0x10, R49 ;  /* 0x00000010ff347819 */ /* 0x000fe20000011631 */
[----:B------:R-:W-:Y:S02]  /*3fa0*/  HADD2.F32 R36, -RZ, R37.H0_H0 ;  /* 0x20000025ff247230 */ /* 0x000fe40000004100 */
[----:B------:R-:W-:Y:S02]  /*3fb0*/  HADD2.F32 R51, -RZ, R51.H0_H0 ;  /* 0x20000033ff337230 */ /* 0x000fe40000004100 */
[----:B------:R-:W-:-:S02]  /*3fc0*/  HADD2.F32 R48, -RZ, R47.H1_H1 ;  /* 0x3000002fff307230 */ /* 0x000fc40000004100 */
[----:B------:R-:W-:Y:S02]  /*3fd0*/  HADD2.F32 R52, -RZ, R52.H0_H0 ;  /* 0x20000034ff347230 */ /* 0x000fe40000004100 */
[-C--:B------:R-:W-:Y:S01]  /*3fe0*/  FMUL.FTZ R37, R39, R51.reuse ;  /* 0x0000003327257220 */ /* 0x080fe20000410000 */
[----:B------:R-:W-:Y:S02]  /*3ff0*/  HADD2.F32 R47, -RZ, R47.H0_H0 ;  /* 0x2000002fff2f7230 */ /* 0x000fe40000004100 */
[----:B------:R-:W-:Y:S01]  /*4000*/  FMUL.FTZ R54, R36, R51 ;  /* 0x0000003324367220 */ /* 0x000fe20000410000 */
[----:B------:R-:W-:Y:S02]  /*4010*/  HADD2.F32 R49, -RZ, R53.H0_H0 ;  /* 0x20000035ff317230 */ /* 0x000fe40000004100 */
[-C--:B------:R-:W-:Y:S01]  /*4020*/  FMUL.FTZ R56, R48, R52.reuse ;  /* 0x0000003430387220 */ /* 0x080fe20000410000 */
[----:B------:R-:W-:Y:S02]  /*4030*/  HADD2.F32 R50, -RZ, R50.H0_H0 ;  /* 0x20000032ff327230 */ /* 0x000fe40000004100 */
[----:B------:R-:W-:Y:S01]  /*4040*/  FMUL.FTZ R51, R47, R52 ;  /* 0x000000342f337220 */ /* 0x000fe20000410000 */
[----:B------:R-:W-:-:S02]  /*4050*/  HADD2.F32 R53, -RZ, R114.H1_H1 ;  /* 0x30000072ff357230 */ /* 0x000fc40000004100 */
[-C--:B------:R-:W-:Y:S01]  /*4060*/  FFMA.FTZ R36, R36, R49.reuse, -R37 ;  /* 0x0000003124247223 */ /* 0x080fe20000010825 */
[----:B------:R-:W-:Y:S01]  /*4070*/  FFMA.FTZ R37, R39, R49, R54 ;  /* 0x0000003127257223 */ /* 0x000fe20000010036 */
[-C--:B------:R-:W-:Y:S01]  /*4080*/  FFMA.FTZ R39, R47, R50.reuse, -R56 ;  /* 0x000000322f277223 */ /* 0x080fe20000010838 */
[----:B------:R-:W-:Y:S01]  /*4090*/  FFMA.FTZ R52, R48, R50, R51 ;  /* 0x0000003230347223 */ /* 0x000fe20000010033 */
[----:B------:R-:W-:Y:S02]  /*40a0*/  HADD2.F32 R50, -RZ, R114.H0_H0 ;  /* 0x20000072ff327230 */ /* 0x000fe40000004100 */
[----:B------:R-:W-:Y:S01]  /*40b0*/  HADD2.F32 R47, -RZ, R46.H1_H1 ;  /* 0x3000002eff2f7230 */ /* 0x000fe20000004100 */
[----:B------:R-:W-:Y:S01]  /*40c0*/  F2FP.F16.F32.PACK_AB R37, R37, R36 ;  /* 0x000000242525723e */ /* 0x000fe200000000ff */
[----:B------:R-:W-:Y:S01]  /*40d0*/  HADD2.F32 R48, -RZ, R38.H1_H1 ;  /* 0x30000026ff307230 */ /* 0x000fe20000004100 */
[----:B------:R-:W-:Y:S01]  /*40e0*/  F2FP.F16.F32.PACK_AB R39, R52, R39 ;  /* 0x000000273427723e */ /* 0x000fe200000000ff */
[----:B------:R-:W-:-:S02]  /*40f0*/  HADD2.F32 R46, -RZ, R46.H0_H0 ;  /* 0x2000002eff2e7230 */ /* 0x000fc40000004100 */
[CC--:B------:R-:W-:Y:S01]  /*4100*/  FMUL.FTZ R55, R47.reuse, R50.reuse ;  /* 0x000000322f377220 */ /* 0x0c0fe20000410000 */
[----:B------:R-:W-:Y:S02]  /*4110*/  HADD2.F32 R38, -RZ, R38.H0_H0 ;  /* 0x20000026ff267230 */ /* 0x000fe40000004100 */
[-C--:B------:R-:W-:Y:S01]  /*4120*/  FMUL.FTZ R57, R48, R53.reuse ;  /* 0x0000003530397220 */ /* 0x080fe20000410000 */
        /* <DEDUP_REMOVED lines=10> */
.L_x_445:
[----:B------:R-:W-:Y:S05]  /*41d0*/  BSYNC B2 ;  /* 0x0000000000027941 */ /* 0x000fea0003800000 */
.L_x_444:
[----:B------:R1:W-:Y:S02]  /*41e0*/  STG.E.128 desc[UR60][R40.64+0x80], R36 ;  /* 0x0000802428007986 */ /* 0x0003e4000c101d3c */
.L_x_443:
[----:B------:R-:W-:Y:S05]  /*41f0*/  BSYNC B1 ;  /* 0x0000000000017941 */ /* 0x000fea0003800000 */
.L_x_442:
[----:B------:R-:W-:-:S13]  /*4200*/  ISETP.NE.AND P4, PT, R20, RZ, PT ;  /* 0x000000ff1400720c */ /* 0x000fda0003f85270 */
        /* <DEDUP_REMOVED lines=9> */
[--C-:B------:R-:W-:Y:S01]  /*42a0*/  HADD2.F32 R38, -RZ, R37.reuse.H1_H1 ;  /* 0x30000025ff267230 */ /* 0x100fe20000004100 */
[--C-:B------:R-:W-:Y:S01]  /*42b0*/  SHF.R.U64 R43, R44, 0x10, R45.reuse ;  /* 0x000000102c2b7819 */ /* 0x100fe2000000122d */
[----:B------:R-:W-:Y:S01]  /*42c0*/  HADD2.F32 R37, -RZ, R37.H0_H0 ;  /* 0x20000025ff257230 */ /* 0x000fe20000004100 */
[----:B------:R-:W-:Y:S01]  /*42d0*/  SHF.R.U32.HI R48, RZ, 0x10, R45 ;  /* 0x00000010ff307819 */ /* 0x000fe2000001162d */
[----:B------:R-:W-:Y:S02]  /*42e0*/  HADD2.F32 R44, -RZ, R47.H0_H0 ;  /* 0x2000002fff2c7230 */ /* 0x000fe40000004100 */
[----:B------:R-:W-:Y:S02]  /*42f0*/  HADD2.F32 R45, -RZ, R43.H0_H0 ;  /* 0x2000002bff2d7230 */ /* 0x000fe40000004100 */
[----:B------:R-:W-:-:S02]  /*4300*/  HADD2.F32 R48, -RZ, R48.H0_H0 ;  /* 0x20000030ff307230 */ /* 0x000fc40000004100 */
[--C-:B------:R-:W-:Y:S02]  /*4310*/  HADD2.F32 R43, -RZ, R39.reuse.H1_H1 ;  /* 0x30000027ff2b7230 */ /* 0x100fe40000004100 */
[-C--:B------:R-:W-:Y:S01]  /*4320*/  FMUL.FTZ R50, R38, R45.reuse ;  /* 0x0000002d26327220 */ /* 0x080fe20000410000 */
[----:B------:R-:W-:Y:S02]  /*4330*/  HADD2.F32 R39, -RZ, R39.H0_H0 ;  /* 0x20000027ff277230 */ /* 0x000fe40000004100 */
[----:B------:R-:W-:Y:S01]  /*4340*/  FMUL.FTZ R45, R37, R45 ;  /* 0x0000002d252d7220 */ /* 0x000fe20000410000 */
[----:B------:R-:W-:Y:S02]  /*4350*/  HADD2.F32 R46, -RZ, R46.H0_H0 ;  /* 0x2000002eff2e7230 */ /* 0x000fe40000004100 */
[----:B------:R-:W-:Y:S01]  /*4360*/  FMUL.FTZ R52, R43, R48 ;  /* 0x000000302b347220 */ /* 0x000fe20000410000 */
[----:B------:R-:W-:Y:S01]  /*4370*/  FFMA.FTZ R50, R37, R44, -R50 ;  /* 0x0000002c25327223 */ /* 0x000fe20000010832 */
[----:B------:R-:W-:Y:S01]  /*4380*/  FMUL.FTZ R48, R39, R48 ;  /* 0x0000003027307220 */ /* 0x000fe20000410000 */
[----:B------:R-:W-:-:S02]  /*4390*/  HADD2.F32 R37, -RZ, R36.H1_H1 ;  /* 0x30000024ff257230 */ /* 0x000fc40000004100 */
[----:B------:R-:W-:Y:S01]  /*43a0*/  FFMA.FTZ R49, R38, R44, R45 ;  /* 0x0000002c26317223 */ /* 0x000fe2000001002d */
[----:B------:R-:W-:Y:S02]  /*43b0*/  HADD2.F32 R36, -RZ, R36.H0_H0 ;  /* 0x20000024ff247230 */ /* 0x000fe40000004100 */
[-C--:B------:R-:W-:Y:S01]  /*43c0*/  FFMA.FTZ R51, R43, R46.reuse, R48 ;  /* 0x0000002e2b337223 */ /* 0x080fe20000010030 */
[--C-:B------:R-:W-:Y:S02]  /*43d0*/  HADD2.F32 R43, -RZ, R96.reuse.H1_H1 ;  /* 0x30000060ff2b7230 */ /* 0x100fe40000004100 */
[----:B------:R-:W-:Y:S01]  /*43e0*/  FFMA.FTZ R52, R39, R46, -R52 ;  /* 0x0000002e27347223 */ /* 0x000fe20000010834 */
[----:B------:R-:W-:Y:S02]  /*43f0*/  HADD2.F32 R45, -RZ, R96.H0_H0 ;  /* 0x20000060ff2d7230 */ /* 0x000fe40000004100 */
[--C-:B------:R-:W-:Y:S02]  /*4400*/  HADD2.F32 R38, -RZ, R42.reuse.H1_H1 ;  /* 0x3000002aff267230 */ /* 0x100fe40000004100 */
[----:B------:R-:W-:Y:S01]  /*4410*/  FMUL.FTZ R47, R37, R43 ;  /* 0x0000002b252f7220 */ /* 0x000fe20000410000 */
[----:B------:R-:W-:-:S02]  /*4420*/  HADD2.F32 R42, -RZ, R42.H0_H0 ;  /* 0x2000002aff2a7230 */ /* 0x000fc40000004100 */
[----:B------:R-:W-:Y:S01]  /*4430*/  FMUL.FTZ R44, R36, R43 ;  /* 0x0000002b242c7220 */ /* 0x000fe20000410000 */
[--C-:B------:R-:W-:Y:S02]  /*4440*/  HADD2.F32 R39, -RZ, R97.reuse.H1_H1 ;  /* 0x30000061ff277230 */ /* 0x100fe40000004100 */
[-C--:B------:R-:W-:Y:S01]  /*4450*/  FMUL.FTZ R43, R38, R45.reuse ;  /* 0x0000002d262b7220 */ /* 0x080fe20000410000 */
[----:B------:R-:W-:Y:S02]  /*4460*/  HADD2.F32 R97, -RZ, R97.H0_H0 ;  /* 0x20000061ff617230 */ /* 0x000fe40000004100 */
[----:B------:R-:W-:Y:S01]  /*4470*/  FMUL.FTZ R45, R42, R45 ;  /* 0x0000002d2a2d7220 */ /* 0x000fe20000410000 */
[-C--:B------:R-:W-:Y:S01]  /*4480*/  FFMA.FTZ R47, R36, R39.reuse, -R47 ;  /* 0x00000027242f7223 */ /* 0x080fe2000001082f */
[----:B------:R-:W-:Y:S01]  /*4490*/  FFMA.FTZ R44, R37, R39, R44 ;  /* 0x00000027252c7223 */ /* 0x000fe2000001002c */
[-C--:B------:R-:W-:Y:S01]  /*44a0*/  FFMA.FTZ R43, R42, R97.reuse, -R43 ;  /* 0x000000612a2b7223 */ /* 0x080fe2000001082b */
[----:B------:R-:W-:Y:S01]  /*44b0*/  FFMA.FTZ R38, R38, R97, R45 ;  /* 0x0000006126267223 */ /* 0x000fe2000001002d */
[----:B------:R-:W-:-:S02]  /*44c0*/  F2FP.F16.F32.PACK_AB R37, R49, R50 ;  /* 0x000000323125723e */ /* 0x000fc400000000ff */
[----:B------:R-:W-:Y:S02]  /*44d0*/  F2FP.F16.F32.PACK_AB R39, R51, R52 ;  /* 0x000000343327723e */ /* 0x000fe400000000ff */
[----:B------:R-:W-:Y:S02]  /*44e0*/  F2FP.F16.F32.PACK_AB R36, R44, R47 ;  /* 0x0000002f2c24723e */ /* 0x000fe400000000ff */
[----:B------:R-:W-:-:S07]  /*44f0*/  F2FP.F16.F32.PACK_AB R38, R38, R43 ;  /* 0x0000002b2626723e */ /* 0x000fce00000000ff */
.L_x_447:
[----:B------:R-:W-:Y:S05]  /*4500*/  BSYNC B1 ;  /* 0x0000000000017941 */ /* 0x000fea0003800000 */
.L_x_446:
[----:B------:R1:W-:Y:S01]  /*4510*/  STG.E.128 desc[UR60][R40.64+0xa0], R36 ;  /* 0x0000a02428007986 */ /* 0x0003e2000c101d3c */
[----:B------:R-:W-:Y:S05]  /*4520*/  BRA `(.L_x_425) ;  /* 0x0000002000647947 */ /* 0x000fea0003800000 */
.L_x_419:
        /* <DEDUP_REMOVED lines=15> */
[----:B------:R-:W-:Y:S01]  /*4620*/  IADD3 R62, P3, R72, R62, RZ ;  /* 0x0000003e483e7210 */ /* 0x000fe20007f7e0ff */
[----:B------:R-:W-:Y:S01]  /*4630*/  ULDC.64 UR4, c[0x0][0x3e8] ;  /* 0x0000fa0000047ab9 */ /* 0x000fe20000000a00 */
[----:B------:R-:W-:Y:S02]  /*4640*/  CS2R R46, SRZ ;  /* 0x00000000002e7805 */ /* 0x000fe4000001ff00 */
[----:B------:R-:W-:Y:S02]  /*4650*/  CS2R R44, SRZ ;  /* 0x00000000002c7805 */ /* 0x000fe4000001ff00 */
[----:B------:R-:W-:Y:S01]  /*4660*/  CS2R R58, SRZ ;  /* 0x00000000003a7805 */ /* 0x000fe2000001ff00 */
[----:B------:R-:W-:Y:S01]  /*4670*/  IMAD.X R37, R21, 0x1, R86, P3 ;  /* 0x0000000115257824 */ /* 0x000fe200018e0656 */
[----:B------:R-:W-:Y:S02]  /*4680*/  IADD3 R21, P3, R34, R60, RZ ;  /* 0x0000003c22157210 */ /* 0x000fe40007f7e0ff */
[----:B------:R-:W-:-:S03]  /*4690*/  CS2R R56, SRZ ;  /* 0x0000000000387805 */ /* 0x000fc6000001ff00 */
[----:B------:R-:W-:Y:S01]  /*46a0*/  IMAD.X R36, R91, 0x1, R87, P3 ;  /* 0x000000015b247824 */ /* 0x000fe200018e0657 */
[----:B------:R-:W-:-:S04]  /*46b0*/  LEA R60, P3, R62, UR4, 0x1 ;  /* 0x000000043e3c7c11 */ /* 0x000fc8000f8608ff */
[----:B------:R-:W-:Y:S01]  /*46c0*/  LEA.HI.X R61, R62, UR5, R37, 0x1, P3 ;  /* 0x000000053e3d7c11 */ /* 0x000fe200098f0c25 */
[----:B------:R-:W-:Y:S02]  /*46d0*/  ULDC.64 UR4, c[0x0][0x400] ;  /* 0x0001000000047ab9 */ /* 0x000fe40000000a00 */
[----:B------:R-:W-:-:S04]  /*46e0*/  LEA R62, P3, R21, UR4, 0x1 ;  /* 0x00000004153e7c11 */ /* 0x000fc8000f8608ff */
[----:B------:R-:W-:Y:S02]  /*46f0*/  LEA.HI.X R63, R21, UR5, R36, 0x1, P3 ;  /* 0x00000005153f7c11 */ /* 0x000fe400098f0c24 */
[----:B------:R-:W-:Y:S02]  /*4700*/  ISETP.GE.AND P3, PT, R22, R107, PT ;  /* 0x0000006b1600720c */ /* 0x000fe40003f66270 */
[----:B------:R-:W-:Y:S02]  /*4710*/  CS2R R42, SRZ ;  /* 0x00000000002a7805 */ /* 0x000fe4000001ff00 */
[----:B------:R-:W-:Y:S02]  /*4720*/  CS2R R40, SRZ ;  /* 0x0000000000287805 */ /* 0x000fe4000001ff00 */
[----:B------:R-:W-:Y:S02]  /*4730*/  CS2R R54, SRZ ;  /* 0x0000000000367805 */ /* 0x000fe4000001ff00 */
[----:B------:R-:W-:-:S05]  /*4740*/  CS2R R52, SRZ ;  /* 0x0000000000347805 */ /* 0x000fca000001ff00 */
[----:B------:R0:W5:Y:S04]  /*4750*/  @!P3 LDG.E.128 R44, desc[UR60][R60.64] ;  /* 0x0000003c3c2cb981 */ /* 0x000168000c1e1d00 */
[----:B------:R0:W5:Y:S01]  /*4760*/  @!P3 LDG.E.128 R56, desc[UR60][R62.64] ;  /* 0x0000003c3e38b981 */ /* 0x000162000c1e1d00 */
[----:B------:R-:W-:Y:S02]  /*4770*/  ISETP.GE.AND P3, PT, R0, R107, PT ;  /* 0x0000006b0000720c */ /* 0x000fe40003f66270 */
[----:B------:R-:W-:Y:S02]  /*4780*/  CS2R R38, SRZ ;  /* 0x0000000000267805 */ /* 0x000fe4000001ff00 */
[----:B------:R-:W-:Y:S02]  /*4790*/  CS2R R36, SRZ ;  /* 0x0000000000247805 */ /* 0x000fe4000001ff00 */
[----:B------:R-:W-:-:S02]  /*47a0*/  CS2R R50, SRZ ;  /* 0x0000000000327805 */ /* 0x000fc4000001ff00 */
[----:B------:R-:W-:-:S05]  /*47b0*/  CS2R R48, SRZ ;  /* 0x0000000000307805 */ /* 0x000fca000001ff00 */
[----:B------:R0:W5:Y:S04]  /*47c0*/  @!P3 LDG.E.128 R40, desc[UR60][R60.64+0x20] ;  /* 0x0000203c3c28b981 */ /* 0x000168000c1e1d00 */
[----:B------:R0:W5:Y:S01]  /*47d0*/  @!P3 LDG.E.128 R52, desc[UR60][R62.64+0x20] ;  /* 0x0000203c3e34b981 */ /* 0x000162000c1e1d00 */
[----:B------:R-:W-:-:S13]  /*47e0*/  ISETP.GE.AND P3, PT, R4, R107, PT ;  /* 0x0000006b0400720c */ /* 0x000fda0003f66270 */
[----:B------:R0:W5:Y:S04]  /*47f0*/  @!P3 LDG.E.128 R36, desc[UR60][R60.64+0x40] ;  /* 0x0000403c3c24b981 */ /* 0x000168000c1e1d00 */
[----:B------:R0:W5:Y:S02]  /*4800*/  @!P3 LDG.E.128 R48, desc[UR60][R62.64+0x40] ;  /* 0x0000403c3e30b981 */ /* 0x000164000c1e1d00 */
.L_x_449:
[----:B------:R-:W-:Y:S05]  /*4810*/  BSYNC B1 ;  /* 0x0000000000017941 */ /* 0x000fea0003800000 */
.L_x_448:
[----:B0-----:R-:W2:Y:S01]  /*4820*/  LDL R61, [R1+0x48] ;  /* 0x00004800013d7983 */ /* 0x001ea20000100800 */
[----:B-----5:R-:W-:Y:S02]  /*4830*/  IMAD.MOV.U32 R21, RZ, RZ, R38 ;  /* 0x000000ffff157224 */ /* 0x020fe400078e0026 */
[----:B------:R-:W-:-:S05]  /*4840*/  IMAD.MOV.U32 R60, RZ, RZ, R39 ;  /* 0x000000ffff3c7224 */ /* 0x000fca00078e0027 */
[----:B------:R-:W-:Y:S01]  /*4850*/  PRMT R123, R21, 0x5410, R60 ;  /* 0x00005410157b7816 */ /* 0x000fe2000000003c */
[----:B------:R-:W-:Y:S01]  /*4860*/  IMAD.MOV.U32 R60, RZ, RZ, R37 ;  /* 0x000000ffff3c7224 */ /* 0x000fe200078e0025 */
[----:B------:R-:W-:-:S04]  /*4870*/  MOV R21, R36 ;  /* 0x0000002400157202 */ /* 0x000fc80000000f00 */
[----:B------:R-:W-:Y:S01]  /*4880*/  PRMT R124, R21, 0x5410, R60 ;  /* 0x00005410157c7816 */ /* 0x000fe2000000003c */
[----:B------:R-:W-:Y:S02]  /*4890*/  IMAD.MOV.U32 R21, RZ, RZ, R42 ;  /* 0x000000ffff157224 */ /* 0x000fe400078e002a */
[----:B------:R-:W-:-:S03]  /*48a0*/  IMAD.MOV.U32 R60, RZ, RZ, R43 ;  /* 0x000000ffff3c7224 */ /* 0x000fc600078e002b */
[----:B------:R-:W-:Y:S01]  /*48b0*/  PRMT R127, R127, 0x5410, R21 ;  /* 0x000054107f7f7816 */ /* 0x000fe20000000015 */
[----:B------:R-:W-:Y:S01]  /*48c0*/  IMAD.MOV.U32 R21, RZ, RZ, R40 ;  /* 0x000000ffff157224 */ /* 0x000fe200078e0028 */
[----:B------:R-:W-:Y:S01]  /*48d0*/  PRMT R129, R60, 0x7610, R129 ;  /* 0x000076103c817816 */ /* 0x000fe20000000081 */
[----:B------:R-:W-:-:S03]  /*48e0*/  IMAD.MOV.U32 R60, RZ, RZ, R41 ;  /* 0x000000ffff3c7224 */ /* 0x000fc600078e0029 */
[----:B------:R-:W-:Y:S01]  /*48f0*/  PRMT R128, R21, 0x7610, R128 ;  /* 0x0000761015807816 */ /* 0x000fe20000000080 */
[----:B------:R-:W-:Y:S01]  /*4900*/  IMAD.MOV.U32 R21, RZ, RZ, R46 ;  /* 0x000000ffff157224 */ /* 0x000fe200078e002e */
[----:B------:R-:W-:Y:S01]  /*4910*/  PRMT R130, R60, 0x7610, R130 ;  /* 0x000076103c827816 */ /* 0x000fe20000000082 */
[----:B------:R-:W-:-:S05]  /*4920*/  IMAD.MOV.U32 R60, RZ, RZ, R47 ;  /* 0x000000ffff3c7224 */ /* 0x000fca00078e002f */
[----:B------:R-:W-:Y:S01]  /*4930*/  PRMT R131, R21, 0x5410, R60 ;  /* 0x0000541015837816 */ /* 0x000fe2000000003c */
[----:B------:R-:W-:Y:S02]  /*4940*/  IMAD.MOV.U32 R60, RZ, RZ, R44 ;  /* 0x000000ffff3c7224 */ /* 0x000fe400078e002c */
[----:B------:R-:W-:-:S03]  /*4950*/  IMAD.MOV.U32 R21, RZ, RZ, R45 ;  /* 0x000000ffff157224 */ /* 0x000fc600078e002d */
[----:B------:R-:W-:Y:S01]  /*4960*/  PRMT R132, R60, 0x7610, R132 ;  /* 0x000076103c847816 */ /* 0x000fe20000000084 */
[----:B------:R-:W-:Y:S01]  /*4970*/  IMAD.MOV.U32 R60, RZ, RZ, R50 ;  /* 0x000000ffff3c7224 */ /* 0x000fe200078e0032 */
[----:B------:R-:W-:Y:S01]  /*4980*/  PRMT R121, R21, 0x7610, R121 ;  /* 0x0000761015797816 */ /* 0x000fe20000000079 */
[----:B------:R-:W-:-:S05]  /*4990*/  IMAD.MOV.U32 R21, RZ, RZ, R51 ;  /* 0x000000ffff157224 */ /* 0x000fca00078e0033 */
[----:B------:R-:W-:Y:S01]  /*49a0*/  PRMT R125, R60, 0x5410, R21 ;  /* 0x000054103c7d7816 */ /* 0x000fe20000000015 */
[----:B------:R-:W-:Y:S02]  /*49b0*/  IMAD.MOV.U32 R60, RZ, RZ, R48 ;  /* 0x000000ffff3c7224 */ /* 0x000fe400078e0030 */
[----:B------:R-:W-:-:S05]  /*49c0*/  IMAD.MOV.U32 R21, RZ, RZ, R49 ;  /* 0x000000ffff157224 */ /* 0x000fca00078e0031 */
        /* <DEDUP_REMOVED lines=9> */
[----:B------:R-:W-:Y:S02]  /*4a60*/  PRMT R128, R128, 0x5410, R60 ;  /* 0x0000541080807816 */ /* 0x000fe4000000003c */
[----:B------:R-:W-:Y:S02]  /*4a70*/  MOV R60, R59 ;  /* 0x0000003b003c7202 */ /* 0x000fe40000000f00 */
[----:B------:R-:W-:Y:S01]  /*4a80*/  PRMT R132, R132, 0x5410, R21 ;  /* 0x0000541084847816 */ /* 0x000fe20000000015 */
[----:B------:R-:W-:Y:S01]  /*4a90*/  IMAD.MOV.U32 R21, RZ, RZ, R56 ;  /* 0x000000ffff157224 */ /* 0x000fe200078e0038 */
[----:B------:R-:W-:-:S04]  /*4aa0*/  PRMT R133, R60, 0x7610, R133 ;  /* 0x000076103c857816 */ /* 0x000fc80000000085 */
[----:B------:R-:W-:Y:S01]  /*4ab0*/  PRMT R133, R133, 0x5410, R21 ;  /* 0x0000541085857816 */ /* 0x000fe20000000015 */
[----:B------:R-:W-:-:S05]  /*4ac0*/  IMAD.MOV.U32 R21, RZ, RZ, R57 ;  /* 0x000000ffff157224 */ /* 0x000fca00078e0039 */
[----:B------:R-:W-:Y:S02]  /*4ad0*/  PRMT R118, R21, 0x7610, R118 ;  /* 0x0000761015767816 */ /* 0x000fe40000000076 */
[----:B--2---:R-:W-:-:S13]  /*4ae0*/  ISETP.NE.AND P3, PT, R61, 0x3, PT ;  /* 0x000000033d00780c */ /* 0x004fda0003f65270 */
[----:B------:R-:W-:Y:S05]  /*4af0*/  @!P3 BRA `(.L_x_450) ;  /* 0x000000000004b947 */ /* 0x000fea0003800000 */
[----:B------:R-:W-:Y:S01]  /*4b00*/  BPT.TRAP 0x1 ;  /* 0x000000040000795c */ /* 0x000fe20000300000 */
.L_x_450:
[----:B------:R-:W-:Y:S01]  /*4b10*/  IMAD R21, R17, 0x8, R16 ;  /* 0x0000000811157824 */ /* 0x000fe200078e0210 */
[----:B------:R-:W-:Y:S01]  /*4b20*/  SHF.L.U32 R91, R145, 0x1f, RZ ;  /* 0x0000001f915b7819 */ /* 0x000fe200000006ff */
[----:B------:R-:W-:Y:S03]  /*4b30*/  BSSY B1, `(.L_x_451) ;  /* 0x0000003000017945 */ /* 0x000fe60003800000 */
[----:B------:R-:W0:Y:S02]  /*4b40*/  SYNCS.PHASECHK.TRANS64.TRYWAIT P5, [R21+URZ+0x31c90], R91 ;  /* 0x031c905b150075a7 */ /* 0x000e2400080a017f */
[----:B0-----:R-:W-:Y:S05]  /*4b50*/  @!P5 BRA `(.L_x_452) ;  /* 0x0000019c00a4d947 */ /* 0x001fea0003800000 */
.L_x_709:
[----:B------:R-:W-:Y:S05]  /*4b60*/  BSYNC B1 ;  /* 0x0000000000017941 */ /* 0x000fea0003800000 */
.L_x_451:
[----:B------:R-:W-:Y:S05]  /*4b70*/  @P4 BRA `(.L_x_425) ;  /* 0x0000001800d04947 */ /* 0x000fea0003800000 */
[----:B------:R-:W1:Y:S01]  /*4b80*/  LDC R110, c[0x0][0x2f4] ;  /* 0x0000bd00ff6e7b82 */ /* 0x000e620000000800 */
[----:B------:R-:W-:Y:S01]  /*4b90*/  ISETP.NE.AND P4, PT, R11, RZ, PT ;  /* 0x000000ff0b00720c */ /* 0x000fe20003f85270 */
[----:B------:R-:W-:Y:S01]  /*4ba0*/  ULDC.64 UR4, c[0x0][0x300] ;  /* 0x0000c00000047ab9 */ /* 0x000fe20000000a00 */
[----:B------:R-:W-:Y:S01]  /*4bb0*/  SHF.R.S32.HI R60, RZ, 0x1f, R19 ;  /* 0x0000001fff3c7819 */ /* 0x000fe20000011413 */
[----:B------:R-:W-:Y:S01]  /*4bc0*/  IMAD.MOV.U32 R97, RZ, RZ, R96 ;  /* 0x000000ffff617224 */ /* 0x000fe200078e0060 */
[----:B------:R-:W-:Y:S01]  /*4bd0*/  BSSY B1, `(.L_x_453) ;  /* 0x0000088000017945 */ /* 0x000fe20003800000 */
[----:B------:R-:W-:Y:S02]  /*4be0*/  IMAD.MOV.U32 R96, RZ, RZ, R64 ;  /* 0x000000ffff607224 */ /* 0x000fe400078e0040 */
[----:B------:R-:W-:Y:S02]  /*4bf0*/  IMAD R60, R60, UR4, RZ ;  /* 0x000000043c3c7c24 */ /* 0x000fe4000f8e02ff */
[----:B------:R-:W-:-:S04]  /*4c00*/  IMAD.WIDE.U32 R96, R19, UR4, R96 ;  /* 0x0000000413607c25 */ /* 0x000fc8000f8e0060 */
[----:B------:R-:W-:-:S04]  /*4c10*/  IMAD R60, R19, UR5, R60 ;  /* 0x00000005133c7c24 */ /* 0x000fc8000f8e023c */
[----:B------:R-:W-:Y:S02]  /*4c20*/  IMAD.IADD R114, R60, 0x1, R97 ;  /* 0x000000013c727824 */ /* 0x000fe400078e0261 */
[----:B-1----:R-:W-:Y:S01]  /*4c30*/  IMAD.IADD R116, R110, 0x1, -R108 ;  /* 0x000000016e747824 */ /* 0x002fe200078e0a6c */
[----:B------:R-:W-:Y:S06]  /*4c40*/  @!P4 BRA `(.L_x_454) ;  /* 0x000000080000c947 */ /* 0x000fec0003800000 */
[----:B------:R-:W2:Y:S04]  /*4c50*/  LDL R66, [R1+0x54] ;  /* 0x0000540001427983 */ /* 0x000ea80000100800 */
[----:B------:R-:W3:Y:S04]  /*4c60*/  LDL R62, [R1+0x58] ;  /* 0x00005800013e7983 */ /* 0x000ee80000100800 */
[----:B------:R-:W4:Y:S01]  /*4c70*/  LDL R63, [R1+0x5c] ;  /* 0x00005c00013f7983 */ /* 0x000f220000100800 */
[----:B------:R-:W-:-:S04]  /*4c80*/  SEL R60, R108, R116, !P0 ;  /* 0x000000746c3c7207 */ /* 0x000fc80004000000 */
[----:B------:R-:W-:-:S04]  /*4c90*/  SHF.R.S32.HI R61, RZ, 0x1f, R60 ;  /* 0x0000001fff3d7819 */ /* 0x000fc8000001143c */
[----:B------:R-:W-:-:S04]  /*4ca0*/  LEA.HI R61, R61, R60, RZ, 0x4 ;  /* 0x0000003c3d3d7211 */ /* 0x000fc800078f20ff */
[----:B------:R-:W-:-:S04]  /*4cb0*/  SHF.R.S32.HI R61, RZ, 0x4, R61 ;  /* 0x00000004ff3d7819 */ /* 0x000fc8000001143d */
[----:B------:R-:W-:-:S04]  /*4cc0*/  LEA.HI.SX32 R117, R7, R61, 0x1d ;  /* 0x0000003d07757211 */ /* 0x000fc800078feaff */
[----:B------:R-:W-:-:S04]  /*4cd0*/  SHF.R.S32.HI R61, RZ, 0x1f, R117 ;  /* 0x0000001fff3d7819 */ /* 0x000fc80000011475 */
[----:B------:R-:W-:Y:S01]  /*4ce0*/  LEA.HI R61, R61, R117, RZ, 0x2 ;  /* 0x000000753d3d7211 */ /* 0x000fe200078f10ff */
[----:B------:R-:W-:-:S03]  /*4cf0*/  IMAD.SHL.U32 R117, R117, 0x8, RZ ;  /* 0x0000000875757824 */ /* 0x000fc600078e00ff */
[----:B------:R-:W-:Y:S02]  /*4d00*/  SHF.R.S32.HI R61, RZ, 0x2, R61 ;  /* 0x00000002ff3d7819 */ /* 0x000fe4000001143d */
[----:B------:R-:W-:Y:S01]  /*4d10*/  ISETP.GE.AND P4, PT, R22, R107, PT ;  /* 0x0000006b1600720c */ /* 0x000fe20003f86270 */
[----:B------:R-:W-:Y:S01]  /*4d20*/  BSSY B2, `(.L_x_455) ;  /* 0x0000066000027945 */ /* 0x000fe20003800000 */
[----:B--2---:R-:W-:-:S04]  /*4d30*/  LOP3.LUT R60, R66, 0x18, R117, 0xf8, !PT ;  /* 0x00000018423c7812 */ /* 0x004fc800078ef875 */
[----:B---3--:R-:W-:Y:S01]  /*4d40*/  LOP3.LUT R60, R60, R62, RZ, 0x3c, !PT ;  /* 0x0000003e3c3c7212 */ /* 0x008fe200078e3cff */
[----:B----4-:R-:W-:-:S04]  /*4d50*/  IMAD R61, R61, 0x1200, R63 ;  /* 0x000012003d3d7824 */ /* 0x010fc800078e023f */
[----:B------:R-:W-:-:S04]  /*4d60*/  IMAD.IADD R60, R61, 0x1, R60 ;  /* 0x000000013d3c7824 */ /* 0x000fc800078e023c */
[C---:B------:R-:W-:Y:S02]  /*4d70*/  IMAD R64, R17.reuse, 0x3600, R60 ;  /* 0x0000360011407824 */ /* 0x040fe400078e023c */
[----:B------:R-:W-:Y:S02]  /*4d80*/  IMAD R60, R17, 0x3600, R105 ;  /* 0x00003600113c7824 */ /* 0x000fe400078e0269 */
[--C-:B------:R-:W-:Y:S02]  /*4d90*/  IMAD R64, R64, 0x2, R16.reuse ;  /* 0x0000000240407824 */ /* 0x100fe400078e0210 */
[----:B------:R-:W-:-:S04]  /*4da0*/  IMAD R60, R60, 0x2, R16 ;  /* 0x000000023c3c7824 */ /* 0x000fc800078e0210 */
[----:B------:R-:W1:Y:S04]  /*4db0*/  LDS.128 R64, [R64+0x16a00] ;  /* 0x016a000040407984 */ /* 0x000e680000000c00 */
[----:B------:R-:W2:Y:S01]  /*4dc0*/  LDS.128 R60, [R60+0x16a00] ;  /* 0x016a00003c3c7984 */ /* 0x000ea20000000c00 */
[----:B------:R-:W-:Y:S05]  /*4dd0*/  @P4 BRA `(.L_x_456) ;  /* 0x0000000400684947 */ /* 0x000fea0003800000 */
[----:B-1----:R-:W-:Y:S01]  /*4de0*/  IMAD.MOV.U32 R120, RZ, RZ, R65 ;  /* 0x000000ffff787224 */ /* 0x002fe200078e0041 */
[----:B------:R-:W-:Y:S01]  /*4df0*/  SHF.R.U64 R44, R44, 0x10, R45 ;  /* 0x000000102c2c7819 */ /* 0x000fe2000000122d */
[----:B--2---:R-:W-:Y:S01]  /*4e00*/  IMAD.MOV.U32 R119, RZ, RZ, R61 ;  /* 0x000000ffff777224 */ /* 0x004fe200078e003d */
[----:B------:R-:W-:Y:S01]  /*4e10*/  SHF.R.U32.HI R45, RZ, 0x10, R45 ;  /* 0x00000010ff2d7819 */ /* 0x000fe2000001162d */
[----:B------:R-:W-:Y:S01]  /*4e20*/  HADD2.F32 R118, -RZ, R118.H0_H0 ;  /* 0x20000076ff767230 */ /* 0x000fe20000004100 */
[----:B------:R-:W-:Y:S01]  /*4e30*/  SHF.R.U64 R46, R46, 0x10, R47 ;  /* 0x000000102e2e7819 */ /* 0x000fe2000000122f */
[----:B------:R-:W-:Y:S02]  /*4e40*/  HADD2.F32 R61, -RZ, R120.H0_H0 ;  /* 0x20000078ff3d7230 */ /* 0x000fe40000004100 */
[----:B------:R-:W-:Y:S02]  /*4e50*/  HADD2.F32 R122, -RZ, R119.H0_H0 ;  /* 0x20000077ff7a7230 */ /* 0x000fe40000004100 */
[----:B------:R-:W-:-:S02]  /*4e60*/  HADD2.F32 R121, -RZ, R121.H0_H0 ;  /* 0x20000079ff797230 */ /* 0x000fc40000004100 */
[CC--:B------:R-:W-:Y:S01]  /*4e70*/  FMUL.FTZ R65, R61.reuse, R118.reuse ;  /* 0x000000763d417220 */ /* 0x0c0fe20000410000 */
[----:B------:R-:W-:Y:S02]  /*4e80*/  HADD2.F32 R45, -RZ, R45.H0_H0 ;  /* 0x2000002dff2d7230 */ /* 0x000fe40000004100 */
[C---:B------:R-:W-:Y:S01]  /*4e90*/  FMUL.FTZ R118, R122.reuse, R118 ;  /* 0x000000767a767220 */ /* 0x040fe20000410000 */
[----:B------:R-:W-:Y:S02]  /*4ea0*/  HADD2.F32 R46, -RZ, R46.H0_H0 ;  /* 0x2000002eff2e7230 */ /* 0x000fe40000004100 */
[-C--:B------:R-:W-:Y:S01]  /*4eb0*/  FFMA.FTZ R65, R122, R121.reuse, -R65 ;  /* 0x000000797a417223 */ /* 0x080fe20000010841 */
[----:B------:R-:W-:Y:S01]  /*4ec0*/  FFMA.FTZ R61, R61, R121, R118 ;  /* 0x000000793d3d7223 */ /* 0x000fe20000010076 */
[--C-:B------:R-:W-:Y:S02]  /*4ed0*/  SHF.R.U32.HI R121, RZ, 0x10, R57.reuse ;  /* 0x00000010ff797819 */ /* 0x100fe40000011639 */
[----:B------:R-:W-:Y:S01]  /*4ee0*/  SHF.R.U64 R118, R56, 0x10, R57 ;  /* 0x0000001038767819 */ /* 0x000fe20000001239 */
[----:B------:R-:W-:-:S02]  /*4ef0*/  HADD2.F32 R56, -RZ, R120.H1_H1 ;  /* 0x30000078ff387230 */ /* 0x000fc40000004100 */
[----:B------:R-:W-:Y:S02]  /*4f00*/  HADD2.F32 R121, -RZ, R121.H0_H0 ;  /* 0x20000079ff797230 */ /* 0x000fe40000004100 */
[----:B------:R-:W-:Y:S02]  /*4f10*/  HADD2.F32 R57, -RZ, R119.H1_H1 ;  /* 0x30000077ff397230 */ /* 0x000fe40000004100 */
[----:B------:R-:W-:Y:S02]  /*4f20*/  HADD2.F32 R120, -RZ, R67.H0_H0 ;  /* 0x20000043ff787230 */ /* 0x000fe40000004100 */
[-C--:B------:R-:W-:Y:S01]  /*4f30*/  FMUL.FTZ R119, R56, R121.reuse ;  /* 0x0000007938777220 */ /* 0x080fe20000410000 */
[----:B------:R-:W-:Y:S02]  /*4f40*/  HADD2.F32 R118, -RZ, R118.H0_H0 ;  /* 0x20000076ff767230 */ /* 0x000fe40000004100 */
[C---:B------:R-:W-:Y:S01]  /*4f50*/  FMUL.FTZ R121, R57.reuse, R121 ;  /* 0x0000007939797220 */ /* 0x040fe20000410000 */
[----:B------:R-:W-:Y:S01]  /*4f60*/  FFMA.FTZ R57, R57, R45, -R119 ;  /* 0x0000002d39397223 */ /* 0x000fe20000010877 */
[----:B------:R-:W-:-:S02]  /*4f70*/  HADD2.F32 R119, -RZ, R133.H0_H0 ;  /* 0x20000085ff777230 */ /* 0x000fc40000004100 */
[----:B------:R-:W-:Y:S01]  /*4f80*/  FFMA.FTZ R45, R56, R45, R121 ;  /* 0x0000002d382d7223 */ /* 0x000fe20000010079 */
[----:B------:R-:W-:Y:S02]  /*4f90*/  IMAD.MOV.U32 R56, RZ, RZ, R63 ;  /* 0x000000ffff387224 */ /* 0x000fe400078e003f */
[----:B------:R-:W-:Y:S02]  /*4fa0*/  HADD2.F32 R121, -RZ, R131.H1_H1 ;  /* 0x30000083ff797230 */ /* 0x000fe40000004100 */
[----:B------:R-:W-:Y:S01]  /*4fb0*/  FMUL.FTZ R63, R120, R119 ;  /* 0x00000077783f7220 */ /* 0x000fe20000410000 */
[----:B------:R-:W-:Y:S01]  /*4fc0*/  F2FP.F16.F32.PACK_AB R57, R57, R65 ;  /* 0x000000413939723e */ /* 0x000fe200000000ff */
[--C-:B------:R-:W-:Y:S01]  /*4fd0*/  HADD2.F32 R122, -RZ, R56.reuse.H0_H0 ;  /* 0x20000038ff7a7230 */ /* 0x100fe20000004100 */
[----:B------:R-:W-:Y:S01]  /*4fe0*/  F2FP.F16.F32.PACK_AB R45, R45, R61 ;  /* 0x0000003d2d2d723e */ /* 0x000fe200000000ff */
[----:B------:R-:W-:Y:S02]  /*4ff0*/  HADD2.F32 R56, -RZ, R56.H1_H1 ;  /* 0x30000038ff387230 */ /* 0x000fe40000004100 */
[----:B------:R-:W-:-:S02]  /*5000*/  IMAD.MOV.U32 R61, RZ, RZ, R57 ;  /* 0x000000ffff3d7224 */ /* 0x000fc400078e0039 */
[C---:B------:R-:W-:Y:S01]  /*5010*/  FMUL.FTZ R119, R122.reuse, R119 ;  /* 0x000000777a777220 */ /* 0x040fe20000410000 */
[-C--:B------:R-:W-:Y:S01]  /*5020*/  FFMA.FTZ R63, R122, R121.reuse, -R63 ;  /* 0x000000797a3f7223 */ /* 0x080fe2000001083f */
[----:B------:R-:W-:Y:S02]  /*5030*/  HADD2.F32 R122, -RZ, R133.H1_H1 ;  /* 0x30000085ff7a7230 */ /* 0x000fe40000004100 */
[----:B------:R-:W-:Y:S01]  /*5040*/  FFMA.FTZ R119, R120, R121, R119 ;  /* 0x0000007978777223 */ /* 0x000fe20000010077 */
[----:B------:R-:W-:Y:S01]  /*5050*/  SHF.R.U32.HI R120, RZ, 0x10, R47 ;  /* 0x00000010ff787819 */ /* 0x000fe2000001162f */
[----:B------:R-:W-:Y:S01]  /*5060*/  IMAD.MOV.U32 R65, RZ, RZ, R45 ;  /* 0x000000ffff417224 */ /* 0x000fe200078e002d */
[--C-:B------:R-:W-:Y:S01]  /*5070*/  SHF.R.U64 R47, R58, 0x10, R59.reuse ;  /* 0x000000103a2f7819 */ /* 0x100fe2000000123b */
[----:B------:R-:W-:Y:S01]  /*5080*/  HADD2.F32 R58, -RZ, R67.H1_H1 ;  /* 0x30000043ff3a7230 */ /* 0x000fe20000004100 */
[----:B------:R-:W-:Y:S01]  /*5090*/  SHF.R.U32.HI R59, RZ, 0x10, R59 ;  /* 0x00000010ff3b7819 */ /* 0x000fe2000001163b */
[----:B------:R-:W-:-:S02]  /*50a0*/  HADD2.F32 R120, -RZ, R120.H0_H0 ;  /* 0x20000078ff787230 */ /* 0x000fc40000004100 */
[----:B------:R-:W-:Y:S02]  /*50b0*/  HADD2.F32 R47, -RZ, R47.H0_H0 ;  /* 0x2000002fff2f7230 */ /* 0x000fe40000004100 */
[----:B------:R-:W-:-:S05]  /*50c0*/  HADD2.F32 R59, -RZ, R59.H0_H0 ;  /* 0x2000003bff3b7230 */ /* 0x000fca0000004100 */
[----:B------:R-:W-:-:S04]  /*50d0*/  FMUL.FTZ R67, R58, R59 ;  /* 0x0000003b3a437220 */ /* 0x000fc80000410000 */
[C---:B------:R-:W-:Y:S01]  /*50e0*/  FFMA.FTZ R67, R56.reuse, R120, -R67 ;  /* 0x0000007838437223 */ /* 0x040fe20000010843 */
[----:B------:R-:W-:Y:S01]  /*50f0*/  FMUL.FTZ R56, R56, R59 ;  /* 0x0000003b38387220 */ /* 0x000fe20000410000 */
[----:B------:R-:W-:-:S03]  /*5100*/  HADD2.F32 R59, -RZ, R132.H0_H0 ;  /* 0x20000084ff3b7230 */ /* 0x000fc60000004100 */
[----:B------:R-:W-:Y:S01]  /*5110*/  FFMA.FTZ R56, R58, R120, R56 ;  /* 0x000000783a387223 */ /* 0x000fe20000010038 */
[----:B------:R-:W-:Y:S01]  /*5120*/  HADD2.F32 R58, -RZ, R64.H0_H0 ;  /* 0x20000040ff3a7230 */ /* 0x000fe20000004100 */
[----:B------:R-:W-:Y:S01]  /*5130*/  F2FP.F16.F32.PACK_AB R63, R67, R63 ;  /* 0x0000003f433f723e */ /* 0x000fe200000000ff */
[--C-:B------:R-:W-:Y:S02]  /*5140*/  HADD2.F32 R120, -RZ, R60.reuse.H0_H0 ;  /* 0x2000003cff787230 */ /* 0x100fe40000004100 */
[----:B------:R-:W-:Y:S02]  /*5150*/  HADD2.F32 R60, -RZ, R60.H1_H1 ;  /* 0x3000003cff3c7230 */ /* 0x000fe40000004100 */
[-C--:B------:R-:W-:Y:S01]  /*5160*/  FMUL.FTZ R121, R58, R122.reuse ;  /* 0x0000007a3a797220 */ /* 0x080fe20000410000 */
[----:B------:R-:W-:Y:S01]  /*5170*/  F2FP.F16.F32.PACK_AB R56, R56, R119 ;  /* 0x000000773838723e */ /* 0x000fe200000000ff */
[C---:B------:R-:W-:Y:S02]  /*5180*/  FMUL.FTZ R122, R120.reuse, R122 ;  /* 0x0000007a787a7220 */ /* 0x040fe40000410000 */
[----:B------:R-:W-:Y:S01]  /*5190*/  FFMA.FTZ R121, R120, R59, -R121 ;  /* 0x0000003b78797223 */ /* 0x000fe20000010879 */
[----:B------:R-:W-:-:S02]  /*51a0*/  HADD2.F32 R120, -RZ, R132.H1_H1 ;  /* 0x30000084ff787230 */ /* 0x000fc40000004100 */
[----:B------:R-:W-:Y:S01]  /*51b0*/  FFMA.FTZ R122, R58, R59, R122 ;  /* 0x0000003b3a7a7223 */ /* 0x000fe2000001007a */
[----:B------:R-:W-:Y:S02]  /*51c0*/  HADD2.F32 R58, -RZ, R64.H1_H1 ;  /* 0x30000040ff3a7230 */ /* 0x000fe40000004100 */
[----:B------:R-:W-:Y:S02]  /*51d0*/  HADD2.F32 R59, -RZ, R44.H0_H0 ;  /* 0x2000002cff3b7230 */ /* 0x000fe40000004100 */
[--C-:B------:R-:W-:Y:S02]  /*51e0*/  HADD2.F32 R64, -RZ, R62.reuse.H0_H0 ;  /* 0x2000003eff407230 */ /* 0x100fe40000004100 */
[-C--:B------:R-:W-:Y:S01]  /*51f0*/  FMUL.FTZ R44, R58, R118.reuse ;  /* 0x000000763a2c7220 */ /* 0x080fe20000410000 */
[C---:B------:R-:W-:Y:S01]  /*5200*/  FMUL.FTZ R118, R60.reuse, R118 ;  /* 0x000000763c767220 */ /* 0x040fe20000410000 */
[----:B------:R-:W-:Y:S02]  /*5210*/  HADD2.F32 R62, -RZ, R62.H1_H1 ;  /* 0x3000003eff3e7230 */ /* 0x000fe40000004100 */
[-C--:B------:R-:W-:Y:S01]  /*5220*/  FFMA.FTZ R44, R60, R59.reuse, -R44 ;  /* 0x0000003b3c2c7223 */ /* 0x080fe2000001082c */
[----:B------:R-:W-:Y:S01]  /*5230*/  FFMA.FTZ R58, R58, R59, R118 ;  /* 0x0000003b3a3a7223 */ /* 0x000fe20000010076 */
[----:B------:R-:W-:-:S02]  /*5240*/  HADD2.F32 R59, -RZ, R66.H0_H0 ;  /* 0x20000042ff3b7230 */ /* 0x000fc40000004100 */
[----:B------:R-:W-:Y:S01]  /*5250*/  HADD2.F32 R60, -RZ, R131.H0_H0 ;  /* 0x20000083ff3c7230 */ /* 0x000fe20000004100 */
[----:B------:R-:W-:Y:S01]  /*5260*/  F2FP.F16.F32.PACK_AB R44, R44, R121 ;  /* 0x000000792c2c723e */ /* 0x000fe200000000ff */
[----:B------:R-:W-:Y:S02]  /*5270*/  HADD2.F32 R66, -RZ, R66.H1_H1 ;  /* 0x30000042ff427230 */ /* 0x000fe40000004100 */
[CC--:B------:R-:W-:Y:S01]  /*5280*/  FMUL.FTZ R118, R59.reuse, R120.reuse ;  /* 0x000000783b767220 */ /* 0x0c0fe20000410000 */
[----:B------:R-:W-:Y:S01]  /*5290*/  FMUL.FTZ R120, R64, R120 ;  /* 0x0000007840787220 */ /* 0x000fe20000410000 */
[----:B------:R-:W-:Y:S01]  /*52a0*/  F2FP.F16.F32.PACK_AB R58, R58, R122 ;  /* 0x0000007a3a3a723e */ /* 0x000fe200000000ff */
[----:B------:R-:W-:Y:S02]  /*52b0*/  IMAD.MOV.U32 R67, RZ, RZ, R56 ;  /* 0x000000ffff437224 */ /* 0x000fe400078e0038 */
[-C--:B------:R-:W-:Y:S01]  /*52c0*/  FFMA.FTZ R118, R64, R60.reuse, -R118 ;  /* 0x0000003c40767223 */ /* 0x080fe20000010876 */
[----:B------:R-:W-:Y:S01]  /*52d0*/  FFMA.FTZ R120, R59, R60, R120 ;  /* 0x0000003c3b787223 */ /* 0x000fe20000010078 */
[-C--:B------:R-:W-:Y:S01]  /*52e0*/  FMUL.FTZ R59, R66, R47.reuse ;  /* 0x0000002f423b7220 */ /* 0x080fe20000410000 */
[----:B------:R-:W-:Y:S01]  /*52f0*/  FMUL.FTZ R47, R62, R47 ;  /* 0x0000002f3e2f7220 */ /* 0x000fe20000410000 */
[----:B------:R-:W-:-:S02]  /*5300*/  IMAD.MOV.U32 R60, RZ, RZ, R44 ;  /* 0x000000ffff3c7224 */ /* 0x000fc400078e002c */
[-C--:B------:R-:W-:Y:S01]  /*5310*/  FFMA.FTZ R59, R62, R46.reuse, -R59 ;  /* 0x0000002e3e3b7223 */ /* 0x080fe2000001083b */
[----:B------:R-:W-:Y:S01]  /*5320*/  FFMA.FTZ R47, R66, R46, R47 ;  /* 0x0000002e422f7223 */ /* 0x000fe2000001002f */
[----:B------:R-:W-:-:S03]  /*5330*/  IMAD.MOV.U32 R64, RZ, RZ, R58 ;  /* 0x000000ffff407224 */ /* 0x000fc600078e003a */
[----:B------:R-:W-:Y:S02]  /*5340*/  F2FP.F16.F32.PACK_AB R59, R59, R118 ;  /* 0x000000763b3b723e */ /* 0x000fe400000000ff */
[----:B------:R-:W-:Y:S02]  /*5350*/  F2FP.F16.F32.PACK_AB R47, R47, R120 ;  /* 0x000000782f2f723e */ /* 0x000fe400000000ff */
[----:B------:R-:W-:-:S03]  /*5360*/  MOV R62, R59 ;  /* 0x0000003b003e7202 */ /* 0x000fc60000000f00 */
[----:B------:R-:W-:-:S07]  /*5370*/  IMAD.MOV.U32 R66, RZ, RZ, R47 ;  /* 0x000000ffff427224 */ /* 0x000fce00078e002f */
.L_x_456:
[----:B------:R-:W-:Y:S05]  /*5380*/  BSYNC B2 ;  /* 0x0000000000027941 */ /* 0x000fea0003800000 */
.L_x_455:
[----:B------:R-:W-:-:S13]  /*5390*/  ISETP.GE.AND P4, PT, R117, R110, PT ;  /* 0x0000006e7500720c */ /* 0x000fda0003f86270 */
[--C-:B------:R-:W-:Y:S02]  /*53a0*/  @!P4 SHF.R.S32.HI R47, RZ, 0x1f, R117.reuse ;  /* 0x0000001fff2fc819 */ /* 0x100fe40000011475 */
[----:B------:R-:W-:-:S04]  /*53b0*/  @!P4 IADD3 R117, P5, P6, R28, R96, R117 ;  /* 0x000000601c75c210 */ /* 0x000fc80007ebe075 */
[----:B------:R-:W-:Y:S02]  /*53c0*/  @!P4 IADD3.X R47, R3, R114, R47, P5, P6 ;  /* 0x00000072032fc210 */ /* 0x000fe40002fec42f */
[----:B------:R-:W-:-:S04]  /*53d0*/  IADD3 R45, P5, P6, R28, R96, R80 ;  /* 0x000000601c2d7210 */ /* 0x000fc80007ebe050 */
[----:B------:R-:W-:Y:S02]  /*53e0*/  IADD3.X R46, R3, R114, R102, P5, P6 ;  /* 0x00000072032e7210 */ /* 0x000fe40002fec466 */
[----:B------:R-:W-:-:S04]  /*53f0*/  LEA R44, P5, R45, R94, 0x1 ;  /* 0x0000005e2d2c7211 */ /* 0x000fc800078a08ff */
[----:B------:R-:W-:Y:S02]  /*5400*/  LEA.HI.X R45, R45, R95, R46, 0x1, P5 ;  /* 0x0000005f2d2d7211 */ /* 0x000fe400028f0c2e */
[----:B------:R-:W-:-:S03]  /*5410*/  @!P4 LEA R46, P5, R117, R94, 0x1 ;  /* 0x0000005e752ec211 */ /* 0x000fc600078a08ff */
[----:B--2---:R2:W-:Y:S01]  /*5420*/  STG.E.128 desc[UR60][R44.64], R60 ;  /* 0x0000003c2c007986 */ /* 0x0045e2000c101d3c */
[----:B------:R-:W-:-:S05]  /*5430*/  @!P4 LEA.HI.X R47, R117, R95, R47, 0x1, P5 ;  /* 0x0000005f752fc211 */ /* 0x000fca00028f0c2f */
[----:B-1----:R2:W-:Y:S04]  /*5440*/  @!P4 STG.E.128 desc[UR60][R46.64], R64 ;  /* 0x000000402e00c986 */ /* 0x0025e8000c101d3c */
.L_x_454:
[----:B------:R-:W-:Y:S05]  /*5450*/  BSYNC B1 ;  /* 0x0000000000017941 */ /* 0x000fea0003800000 */
.L_x_453:
[----:B------:R-:W-:Y:S01]  /*5460*/  ISETP.NE.AND P4, PT, R12, RZ, PT ;  /* 0x000000ff0c00720c */ /* 0x000fe20003f85270 */
[----:B------:R-:W-:-:S12]  /*5470*/  BSSY B1, `(.L_x_457) ;  /* 0x000007f000017945 */ /* 0x000fd80003800000 */
[----:B------:R-:W-:Y:S05]  /*5480*/  @!P4 BRA `(.L_x_458) ;  /* 0x0000000400f4c947 */ /* 0x000fea0003800000 */
[----:B------:R-:W3:Y:S04]  /*5490*/  LDL R56, [R1+0x54] ;  /* 0x0000540001387983 */ /* 0x000ee80000100800 */
[----:B--2---:R-:W2:Y:S04]  /*54a0*/  LDL R46, [R1+0x58] ;  /* 0x00005800012e7983 */ /* 0x004ea80000100800 */
        /* <DEDUP_REMOVED lines=12> */
[----:B---3--:R-:W-:-:S04]  /*5570*/  LOP3.LUT R44, R56, 0x18, R60, 0xf8, !PT ;  /* 0x00000018382c7812 */ /* 0x008fc800078ef83c */
[----:B--2---:R-:W-:Y:S01]  /*5580*/  LOP3.LUT R44, R44, R46, RZ, 0x3c, !PT ;  /* 0x0000002e2c2c7212 */ /* 0x004fe200078e3cff */
        /* <DEDUP_REMOVED lines=13> */
[----:B------:R-:W-:Y:S01]  /*5660*/  HADD2.F32 R63, -RZ, R130.H1_H1 ;  /* 0x30000082ff3f7230 */ /* 0x000fe20000004100 */
[----:B------:R-:W-:Y:S01]  /*5670*/  SHF.R.U64 R42, R42, 0x10, R43 ;  /* 0x000000102a2a7819 */ /* 0x000fe2000000122b */
[----:B------:R-:W-:Y:S02]  /*5680*/  HADD2.F32 R45, -RZ, R62.H0_H0 ;  /* 0x2000003eff2d7230 */ /* 0x000fe40000004100 */
[----:B------:R-:W-:Y:S02]  /*5690*/  HADD2.F32 R65, -RZ, R61.H0_H0 ;  /* 0x2000003dff417230 */ /* 0x000fe40000004100 */
[----:B------:R-:W-:-:S02]  /*56a0*/  HADD2.F32 R64, -RZ, R130.H0_H0 ;  /* 0x20000082ff407230 */ /* 0x000fc40000004100 */
[-C--:B------:R-:W-:Y:S01]  /*56b0*/  FMUL.FTZ R57, R45, R63.reuse ;  /* 0x0000003f2d397220 */ /* 0x080fe20000410000 */
[----:B------:R-:W-:Y:S02]  /*56c0*/  HADD2.F32 R62, -RZ, R62.H1_H1 ;  /* 0x3000003eff3e7230 */ /* 0x000fe40000004100 */
[C---:B------:R-:W-:Y:S01]  /*56d0*/  FMUL.FTZ R63, R65.reuse, R63 ;  /* 0x0000003f413f7220 */ /* 0x040fe20000410000 */
[----:B------:R-:W-:Y:S02]  /*56e0*/  HADD2.F32 R41, -RZ, R41.H0_H0 ;  /* 0x20000029ff297230 */ /* 0x000fe40000004100 */
[-C--:B------:R-:W-:Y:S01]  /*56f0*/  FFMA.FTZ R57, R65, R64.reuse, -R57 ;  /* 0x0000004041397223 */ /* 0x080fe20000010839 */
[----:B------:R-:W-:Y:S02]  /*5700*/  HADD2.F32 R40, -RZ, R40.H0_H0 ;  /* 0x20000028ff287230 */ /* 0x000fe40000004100 */
[----:B------:R-:W-:Y:S01]  /*5710*/  FFMA.FTZ R45, R45, R64, R63 ;  /* 0x000000402d2d7223 */ /* 0x000fe2000001003f */
[--C-:B------:R-:W-:Y:S01]  /*5720*/  SHF.R.U32.HI R63, RZ, 0x10, R53.reuse ;  /* 0x00000010ff3f7819 */ /* 0x100fe20000011635 */
[----:B------:R-:W-:Y:S01]  /*5730*/  HADD2.F32 R64, -RZ, R129.H1_H1 ;  /* 0x30000081ff407230 */ /* 0x000fe20000004100 */
[----:B------:R-:W-:Y:S01]  /*5740*/  SHF.R.U64 R53, R52, 0x10, R53 ;  /* 0x0000001034357819 */ /* 0x000fe20000001235 */
[----:B------:R-:W-:-:S02]  /*5750*/  HADD2.F32 R52, -RZ, R61.H1_H1 ;  /* 0x3000003dff347230 */ /* 0x000fc40000004100 */
[----:B------:R-:W-:Y:S02]  /*5760*/  HADD2.F32 R63, -RZ, R63.H0_H0 ;  /* 0x2000003fff3f7230 */ /* 0x000fe40000004100 */
[----:B------:R-:W-:Y:S02]  /*5770*/  HADD2.F32 R53, -RZ, R53.H0_H0 ;  /* 0x20000035ff357230 */ /* 0x000fe40000004100 */
[----:B------:R-:W-:Y:S02]  /*5780*/  HADD2.F32 R42, -RZ, R42.H0_H0 ;  /* 0x2000002aff2a7230 */ /* 0x000fe40000004100 */
[-C--:B------:R-:W-:Y:S01]  /*5790*/  FMUL.FTZ R61, R62, R63.reuse ;  /* 0x0000003f3e3d7220 */ /* 0x080fe20000410000 */
[----:B------:R-:W-:-:S03]  /*57a0*/  FMUL.FTZ R63, R52, R63 ;  /* 0x0000003f343f7220 */ /* 0x000fc60000410000 */
[-C--:B------:R-:W-:Y:S01]  /*57b0*/  FFMA.FTZ R52, R52, R41.reuse, -R61 ;  /* 0x0000002934347223 */ /* 0x080fe2000001083d */
[----:B------:R-:W-:Y:S02]  /*57c0*/  HADD2.F32 R61, -RZ, R59.H0_H0 ;  /* 0x2000003bff3d7230 */ /* 0x000fe40000004100 */
[----:B------:R-:W-:Y:S01]  /*57d0*/  FFMA.FTZ R41, R62, R41, R63 ;  /* 0x000000293e297223 */ /* 0x000fe2000001003f */
[----:B------:R-:W-:Y:S02]  /*57e0*/  HADD2.F32 R62, -RZ, R129.H0_H0 ;  /* 0x20000081ff3e7230 */ /* 0x000fe40000004100 */
[--C-:B------:R-:W-:Y:S02]  /*57f0*/  HADD2.F32 R63, -RZ, R47.reuse.H0_H0 ;  /* 0x2000002fff3f7230 */ /* 0x100fe40000004100 */
[----:B------:R-:W-:Y:S01]  /*5800*/  FMUL.FTZ R65, R61, R64 ;  /* 0x000000403d417220 */ /* 0x000fe20000410000 */
[----:B------:R-:W-:Y:S01]  /*5810*/  HADD2.F32 R47, -RZ, R47.H1_H1 ;  /* 0x3000002fff2f7230 */ /* 0x000fe20000004100 */
[----:B------:R-:W-:-:S02]  /*5820*/  F2FP.F16.F32.PACK_AB R52, R52, R57 ;  /* 0x000000393434723e */ /* 0x000fc400000000ff */
[C---:B------:R-:W-:Y:S01]  /*5830*/  FFMA.FTZ R65, R63.reuse, R62, -R65 ;  /* 0x0000003e3f417223 */ /* 0x040fe20000010841 */
[----:B------:R-:W-:Y:S01]  /*5840*/  FMUL.FTZ R63, R63, R64 ;  /* 0x000000403f3f7220 */ /* 0x000fe20000410000 */
[----:B------:R-:W-:Y:S01]  /*5850*/  F2FP.F16.F32.PACK_AB R41, R41, R45 ;  /* 0x0000002d2929723e */ /* 0x000fe200000000ff */
[----:B------:R-:W-:Y:S02]  /*5860*/  IMAD.MOV.U32 R45, RZ, RZ, R52 ;  /* 0x000000ffff2d7224 */ /* 0x000fe400078e0034 */
[----:B------:R-:W-:Y:S01]  /*5870*/  FFMA.FTZ R63, R61, R62, R63 ;  /* 0x0000003e3d3f7223 */ /* 0x000fe2000001003f */
[----:B------:R-:W-:Y:S01]  /*5880*/  SHF.R.U32.HI R61, RZ, 0x10, R43 ;  /* 0x00000010ff3d7819 */ /* 0x000fe2000001162b */
[----:B------:R-:W-:Y:S01]  /*5890*/  IMAD.MOV.U32 R57, RZ, RZ, R41 ;  /* 0x000000ffff397224 */ /* 0x000fe200078e0029 */
[--C-:B------:R-:W-:Y:S02]  /*58a0*/  SHF.R.U64 R43, R54, 0x10, R55.reuse ;  /* 0x00000010362b7819 */ /* 0x100fe40000001237 */
[----:B------:R-:W-:Y:S01]  /*58b0*/  SHF.R.U32.HI R54, RZ, 0x10, R55 ;  /* 0x00000010ff367819 */ /* 0x000fe20000011637 */
[----:B------:R-:W-:-:S02]  /*58c0*/  HADD2.F32 R55, -RZ, R59.H1_H1 ;  /* 0x3000003bff377230 */ /* 0x000fc40000004100 */
[----:B------:R-:W-:Y:S02]  /*58d0*/  HADD2.F32 R61, -RZ, R61.H0_H0 ;  /* 0x2000003dff3d7230 */ /* 0x000fe40000004100 */
[----:B------:R-:W-:Y:S02]  /*58e0*/  HADD2.F32 R54, -RZ, R54.H0_H0 ;  /* 0x20000036ff367230 */ /* 0x000fe40000004100 */
[----:B------:R-:W-:-:S03]  /*58f0*/  HADD2.F32 R43, -RZ, R43.H0_H0 ;  /* 0x2000002bff2b7230 */ /* 0x000fc60000004100 */
[----:B------:R-:W-:-:S04]  /*5900*/  FMUL.FTZ R59, R55, R54 ;  /* 0x00000036373b7220 */ /* 0x000fc80000410000 */
[CC--:B------:R-:W-:Y:S01]  /*5910*/  FFMA.FTZ R59, R47.reuse, R61.reuse, -R59 ;  /* 0x0000003d2f3b7223 */ /* 0x0c0fe2000001083b */
[----:B------:R-:W-:Y:S01]  /*5920*/  FMUL.FTZ R47, R47, R54 ;  /* 0x000000362f2f7220 */ /* 0x000fe20000410000 */
[--C-:B------:R-:W-:Y:S02]  /*5930*/  HADD2.F32 R54, -RZ, R56.reuse.H0_H0 ;  /* 0x20000038ff367230 */ /* 0x100fe40000004100 */
[----:B------:R-:W-:Y:S02]  /*5940*/  HADD2.F32 R56, -RZ, R56.H1_H1 ;  /* 0x30000038ff387230 */ /* 0x000fe40000004100 */
[----:B------:R-:W-:Y:S01]  /*5950*/  FFMA.FTZ R47, R55, R61, R47 ;  /* 0x0000003d372f7223 */ /* 0x000fe2000001002f */
[----:B------:R-:W-:Y:S01]  /*5960*/  HADD2.F32 R61, -RZ, R128.H1_H1 ;  /* 0x30000080ff3d7230 */ /* 0x000fe20000004100 */
[----:B------:R-:W-:Y:S01]  /*5970*/  F2FP.F16.F32.PACK_AB R59, R59, R65 ;  /* 0x000000413b3b723e */ /* 0x000fe200000000ff */
[----:B------:R-:W-:Y:S02]  /*5980*/  HADD2.F32 R55, -RZ, R44.H0_H0 ;  /* 0x2000002cff377230 */ /* 0x000fe40000004100 */
[----:B------:R-:W-:-:S02]  /*5990*/  HADD2.F32 R128, -RZ, R128.H0_H0 ;  /* 0x20000080ff807230 */ /* 0x000fc40000004100 */
[CC--:B------:R-:W-:Y:S01]  /*59a0*/  FMUL.FTZ R62, R54.reuse, R61.reuse ;  /* 0x0000003d363e7220 */ /* 0x0c0fe20000410000 */
[----:B------:R-:W-:Y:S02]  /*59b0*/  HADD2.F32 R44, -RZ, R44.H1_H1 ;  /* 0x3000002cff2c7230 */ /* 0x000fe40000004100 */
[----:B------:R-:W-:Y:S01]  /*59c0*/  FMUL.FTZ R61, R55, R61 ;  /* 0x0000003d373d7220 */ /* 0x000fe20000410000 */
[----:B------:R-:W-:Y:S01]  /*59d0*/  F2FP.F16.F32.PACK_AB R63, R47, R63 ;  /* 0x0000003f2f3f723e */ /* 0x000fe200000000ff */
[-C--:B------:R-:W-:Y:S01]  /*59e0*/  FFMA.FTZ R62, R55, R128.reuse, -R62 ;  /* 0x00000080373e7223 */ /* 0x080fe2000001083e */
[--C-:B------:R-:W-:Y:S02]  /*59f0*/  HADD2.F32 R55, -RZ, R127.reuse.H0_H0 ;  /* 0x2000007fff377230 */ /* 0x100fe40000004100 */
[----:B------:R-:W-:Y:S01]  /*5a00*/  FFMA.FTZ R61, R54, R128, R61 ;  /* 0x00000080363d7223 */ /* 0x000fe2000001003d */
[-C--:B------:R-:W-:Y:S01]  /*5a10*/  FMUL.FTZ R54, R56, R53.reuse ;  /* 0x0000003538367220 */ /* 0x080fe20000410000 */
[----:B------:R-:W-:Y:S01]  /*5a20*/  FMUL.FTZ R53, R44, R53 ;  /* 0x000000352c357220 */ /* 0x000fe20000410000 */
[----:B------:R-:W-:-:S02]  /*5a30*/  HADD2.F32 R127, -RZ, R127.H1_H1 ;  /* 0x3000007fff7f7230 */ /* 0x000fc40000004100 */
[-C--:B------:R-:W-:Y:S01]  /*5a40*/  FFMA.FTZ R54, R44, R40.reuse, -R54 ;  /* 0x000000282c367223 */ /* 0x080fe20000010836 */
[----:B------:R-:W-:Y:S01]  /*5a50*/  FFMA.FTZ R53, R56, R40, R53 ;  /* 0x0000002838357223 */ /* 0x000fe20000010035 */
[----:B------:R-:W-:Y:S02]  /*5a60*/  HADD2.F32 R40, -RZ, R58.H0_H0 ;  /* 0x2000003aff287230 */ /* 0x000fe40000004100 */
[----:B------:R-:W-:Y:S02]  /*5a70*/  HADD2.F32 R44, -RZ, R46.H0_H0 ;  /* 0x2000002eff2c7230 */ /* 0x000fe40000004100 */
[----:B------:R-:W-:Y:S02]  /*5a80*/  HADD2.F32 R58, -RZ, R58.H1_H1 ;  /* 0x3000003aff3a7230 */ /* 0x000fe40000004100 */
[-C--:B------:R-:W-:Y:S01]  /*5a90*/  FMUL.FTZ R56, R40, R55.reuse ;  /* 0x0000003728387220 */ /* 0x080fe20000410000 */
[----:B------:R-:W-:Y:S02]  /*5aa0*/  HADD2.F32 R46, -RZ, R46.H1_H1 ;  /* 0x3000002eff2e7230 */ /* 0x000fe40000004100 */
[----:B------:R-:W-:Y:S01]  /*5ab0*/  FMUL.FTZ R55, R44, R55 ;  /* 0x000000372c377220 */ /* 0x000fe20000410000 */
[----:B------:R-:W-:-:S02]  /*5ac0*/  IMAD.MOV.U32 R47, RZ, RZ, R59 ;  /* 0x000000ffff2f7224 */ /* 0x000fc400078e003b */
[-C--:B------:R-:W-:Y:S01]  /*5ad0*/  FFMA.FTZ R56, R44, R127.reuse, -R56 ;  /* 0x0000007f2c387223 */ /* 0x080fe20000010838 */
[----:B------:R-:W-:Y:S01]  /*5ae0*/  F2FP.F16.F32.PACK_AB R44, R54, R62 ;  /* 0x0000003e362c723e */ /* 0x000fe200000000ff */
[----:B------:R-:W-:Y:S01]  /*5af0*/  FFMA.FTZ R55, R40, R127, R55 ;  /* 0x0000007f28377223 */ /* 0x000fe20000010037 */
[-C--:B------:R-:W-:Y:S01]  /*5b00*/  FMUL.FTZ R40, R58, R43.reuse ;  /* 0x0000002b3a287220 */ /* 0x080fe20000410000 */
[C---:B------:R-:W-:Y:S01]  /*5b10*/  FMUL.FTZ R43, R46.reuse, R43 ;  /* 0x0000002b2e2b7220 */ /* 0x040fe20000410000 */
[----:B------:R-:W-:Y:S02]  /*5b20*/  IMAD.MOV.U32 R59, RZ, RZ, R63 ;  /* 0x000000ffff3b7224 */ /* 0x000fe400078e003f */
[-C--:B------:R-:W-:Y:S01]  /*5b30*/  FFMA.FTZ R40, R46, R42.reuse, -R40 ;  /* 0x0000002a2e287223 */ /* 0x080fe20000010828 */
[----:B------:R-:W-:Y:S01]  /*5b40*/  FFMA.FTZ R43, R58, R42, R43 ;  /* 0x0000002a3a2b7223 */ /* 0x000fe2000001002b */
[----:B------:R-:W-:-:S03]  /*5b50*/  F2FP.F16.F32.PACK_AB R42, R53, R61 ;  /* 0x0000003d352a723e */ /* 0x000fc600000000ff */
[----:B------:R-:W-:Y:S02]  /*5b60*/  F2FP.F16.F32.PACK_AB R46, R40, R56 ;  /* 0x00000038282e723e */ /* 0x000fe400000000ff */
[----:B------:R-:W-:Y:S01]  /*5b70*/  F2FP.F16.F32.PACK_AB R58, R43, R55 ;  /* 0x000000372b3a723e */ /* 0x000fe200000000ff */
[----:B------:R-:W-:-:S07]  /*5b80*/  IMAD.MOV.U32 R56, RZ, RZ, R42 ;  /* 0x000000ffff387224 */ /* 0x000fce00078e002a */
.L_x_460:
[----:B------:R-:W-:Y:S05]  /*5b90*/  BSYNC B2 ;  /* 0x0000000000027941 */ /* 0x000fea0003800000 */
.L_x_459:
        /* <DEDUP_REMOVED lines=12> */
.L_x_458:
[----:B------:R-:W-:Y:S05]  /*5c60*/  BSYNC B1 ;  /* 0x0000000000017941 */ /* 0x000fea0003800000 */
.L_x_457:
[----:B------:R-:W-:-:S13]  /*5c70*/  ISETP.NE.AND P4, PT, R13, RZ, PT ;  /* 0x000000ff0d00720c */ /* 0x000fda0003f85270 */
[----:B------:R-:W-:Y:S05]  /*5c80*/  @!P4 BRA `(.L_x_425) ;  /* 0x00000008008cc947 */ /* 0x000fea0003800000 */
[----:B---3--:R-:W3:Y:S04]  /*5c90*/  LDL R40, [R1+0x50] ;  /* 0x0000500001287983 */ /* 0x008ee80000100800 */
[----:B------:R-:W2:Y:S04]  /*5ca0*/  LDL R43, [R1+0x54] ;  /* 0x00005400012b7983 */ /* 0x000ea80000100800 */
[----:B------:R-:W4:Y:S04]  /*5cb0*/  LDL R42, [R1+0x5c] ;  /* 0x00005c00012a7983 */ /* 0x000f280000100800 */
[----:B------:R-:W5:Y:S01]  /*5cc0*/  LDL R41, [R1+0x58] ;  /* 0x0000580001297983 */ /* 0x000f620000100800 */
[----:B------:R-:W-:Y:S01]  /*5cd0*/  BSSY B1, `(.L_x_461) ;  /* 0x0000074000017945 */ /* 0x000fe20003800000 */
[----:B---3--:R-:W-:-:S02]  /*5ce0*/  LOP3.LUT P6, RZ, R40, 0x1, RZ, 0xc0, !PT ;  /* 0x0000000128ff7812 */ /* 0x008fc400078cc0ff */
[----:B------:R-:W-:Y:S01]  /*5cf0*/  IADD3 R40, P4, P5, R28, R96, R10 ;  /* 0x000000601c287210 */ /* 0x000fe20007d9e00a */
[----:B--2---:R-:W-:Y:S02]  /*5d00*/  IMAD.MOV.U32 R44, RZ, RZ, R43 ;  /* 0x000000ffff2c7224 */ /* 0x004fe400078e002b */
[----:B----4-:R-:W-:Y:S01]  /*5d10*/  IMAD.MOV.U32 R43, RZ, RZ, R42 ;  /* 0x000000ffff2b7224 */ /* 0x010fe200078e002a */
[----:B------:R-:W-:Y:S01]  /*5d20*/  SEL R116, R108, R116, !P6 ;  /* 0x000000746c747207 */ /* 0x000fe20007000000 */
[----:B-----5:R-:W-:Y:S01]  /*5d30*/  IMAD.MOV.U32 R42, RZ, RZ, R41 ;  /* 0x000000ffff2a7224 */ /* 0x020fe200078e0029 */
[----:B------:R-:W-:Y:S02]  /*5d40*/  IADD3.X R41, R3, R114, R100, P4, P5 ;  /* 0x0000007203297210 */ /* 0x000fe400027ea464 */
[----:B------:R-:W-:-:S04]  /*5d50*/  LEA R52, P4, R40, R94, 0x1 ;  /* 0x0000005e28347211 */ /* 0x000fc800078808ff */
[----:B------:R-:W-:Y:S02]  /*5d60*/  LEA.HI.X R53, R40, R95, R41, 0x1, P4 ;  /* 0x0000005f28357211 */ /* 0x000fe400020f0c29 */
[----:B------:R-:W-:-:S04]  /*5d70*/  SHF.R.S32.HI R41, RZ, 0x1f, R116 ;  /* 0x0000001fff297819 */ /* 0x000fc80000011474 */
[----:B------:R-:W-:-:S04]  /*5d80*/  LEA.HI R41, R41, R116, RZ, 0x4 ;  /* 0x0000007429297211 */ /* 0x000fc800078f20ff */
[----:B------:R-:W-:-:S04]  /*5d90*/  SHF.R.S32.HI R40, RZ, 0x4, R41 ;  /* 0x00000004ff287819 */ /* 0x000fc80000011429 */
[----:B------:R-:W-:-:S04]  /*5da0*/  LEA.HI.SX32 R40, R9, R40, 0x1d ;  /* 0x0000002809287211 */ /* 0x000fc800078feaff */
[----:B------:R-:W-:Y:S01]  /*5db0*/  SHF.R.S32.HI R41, RZ, 0x1f, R40 ;  /* 0x0000001fff297819 */ /* 0x000fe20000011428 */
[----:B------:R-:W-:-:S03]  /*5dc0*/  IMAD.SHL.U32 R55, R40, 0x8, RZ ;  /* 0x0000000828377824 */ /* 0x000fc600078e00ff */
[----:B------:R-:W-:Y:S02]  /*5dd0*/  LEA.HI R41, R41, R40, RZ, 0x2 ;  /* 0x0000002829297211 */ /* 0x000fe400078f10ff */
[----:B------:R-:W-:Y:S02]  /*5de0*/  LOP3.LUT R40, R44, 0x18, R55, 0xf8, !PT ;  /* 0x000000182c287812 */ /* 0x000fe400078ef837 */
[----:B------:R-:W-:Y:S02]  /*5df0*/  SHF.R.S32.HI R41, RZ, 0x2, R41 ;  /* 0x00000002ff297819 */ /* 0x000fe40000011429 */
[----:B------:R-:W-:-:S03]  /*5e00*/  LOP3.LUT R40, R40, R42, RZ, 0x3c, !PT ;  /* 0x0000002a28287212 */ /* 0x000fc600078e3cff */
[----:B------:R-:W-:-:S04]  /*5e10*/  IMAD R41, R41, 0x1200, R43 ;  /* 0x0000120029297824 */ /* 0x000fc800078e022b */
[----:B------:R-:W-:Y:S02]  /*5e20*/  IMAD.IADD R40, R41, 0x1, R40 ;  /* 0x0000000129287824 */ /* 0x000fe400078e0228 */
[C---:B------:R-:W-:Y:S02]  /*5e30*/  IMAD R41, R17.reuse, 0x3600, R103 ;  /* 0x0000360011297824 */ /* 0x040fe400078e0267 */
[----:B------:R-:W-:-:S03]  /*5e40*/  IMAD R43, R17, 0x3600, R40 ;  /* 0x00003600112b7824 */ /* 0x000fc600078e0228 */
[----:B------:R-:W-:Y:S01]  /*5e50*/  LEA R41, R41, R16, 0x1 ;  /* 0x0000001029297211 */ /* 0x000fe200078e08ff */
[----:B------:R-:W-:-:S05]  /*5e60*/  IMAD R44, R43, 0x2, R16 ;  /* 0x000000022b2c7824 */ /* 0x000fca00078e0210 */
[----:B------:R-:W1:Y:S04]  /*5e70*/  LDS.128 R40, [R41+0x16a00] ;  /* 0x016a000029287984 */ /* 0x000e680000000c00 */
[----:B------:R-:W2:Y:S01]  /*5e80*/  LDS.128 R44, [R44+0x16a00] ;  /* 0x016a00002c2c7984 */ /* 0x000ea20000000c00 */
[----:B------:R-:W-:-:S13]  /*5e90*/  ISETP.GE.AND P4, PT, R4, R107, PT ;  /* 0x0000006b0400720c */ /* 0x000fda0003f86270 */
[----:B------:R-:W-:Y:S05]  /*5ea0*/  @P4 BRA `(.L_x_462) ;  /* 0x0000000400584947 */ /* 0x000fea0003800000 */
[----:B------:R-:W-:Y:S01]  /*5eb0*/  HADD2.F32 R59, -RZ, R126.H1_H1 ;  /* 0x3000007eff3b7230 */ /* 0x000fe20000004100 */
[----:B------:R-:W-:Y:S01]  /*5ec0*/  SHF.R.U32.HI R60, RZ, 0x10, R49 ;  /* 0x00000010ff3c7819 */ /* 0x000fe20000011631 */
[----:B--2---:R-:W-:Y:S01]  /*5ed0*/  HADD2.F32 R54, -RZ, R45.H0_H0 ;  /* 0x2000002dff367230 */ /* 0x004fe20000004100 */
[----:B------:R-:W-:Y:S01]  /*5ee0*/  SHF.R.U32.HI R58, RZ, 0x10, R37 ;  /* 0x00000010ff3a7819 */ /* 0x000fe20000011625 */
[----:B-1----:R-:W-:Y:S01]  /*5ef0*/  HADD2.F32 R56, -RZ, R41.H0_H0 ;  /* 0x20000029ff387230 */ /* 0x002fe20000004100 */
[----:B------:R-:W-:Y:S01]  /*5f00*/  SHF.R.U64 R48, R48, 0x10, R49 ;  /* 0x0000001030307819 */ /* 0x000fe20000001231 */
[----:B------:R-:W-:Y:S02]  /*5f10*/  HADD2.F32 R57, -RZ, R124.H1_H1 ;  /* 0x3000007cff397230 */ /* 0x000fe40000004100 */
[-C--:B------:R-:W-:Y:S01]  /*5f20*/  FMUL.FTZ R61, R54, R59.reuse ;  /* 0x0000003b363d7220 */ /* 0x080fe20000410000 */
[----:B------:R-:W-:Y:S02]  /*5f30*/  HADD2.F32 R60, -RZ, R60.H0_H0 ;  /* 0x2000003cff3c7230 */ /* 0x000fe40000004100 */
[----:B------:R-:W-:Y:S01]  /*5f40*/  FMUL.FTZ R59, R56, R59 ;  /* 0x0000003b383b7220 */ /* 0x000fe20000410000 */
[----:B------:R-:W-:-:S02]  /*5f50*/  HADD2.F32 R58, -RZ, R58.H0_H0 ;  /* 0x2000003aff3a7230 */ /* 0x000fc40000004100 */
[-C--:B------:R-:W-:Y:S01]  /*5f60*/  FFMA.FTZ R56, R56, R57.reuse, -R61 ;  /* 0x0000003938387223 */ /* 0x080fe2000001083d */
[----:B------:R-:W-:Y:S01]  /*5f70*/  SHF.R.U64 R49, R36, 0x10, R37 ;  /* 0x0000001024317819 */ /* 0x000fe20000001225 */
[----:B------:R-:W-:Y:S01]  /*5f80*/  FFMA.FTZ R54, R54, R57, R59 ;  /* 0x0000003936367223 */ /* 0x000fe2000001003b */
[----:B------:R-:W-:Y:S01]  /*5f90*/  HADD2.F32 R57, -RZ, R45.H1_H1 ;  /* 0x3000002dff397230 */ /* 0x000fe20000004100 */
[----:B------:R-:W-:Y:S01]  /*5fa0*/  SHF.R.U64 R38, R38, 0x10, R39 ;  /* 0x0000001026267819 */ /* 0x000fe20000001227 */
[----:B------:R-:W-:Y:S01]  /*5fb0*/  HADD2.F32 R45, -RZ, R41.H1_H1 ;  /* 0x30000029ff2d7230 */ /* 0x000fe20000004100 */
[----:B------:R-:W-:Y:S01]  /*5fc0*/  SHF.R.U64 R50, R50, 0x10, R51 ;  /* 0x0000001032327819 */ /* 0x000fe20000001233 */
[----:B------:R-:W-:Y:S02]  /*5fd0*/  HADD2.F32 R59, -RZ, R125.H1_H1 ;  /* 0x3000007dff3b7230 */ /* 0x000fe40000004100 */
[----:B------:R-:W-:Y:S01]  /*5fe0*/  FMUL.FTZ R62, R57, R60 ;  /* 0x0000003c393e7220 */ /* 0x000fe20000410000 */
[----:B------:R-:W-:-:S02]  /*5ff0*/  HADD2.F32 R37, -RZ, R48.H0_H0 ;  /* 0x20000030ff257230 */ /* 0x000fc40000004100 */
[C---:B------:R-:W-:Y:S01]  /*6000*/  FMUL.FTZ R60, R45.reuse, R60 ;  /* 0x0000003c2d3c7220 */ /* 0x040fe20000410000 */
[----:B------:R-:W-:Y:S02]  /*6010*/  HADD2.F32 R36, -RZ, R40.H1_H1 ;  /* 0x30000028ff247230 */ /* 0x000fe40000004100 */
[-C--:B------:R-:W-:Y:S01]  /*6020*/  FFMA.FTZ R45, R45, R58.reuse, -R62 ;  /* 0x0000003a2d2d7223 */ /* 0x080fe2000001083e */
[----:B------:R-:W-:Y:S02]  /*6030*/  HADD2.F32 R126, -RZ, R126.H0_H0 ;  /* 0x2000007eff7e7230 */ /* 0x000fe40000004100 */
[----:B------:R-:W-:Y:S01]  /*6040*/  FFMA.FTZ R41, R57, R58, R60 ;  /* 0x0000003a39297223 */ /* 0x000fe2000001003c */
[----:B------:R-:W-:Y:S02]  /*6050*/  HADD2.F32 R58, -RZ, R43.H0_H0 ;  /* 0x2000002bff3a7230 */ /* 0x000fe40000004100 */
[----:B------:R-:W-:Y:S01]  /*6060*/  HADD2.F32 R57, -RZ, R47.H0_H0 ;  /* 0x2000002fff397230 */ /* 0x000fe20000004100 */
[----:B------:R-:W-:Y:S01]  /*6070*/  F2FP.F16.F32.PACK_AB R45, R45, R56 ;  /* 0x000000382d2d723e */ /* 0x000fe200000000ff */
[----:B------:R-:W-:-:S02]  /*6080*/  HADD2.F32 R60, -RZ, R123.H1_H1 ;  /* 0x3000007bff3c7230 */ /* 0x000fc40000004100 */
[CC--:B------:R-:W-:Y:S01]  /*6090*/  FMUL.FTZ R62, R58.reuse, R59.reuse ;  /* 0x0000003b3a3e7220 */ /* 0x0c0fe20000410000 */
[----:B------:R-:W-:Y:S02]  /*60a0*/  HADD2.F32 R47, -RZ, R47.H1_H1 ;  /* 0x3000002fff2f7230 */ /* 0x000fe40000004100 */
[C---:B------:R-:W-:Y:S01]  /*60b0*/  FMUL.FTZ R61, R57.reuse, R59 ;  /* 0x0000003b393d7220 */ /* 0x040fe20000410000 */
[----:B------:R-:W-:Y:S01]  /*60c0*/  SHF.R.U32.HI R59, RZ, 0x10, R39 ;  /* 0x00000010ff3b7819 */ /* 0x000fe20000011627 */
[-C--:B------:R-:W-:Y:S01]  /*60d0*/  FFMA.FTZ R62, R57, R60.reuse, R62 ;  /* 0x0000003c393e7223 */ /* 0x080fe2000001003e */
[----:B------:R-:W-:Y:S01]  /*60e0*/  SHF.R.U32.HI R57, RZ, 0x10, R51 ;  /* 0x00000010ff397819 */ /* 0x000fe20000011633 */
[----:B------:R-:W-:Y:S01]  /*60f0*/  FFMA.FTZ R61, R58, R60, -R61 ;  /* 0x0000003c3a3d7223 */ /* 0x000fe2000001083d */
[----:B------:R-:W-:Y:S02]  /*6100*/  HADD2.F32 R58, -RZ, R43.H1_H1 ;  /* 0x3000002bff3a7230 */ /* 0x000fe40000004100 */
[----:B------:R-:W-:Y:S01]  /*6110*/  FMUL.FTZ R51, R36, R37 ;  /* 0x0000002524337220 */ /* 0x000fe20000410000 */
[----:B------:R-:W-:Y:S01]  /*6120*/  HADD2.F32 R43, -RZ, R59.H0_H0 ;  /* 0x2000003bff2b7230 */ /* 0x000fe20000004100 */
[----:B------:R-:W-:Y:S01]  /*6130*/  F2FP.F16.F32.PACK_AB R54, R41, R54 ;  /* 0x000000362936723e */ /* 0x000fe200000000ff */
[----:B------:R-:W-:-:S02]  /*6140*/  HADD2.F32 R57, -RZ, R57.H0_H0 ;  /* 0x20000039ff397230 */ /* 0x000fc40000004100 */
[----:B------:R-:W-:Y:S02]  /*6150*/  HADD2.F32 R39, -RZ, R49.H0_H0 ;  /* 0x20000031ff277230 */ /* 0x000fe40000004100 */
[----:B------:R-:W-:Y:S02]  /*6160*/  HADD2.F32 R48, -RZ, R125.H0_H0 ;  /* 0x2000007dff307230 */ /* 0x000fe40000004100 */
[CC--:B------:R-:W-:Y:S01]  /*6170*/  FMUL.FTZ R59, R47.reuse, R57.reuse ;  /* 0x000000392f3b7220 */ /* 0x0c0fe20000410000 */
[C---:B------:R-:W-:Y:S01]  /*6180*/  FMUL.FTZ R60, R58.reuse, R57 ;  /* 0x000000393a3c7220 */ /* 0x040fe20000410000 */
[--C-:B------:R-:W-:Y:S02]  /*6190*/  HADD2.F32 R57, -RZ, R44.reuse.H0_H0 ;  /* 0x2000002cff397230 */ /* 0x100fe40000004100 */
[----:B------:R-:W-:Y:S02]  /*61a0*/  HADD2.F32 R44, -RZ, R44.H1_H1 ;  /* 0x3000002cff2c7230 */ /* 0x000fe40000004100 */
[-C--:B------:R-:W-:Y:S01]  /*61b0*/  FFMA.FTZ R58, R58, R43.reuse, -R59 ;  /* 0x0000002b3a3a7223 */ /* 0x080fe2000001083b */
[----:B------:R-:W-:Y:S01]  /*61c0*/  FFMA.FTZ R43, R47, R43, R60 ;  /* 0x0000002b2f2b7223 */ /* 0x000fe2000001003c */
[----:B------:R-:W-:-:S02]  /*61d0*/  HADD2.F32 R47, -RZ, R40.H0_H0 ;  /* 0x20000028ff2f7230 */ /* 0x000fc40000004100 */
[-C--:B------:R-:W-:Y:S01]  /*61e0*/  FMUL.FTZ R60, R57, R126.reuse ;  /* 0x0000007e393c7220 */ /* 0x080fe20000410000 */
[C---:B------:R-:W-:Y:S01]  /*61f0*/  FMUL.FTZ R49, R44.reuse, R37 ;  /* 0x000000252c317220 */ /* 0x040fe20000410000 */
[----:B------:R-:W-:Y:S02]  /*6200*/  HADD2.F32 R37, -RZ, R46.H0_H0 ;  /* 0x2000002eff257230 */ /* 0x000fe40000004100 */
[-C--:B------:R-:W-:Y:S01]  /*6210*/  FFMA.FTZ R40, R44, R39.reuse, R51 ;  /* 0x000000272c287223 */ /* 0x080fe20000010033 */
[----:B------:R-:W-:Y:S02]  /*6220*/  HADD2.F32 R124, -RZ, R124.H0_H0 ;  /* 0x2000007cff7c7230 */ /* 0x000fe40000004100 */
[----:B------:R-:W-:Y:S01]  /*6230*/  FFMA.FTZ R36, R36, R39, -R49 ;  /* 0x0000002724247223 */ /* 0x000fe20000010831 */
[----:B------:R-:W-:Y:S02]  /*6240*/  HADD2.F32 R39, -RZ, R42.H0_H0 ;  /* 0x2000002aff277230 */ /* 0x000fe40000004100 */
[----:B------:R-:W-:Y:S01]  /*6250*/  FMUL.FTZ R126, R47, R126 ;  /* 0x0000007e2f7e7220 */ /* 0x000fe20000410000 */
[----:B------:R-:W-:-:S02]  /*6260*/  HADD2.F32 R51, -RZ, R50.H0_H0 ;  /* 0x20000032ff337230 */ /* 0x000fc40000004100 */
[----:B------:R-:W-:Y:S01]  /*6270*/  FMUL.FTZ R50, R37, R48 ;  /* 0x0000003025327220 */ /* 0x000fe20000410000 */
[----:B------:R-:W-:Y:S02]  /*6280*/  HADD2.F32 R46, -RZ, R46.H1_H1 ;  /* 0x3000002eff2e7230 */ /* 0x000fe40000004100 */
[----:B------:R-:W-:Y:S01]  /*6290*/  FFMA.FTZ R47, R47, R124, -R60 ;  /* 0x0000007c2f2f7223 */ /* 0x000fe2000001083c */
[----:B------:R-:W-:Y:S02]  /*62a0*/  HADD2.F32 R42, -RZ, R42.H1_H1 ;  /* 0x3000002aff2a7230 */ /* 0x000fe40000004100 */
[----:B------:R-:W-:Y:S01]  /*62b0*/  FMUL.FTZ R48, R39, R48 ;  /* 0x0000003027307220 */ /* 0x000fe20000410000 */
[----:B------:R-:W-:Y:S02]  /*62c0*/  HADD2.F32 R44, -RZ, R123.H0_H0 ;  /* 0x2000007bff2c7230 */ /* 0x000fe40000004100 */
[----:B------:R-:W-:Y:S01]  /*62d0*/  FFMA.FTZ R57, R57, R124, R126 ;  /* 0x0000007c39397223 */ /* 0x000fe2000001007e */
[----:B------:R-:W-:-:S02]  /*62e0*/  HADD2.F32 R49, -RZ, R38.H0_H0 ;  /* 0x20000026ff317230 */ /* 0x000fc40000004100 */
[-C--:B------:R-:W-:Y:S01]  /*62f0*/  FMUL.FTZ R59, R46, R51.reuse ;  /* 0x000000332e3b7220 */ /* 0x080fe20000410000 */
[----:B------:R-:W-:Y:S01]  /*6300*/  FMUL.FTZ R51, R42, R51 ;  /* 0x000000332a337220 */ /* 0x000fe20000410000 */
[-C--:B------:R-:W-:Y:S01]  /*6310*/  FFMA.FTZ R39, R39, R44.reuse, -R50 ;  /* 0x0000002c27277223 */ /* 0x080fe20000010832 */
[----:B------:R-:W-:Y:S01]  /*6320*/  FFMA.FTZ R48, R37, R44, R48 ;  /* 0x0000002c25307223 */ /* 0x000fe20000010030 */
[----:B------:R-:W-:Y:S01]  /*6330*/  F2FP.F16.F32.PACK_AB R44, R36, R47 ;  /* 0x0000002f242c723e */ /* 0x000fe200000000ff */
[-C--:B------:R-:W-:Y:S01]  /*6340*/  FFMA.FTZ R42, R42, R49.reuse, -R59 ;  /* 0x000000312a2a7223 */ /* 0x080fe2000001083b */
[----:B------:R-:W-:Y:S01]  /*6350*/  FFMA.FTZ R51, R46, R49, R51 ;  /* 0x000000312e337223 */ /* 0x000fe20000010033 */
[----:B------:R-:W-:Y:S01]  /*6360*/  F2FP.F16.F32.PACK_AB R58, R58, R61 ;  /* 0x0000003d3a3a723e */ /* 0x000fe200000000ff */
[----:B------:R-:W-:Y:S01]  /*6370*/  IMAD.MOV.U32 R41, RZ, RZ, R45 ;  /* 0x000000ffff297224 */ /* 0x000fe200078e002d */
[----:B------:R-:W-:Y:S01]  /*6380*/  F2FP.F16.F32.PACK_AB R62, R43, R62 ;  /* 0x0000003e2b3e723e */ /* 0x000fe200000000ff */
[----:B------:R-:W-:Y:S01]  /*6390*/  IMAD.MOV.U32 R45, RZ, RZ, R54 ;  /* 0x000000ffff2d7224 */ /* 0x000fe200078e0036 */
[----:B------:R-:W-:Y:S01]  /*63a0*/  F2FP.F16.F32.PACK_AB R57, R40, R57 ;  /* 0x000000392839723e */ /* 0x000fe200000000ff */
[----:B------:R-:W-:Y:S01]  /*63b0*/  IMAD.MOV.U32 R40, RZ, RZ, R44 ;  /* 0x000000ffff287224 */ /* 0x000fe200078e002c */
[----:B------:R-:W-:Y:S01]  /*63c0*/  F2FP.F16.F32.PACK_AB R42, R42, R39 ;  /* 0x000000272a2a723e */ /* 0x000fe200000000ff */
[----:B------:R-:W-:Y:S01]  /*63d0*/  IMAD.MOV.U32 R43, RZ, RZ, R58 ;  /* 0x000000ffff2b7224 */ /* 0x000fe200078e003a */
[----:B------:R-:W-:Y:S01]  /*63e0*/  F2FP.F16.F32.PACK_AB R46, R51, R48 ;  /* 0x00000030332e723e */ /* 0x000fe200000000ff */
[----:B------:R-:W-:-:S02]  /*63f0*/  IMAD.MOV.U32 R44, RZ, RZ, R57 ;  /* 0x000000ffff2c7224 */ /* 0x000fc400078e0039 */
[----:B------:R-:W-:-:S07]  /*6400*/  IMAD.MOV.U32 R47, RZ, RZ, R62 ;  /* 0x000000ffff2f7224 */ /* 0x000fce00078e003e */
.L_x_462:
[----:B------:R-:W-:Y:S05]  /*6410*/  BSYNC B1 ;  /* 0x0000000000017941 */ /* 0x000fea0003800000 */
.L_x_461:
[----:B-1----:R4:W-:Y:S01]  /*6420*/  STG.E.128 desc[UR60][R52.64], R40 ;  /* 0x0000002834007986 */ /* 0x0029e2000c101d3c */
[----:B------:R-:W-:-:S13]  /*6430*/  ISETP.GE.AND P4, PT, R55, R110, PT ;  /* 0x0000006e3700720c */ /* 0x000fda0003f86270 */
[----:B------:R-:W-:Y:S05]  /*6440*/  @P4 BRA `(.L_x_425) ;  /* 0x00000000009c4947 */ /* 0x000fea0003800000 */
[--C-:B------:R-:W-:Y:S02]  /*6450*/  SHF.R.S32.HI R36, RZ, 0x1f, R55.reuse ;  /* 0x0000001fff247819 */ /* 0x100fe40000011437 */
[----:B------:R-:W-:-:S04]  /*6460*/  IADD3 R55, P4, P5, R28, R96, R55 ;  /* 0x000000601c377210 */ /* 0x000fc80007d9e037 */
[----:B------:R-:W-:Y:S02]  /*6470*/  IADD3.X R36, R3, R114, R36, P4, P5 ;  /* 0x0000007203247210 */ /* 0x000fe400027ea424 */
[----:B------:R-:W-:-:S04]  /*6480*/  LEA R94, P4, R55, R94, 0x1 ;  /* 0x0000005e375e7211 */ /* 0x000fc800078808ff */
[----:B------:R-:W-:-:S05]  /*6490*/  LEA.HI.X R95, R55, R95, R36, 0x1, P4 ;  /* 0x0000005f375f7211 */ /* 0x000fca00020f0c24 */
[----:B--2---:R1:W-:Y:S01]  /*64a0*/  STG.E.128 desc[UR60][R94.64], R44 ;  /* 0x0000002c5e007986 */ /* 0x0043e2000c101d3c */
[----:B------:R-:W-:Y:S05]  /*64b0*/  BRA `(.L_x_425) ;  /* 0x0000000000807947 */ /* 0x000fea0003800000 */
.L_x_418:
[----:B------:R-:W2:Y:S02]  /*64c0*/  LDL R36, [R1+0x48] ;  /* 0x0000480001247983 */ /* 0x000ea40000100800 */
[----:B--2---:R-:W-:-:S13]  /*64d0*/  ISETP.NE.AND P3, PT, R36, 0x3, PT ;  /* 0x000000032400780c */ /* 0x004fda0003f65270 */
[----:B------:R-:W-:Y:S05]  /*64e0*/  @!P3 BRA `(.L_x_463) ;  /* 0x000000000004b947 */ /* 0x000fea0003800000 */
[----:B------:R-:W-:Y:S01]  /*64f0*/  BPT.TRAP 0x1 ;  /* 0x000000040000795c */ /* 0x000fe20000300000 */
.L_x_463:
[----:B------:R-:W-:Y:S01]  /*6500*/  IMAD R21, R17, 0x8, R16 ;  /* 0x0000000811157824 */ /* 0x000fe200078e0210 */
[----:B------:R-:W-:Y:S01]  /*6510*/  SHF.L.U32 R91, R145, 0x1f, RZ ;  /* 0x0000001f915b7819 */ /* 0x000fe200000006ff */
[----:B------:R-:W-:Y:S01]  /*6520*/  IMAD R90, R24, -0x90, R2 ;  /* 0xffffff70185a7824 */ /* 0x000fe200078e0202 */
[----:B------:R-:W-:Y:S02]  /*6530*/  BSSY B1, `(.L_x_464) ;  /* 0x0000004000017945 */ /* 0x000fe40003800000 */
[----:B------:R-:W0:Y:S02]  /*6540*/  SYNCS.PHASECHK.TRANS64.TRYWAIT P4, [R21+URZ+0x31c90], R91 ;  /* 0x031c905b150075a7 */ /* 0x000e24000808017f */
[----:B------:R-:W-:Y:S01]  /*6550*/  VIMNMX R90, R90, 0x90, PT ;  /* 0x000000905a5a7848 */ /* 0x000fe20003fe0100 */
[----:B0-----:R-:W-:Y:S06]  /*6560*/  @!P4 BRA `(.L_x_465) ;  /* 0x000001840034c947 */ /* 0x001fec0003800000 */
.L_x_710:
[----:B------:R-:W-:Y:S05]  /*6570*/  BSYNC B1 ;  /* 0x0000000000017941 */ /* 0x000fea0003800000 */
.L_x_464:
[----:B------:R-:W-:-:S13]  /*6580*/  ISETP.GE.AND P4, PT, R19, R90, PT ;  /* 0x0000005a1300720c */ /* 0x000fda0003f86270 */
[----:B------:R-:W-:Y:S05]  /*6590*/  @P4 BRA `(.L_x_425) ;  /* 0x0000000000484947 */ /* 0x000fea0003800000 */
[----:B------:R-:W-:-:S13]  /*65a0*/  ISETP.NE.AND P4, PT, R11, RZ, PT ;  /* 0x000000ff0b00720c */ /* 0x000fda0003f85270 */
[----:B------:R-:W1:Y:S04]  /*65b0*/  @P4 LDS.128 R36, [R83+0x16800] ;  /* 0x0168000053244984 */ /* 0x000e680000000c00 */
[----:B-1----:R-:W-:Y:S01]  /*65c0*/  @P4 STG.E.128 desc[UR60][R40.64], R36 ;  /* 0x0000002428004986 */ /* 0x002fe2000c101d3c */
        /* <DEDUP_REMOVED lines=14> */
[----:B-1----:R1:W-:Y:S02]  /*66b0*/  @P4 STG.E.128 desc[UR60][R40.64+0xa0], R36 ;  /* 0x0000a02428004986 */ /* 0x0023e4000c101d3c */
.L_x_425:
[----:B------:R-:W-:Y:S05]  /*66c0*/  BSYNC B0 ;  /* 0x0000000000007941 */ /* 0x000fea0003800000 */
.L_x_417:
[----:B-1234-:R-:W1:Y:S01]  /*66d0*/  S2R R36, SR_TID.X ;  /* 0x0000000000247919 */ /* 0x01ee620000002100 */
[----:B------:R-:W-:Y:S01]  /*66e0*/  @!PT LDS RZ, [RZ] ;  /* 0x00000000fffff984 */ /* 0x000fe20000000800 */
[----:B------:R-:W-:Y:S01]  /*66f0*/  @!PT LDS RZ, [RZ] ;  /* 0x00000000fffff984 */ /* 0x000fe20000000800 */
[----:B------:R-:W-:Y:S01]  /*6700*/  @!PT LDS RZ, [RZ] ;  /* 0x00000000fffff984 */ /* 0x000fe20000000800 */
[----:B------:R-:W-:Y:S01]  /*6710*/  @!PT LDS RZ, [RZ] ;  /* 0x00000000fffff984 */ /* 0x000fe20000000800 */
[----:B------:R2:W-:Y:S06]  /*6720*/  MEMBAR.ALL.CTA ;  /* 0x0000000000007992 */ /* 0x0005ec0000008000 */
[----:B--2---:R-:W2:Y:S01]  /*6730*/  FENCE.VIEW.ASYNC.S ;  /* 0x00000000000073c6 */ /* 0x004ea20000000000 */
[----:B------:R-:W-:Y:S05]  /*6740*/  WARPSYNC.ALL ;  /* 0x0000000000007948 */ /* 0x000fea0003800000 */
[----:B------:R-:W-:Y:S01]  /*6750*/  BSSY B0, `(.L_x_466) ;  /* 0x0000009000007945 */ /* 0x000fe20003800000 */
[----:B-1----:R-:W-:Y:S01]  /*6760*/  LOP3.LUT R36, R36, 0x7f, RZ, 0xc0, !PT ;  /* 0x0000007f24247812 */ /* 0x002fe200078ec0ff */
[----:B--2---:R1:W-:Y:S03]  /*6770*/  BAR.SYNC.DEFER_BLOCKING R113, 0x80 ;  /* 0x000200710000751d */ /* 0x0043e60000010000 */
[----:B------:R-:W-:-:S13]  /*6780*/  ISETP.NE.AND P4, PT, R36, RZ, PT ;  /* 0x000000ff2400720c */ /* 0x000fda0003f85270 */
[----:B------:R-:W-:-:S05]  /*6790*/  @!P4 VIADD R36, R21, 0x31ca0 ;  /* 0x00031ca01524c836 */ /* 0x000fca0000000000 */
[----:B------:R-:W-:-:S04]  /*67a0*/  @!P4 PRMT R36, RZ, 0x654, R36 ;  /* 0x00000654ff24c816 */ /* 0x000fc80000000024 */
[----:B------:R1:W-:Y:S01]  /*67b0*/  @!P4 SYNCS.ARRIVE.TRANS64.RED.A1T0 RZ, [R36+URZ], RZ ;  /* 0x000000ff24ffc9a7 */ /* 0x0003e2000810043f */
[----:B------:R-:W-:Y:S05]  /*67c0*/  @!P3 BRA `(.L_x_467) ;  /* 0x000000000004b947 */ /* 0x000fea0003800000 */
[----:B------:R-:W-:Y:S01]  /*67d0*/  BPT.TRAP 0x1 ;  /* 0x000000040000795c */ /* 0x000fe20000300000 */
.L_x_467:
[----:B------:R-:W-:Y:S05]  /*67e0*/  BSYNC B0 ;  /* 0x0000000000007941 */ /* 0x000fea0003800000 */
.L_x_466:
[----:B------:R-:W2:Y:S01]  /*67f0*/  SYNCS.PHASECHK.TRANS64.TRYWAIT P3, [R21+URZ+0x31cb0], R91 ;  /* 0x031cb05b150075a7 */ /* 0x000ea2000806017f */
[----:B------:R-:W-:Y:S04]  /*6800*/  BSSY B0, `(.L_x_468) ;  /* 0x0000002000007945 */ /* 0x000fe80003800000 */
[----:B--2---:R-:W-:Y:S05]  /*6810*/  @!P3 BRA `(.L_x_469) ;  /* 0x00000180009cb947 */ /* 0x004fea0003800000 */
.L_x_711:
[----:B------:R-:W-:Y:S05]  /*6820*/  BSYNC B0 ;  /* 0x0000000000007941 */ /* 0x000fea0003800000 */
.L_x_468:
[----:B------:R-:W-:Y:S01]  /*6830*/  ISETP.GE.AND P3, PT, R19, R90, PT ;  /* 0x0000005a1300720c */ /* 0x000fe20003f66270 */
[----:B------:R-:W-:-:S12]  /*6840*/  BSSY B0, `(.L_x_470) ;  /* 0x0000020000007945 */ /* 0x000fd80003800000 */
[----:B------:R-:W-:Y:S05]  /*6850*/  @P3 BRA `(.L_x_471) ;  /* 0x0000000000783947 */ /* 0x000fea0003800000 */
[----:B------:R-:W-:Y:S01]  /*6860*/  IMAD.WIDE R38, R24, 0x90, R78 ;  /* 0x0000009018267825 */ /* 0x000fe200078e024e */
[----:B------:R-:W-:-:S03]  /*6870*/  ULDC.64 UR4, c[0x0][0x328] ;  /* 0x0000ca0000047ab9 */ /* 0x000fc60000000a00 */
[----:B------:R-:W-:Y:S02]  /*6880*/  IMAD R39, R39, UR4, RZ ;  /* 0x0000000427277c24 */ /* 0x000fe4000f8e02ff */
[----:B-1----:R-:W-:Y:S02]  /*6890*/  IMAD.MOV.U32 R36, RZ, RZ, R30 ;  /* 0x000000ffff247224 */ /* 0x002fe400078e001e */
[----:B------:R-:W-:Y:S02]  /*68a0*/  IMAD.MOV.U32 R37, RZ, RZ, R88 ;  /* 0x000000ffff257224 */ /* 0x000fe400078e0058 */
[C---:B------:R-:W-:Y:S02]  /*68b0*/  IMAD R39, R38.reuse, UR5, R39 ;  /* 0x0000000526277c24 */ /* 0x040fe4000f8e0227 */
[----:B------:R-:W-:Y:S01]  /*68c0*/  IMAD.WIDE.U32 R36, R38, UR4, R36 ;  /* 0x0000000426247c25 */ /* 0x000fe2000f8e0024 */
[----:B------:R-:W-:-:S03]  /*68d0*/  ULDC.64 UR4, c[0x0][0x318] ;  /* 0x0000c60000047ab9 */ /* 0x000fc60000000a00 */
[----:B------:R-:W-:Y:S01]  /*68e0*/  IMAD.IADD R37, R37, 0x1, R39 ;  /* 0x0000000125257824 */ /* 0x000fe200078e0227 */
[----:B------:R-:W-:Y:S01]  /*68f0*/  LEA R40, P3, R36, UR4, 0x1 ;  /* 0x0000000424287c11 */ /* 0x000fe2000f8608ff */
[----:B------:R-:W-:-:S03]  /*6900*/  ULDC UR4, c[0x0][0x2f4] ;  /* 0x0000bd0000047ab9 */ /* 0x000fc60000000800 */
[----:B------:R-:W-:Y:S02]  /*6910*/  LEA.HI.X R41, R36, UR5, R37, 0x1, P3 ;  /* 0x0000000524297c11 */ /* 0x000fe400098f0c25 */
[----:B------:R-:W-:-:S13]  /*6920*/  ISETP.GE.AND P3, PT, R22, UR4, PT ;  /* 0x0000000416007c0c */ /* 0x000fda000bf66270 */
[----:B------:R-:W1:Y:S04]  /*6930*/  @!P3 LDS.128 R36, [R83] ;  /* 0x000000005324b984 */ /* 0x000e680000000c00 */
[----:B-1----:R-:W-:Y:S01]  /*6940*/  @!P3 STG.E.128 desc[UR60][R40.64], R36 ;  /* 0x000000242800b986 */ /* 0x002fe2000c101d3c */
[----:B------:R-:W-:-:S13]  /*6950*/  ISETP.GE.AND P3, PT, R4, UR4, PT ;  /* 0x0000000404007c0c */ /* 0x000fda000bf66270 */
[----:B------:R-:W1:Y:S04]  /*6960*/  @!P3 LDS.128 R36, [R83+0x2400] ;  /* 0x002400005324b984 */ /* 0x000e680000000c00 */
[----:B-1----:R-:W-:Y:S01]  /*6970*/  @!P3 STG.E.128 desc[UR60][R40.64+0x40], R36 ;  /* 0x000040242800b986 */ /* 0x002fe2000c101d3c */
[----:B------:R-:W-:-:S13]  /*6980*/  ISETP.GE.AND P3, PT, R6, UR4, PT ;  /* 0x0000000406007c0c */ /* 0x000fda000bf66270 */
[----:B------:R-:W1:Y:S04]  /*6990*/  @!P3 LDS.128 R36, [R83+0x4800] ;  /* 0x004800005324b984 */ /* 0x000e680000000c00 */
[----:B-1----:R-:W-:Y:S01]  /*69a0*/  @!P3 STG.E.128 desc[UR60][R40.64+0x80], R36 ;  /* 0x000080242800b986 */ /* 0x002fe2000c101d3c */
        /* <DEDUP_REMOVED lines=8> */
[----:B-1----:R3:W-:Y:S02]  /*6a30*/  @!P3 STG.E.128 desc[UR60][R40.64+0xa0], R36 ;  /* 0x0000a0242800b986 */ /* 0x0027e4000c101d3c */
.L_x_471:
[----:B------:R-:W-:Y:S05]  /*6a40*/  BSYNC B0 ;  /* 0x0000000000007941 */ /* 0x000fea0003800000 */
.L_x_470:
[----:B------:R-:W-:Y:S01]  /*6a50*/  @!PT LDS RZ, [RZ] ;  /* 0x00000000fffff984 */ /* 0x000fe20000000800 */
[----:B------:R-:W-:Y:S01]  /*6a60*/  @!PT LDS RZ, [RZ] ;  /* 0x00000000fffff984 */ /* 0x000fe20000000800 */
[----:B------:R-:W-:Y:S01]  /*6a70*/  @!PT LDS RZ, [RZ] ;  /* 0x00000000fffff984 */ /* 0x000fe20000000800 */
[----:B------:R-:W-:Y:S01]  /*6a80*/  @!PT LDS RZ, [RZ] ;  /* 0x00000000fffff984 */ /* 0x000fe20000000800 */
[----:B------:R4:W-:Y:S06]  /*6a90*/  MEMBAR.ALL.CTA ;  /* 0x0000000000007992 */ /* 0x0009ec0000008000 */
[----:B----4-:R-:W4:Y:S01]  /*6aa0*/  FENCE.VIEW.ASYNC.S ;  /* 0x00000000000073c6 */ /* 0x010f220000000000 */
[----:B------:R-:W-:Y:S02]  /*6ab0*/  VIADD R17, R17, 0x1 ;  /* 0x0000000111117836 */ /* 0x000fe40000000000 */
[----:B0-2---:R-:W-:Y:S01]  /*6ac0*/  @!P4 VIADD R21, R21, 0x31cc0 ;  /* 0x00031cc01515c836 */ /* 0x005fe20000000000 */
[----:B----4-:R0:W-:Y:S02]  /*6ad0*/  BAR.SYNC.DEFER_BLOCKING R113, 0x80 ;  /* 0x000200710000751d */ /* 0x0101e40000010000 */
[----:B------:R-:W-:-:S02]  /*6ae0*/  ISETP.NE.AND P3, PT, R17, 0x2, PT ;  /* 0x000000021100780c */ /* 0x000fc40003f65270 */
[----:B------:R-:W-:Y:S02]  /*6af0*/  @!P4 PRMT R21, RZ, 0x654, R21 ;  /* 0x00000654ff15c816 */ /* 0x000fe40000000015 */
[----:B------:R-:W-:Y:S02]  /*6b00*/  SEL R26, RZ, 0x1, P3 ;  /* 0x00000001ff1a7807 */ /* 0x000fe40001800000 */
[----:B------:R-:W-:Y:S02]  /*6b10*/  SEL R17, R17, RZ, P3 ;  /* 0x000000ff11117207 */ /* 0x000fe40001800000 */
[----:B------:R-:W-:Y:S01]  /*6b20*/  LOP3.LUT R145, R145, R26, RZ, 0x3c, !PT ;  /* 0x0000001a91917212 */ /* 0x000fe200078e3cff */
[----:B------:R0:W-:Y:S01]  /*6b30*/  @!P4 SYNCS.ARRIVE.TRANS64.RED.A1T0 RZ, [R21+URZ], RZ ;  /* 0x000000ff15ffc9a7 */ /* 0x0001e2000810043f */
[----:B------:R-:W-:Y:S05]  /*6b40*/  @P2 BRA `(.L_x_472) ;  /* 0xffffffbc003c2947 */ /* 0x000fea000383ffff */
[----:B-1-3--:R-:W1:Y:S01]  /*6b50*/  S2R R36, SR_TID.X ;  /* 0x0000000000247919 */ /* 0x00ae620000002100 */
[----:B------:R-:W-:Y:S02]  /*6b60*/  PLOP3.LUT P0, PT, PT, PT, PT, 0x8, 0x0 ;  /* 0x000000000000781c */ /* 0x000fe40003f0e170 */
[----:B-1----:R-:W-:-:S04]  /*6b70*/  SHF.R.U32.HI R36, RZ, 0x7, R36 ;  /* 0x00000007ff247819 */ /* 0x002fc80000011624 */
[----:B------:R-:W-:-:S13]  /*6b80*/  ISETP.NE.AND P5, PT, R36, 0x1, PT ;  /* 0x000000012400780c */ /* 0x000fda0003fa5270 */
[----:B------:R-:W-:Y:S06]  /*6b90*/  @!P5 BAR.ARV 0x9, 0x100 ;  /* 0x024400000000db1d */ /* 0x000fec0000002000 */
.L_x_412:
[----:B------:R-:W-:Y:S02]  /*6ba0*/  ISETP.GE.AND P2, PT, R112, 0x1, PT ;  /* 0x000000017000780c */ /* 0x000fe40003f46270 */
[----:B------:R-:W-:Y:S02]  /*6bb0*/  CS2R R2, SRZ ;  /* 0x0000000000027805 */ /* 0x000fe4000001ff00 */
[----:B------:R-:W-:Y:S01]  /*6bc0*/  PLOP3.LUT P1, PT, PT, PT, PT, 0x80, 0x0 ;  /* 0x000000000000781c */ /* 0x000fe20003f2f070 */
[----:B------:R-:W-:Y:S01]  /*6bd0*/  IMAD.MOV.U32 R0, RZ, RZ, RZ ;  /* 0x000000ffff007224 */ /* 0x000fe200078e00ff */
[----:B------:R-:W-:Y:S02]  /*6be0*/  CS2R R46, SRZ ;  /* 0x00000000002e7805 */ /* 0x000fe4000001ff00 */
[----:B------:R-:W-:Y:S02]  /*6bf0*/  CS2R R34, SRZ ;  /* 0x0000000000227805 */ /* 0x000fe4000001ff00 */
[----:B------:R-:W-:-:S02]  /*6c00*/  CS2R R52, SRZ ;  /* 0x0000000000347805 */ /* 0x000fc4000001ff00 */
[----:B------:R-:W-:Y:S01]  /*6c10*/  CS2R R28, SRZ ;  /* 0x00000000001c7805 */ /* 0x000fe2000001ff00 */
[----:B------:R-:W-:Y:S01]  /*6c20*/  IMAD.MOV.U32 R43, RZ, RZ, RZ ;  /* 0x000000ffff2b7224 */ /* 0x000fe200078e00ff */
        /* <DEDUP_REMOVED lines=8> */
[----:B------:R-:W-:Y:S01]  /*6cb0*/  CS2R R78, SRZ ;  /* 0x00000000004e7805 */ /* 0x000fe2000001ff00 */
[----:B------:R-:W-:Y:S01]  /*6cc0*/  IMAD.MOV.U32 R41, RZ, RZ, RZ ;  /* 0x000000ffff297224 */ /* 0x000fe200078e00ff */
[----:B------:R-:W-:Y:S02]  /*6cd0*/  CS2R R64, SRZ ;  /* 0x0000000000407805 */ /* 0x000fe4000001ff00 */
[----:B------:R-:W-:-:S02]  /*6ce0*/  CS2R R26, SRZ ;  /* 0x00000000001a7805 */ /* 0x000fc4000001ff00 */
[----:B------:R-:W-:Y:S02]  /*6cf0*/  CS2R R74, SRZ ;  /* 0x00000000004a7805 */ /* 0x000fe4000001ff00 */
[----:B------:R-:W-:Y:S01]  /*6d00*/  CS2R R72, SRZ ;  /* 0x0000000000487805 */ /* 0x000fe2000001ff00 */
[----:B------:R-:W-:Y:S01]  /*6d10*/  IMAD.MOV.U32 R84, RZ, RZ, RZ ;  /* 0x000000ffff547224 */ /* 0x000fe200078e00ff */
[----:B------:R-:W-:Y:S02]  /*6d20*/  CS2R R80, SRZ ;  /* 0x0000000000507805 */ /* 0x000fe4000001ff00 */
[----:B------:R-:W-:Y:S02]  /*6d30*/  CS2R R68, SRZ ;  /* 0x0000000000447805 */ /* 0x000fe4000001ff00 */
[----:B------:R-:W-:Y:S01]  /*6d40*/  MOV R88, RZ ;  /* 0x000000ff00587202 */ /* 0x000fe20000000f00 */
[----:B------:R-:W-:Y:S02]  /*6d50*/  IMAD.MOV.U32 R6, RZ, RZ, RZ ;  /* 0x000000ffff067224 */ /* 0x000fe400078e00ff */
[----:B------:R-:W-:-:S02]  /*6d60*/  IMAD.MOV.U32 R86, RZ, RZ, RZ ;  /* 0x000000ffff567224 */ /* 0x000fc400078e00ff */
[----:B------:R-:W-:Y:S01]  /*6d70*/  IMAD.MOV.U32 R83, RZ, RZ, RZ ;  /* 0x000000ffff537224 */ /* 0x000fe200078e00ff */
[----:B------:R-:W-:Y:S06]  /*6d80*/  @P0 BRA `(.L_x_473) ;  /* 0x00000000000c0947 */ /* 0x000fec0003800000 */
[----:B------:R-:W1:Y:S01]  /*6d90*/  FENCE.VIEW.ASYNC.G ;  /* 0x00000000000073c6 */ /* 0x000e620000000100 */
[----:B------:R-:W-:Y:S05]  /*6da0*/  WARPSYNC.ALL ;  /* 0x0000000000007948 */ /* 0x000fea0003800000 */
[----:B-1----:R-:W-:Y:S06]  /*6db0*/  BAR.ARV 0xc, 0x200 ;  /* 0x0308000000007b1d */ /* 0x002fec0000002000 */
.L_x_473:
[----:B------:R-:W-:Y:S02]  /*6dc0*/  IMAD.MOV.U32 R82, RZ, RZ, RZ ;  /* 0x000000ffff527224 */ /* 0x000fe400078e00ff */
[----:B------:R-:W-:Y:S01]  /*6dd0*/  IMAD.MOV.U32 R7, RZ, RZ, RZ ;  /* 0x000000ffff077224 */ /* 0x000fe200078e00ff */
[----:B------:R-:W-:Y:S06]  /*6de0*/  @!P2 BRA `(.L_x_474) ;  /* 0x000000e80034a947 */ /* 0x000fec0003800000 */
[----:B------:R-:W-:-:S03]  /*6df0*/  UMOV UR4, 0xffffffff ;  /* 0xffffffff00047882 */ /* 0x000fc60000000000 */
[----:B------:R-:W-:Y:S05]  /*6e00*/  BRA.DIV UR4, `(.L_x_475) ;  /* 0x0000017e04347947 */ /* 0x000fea000b800000 */
[----:B------:R-:W1:Y:S02]  /*6e10*/  S2R R0, SR_TID.X ;  /* 0x0000000000007919 */ /* 0x000e640000002100 */
[----:B-1----:R-:W-:-:S05]  /*6e20*/  VIADD R2, R0, 0xffffff80 ;  /* 0xffffff8000027836 */ /* 0x002fca0000000000 */
[----:B------:R-:W-:-:S04]  /*6e30*/  SHF.R.S32.HI R0, RZ, 0x1f, R2 ;  /* 0x0000001fff007819 */ /* 0x000fc80000011402 */
[----:B------:R-:W-:-:S04]  /*6e40*/  LEA.HI R0, R0, R2, RZ, 0x7 ;  /* 0x0000000200007211 */ /* 0x000fc800078f38ff */
[----:B------:R-:W-:-:S06]  /*6e50*/  SHF.R.S32.HI R0, RZ, 0x7, R0 ;  /* 0x00000007ff007819 */ /* 0x000fcc0000011400 */
[----:B------:R-:W1:Y:S04]  /*6e60*/  SHFL.IDX PT, R0, R0, RZ, 0x1f ;  /* 0x00001fff00007589 */ /* 0x000e6800000e0000 */
[----:B-1----:R1:W-:Y:S02]  /*6e70*/  STL [R1+0x78], R0 ;  /* 0x0000780001007387 */ /* 0x0023e40000100800 */
.L_x_714:
[----:B------:R-:W1:Y:S01]  /*6e80*/  LDL R3, [R1+0x78] ;  /* 0x0000780001037983 */ /* 0x000e620000100800 */
[----:B------:R-:W-:Y:S01]  /*6e90*/  BSSY B6, `(.L_x_476) ;  /* 0x000001b000067945 */ /* 0x000fe20003800000 */
[----:B-1----:R-:W-:-:S05]  /*6ea0*/  IMAD.HI R0, R3, 0x55555556, RZ ;  /* 0x5555555603007827 */ /* 0x002fca00078e02ff */
[----:B------:R-:W-:-:S05]  /*6eb0*/  LEA.HI R2, R0, R0, RZ, 0x1 ;  /* 0x0000000000027211 */ /* 0x000fca00078f08ff */
[----:B------:R-:W-:Y:S02]  /*6ec0*/  IMAD R2, R2, -0x3, R3 ;  /* 0xfffffffd02027824 */ /* 0x000fe400078e0203 */
[----:B------:R-:W-:-:S04]  /*6ed0*/  VIADD R3, R16, 0x24300 ;  /* 0x0002430010037836 */ /* 0x000fc80000000000 */
[----:B------:R-:W-:Y:S01]  /*6ee0*/  IMAD R0, R2, 0x800, R3 ;  /* 0x0000080002007824 */ /* 0x000fe200078e0203 */
[----:B------:R-:W-:-:S04]  /*6ef0*/  LOP3.LUT P0, RZ, R3, 0x9f, RZ, 0xc0, !PT ;  /* 0x0000009f03ff7812 */ /* 0x000fc8000780c0ff */
[----:B------:R-:W-:-:S04]  /*6f00*/  SHF.R.U32.HI R0, RZ, 0x4, R0 ;  /* 0x00000004ff007819 */ /* 0x000fc80000011600 */
[----:B------:R-:W-:-:S05]  /*6f10*/  LOP3.LUT R0, R0, 0x3fff, RZ, 0xc0, !PT ;  /* 0x00003fff00007812 */ /* 0x000fca00078ec0ff */
[----:B------:R1:W-:Y:S01]  /*6f20*/  STL [R1+0x80], R0 ;  /* 0x0000800001007387 */ /* 0x0003e20000100800 */
[----:B------:R-:W-:Y:S05]  /*6f30*/  @!P0 BRA `(.L_x_477) ;  /* 0x0000000000408947 */ /* 0x000fea0003800000 */
[----:B-1----:R-:W-:Y:S01]  /*6f40*/  MOV R0, 0x0 ;  /* 0x0000000000007802 */ /* 0x002fe20000000f00 */
[----:B------:R-:W-:Y:S01]  /*6f50*/  ULDC.64 UR4, c[0x4][0xa8] ;  /* 0x01002a0000047ab9 */ /* 0x000fe20000000a00 */
[----:B------:R-:W-:Y:S01]  /*6f60*/  ULDC.64 UR6, c[0x4][0xb0] ;  /* 0x01002c0000067ab9 */ /* 0x000fe20000000a00 */
[----:B------:R-:W-:Y:S01]  /*6f70*/  IMAD.U32 R4, RZ, RZ, UR4 ;  /* 0x00000004ff047e24 */ /* 0x000fe2000f8e00ff */
[----:B0-----:R0:W1:Y:S01]  /*6f80*/  LDC.64 R14, c[0x4][R0] ;  /* 0x01000000000e7b82 */ /* 0x0010620000000a00 */
        /* <DEDUP_REMOVED lines=11> */
.L_x_477:
[----:B------:R-:W-:Y:S05]  /*7040*/  BSYNC B6 ;  /* 0x0000000000067941 */ /* 0x000fea0003800000 */
.L_x_476:
[----:B------:R-:W-:Y:S02]  /*7050*/  ULDC UR4, c[0x0][0x3f4] ;  /* 0x0000fd0000047ab9 */ /* 0x000fe40000000800 */
[----:B------:R-:W-:-:S13]  /*7060*/  ISETP.LT.AND P0, PT, RZ, UR4, PT ;  /* 0x00000004ff007c0c */ /* 0x000fda000bf01270 */
[----:B------:R-:W-:Y:S05]  /*7070*/  @P0 BRA `(.L_x_478) ;  /* 0x0000000000400947 */ /* 0x000fea0003800000 */
[----:B------:R-:W1:Y:S02]  /*7080*/  LDL R20, [R1+0x98] ;  /* 0x0000980001147983 */ /* 0x000e640000100800 */
[----:B-1----:R-:W-:-:S04]  /*7090*/  LEA.HI R0, R20, R20, RZ, 0x1 ;  /* 0x0000001414007211 */ /* 0x002fc800078f08ff */
[----:B------:R-:W-:-:S05]  /*70a0*/  LOP3.LUT R0, R0, 0xfffffffe, RZ, 0xc0, !PT ;  /* 0xfffffffe00007812 */ /* 0x000fca00078ec0ff */
[----:B------:R-:W-:-:S05]  /*70b0*/  IMAD.IADD R0, R20, 0x1, -R0 ;  /* 0x0000000114007824 */ /* 0x000fca00078e0a00 */
[----:B------:R-:W-:-:S04]  /*70c0*/  SHF.L.U32 R3, R0, 0x1f, RZ ;  /* 0x0000001f00037819 */ /* 0x000fc800000006ff */
[----:B------:R1:W2:Y:S03]  /*70d0*/  SYNCS.PHASECHK.TRANS64.TRYWAIT P0, [R16+URZ+0x31c00], R3 ;  /* 0x031c0003100075a7 */ /* 0x0002a6000800017f */
[----:B--2---:R-:W-:Y:S05]  /*70e0*/  @!P0 NANOSLEEP.SYNCS 0x989680 ;  /* 0x009896800000895d */ /* 0x004fea0003900000 */
[----:B------:R-:W2:Y:S01]  /*70f0*/  @!P0 SYNCS.PHASECHK.TRANS64 P0, [R16+URZ+0x31c00], R3 ;  /* 0x031c0003100085a7 */ /* 0x000ea2000800007f */
[----:B------:R-:W-:Y:S04]  /*7100*/  BSSY B0, `(.L_x_479) ;  /* 0x0000006000007945 */ /* 0x000fe80003800000 */
[----:B--2---:R-:W-:Y:S05]  /*7110*/  @P0 BRA `(.L_x_480) ;  /* 0x0000000000100947 */ /* 0x004fea0003800000 */
.L_x_481:
[----:B--2---:R2:W3:Y:S02]  /*7120*/  SYNCS.PHASECHK.TRANS64.TRYWAIT P0, [R16+URZ+0x31c00], R3 ;  /* 0x031c0003100075a7 */ /* 0x0044e4000800017f */
[----:B---3--:R-:W-:Y:S05]  /*7130*/  @!P0 NANOSLEEP.SYNCS 0x989680 ;  /* 0x009896800000895d */ /* 0x008fea0003900000 */
[----:B------:R-:W3:Y:S02]  /*7140*/  @!P0 SYNCS.PHASECHK.TRANS64 P0, [R16+URZ+0x31c00], R3 ;  /* 0x031c0003100085a7 */ /* 0x000ee4000800007f */
[----:B---3--:R-:W-:Y:S05]  /*7150*/  @!P0 BRA `(.L_x_481) ;  /* 0xfffffffc00f08947 */ /* 0x008fea000383ffff */
.L_x_480:
[----:B------:R-:W-:Y:S05]  /*7160*/  BSYNC B0 ;  /* 0x0000000000007941 */ /* 0x000fea0003800000 */
.L_x_479:
[----:B------:R-:W-:Y:S05]  /*7170*/  BRA `(.L_x_482) ;  /* 0x0000003800607947 */ /* 0x000fea0003800000 */
.L_x_478:
[----:B------:R-:W2:Y:S01]  /*7180*/  LDL R6, [R1+0xb0] ;  /* 0x0000b00001067983 */ /* 0x000ea20000100800 */
[----:B-1---5:R-:W-:Y:S01]  /*7190*/  SHF.R.S32.HI R0, RZ, 0x1f, R106 ;  /* 0x0000001fff007819 */ /* 0x022fe2000001146a */
[----:B------:R-:W-:Y:S01]  /*71a0*/  ULDC.64 UR4, c[0x0][0x3f8] ;  /* 0x0000fe0000047ab9 */ /* 0x000fe20000000a00 */
[----:B------:R-:W-:Y:S01]  /*71b0*/  ULDC.64 UR6, c[0x0][0x408] ;  /* 0x0001020000067ab9 */ /* 0x000fe20000000a00 */
[----:B------:R-:W-:-:S04]  /*71c0*/  IMAD.WIDE.U32 R4, R106, UR4, RZ ;  /* 0x000000046a047c25 */ /* 0x000fc8000f8e00ff */
[C---:B------:R-:W-:Y:S02]  /*71d0*/  IMAD R3, R0.reuse, UR4, RZ ;  /* 0x0000000400037c24 */ /* 0x040fe4000f8e02ff */
[----:B------:R-:W-:Y:S02]  /*71e0*/  IMAD R7, R0, UR6, RZ ;  /* 0x0000000600077c24 */ /* 0x000fe4000f8e02ff */
[C---:B------:R-:W-:Y:S01]  /*71f0*/  IMAD R3, R106.reuse, UR5, R3 ;  /* 0x000000056a037c24 */ /* 0x040fe2000f8e0203 */
[----:B------:R-:W-:Y:S01]  /*7200*/  ULDC.64 UR4, c[0x0][0x3e8] ;  /* 0x0000fa0000047ab9 */ /* 0x000fe20000000a00 */
[----:B------:R-:W-:Y:S01]  /*7210*/  IMAD R7, R106, UR7, R7 ;  /* 0x000000076a077c24 */ /* 0x000fe2000f8e0207 */
[----:B------:R-:W-:Y:S01]  /*7220*/  LEA R24, P1, R4, UR4, 0x1 ;  /* 0x0000000404187c11 */ /* 0x000fe2000f8208ff */
[----:B------:R-:W-:Y:S01]  /*7230*/  IMAD.WIDE.U32 R106, R106, UR6, RZ ;  /* 0x000000066a6a7c25 */ /* 0x000fe2000f8e00ff */
[----:B------:R-:W-:Y:S01]  /*7240*/  ULDC.64 UR6, c[0x0][0x400] ;  /* 0x0001000000067ab9 */ /* 0x000fe20000000a00 */
[----:B------:R-:W-:-:S02]  /*7250*/  IADD3 R25, R3, R5, RZ ;  /* 0x0000000503197210 */ /* 0x000fc40007ffe0ff */
[----:B------:R-:W-:Y:S01]  /*7260*/  IMAD.IADD R27, R7, 0x1, R107 ;  /* 0x00000001071b7824 */ /* 0x000fe200078e026b */
[----:B------:R-:W-:Y:S02]  /*7270*/  LEA R26, P2, R106, UR6, 0x1 ;  /* 0x000000066a1a7c11 */ /* 0x000fe4000f8408ff */
[----:B------:R-:W-:Y:S02]  /*7280*/  LEA.HI.X R25, R4, UR5, R25, 0x1, P1 ;  /* 0x0000000504197c11 */ /* 0x000fe400088f0c19 */
[----:B------:R-:W-:Y:S02]  /*7290*/  LEA.HI.X R27, R106, UR7, R27, 0x1, P2 ;  /* 0x000000076a1b7c11 */ /* 0x000fe400090f0c1b */
[----:B--2---:R-:W-:-:S13]  /*72a0*/  LOP3.LUT P0, RZ, R6, 0x1bf, RZ, 0xc0, !PT ;  /* 0x000001bf06ff7812 */ /* 0x004fda000780c0ff */
[----:B------:R-:W-:Y:S05]  /*72b0*/  @!P0 BRA `(.L_x_483) ;  /* 0x0000000000408947 */ /* 0x000fea0003800000 */
[----:B------:R-:W-:Y:S01]  /*72c0*/  MOV R0, 0x0 ;  /* 0x0000000000007802 */ /* 0x000fe20000000f00 */
        /* <DEDUP_REMOVED lines=15> */
.L_x_483:
[----:B------:R-:W-:Y:S01]  /*73c0*/  ULDC.U8 UR4, c[0x0][0x410] ;  /* 0x0001040000047ab9 */ /* 0x000fe20000000000 */
[----:B------:R-:W-:Y:S01]  /*73d0*/  BSSY B0, `(.L_x_484) ;  /* 0x000036a000007945 */ /* 0x000fe20003800000 */
[----:B------:R-:W-:Y:S01]  /*73e0*/  ISETP.NE.AND P0, PT, RZ, UR4, PT ;  /* 0x00000004ff007c0c */ /* 0x000fe2000bf05270 */
[----:B------:R-:W-:-:S12]  /*73f0*/  IMAD R6, R109, 0xc0, R19 ;  /* 0x000000c06d067824 */ /* 0x000fd800078e0213 */
[----:B------:R-:W-:Y:S05]  /*7400*/  @!P0 BRA `(.L_x_485) ;  /* 0x0000001800ec8947 */ /* 0x000fea0003800000 */
[----:B------:R-:W-:-:S03]  /*7410*/  UMOV UR4, 0xffffffff ;  /* 0xffffffff00047882 */ /* 0x000fc60000000000 */
[----:B------:R-:W-:Y:S05]  /*7420*/  BRA.DIV UR4, `(.L_x_486) ;  /* 0x0000017604ec7947 */ /* 0x000fea000b800000 */
[----:B------:R1:W2:Y:S04]  /*7430*/  SHFL.IDX PT, R3, R25, RZ, 0x1e1f ;  /* 0x001e1fff19037589 */ /* 0x0002a800000e0000 */
[----:B------:R1:W3:Y:S04]  /*7440*/  SHFL.IDX PT, R0, R24, RZ, 0x1e1f ;  /* 0x001e1fff18007589 */ /* 0x0002e800000e0000 */
[----:B------:R1:W4:Y:S04]  /*7450*/  SHFL.IDX PT, R5, R27, RZ, 0x1e1f ;  /* 0x001e1fff1b057589 */ /* 0x00032800000e0000 */
[----:B0-----:R1:W0:Y:S02]  /*7460*/  SHFL.IDX PT, R14, R26, RZ, 0x1e1f ;  /* 0x001e1fff1a0e7589 */ /* 0x00122400000e0000 */
.L_x_720:
[----:B------:R-:W5:Y:S01]  /*7470*/  LDL R53, [R1+0x98] ;  /* 0x0000980001357983 */ /* 0x000f620000100800 */
[----:B------:R-:W-:Y:S01]  /*7480*/  ULDC UR4, c[0x0][0x448] ;  /* 0x0001120000047ab9 */ /* 0x000fe20000000800 */
[----:B------:R-:W-:Y:S01]  /*7490*/  BSSY B1, `(.L_x_487) ;  /* 0x0000061000017945 */ /* 0x000fe20003800000 */
[----:B------:R-:W-:Y:S01]  /*74a0*/  IMAD R111, R111, UR4, RZ ;  /* 0x000000046f6f7c24 */ /* 0x000fe2000f8e02ff */
[----:B------:R-:W-:Y:S02]  /*74b0*/  CS2R R38, SRZ ;  /* 0x0000000000267805 */ /* 0x000fe4000001ff00 */
[----:B------:R-:W-:Y:S02]  /*74c0*/  CS2R R34, SRZ ;  /* 0x0000000000227805 */ /* 0x000fe4000001ff00 */
[----:B------:R-:W-:Y:S01]  /*74d0*/  CS2R R30, SRZ ;  /* 0x00000000001e7805 */ /* 0x000fe2000001ff00 */
[----:B------:R-:W-:Y:S01]  /*74e0*/  IMAD R4, R109, -0xc0, R111 ;  /* 0xffffff406d047824 */ /* 0x000fe200078e026f */
[----:B------:R-:W-:-:S02]  /*74f0*/  ISETP.GE.AND P1, PT, R6, R111, PT ;  /* 0x0000006f0600720c */ /* 0x000fc40003f26270 */
[----:B-1----:R-:W-:Y:S02]  /*7500*/  CS2R R24, SRZ ;  /* 0x0000000000187805 */ /* 0x002fe4000001ff00 */
[----:B------:R-:W-:Y:S02]  /*7510*/  CS2R R12, SRZ ;  /* 0x00000000000c7805 */ /* 0x000fe4000001ff00 */
[----:B------:R-:W-:Y:S02]  /*7520*/  CS2R R8, SRZ ;  /* 0x0000000000087805 */ /* 0x000fe4000001ff00 */
[----:B------:R-:W-:Y:S02]  /*7530*/  VIMNMX R4, R4, 0xc0, PT ;  /* 0x000000c004047848 */ /* 0x000fe40003fe0100 */
[----:B------:R-:W-:Y:S02]  /*7540*/  CS2R R36, SRZ ;  /* 0x0000000000247805 */ /* 0x000fe4000001ff00 */
[----:B------:R-:W-:-:S02]  /*7550*/  CS2R R32, SRZ ;  /* 0x0000000000207805 */ /* 0x000fc4000001ff00 */
[----:B------:R-:W-:Y:S02]  /*7560*/  CS2R R28, SRZ ;  /* 0x00000000001c7805 */ /* 0x000fe4000001ff00 */
[----:B------:R-:W-:Y:S02]  /*7570*/  ISETP.GE.AND P0, PT, R19, R4, PT ;  /* 0x000000041300720c */ /* 0x000fe40003f06270 */
[----:B------:R-:W-:Y:S02]  /*7580*/  CS2R R26, SRZ ;  /* 0x00000000001a7805 */ /* 0x000fe4000001ff00 */
[----:B------:R-:W-:Y:S02]  /*7590*/  CS2R R20, SRZ ;  /* 0x0000000000147805 */ /* 0x000fe4000001ff00 */
[----:B------:R-:W-:Y:S02]  /*75a0*/  CS2R R10, SRZ ;  /* 0x00000000000a7805 */ /* 0x000fe4000001ff00 */
[----:B-----5:R-:W-:Y:S01]  /*75b0*/  LEA.HI R52, R53, R53, RZ, 0x1 ;  /* 0x0000003535347211 */ /* 0x020fe200078f08ff */
[----:B------:R-:W-:Y:S06]  /*75c0*/  @P1 BRA `(.L_x_488) ;  /* 0x0000000400341947 */ /* 0x000fec0003800000 */
[----:B------:R-:W2:Y:S01]  /*75d0*/  LDL R7, [R1+0x64] ;  /* 0x0000640001077983 */ /* 0x000ea20000100800 */
[----:B------:R-:W-:-:S03]  /*75e0*/  ULDC UR4, c[0x0][0x3f4] ;  /* 0x0000fd0000047ab9 */ /* 0x000fc60000000800 */
[----:B------:R-:W3:Y:S04]  /*75f0*/  LDL R41, [R1+0x6c] ;  /* 0x00006c0001297983 */ /* 0x000ee80000100800 */
[----:B------:R-:W4:Y:S04]  /*7600*/  LDL R40, [R1+0x70] ;  /* 0x0000700001287983 */ /* 0x000f280000100800 */
[----:B------:R-:W4:Y:S04]  /*7610*/  LDL R15, [R1+0x68] ;  /* 0x00006800010f7983 */ /* 0x000f280000100800 */
[----:B------:R-:W4:Y:S04]  /*7620*/  LDL.64 R50, [R1+0x40] ;  /* 0x0000400001327983 */ /* 0x000f280000100a00 */
[----:B------:R-:W4:Y:S01]  /*7630*/  LDL R12, [R1+0x74] ;  /* 0x00007400010c7983 */ /* 0x000f220000100800 */
        /* <DEDUP_REMOVED lines=9> */
[C---:B--2---:R-:W-:Y:S01]  /*76d0*/  ISETP.GE.AND P4, PT, R7.reuse, UR4, PT ;  /* 0x0000000407007c0c */ /* 0x044fe2000bf86270 */
[----:B------:R-:W-:Y:S01]  /*76e0*/  IMAD.SHL.U32 R9, R7, 0x2, RZ ;  /* 0x0000000207097824 */ /* 0x000fe200078e00ff */
[----:B------:R-:W-:Y:S02]  /*76f0*/  SHF.R.S32.HI R4, RZ, 0x1f, R7 ;  /* 0x0000001fff047819 */ /* 0x000fe40000011407 */
[----:B---3--:R-:W-:Y:S02]  /*7700*/  ISETP.GE.AND P3, PT, R41, UR4, PT ;  /* 0x0000000429007c0c */ /* 0x008fe4000bf66270 */
[----:B------:R-:W-:-:S07]  /*7710*/  SHF.L.U64.HI R4, R7, 0x1, R4 ;  /* 0x0000000107047819 */ /* 0x000fce0000010204 */
[-C--:B0-----:R-:W-:Y:S02]  /*7720*/  @!P4 IADD3 R8, P2, R14, R9.reuse, RZ ;  /* 0x000000090e08c210 */ /* 0x081fe40007f5e0ff */
[----:B------:R-:W-:-:S03]  /*7730*/  @!P4 IADD3 R6, P1, R0, R9, RZ ;  /* 0x000000090006c210 */ /* 0x000fc60007f3e0ff */
[--C-:B----4-:R-:W-:Y:S01]  /*7740*/  @!P4 IMAD.X R9, R5, 0x1, R4.reuse, P2 ;  /* 0x000000010509c824 */ /* 0x110fe200010e0604 */
[C---:B------:R-:W-:Y:S01]  /*7750*/  ISETP.GE.AND P2, PT, R40.reuse, UR4, PT ;  /* 0x0000000428007c0c */ /* 0x040fe2000bf46270 */
[----:B------:R-:W-:Y:S01]  /*7760*/  @!P4 IMAD.X R7, R3, 0x1, R4, P1 ;  /* 0x000000010307c824 */ /* 0x000fe200008e0604 */
[----:B------:R-:W-:Y:S01]  /*7770*/  SHF.R.S32.HI R4, RZ, 0x1f, R41 ;  /* 0x0000001fff047819 */ /* 0x000fe20000011429 */
[----:B------:R-:W-:Y:S01]  /*7780*/  IMAD.SHL.U32 R49, R41, 0x2, RZ ;  /* 0x0000000229317824 */ /* 0x000fe200078e00ff */
[----:B------:R-:W5:Y:S01]  /*7790*/  @!P4 LD.E.64 R34, desc[UR60][R8.64] ;  /* 0x0000003c0822c980 */ /* 0x000f62000c101b00 */
[----:B------:R-:W-:Y:S01]  /*77a0*/  ISETP.GE.AND P1, PT, R15, UR4, PT ;  /* 0x000000040f007c0c */ /* 0x000fe2000bf26270 */
[----:B------:R-:W-:Y:S01]  /*77b0*/  IMAD.SHL.U32 R45, R40, 0x2, RZ ;  /* 0x00000002282d7824 */ /* 0x000fe200078e00ff */
[----:B------:R-:W-:Y:S01]  /*77c0*/  SHF.L.U64.HI R4, R41, 0x1, R4 ;  /* 0x0000000129047819 */ /* 0x000fe20000010204 */
[----:B------:R0:W5:Y:S01]  /*77d0*/  @!P4 LD.E.64 R32, desc[UR60][R6.64] ;  /* 0x0000003c0620c980 */ /* 0x000162000c101b00 */
[----:B------:R-:W-:-:S02]  /*77e0*/  @!P3 IADD3 R48, P4, R14, R49, RZ ;  /* 0x000000310e30b210 */ /* 0x000fc40007f9e0ff */
[----:B------:R-:W-:Y:S02]  /*77f0*/  SHF.R.S32.HI R10, RZ, 0x1f, R40 ;  /* 0x0000001fff0a7819 */ /* 0x000fe40000011428 */
[----:B------:R-:W-:Y:S01]  /*7800*/  @!P3 IADD3 R46, P5, R0, R49, RZ ;  /* 0x00000031002eb210 */ /* 0x000fe20007fbe0ff */
[----:B------:R-:W-:Y:S01]  /*7810*/  @!P3 IMAD.X R49, R5, 0x1, R4, P4 ;  /* 0x000000010531b824 */ /* 0x000fe200020e0604 */
[----:B------:R-:W-:Y:S02]  /*7820*/  SHF.L.U64.HI R10, R40, 0x1, R10 ;  /* 0x00000001280a7819 */ /* 0x000fe4000001020a */
[-C--:B------:R-:W-:Y:S01]  /*7830*/  @!P2 IADD3 R44, P4, R14, R45.reuse, RZ ;  /* 0x0000002d0e2ca210 */ /* 0x080fe20007f9e0ff */
[----:B0-----:R-:W-:Y:S01]  /*7840*/  IMAD.SHL.U32 R7, R15, 0x2, RZ ;  /* 0x000000020f077824 */ /* 0x001fe200078e00ff */
[----:B------:R-:W-:Y:S01]  /*7850*/  SHF.R.S32.HI R11, RZ, 0x1f, R15 ;  /* 0x0000001fff0b7819 */ /* 0x000fe2000001140f */
[----:B------:R-:W-:Y:S01]  /*7860*/  @!P3 IMAD.X R47, R3, 0x1, R4, P5 ;  /* 0x00000001032fb824 */ /* 0x000fe200028e0604 */
[C---:B------:R-:W-:Y:S01]  /*7870*/  @!P2 IADD3 R42, P5, R0.reuse, R45, RZ ;  /* 0x0000002d002aa210 */ /* 0x040fe20007fbe0ff */
[----:B------:R-:W-:Y:S01]  /*7880*/  @!P2 IMAD.X R45, R5, 0x1, R10, P4 ;  /* 0x00000001052da824 */ /* 0x000fe200020e060a */
[----:B------:R-:W-:Y:S01]  /*7890*/  SHF.L.U64.HI R4, R15, 0x1, R11 ;  /* 0x000000010f047819 */ /* 0x000fe2000001020b */
[----:B------:R-:W5:Y:S01]  /*78a0*/  @!P3 LD.E.64 R30, desc[UR60][R48.64] ;  /* 0x0000003c301eb980 */ /* 0x000f62000c101b00 */
[----:B------:R-:W-:-:S02]  /*78b0*/  @!P1 IADD3 R40, P4, R0, R7, RZ ;  /* 0x0000000700289210 */ /* 0x000fc40007f9e0ff */
[C---:B------:R-:W-:Y:S01]  /*78c0*/  @!P2 IADD3.X R43, R3.reuse, R10, RZ, P5, !PT ;  /* 0x0000000a032ba210 */ /* 0x040fe20002ffe4ff */
[----:B------:R-:W5:Y:S01]  /*78d0*/  @!P3 LD.E.64 R28, desc[UR60][R46.64] ;  /* 0x0000003c2e1cb980 */ /* 0x000f62000c101b00 */
[----:B------:R-:W-:Y:S01]  /*78e0*/  ISETP.GE.AND P5, PT, R50, UR4, PT ;  /* 0x0000000432007c0c */ /* 0x000fe2000bfa6270 */
[--C-:B------:R-:W-:Y:S01]  /*78f0*/  @!P1 IMAD.X R41, R3, 0x1, R4.reuse, P4 ;  /* 0x0000000103299824 */ /* 0x100fe200020e0604 */
[----:B------:R-:W-:Y:S01]  /*7900*/  @!P1 IADD3 R6, P4, R14, R7, RZ ;  /* 0x000000070e069210 */ /* 0x000fe20007f9e0ff */
[C---:B------:R-:W-:Y:S01]  /*7910*/  IMAD.SHL.U32 R15, R12.reuse, 0x2, RZ ;  /* 0x000000020c0f7824 */ /* 0x040fe200078e00ff */
[----:B------:R-:W5:Y:S03]  /*7920*/  @!P2 LD.E.64 R26, desc[UR60][R42.64] ;  /* 0x0000003c2a1aa980 */ /* 0x000f66000c101b00 */
[----:B------:R-:W-:Y:S01]  /*7930*/  @!P1 IMAD.X R7, R5, 0x1, R4, P4 ;  /* 0x0000000105079824 */ /* 0x000fe200020e0604 */
[----:B------:R-:W-:Y:S01]  /*7940*/  ISETP.GE.AND P4, PT, R12, UR4, PT ;  /* 0x000000040c007c0c */ /* 0x000fe2000bf86270 */
[----:B------:R-:W5:Y:S04]  /*7950*/  @!P2 LD.E.64 R24, desc[UR60][R44.64] ;  /* 0x0000003c2c18a980 */ /* 0x000f68000c101b00 */
[----:B------:R-:W-:Y:S01]  /*7960*/  @!P5 IMAD.MOV.U32 R8, RZ, RZ, R0 ;  /* 0x000000ffff08d224 */ /* 0x000fe200078e0000 */
[----:B------:R-:W5:Y:S01]  /*7970*/  @!P1 LD.E.64 R20, desc[UR60][R40.64] ;  /* 0x0000003c28149980 */ /* 0x000f62000c101b00 */
[----:B------:R-:W-:-:S02]  /*7980*/  @!P5 IMAD.MOV.U32 R9, RZ, RZ, R3 ;  /* 0x000000ffff09d224 */ /* 0x000fc400078e0003 */
[----:B------:R-:W-:Y:S02]  /*7990*/  @!P5 IMAD.MOV.U32 R4, RZ, RZ, R14 ;  /* 0x000000ffff04d224 */ /* 0x000fe400078e000e */
[----:B------:R-:W-:-:S04]  /*79a0*/  @!P5 IMAD.WIDE R8, R50, 0x2, R8 ;  /* 0x000000023208d825 */ /* 0x000fc800078e0208 */
[----:B------:R-:W-:Y:S01]  /*79b0*/  @!P5 IMAD.WIDE R10, R50, 0x2, R4 ;  /* 0x00000002320ad825 */ /* 0x000fe200078e0204 */
[----:B------:R-:W-:Y:S01]  /*79c0*/  SHF.R.S32.HI R4, RZ, 0x1f, R12 ;  /* 0x0000001fff047819 */ /* 0x000fe2000001140c */
[----:B------:R0:W5:Y:S03]  /*79d0*/  @!P5 LD.E.64 R36, desc[UR60][R8.64] ;  /* 0x0000003c0824d980 */ /* 0x000166000c101b00 */
[----:B------:R-:W-:Y:S01]  /*79e0*/  SHF.L.U64.HI R4, R12, 0x1, R4 ;  /* 0x000000010c047819 */ /* 0x000fe20000010204 */
[----:B------:R1:W5:Y:S01]  /*79f0*/  @!P5 LD.E.64 R38, desc[UR60][R10.64] ;  /* 0x0000003c0a26d980 */ /* 0x000362000c101b00 */
[----:B------:R-:W-:-:S05]  /*7a00*/  @!P4 IADD3 R50, P5, R0, R15, RZ ;  /* 0x0000000f0032c210 */ /* 0x000fca0007fbe0ff */
[--C-:B------:R-:W-:Y:S01]  /*7a10*/  @!P4 IMAD.X R51, R3, 0x1, R4.reuse, P5 ;  /* 0x000000010333c824 */ /* 0x100fe200028e0604 */
[----:B------:R-:W-:Y:S02]  /*7a20*/  @!P4 IADD3 R14, P5, R14, R15, RZ ;  /* 0x0000000f0e0ec210 */ /* 0x000fe40007fbe0ff */
[----:B------:R-:W-:Y:S02]  /*7a30*/  CS2R R12, SRZ ;  /* 0x00000000000c7805 */ /* 0x000fe4000001ff00 */
[----:B0-----:R-:W-:Y:S02]  /*7a40*/  CS2R R8, SRZ ;  /* 0x0000000000087805 */ /* 0x001fe4000001ff00 */
[----:B-1----:R-:W-:Y:S01]  /*7a50*/  CS2R R10, SRZ ;  /* 0x00000000000a7805 */ /* 0x002fe2000001ff00 */
[----:B------:R-:W-:Y:S01]  /*7a60*/  @!P4 IMAD.X R15, R5, 0x1, R4, P5 ;  /* 0x00000001050fc824 */ /* 0x000fe200028e0604 */
[----:B------:R1:W5:Y:S04]  /*7a70*/  @!P1 LD.E.64 R12, desc[UR60][R6.64] ;  /* 0x0000003c060c9980 */ /* 0x000368000c101b00 */
[----:B------:R1:W5:Y:S04]  /*7a80*/  @!P4 LD.E.64 R10, desc[UR60][R50.64] ;  /* 0x0000003c320ac980 */ /* 0x000368000c101b00 */
[----:B------:R1:W5:Y:S02]  /*7a90*/  @!P4 LD.E.64 R8, desc[UR60][R14.64] ;  /* 0x0000003c0e08c980 */ /* 0x000364000c101b00 */
.L_x_488:
[----:B------:R-:W-:Y:S05]  /*7aa0*/  BSYNC B1 ;  /* 0x0000000000017941 */ /* 0x000fea0003800000 */
.L_x_487:
[----:B--2--5:R-:W-:Y:S01]  /*7ab0*/  IMAD.MOV.U32 R3, RZ, RZ, R39 ;  /* 0x000000ffff037224 */ /* 0x024fe200078e0027 */
[----:B------:R-:W-:Y:S01]  /*7ac0*/  LOP3.LUT R52, R52, 0xfffffffe, RZ, 0xc0, !PT ;  /* 0xfffffffe34347812 */ /* 0x000fe200078ec0ff */
[----:B---3--:R-:W-:Y:S01]  /*7ad0*/  IMAD.MOV.U32 R0, RZ, RZ, R38 ;  /* 0x000000ffff007224 */ /* 0x008fe200078e0026 */
[----:B------:R-:W-:Y:S01]  /*7ae0*/  BSSY B1, `(.L_x_489) ;  /* 0x000002b000017945 */ /* 0x000fe20003800000 */
[----:B------:R-:W-:Y:S01]  /*7af0*/  IMAD.MOV.U32 R4, RZ, RZ, R34 ;  /* 0x000000ffff047224 */ /* 0x000fe200078e0022 */
[----:B------:R-:W-:Y:S01]  /*7b00*/  PRMT R45, R45, 0x5410, R3 ;  /* 0x000054102d2d7816 */ /* 0x000fe20000000003 */
[----:B------:R-:W-:Y:S01]  /*7b10*/  IMAD.IADD R3, R53, 0x1, -R52 ;  /* 0x0000000135037824 */ /* 0x000fe200078e0a34 */
[----:B------:R-:W-:Y:S01]  /*7b20*/  PRMT R48, R0, 0x7610, R48 ;  /* 0x0000761000307816 */ /* 0x000fe20000000030 */
[----:B------:R-:W-:Y:S01]  /*7b30*/  IMAD.MOV.U32 R0, RZ, RZ, R35 ;  /* 0x000000ffff007224 */ /* 0x000fe200078e0023 */
[----:B------:R-:W-:Y:S01]  /*7b40*/  PRMT R56, R4, 0x7610, R56 ;  /* 0x0000761004387816 */ /* 0x000fe20000000038 */
[----:B------:R-:W-:Y:S01]  /*7b50*/  IMAD.MOV.U32 R4, RZ, RZ, R30 ;  /* 0x000000ffff047224 */ /* 0x000fe200078e001e */
[----:B------:R-:W-:Y:S01]  /*7b60*/  SHF.L.U32 R3, R3, 0x1f, RZ ;  /* 0x0000001f03037819 */ /* 0x000fe200000006ff */
[----:B----4-:R-:W-:Y:S01]  /*7b70*/  IMAD.MOV.U32 R5, RZ, RZ, R31 ;  /* 0x000000ffff057224 */ /* 0x010fe200078e001f */
[----:B------:R-:W-:Y:S01]  /*7b80*/  PRMT R56, R56, 0x5410, R0 ;  /* 0x0000541038387816 */ /* 0x000fe20000000000 */
[----:B------:R-:W-:Y:S01]  /*7b90*/  IMAD.MOV.U32 R0, RZ, RZ, R24 ;  /* 0x000000ffff007224 */ /* 0x000fe200078e0018 */
[----:B------:R-:W2:Y:S01]  /*7ba0*/  SYNCS.PHASECHK.TRANS64.TRYWAIT P1, [R16+URZ+0x31c00], R3 ;  /* 0x031c0003100075a7 */ /* 0x000ea2000802017f */
[----:B------:R-:W-:Y:S01]  /*7bb0*/  PRMT R45, R4, 0x7610, R45 ;  /* 0x00007610042d7816 */ /* 0x000fe2000000002d */
[----:B------:R-:W-:Y:S01]  /*7bc0*/  IMAD.MOV.U32 R4, RZ, RZ, R25 ;  /* 0x000000ffff047224 */ /* 0x000fe200078e0019 */
[----:B------:R-:W-:Y:S01]  /*7bd0*/  PRMT R44, R44, 0x5410, R5 ;  /* 0x000054102c2c7816 */ /* 0x000fe20000000005 */
[----:B-1----:R-:W-:Y:S01]  /*7be0*/  IMAD.MOV.U32 R6, RZ, RZ, R13 ;  /* 0x000000ffff067224 */ /* 0x002fe200078e000d */
[----:B------:R-:W-:-:S02]  /*7bf0*/  MOV R5, R12 ;  /* 0x0000000c00057202 */ /* 0x000fc40000000f00 */
[----:B------:R-:W-:Y:S01]  /*7c00*/  PRMT R42, R0, 0x5410, R4 ;  /* 0x00005410002a7816 */ /* 0x000fe20000000004 */
[----:B------:R-:W-:Y:S01]  /*7c10*/  IMAD.MOV.U32 R0, RZ, RZ, R8 ;  /* 0x000000ffff007224 */ /* 0x000fe200078e0008 */
[----:B------:R-:W-:Y:S01]  /*7c20*/  PRMT R40, R5, 0x5410, R6 ;  /* 0x0000541005287816 */ /* 0x000fe20000000006 */
[----:B------:R-:W-:Y:S02]  /*7c30*/  IMAD.MOV.U32 R4, RZ, RZ, R9 ;  /* 0x000000ffff047224 */ /* 0x000fe400078e0009 */
[----:B------:R-:W-:Y:S02]  /*7c40*/  IMAD.MOV.U32 R5, RZ, RZ, R36 ;  /* 0x000000ffff057224 */ /* 0x000fe400078e0024 */
[----:B------:R-:W-:Y:S01]  /*7c50*/  IMAD.MOV.U32 R6, RZ, RZ, R37 ;  /* 0x000000ffff067224 */ /* 0x000fe200078e0025 */
[----:B0-----:R-:W-:Y:S01]  /*7c60*/  PRMT R14, R0, 0x5410, R4 ;  /* 0x00005410000e7816 */ /* 0x001fe20000000004 */
[----:B------:R-:W-:Y:S01]  /*7c70*/  IMAD.MOV.U32 R0, RZ, RZ, R32 ;  /* 0x000000ffff007224 */ /* 0x000fe200078e0020 */
[----:B------:R-:W-:Y:S01]  /*7c80*/  PRMT R46, R5, 0x7610, R46 ;  /* 0x00007610052e7816 */ /* 0x000fe2000000002e */
[----:B------:R-:W-:Y:S01]  /*7c90*/  IMAD.MOV.U32 R4, RZ, RZ, R33 ;  /* 0x000000ffff047224 */ /* 0x000fe200078e0021 */
[----:B------:R-:W-:Y:S01]  /*7ca0*/  PRMT R57, R6, 0x7610, R57 ;  /* 0x0000761006397816 */ /* 0x000fe20000000039 */
[----:B------:R-:W-:-:S02]  /*7cb0*/  IMAD.MOV.U32 R5, RZ, RZ, R28 ;  /* 0x000000ffff057224 */ /* 0x000fc400078e001c */
[----:B------:R-:W-:Y:S01]  /*7cc0*/  IMAD.MOV.U32 R6, RZ, RZ, R29 ;  /* 0x000000ffff067224 */ /* 0x000fe200078e001d */
[----:B------:R-:W-:Y:S01]  /*7cd0*/  PRMT R57, R57, 0x5410, R0 ;  /* 0x0000541039397816 */ /* 0x000fe20000000000 */
[----:B------:R-:W-:Y:S01]  /*7ce0*/  IMAD.MOV.U32 R0, RZ, RZ, R26 ;  /* 0x000000ffff007224 */ /* 0x000fe200078e001a */
[----:B------:R-:W-:Y:S01]  /*7cf0*/  PRMT R58, R4, 0x5410, R5 ;  /* 0x00005410043a7816 */ /* 0x000fe20000000005 */
        /* <DEDUP_REMOVED lines=8> */
[----:B--2---:R-:W-:Y:S06]  /*7d80*/  @!P1 BRA `(.L_x_490) ;  /* 0x0000017000049947 */ /* 0x004fec0003800000 */
.L_x_721:
[----:B------:R-:W-:Y:S05]  /*7d90*/  BSYNC B1 ;  /* 0x0000000000017941 */ /* 0x000fea0003800000 */
.L_x_489:
[----:B------:R-:W-:Y:S01]  /*7da0*/  PRMT R15, R0, 0x5410, R4 ;  /* 0x00005410000f7816 */ /* 0x000fe20000000004 */
[----:B------:R-:W-:Y:S06]  /*7db0*/  @P0 BRA `(.L_x_491) ;  /* 0x0000002c002c0947 */ /* 0x000fec0003800000 */
[----:B------:R-:W2:Y:S01]  /*7dc0*/  LDL.64 R52, [R1+0x40] ;  /* 0x0000400001347983 */ /* 0x000ea20000100a00 */
[----:B------:R-:W2:Y:S03]  /*7dd0*/  LDC R0, c[0x0][0x3f4] ;  /* 0x0000fd00ff007b82 */ /* 0x000ea60000000800 */
[----:B------:R-:W0:Y:S04]  /*7de0*/  LDL R51, [R1+0x84] ;  /* 0x0000840001337983 */ /* 0x000e280000100800 */
[----:B------:R-:W3:Y:S04]  /*7df0*/  LDL R50, [R1+0x64] ;  /* 0x0000640001327983 */ /* 0x000ee80000100800 */
[----:B------:R-:W4:Y:S04]  /*7e00*/  LDL R49, [R1+0x6c] ;  /* 0x00006c0001317983 */ /* 0x000f280000100800 */
[----:B------:R-:W5:Y:S04]  /*7e10*/  LDL R47, [R1+0x70] ;  /* 0x00007000012f7983 */ /* 0x000f680000100800 */
[----:B------:R-:W5:Y:S04]  /*7e20*/  LDL R7, [R1+0x68] ;  /* 0x0000680001077983 */ /* 0x000f680000100800 */
[----:B------:R-:W5:Y:S04]  /*7e30*/  LDL R6, [R1+0x74] ;  /* 0x0000740001067983 */ /* 0x000f680000100800 */
[----:B------:R-:W5:Y:S01]  /*7e40*/  LDL R5, [R1+0x88] ;  /* 0x0000880001057983 */ /* 0x000f620000100800 */
[----:B------:R-:W-:Y:S01]  /*7e50*/  BSSY B1, `(.L_x_492) ;  /* 0x0000035000017945 */ /* 0x000fe20003800000 */
[-C--:B--2---:R-:W-:Y:S01]  /*7e60*/  ISETP.GE.AND P6, PT, R52, R0.reuse, PT ;  /* 0x000000003400720c */ /* 0x084fe20003fc6270 */
[----:B0-----:R-:W-:Y:S01]  /*7e70*/  IMAD R3, R51, 0x2, R16 ;  /* 0x0000000233037824 */ /* 0x001fe200078e0210 */
[----:B---3--:R-:W-:-:S02]  /*7e80*/  ISETP.GE.AND P0, PT, R50, R0, PT ;  /* 0x000000003200720c */ /* 0x008fc40003f06270 */
[-C--:B----4-:R-:W-:Y:S02]  /*7e90*/  ISETP.GE.AND P1, PT, R49, R0.reuse, PT ;  /* 0x000000003100720c */ /* 0x090fe40003f26270 */
[-C--:B-----5:R-:W-:Y:S02]  /*7ea0*/  ISETP.GE.AND P2, PT, R47, R0.reuse, PT ;  /* 0x000000002f00720c */ /* 0x0a0fe40003f46270 */
[-C--:B------:R-:W-:Y:S02]  /*7eb0*/  ISETP.GE.AND P3, PT, R7, R0.reuse, PT ;  /* 0x000000000700720c */ /* 0x080fe40003f66270 */
[----:B------:R-:W-:Y:S01]  /*7ec0*/  ISETP.GE.AND P4, PT, R6, R0, PT ;  /* 0x000000000600720c */ /* 0x000fe20003f86270 */
[----:B------:R-:W-:Y:S01]  /*7ed0*/  VIADD R0, R3, 0x20 ;  /* 0x0000002003007836 */ /* 0x000fe20000000000 */
[----:B------:R-:W-:Y:S01]  /*7ee0*/  LOP3.LUT P5, RZ, R5, 0x2, RZ, 0xc0, !PT ;  /* 0x0000000205ff7812 */ /* 0x000fe200078ac0ff */
[----:B------:R-:W-:-:S12]  /*7ef0*/  @P6 BRA `(.L_x_493) ;  /* 0x0000000000a86947 */ /* 0x000fd80003800000 */
[----:B------:R-:W0:Y:S01]  /*7f00*/  LDS.128 R4, [R3+0xda00] ;  /* 0x00da000003047984 */ /* 0x000e220000000c00 */
[----:B------:R-:W-:Y:S01]  /*7f10*/  SHF.R.U32.HI R47, RZ, 0x10, R37 ;  /* 0x00000010ff2f7819 */ /* 0x000fe20000011625 */
[----:B------:R-:W-:Y:S01]  /*7f20*/  HADD2.F32 R48, -RZ, R48.H0_H0 ;  /* 0x20000030ff307230 */ /* 0x000fe20000004100 */
[--C-:B------:R-:W-:Y:S01]  /*7f30*/  SHF.R.U32.HI R49, RZ, 0x10, R39.reuse ;  /* 0x00000010ff317819 */ /* 0x100fe20000011627 */
[----:B------:R-:W-:Y:S01]  /*7f40*/  HADD2.F32 R46, -RZ, R46.H0_H0 ;  /* 0x2000002eff2e7230 */ /* 0x000fe20000004100 */
[----:B------:R-:W-:Y:S01]  /*7f50*/  SHF.R.U64 R53, R38, 0x10, R39 ;  /* 0x0000001026357819 */ /* 0x000fe20000001227 */
[----:B------:R-:W-:Y:S01]  /*7f60*/  HADD2.F32 R47, -RZ, R47.H0_H0 ;  /* 0x2000002fff2f7230 */ /* 0x000fe20000004100 */
[----:B------:R-:W-:Y:S01]  /*7f70*/  SHF.R.U64 R55, R36, 0x10, R37 ;  /* 0x0000001024377819 */ /* 0x000fe20000001225 */
[----:B------:R-:W-:Y:S02]  /*7f80*/  HADD2.F32 R49, -RZ, R49.H0_H0 ;  /* 0x20000031ff317230 */ /* 0x000fe40000004100 */
[----:B0-----:R-:W-:-:S02]  /*7f90*/  HADD2.F32 R38, -RZ, R7.H0_H0 ;  /* 0x20000007ff267230 */ /* 0x001fc40000004100 */
[----:B------:R-:W-:Y:S02]  /*7fa0*/  HADD2.F32 R39, -RZ, R7.H1_H1 ;  /* 0x30000007ff277230 */ /* 0x000fe40000004100 */
[--C-:B------:R-:W-:Y:S02]  /*7fb0*/  HADD2.F32 R7, -RZ, R4.reuse.H0_H0 ;  /* 0x20000004ff077230 */ /* 0x100fe40000004100 */
[----:B------:R-:W-:Y:S02]  /*7fc0*/  HADD2.F32 R4, -RZ, R4.H1_H1 ;  /* 0x30000004ff047230 */ /* 0x000fe40000004100 */
[C---:B------:R-:W-:Y:S01]  /*7fd0*/  FMUL.FTZ R52, R39.reuse, R47 ;  /* 0x0000002f27347220 */ /* 0x040fe20000410000 */
[-C--:B------:R-:W-:Y:S01]  /*7fe0*/  FMUL.FTZ R51, R39, R49.reuse ;  /* 0x0000003127337220 */ /* 0x080fe20000410000 */
[--C-:B------:R-:W-:Y:S02]  /*7ff0*/  HADD2.F32 R36, -RZ, R6.reuse.H0_H0 ;  /* 0x20000006ff247230 */ /* 0x100fe40000004100 */
[----:B------:R-:W-:Y:S01]  /*8000*/  FMUL.FTZ R50, R4, R48 ;  /* 0x0000003004327220 */ /* 0x000fe20000410000 */
[----:B------:R-:W-:Y:S01]  /*8010*/  FFMA.FTZ R54, R38, R49, R52 ;  /* 0x0000003126367223 */ /* 0x000fe20000010034 */
[----:B------:R-:W-:-:S02]  /*8020*/  HADD2.F32 R37, -RZ, R6.H1_H1 ;  /* 0x30000006ff257230 */ /* 0x000fc40000004100 */
[-C--:B------:R-:W-:Y:S01]  /*8030*/  FMUL.FTZ R52, R4, R46.reuse ;  /* 0x0000002e04347220 */ /* 0x080fe20000410000 */
[C---:B------:R-:W-:Y:S01]  /*8040*/  FFMA.FTZ R50, R7.reuse, R46, -R50 ;  /* 0x0000002e07327223 */ /* 0x040fe20000010832 */
[----:B------:R-:W-:Y:S02]  /*8050*/  HADD2.F32 R6, -RZ, R5.H0_H0 ;  /* 0x20000005ff067230 */ /* 0x000fe40000004100 */
[----:B------:R-:W-:Y:S01]  /*8060*/  FFMA.FTZ R51, R38, R47, -R51 ;  /* 0x0000002f26337223 */ /* 0x000fe20000010833 */
[----:B------:R-:W-:Y:S02]  /*8070*/  HADD2.F32 R46, -RZ, R45.H1_H1 ;  /* 0x3000002dff2e7230 */ /* 0x000fe40000004100 */
[----:B------:R-:W-:Y:S01]  /*8080*/  FFMA.FTZ R47, R7, R48, R52 ;  /* 0x00000030072f7223 */ /* 0x000fe20000010034 */
[----:B------:R-:W-:Y:S02]  /*8090*/  HADD2.F32 R5, -RZ, R5.H1_H1 ;  /* 0x30000005ff057230 */ /* 0x000fe40000004100 */
[----:B------:R-:W-:-:S02]  /*80a0*/  HADD2.F32 R38, -RZ, R57.H0_H0 ;  /* 0x20000039ff267230 */ /* 0x000fc40000004100 */
[C---:B------:R-:W-:Y:S01]  /*80b0*/  FMUL.FTZ R49, R37.reuse, R46 ;  /* 0x0000002e25317220 */ /* 0x040fe20000410000 */
[----:B------:R-:W-:Y:S02]  /*80c0*/  HADD2.F32 R39, -RZ, R53.H0_H0 ;  /* 0x20000035ff277230 */ /* 0x000fe40000004100 */
[----:B------:R-:W-:Y:S02]  /*80d0*/  HADD2.F32 R4, -RZ, R55.H0_H0 ;  /* 0x20000037ff047230 */ /* 0x000fe40000004100 */
[-C--:B------:R-:W-:Y:S01]  /*80e0*/  FMUL.FTZ R37, R37, R38.reuse ;  /* 0x0000002625257220 */ /* 0x080fe20000410000 */
[C---:B------:R-:W-:Y:S01]  /*80f0*/  FFMA.FTZ R49, R36.reuse, R38, -R49 ;  /* 0x0000002624317223 */ /* 0x040fe20000010831 */
[C---:B------:R-:W-:Y:S01]  /*8100*/  FMUL.FTZ R7, R5.reuse, R39 ;  /* 0x0000002705077220 */ /* 0x040fe20000410000 */
[----:B------:R-:W-:Y:S01]  /*8110*/  FMUL.FTZ R48, R5, R4 ;  /* 0x0000000405307220 */ /* 0x000fe20000410000 */
[----:B------:R-:W-:Y:S02]  /*8120*/  FFMA.FTZ R36, R36, R46, R37 ;  /* 0x0000002e24247223 */ /* 0x000fe40000010025 */
[----:B------:R-:W-:Y:S01]  /*8130*/  FFMA.FTZ R5, R6, R4, -R7 ;  /* 0x0000000406057223 */ /* 0x000fe20000010807 */
[----:B------:R-:W-:Y:S01]  /*8140*/  F2FP.F16.F32.PACK_AB R7, R54, R51 ;  /* 0x000000333607723e */ /* 0x000fe200000000ff */
[----:B------:R-:W-:Y:S01]  /*8150*/  FFMA.FTZ R48, R6, R39, R48 ;  /* 0x0000002706307223 */ /* 0x000fe20000010030 */
[----:B------:R-:W-:-:S02]  /*8160*/  F2FP.F16.F32.PACK_AB R4, R47, R50 ;  /* 0x000000322f04723e */ /* 0x000fc400000000ff */
[----:B------:R-:W-:Y:S02]  /*8170*/  F2FP.F16.F32.PACK_AB R6, R36, R49 ;  /* 0x000000312406723e */ /* 0x000fe400000000ff */
[----:B------:R-:W-:-:S05]  /*8180*/  F2FP.F16.F32.PACK_AB R5, R48, R5 ;  /* 0x000000053005723e */ /* 0x000fca00000000ff */
[----:B------:R0:W-:Y:S02]  /*8190*/  STS.128 [R3+0xda00], R4 ;  /* 0x00da000403007388 */ /* 0x0001e40000000c00 */
.L_x_493:
[----:B------:R-:W-:Y:S05]  /*81a0*/  BSYNC B1 ;  /* 0x0000000000017941 */ /* 0x000fea0003800000 */
.L_x_492:
[----:B------:R-:W-:Y:S01]  /*81b0*/  BSSY B1, `(.L_x_494) ;  /* 0x000002d000017945 */ /* 0x000fe20003800000 */
[----:B------:R-:W-:-:S03]  /*81c0*/  @P5 VIADD R0, R3, 0xffffffe0 ;  /* 0xffffffe003005836 */ /* 0x000fc60000000000 */
[----:B------:R-:W-:Y:S05]  /*81d0*/  @P0 BRA `(.L_x_495) ;  /* 0x0000000000a80947 */ /* 0x000fea0003800000 */
[----:B0-----:R-:W0:Y:S01]  /*81e0*/  LDS.128 R4, [R0+0xda00] ;  /* 0x00da000000047984 */ /* 0x001e220000000c00 */
[----:B------:R-:W-:Y:S01]  /*81f0*/  SHF.R.U32.HI R37, RZ, 0x10, R33 ;  /* 0x00000010ff257819 */ /* 0x000fe20000011621 */
[----:B------:R-:W-:Y:S01]  /*8200*/  HADD2.F32 R38, -RZ, R56.H0_H0 ;  /* 0x20000038ff267230 */ /* 0x000fe20000004100 */
[--C-:B------:R-:W-:Y:S01]  /*8210*/  SHF.R.U32.HI R39, RZ, 0x10, R35.reuse ;  /* 0x00000010ff277819 */ /* 0x100fe20000011623 */
[----:B------:R-:W-:Y:S01]  /*8220*/  HADD2.F32 R36, -RZ, R57.H1_H1 ;  /* 0x30000039ff247230 */ /* 0x000fe20000004100 */
        /* <DEDUP_REMOVED lines=16> */
[--C-:B------:R-:W-:Y:S02]  /*8330*/  HADD2.F32 R6, -RZ, R5.reuse.H0_H0 ;  /* 0x20000005ff067230 */ /* 0x100fe40000004100 */
        /* <DEDUP_REMOVED lines=20> */
.L_x_495:
[----:B------:R-:W-:Y:S05]  /*8480*/  BSYNC B1 ;  /* 0x0000000000017941 */ /* 0x000fea0003800000 */
.L_x_494:
[----:B------:R-:W-:Y:S04]  /*8490*/  BSSY B1, `(.L_x_496) ;  /* 0x000002c000017945 */ /* 0x000fe80003800000 */
[----:B------:R-:W-:Y:S05]  /*84a0*/  @P1 BRA `(.L_x_497) ;  /* 0x0000000000a81947 */ /* 0x000fea0003800000 */
[----:B01----:R-:W0:Y:S01]  /*84b0*/  LDS.128 R4, [R3+0x10a00] ;  /* 0x010a000003047984 */ /* 0x003e220000000c00 */
[----:B------:R-:W-:Y:S01]  /*84c0*/  SHF.R.U32.HI R34, RZ, 0x10, R31 ;  /* 0x00000010ff227819 */ /* 0x000fe2000001161f */
[----:B------:R-:W-:Y:S01]  /*84d0*/  HADD2.F32 R32, -RZ, R58.H1_H1 ;  /* 0x3000003aff207230 */ /* 0x000fe20000004100 */
[----:B------:R-:W-:Y:S01]  /*84e0*/  SHF.R.U32.HI R33, RZ, 0x10, R29 ;  /* 0x00000010ff217819 */ /* 0x000fe2000001161d */
[----:B------:R-:W-:Y:S01]  /*84f0*/  HADD2.F32 R45, -RZ, R45.H0_H0 ;  /* 0x2000002dff2d7230 */ /* 0x000fe20000004100 */
[----:B------:R-:W-:Y:S01]  /*8500*/  SHF.R.U64 R37, R30, 0x10, R31 ;  /* 0x000000101e257819 */ /* 0x000fe2000000121f */
[----:B------:R-:W-:Y:S01]  /*8510*/  HADD2.F32 R34, -RZ, R34.H0_H0 ;  /* 0x20000022ff227230 */ /* 0x000fe20000004100 */
[----:B------:R-:W-:Y:S01]  /*8520*/  SHF.R.U64 R39, R28, 0x10, R29 ;  /* 0x000000101c277819 */ /* 0x000fe2000000121d */
[----:B------:R-:W-:Y:S02]  /*8530*/  HADD2.F32 R33, -RZ, R33.H0_H0 ;  /* 0x20000021ff217230 */ /* 0x000fe40000004100 */
[----:B0-----:R-:W-:-:S02]  /*8540*/  HADD2.F32 R31, -RZ, R7.H1_H1 ;  /* 0x30000007ff1f7230 */ /* 0x001fc40000004100 */
[----:B------:R-:W-:Y:S02]  /*8550*/  HADD2.F32 R30, -RZ, R7.H0_H0 ;  /* 0x20000007ff1e7230 */ /* 0x000fe40000004100 */
[--C-:B------:R-:W-:Y:S02]  /*8560*/  HADD2.F32 R7, -RZ, R4.reuse.H0_H0 ;  /* 0x20000004ff077230 */ /* 0x100fe40000004100 */
[CC--:B------:R-:W-:Y:S01]  /*8570*/  FMUL.FTZ R35, R31.reuse, R34.reuse ;  /* 0x000000221f237220 */ /* 0x0c0fe20000410000 */
[----:B------:R-:W-:Y:S01]  /*8580*/  FMUL.FTZ R31, R31, R33 ;  /* 0x000000211f1f7220 */ /* 0x000fe20000410000 */
[----:B------:R-:W-:Y:S02]  /*8590*/  HADD2.F32 R4, -RZ, R4.H1_H1 ;  /* 0x30000004ff047230 */ /* 0x000fe40000004100 */
[--C-:B------:R-:W-:Y:S02]  /*85a0*/  HADD2.F32 R28, -RZ, R6.reuse.H0_H0 ;  /* 0x20000006ff1c7230 */ /* 0x100fe40000004100 */
[----:B------:R-:W-:Y:S01]  /*85b0*/  FFMA.FTZ R38, R30, R34, R31 ;  /* 0x000000221e267223 */ /* 0x000fe2000001001f */
[----:B------:R-:W-:-:S02]  /*85c0*/  HADD2.F32 R29, -RZ, R6.H1_H1 ;  /* 0x30000006ff1d7230 */ /* 0x000fc40000004100 */
[----:B------:R-:W-:Y:S01]  /*85d0*/  FMUL.FTZ R36, R4, R45 ;  /* 0x0000002d04247220 */ /* 0x000fe20000410000 */
[--C-:B------:R-:W-:Y:S02]  /*85e0*/  HADD2.F32 R31, -RZ, R44.reuse.H1_H1 ;  /* 0x3000002cff1f7230 */ /* 0x100fe40000004100 */
[----:B------:R-:W-:Y:S01]  /*85f0*/  FFMA.FTZ R35, R30, R33, -R35 ;  /* 0x000000211e237223 */ /* 0x000fe20000010823 */
[--C-:B------:R-:W-:Y:S02]  /*8600*/  HADD2.F32 R6, -RZ, R5.reuse.H0_H0 ;  /* 0x20000005ff067230 */ /* 0x100fe40000004100 */
[-C--:B------:R-:W-:Y:S01]  /*8610*/  FMUL.FTZ R34, R4, R32.reuse ;  /* 0x0000002004227220 */ /* 0x080fe20000410000 */
[----:B------:R-:W-:Y:S02]  /*8620*/  HADD2.F32 R44, -RZ, R44.H0_H0 ;  /* 0x2000002cff2c7230 */ /* 0x000fe40000004100 */
[----:B------:R-:W-:Y:S01]  /*8630*/  FFMA.FTZ R36, R7, R32, -R36 ;  /* 0x0000002007247223 */ /* 0x000fe20000010824 */
[----:B------:R-:W-:-:S02]  /*8640*/  HADD2.F32 R5, -RZ, R5.H1_H1 ;  /* 0x30000005ff057230 */ /* 0x000fc40000004100 */
[----:B------:R-:W-:Y:S01]  /*8650*/  FFMA.FTZ R45, R7, R45, R34 ;  /* 0x0000002d072d7223 */ /* 0x000fe20000010022 */
[----:B------:R-:W-:Y:S02]  /*8660*/  HADD2.F32 R30, -RZ, R37.H0_H0 ;  /* 0x20000025ff1e7230 */ /* 0x000fe40000004100 */
[CC--:B------:R-:W-:Y:S01]  /*8670*/  FMUL.FTZ R33, R29.reuse, R31.reuse ;  /* 0x0000001f1d217220 */ /* 0x0c0fe20000410000 */
[----:B------:R-:W-:Y:S02]  /*8680*/  HADD2.F32 R4, -RZ, R39.H0_H0 ;  /* 0x20000027ff047230 */ /* 0x000fe40000004100 */
[----:B------:R-:W-:Y:S01]  /*8690*/  FMUL.FTZ R32, R29, R44 ;  /* 0x0000002c1d207220 */ /* 0x000fe20000410000 */
[C---:B------:R-:W-:Y:S01]  /*86a0*/  FMUL.FTZ R7, R5.reuse, R30 ;  /* 0x0000001e05077220 */ /* 0x040fe20000410000 */
[C---:B------:R-:W-:Y:S01]  /*86b0*/  FFMA.FTZ R33, R28.reuse, R44, -R33 ;  /* 0x0000002c1c217223 */ /* 0x040fe20000010821 */
[-C--:B------:R-:W-:Y:S01]  /*86c0*/  FMUL.FTZ R29, R5, R4.reuse ;  /* 0x00000004051d7220 */ /* 0x080fe20000410000 */
[----:B------:R-:W-:Y:S01]  /*86d0*/  FFMA.FTZ R32, R28, R31, R32 ;  /* 0x0000001f1c207223 */ /* 0x000fe20000010020 */
[----:B------:R-:W-:Y:S01]  /*86e0*/  FFMA.FTZ R5, R6, R4, -R7 ;  /* 0x0000000406057223 */ /* 0x000fe20000010807 */
[----:B------:R-:W-:Y:S01]  /*86f0*/  F2FP.F16.F32.PACK_AB R7, R38, R35 ;  /* 0x000000232607723e */ /* 0x000fe200000000ff */
[----:B------:R-:W-:Y:S01]  /*8700*/  FFMA.FTZ R30, R6, R30, R29 ;  /* 0x0000001e061e7223 */ /* 0x000fe2000001001d */
[----:B------:R-:W-:-:S02]  /*8710*/  F2FP.F16.F32.PACK_AB R4, R45, R36 ;  /* 0x000000242d04723e */ /* 0x000fc400000000ff */
[----:B------:R-:W-:Y:S02]  /*8720*/  F2FP.F16.F32.PACK_AB R6, R32, R33 ;  /* 0x000000212006723e */ /* 0x000fe400000000ff */
[----:B------:R-:W-:-:S05]  /*8730*/  F2FP.F16.F32.PACK_AB R5, R30, R5 ;  /* 0x000000051e05723e */ /* 0x000fca00000000ff */
[----:B------:R2:W-:Y:S02]  /*8740*/  STS.128 [R3+0x10a00], R4 ;  /* 0x010a000403007388 */ /* 0x0005e40000000c00 */
.L_x_497:
[----:B------:R-:W-:Y:S05]  /*8750*/  BSYNC B1 ;  /* 0x0000000000017941 */ /* 0x000fea0003800000 */
.L_x_496:
[----:B------:R-:W-:Y:S04]  /*8760*/  BSSY B1, `(.L_x_498) ;  /* 0x000002c000017945 */ /* 0x000fe80003800000 */
[----:B------:R-:W-:Y:S05]  /*8770*/  @P2 BRA `(.L_x_499) ;  /* 0x0000000000a82947 */ /* 0x000fea0003800000 */
[----:B012---:R-:W0:Y:S01]  /*8780*/  LDS.128 R4, [R0+0x10a00] ;  /* 0x010a000000047984 */ /* 0x007e220000000c00 */
[----:B------:R-:W-:Y:S01]  /*8790*/  SHF.R.U32.HI R29, RZ, 0x10, R27 ;  /* 0x00000010ff1d7819 */ /* 0x000fe2000001161b */
[----:B------:R-:W-:Y:S01]  /*87a0*/  HADD2.F32 R28, -RZ, R43.H0_H0 ;  /* 0x2000002bff1c7230 */ /* 0x000fe20000004100 */
[----:B------:R-:W-:Y:S01]  /*87b0*/  SHF.R.U32.HI R31, RZ, 0x10, R25 ;  /* 0x00000010ff1f7819 */ /* 0x000fe20000011619 */
[--C-:B------:R-:W-:Y:S01]  /*87c0*/  HADD2.F32 R30, -RZ, R42.reuse.H0_H0 ;  /* 0x2000002aff1e7230 */ /* 0x100fe20000004100 */
[----:B------:R-:W-:Y:S01]  /*87d0*/  SHF.R.U64 R37, R26, 0x10, R27 ;  /* 0x000000101a257819 */ /* 0x000fe2000000121b */
[----:B------:R-:W-:Y:S01]  /*87e0*/  HADD2.F32 R29, -RZ, R29.H0_H0 ;  /* 0x2000001dff1d7230 */ /* 0x000fe20000004100 */
[----:B------:R-:W-:Y:S01]  /*87f0*/  SHF.R.U64 R35, R24, 0x10, R25 ;  /* 0x0000001018237819 */ /* 0x000fe20000001219 */
[----:B------:R-:W-:Y:S02]  /*8800*/  HADD2.F32 R31, -RZ, R31.H0_H0 ;  /* 0x2000001fff1f7230 */ /* 0x000fe40000004100 */
[----:B------:R-:W-:-:S02]  /*8810*/  HADD2.F32 R42, -RZ, R42.H1_H1 ;  /* 0x3000002aff2a7230 */ /* 0x000fc40000004100 */
[----:B------:R-:W-:Y:S02]  /*8820*/  HADD2.F32 R43, -RZ, R43.H1_H1 ;  /* 0x3000002bff2b7230 */ /* 0x000fe40000004100 */
[--C-:B0-----:R-:W-:Y:S02]  /*8830*/  HADD2.F32 R27, -RZ, R7.reuse.H1_H1 ;  /* 0x30000007ff1b7230 */ /* 0x101fe40000004100 */
[----:B------:R-:W-:Y:S02]  /*8840*/  HADD2.F32 R26, -RZ, R7.H0_H0 ;  /* 0x20000007ff1a7230 */ /* 0x000fe40000004100 */
[--C-:B------:R-:W-:Y:S02]  /*8850*/  HADD2.F32 R7, -RZ, R4.reuse.H0_H0 ;  /* 0x20000004ff077230 */ /* 0x100fe40000004100 */
[C---:B------:R-:W-:Y:S01]  /*8860*/  FMUL.FTZ R34, R27.reuse, R29 ;  /* 0x0000001d1b227220 */ /* 0x040fe20000410000 */
[----:B------:R-:W-:Y:S02]  /*8870*/  HADD2.F32 R4, -RZ, R4.H1_H1 ;  /* 0x30000004ff047230 */ /* 0x000fe40000004100 */
[----:B------:R-:W-:Y:S01]  /*8880*/  FMUL.FTZ R33, R27, R31 ;  /* 0x0000001f1b217220 */ /* 0x000fe20000410000 */
[----:B------:R-:W-:-:S02]  /*8890*/  HADD2.F32 R24, -RZ, R6.H0_H0 ;  /* 0x20000006ff187230 */ /* 0x000fc40000004100 */
[----:B------:R-:W-:Y:S01]  /*88a0*/  FFMA.FTZ R36, R26, R31, R34 ;  /* 0x0000001f1a247223 */ /* 0x000fe20000010022 */
[----:B------:R-:W-:Y:S02]  /*88b0*/  HADD2.F32 R25, -RZ, R6.H1_H1 ;  /* 0x30000006ff197230 */ /* 0x000fe40000004100 */
[----:B------:R-:W-:Y:S01]  /*88c0*/  FMUL.FTZ R32, R4, R30 ;  /* 0x0000001e04207220 */ /* 0x000fe20000410000 */
[--C-:B------:R-:W-:Y:S02]  /*88d0*/  HADD2.F32 R6, -RZ, R5.reuse.H0_H0 ;  /* 0x20000005ff067230 */ /* 0x100fe40000004100 */
[----:B------:R-:W-:Y:S01]  /*88e0*/  FFMA.FTZ R33, R26, R29, -R33 ;  /* 0x0000001d1a217223 */ /* 0x000fe20000010821 */
[-C--:B------:R-:W-:Y:S01]  /*88f0*/  FMUL.FTZ R34, R4, R28.reuse ;  /* 0x0000001c04227220 */ /* 0x080fe20000410000 */
[----:B------:R-:W-:Y:S02]  /*8900*/  HADD2.F32 R5, -RZ, R5.H1_H1 ;  /* 0x30000005ff057230 */ /* 0x000fe40000004100 */
[----:B------:R-:W-:Y:S01]  /*8910*/  FFMA.FTZ R32, R7, R28, -R32 ;  /* 0x0000001c07207223 */ /* 0x000fe20000010820 */
[----:B------:R-:W-:-:S02]  /*8920*/  HADD2.F32 R26, -RZ, R35.H0_H0 ;  /* 0x20000023ff1a7230 */ /* 0x000fc40000004100 */
[----:B------:R-:W-:Y:S01]  /*8930*/  FFMA.FTZ R27, R7, R30, R34 ;  /* 0x0000001e071b7223 */ /* 0x000fe20000010022 */
[----:B------:R-:W-:Y:S02]  /*8940*/  HADD2.F32 R4, -RZ, R37.H0_H0 ;  /* 0x20000025ff047230 */ /* 0x000fe40000004100 */
[C---:B------:R-:W-:Y:S01]  /*8950*/  FMUL.FTZ R29, R25.reuse, R42 ;  /* 0x0000002a191d7220 */ /* 0x040fe20000410000 */
[-C--:B------:R-:W-:Y:S01]  /*8960*/  FMUL.FTZ R31, R25, R43.reuse ;  /* 0x0000002b191f7220 */ /* 0x080fe20000410000 */
[C---:B------:R-:W-:Y:S01]  /*8970*/  FMUL.FTZ R7, R5.reuse, R26 ;  /* 0x0000001a05077220 */ /* 0x040fe20000410000 */
[----:B------:R-:W-:Y:S01]  /*8980*/  FMUL.FTZ R25, R5, R4 ;  /* 0x0000000405197220 */ /* 0x000fe20000410000 */
[C---:B------:R-:W-:Y:S01]  /*8990*/  FFMA.FTZ R29, R24.reuse, R43, -R29 ;  /* 0x0000002b181d7223 */ /* 0x040fe2000001081d */
[----:B------:R-:W-:Y:S01]  /*89a0*/  FFMA.FTZ R24, R24, R42, R31 ;  /* 0x0000002a18187223 */ /* 0x000fe2000001001f */
[C---:B------:R-:W-:Y:S01]  /*89b0*/  FFMA.FTZ R5, R6.reuse, R4, -R7 ;  /* 0x0000000406057223 */ /* 0x040fe20000010807 */
[----:B------:R-:W-:Y:S01]  /*89c0*/  FFMA.FTZ R26, R6, R26, R25 ;  /* 0x0000001a061a7223 */ /* 0x000fe20000010019 */
[----:B------:R-:W-:-:S02]  /*89d0*/  F2FP.F16.F32.PACK_AB R7, R36, R33 ;  /* 0x000000212407723e */ /* 0x000fc400000000ff */
[----:B------:R-:W-:Y:S02]  /*89e0*/  F2FP.F16.F32.PACK_AB R6, R24, R29 ;  /* 0x0000001d1806723e */ /* 0x000fe400000000ff */
[----:B------:R-:W-:Y:S02]  /*89f0*/  F2FP.F16.F32.PACK_AB R4, R27, R32 ;  /* 0x000000201b04723e */ /* 0x000fe400000000ff */
[----:B------:R-:W-:-:S05]  /*8a00*/  F2FP.F16.F32.PACK_AB R5, R26, R5 ;  /* 0x000000051a05723e */ /* 0x000fca00000000ff */
[----:B------:R3:W-:Y:S02]  /*8a10*/  STS.128 [R0+0x10a00], R4 ;  /* 0x010a000400007388 */ /* 0x0007e40000000c00 */
.L_x_499:
[----:B------:R-:W-:Y:S05]  /*8a20*/  BSYNC B1 ;  /* 0x0000000000017941 */ /* 0x000fea0003800000 */
.L_x_498:
[----:B------:R-:W-:Y:S04]  /*8a30*/  BSSY B1, `(.L_x_500) ;  /* 0x000002c000017945 */ /* 0x000fe80003800000 */
[----:B------:R-:W-:Y:S05]  /*8a40*/  @P3 BRA `(.L_x_501) ;  /* 0x0000000000a83947 */ /* 0x000fea0003800000 */
[----:B0123--:R-:W0:Y:S01]  /*8a50*/  LDS.128 R4, [R3+0x13a00] ;  /* 0x013a000003047984 */ /* 0x00fe220000000c00 */
        /* <DEDUP_REMOVED lines=41> */
.L_x_501:
[----:B------:R-:W-:Y:S05]  /*8cf0*/  BSYNC B1 ;  /* 0x0000000000017941 */ /* 0x000fea0003800000 */
.L_x_500:
[----:B------:R-:W-:Y:S05]  /*8d00*/  @P4 BRA `(.L_x_491) ;  /* 0x0000001c00584947 */ /* 0x000fea0003800000 */
[----:B01234-:R-:W0:Y:S01]  /*8d10*/  LDS.128 R4, [R0+0x13a00] ;  /* 0x013a000000047984 */ /* 0x01fe220000000c00 */
[----:B------:R-:W-:Y:S01]  /*8d20*/  SHF.R.U32.HI R20, RZ, 0x10, R9 ;  /* 0x00000010ff147819 */ /* 0x000fe20000011609 */
[--C-:B------:R-:W-:Y:S01]  /*8d30*/  HADD2.F32 R13, -RZ, R14.reuse.H0_H0 ;  /* 0x2000000eff0d7230 */ /* 0x100fe20000004100 */
[--C-:B------:R-:W-:Y:S01]  /*8d40*/  SHF.R.U32.HI R12, RZ, 0x10, R11.reuse ;  /* 0x00000010ff0c7819 */ /* 0x100fe2000001160b */
[----:B------:R-:W-:Y:S01]  /*8d50*/  HADD2.F32 R14, -RZ, R14.H1_H1 ;  /* 0x3000000eff0e7230 */ /* 0x000fe20000004100 */
[----:B------:R-:W-:Y:S01]  /*8d60*/  SHF.R.U64 R26, R10, 0x10, R11 ;  /* 0x000000100a1a7819 */ /* 0x000fe2000000120b */
[----:B------:R-:W-:Y:S01]  /*8d70*/  HADD2.F32 R20, -RZ, R20.H0_H0 ;  /* 0x20000014ff147230 */ /* 0x000fe20000004100 */
[----:B------:R-:W-:Y:S01]  /*8d80*/  SHF.R.U64 R25, R8, 0x10, R9 ;  /* 0x0000001008197819 */ /* 0x000fe20000001209 */
[----:B------:R-:W-:Y:S02]  /*8d90*/  HADD2.F32 R12, -RZ, R12.H0_H0 ;  /* 0x2000000cff0c7230 */ /* 0x000fe40000004100 */
[----:B------:R-:W-:-:S02]  /*8da0*/  HADD2.F32 R11, -RZ, R15.H0_H0 ;  /* 0x2000000fff0b7230 */ /* 0x000fc40000004100 */
[----:B------:R-:W-:Y:S02]  /*8db0*/  HADD2.F32 R15, -RZ, R15.H1_H1 ;  /* 0x3000000fff0f7230 */ /* 0x000fe40000004100 */
[--C-:B0-----:R-:W-:Y:S02]  /*8dc0*/  HADD2.F32 R10, -RZ, R7.reuse.H1_H1 ;  /* 0x30000007ff0a7230 */ /* 0x101fe40000004100 */
[--C-:B------:R-:W-:Y:S02]  /*8dd0*/  HADD2.F32 R3, -RZ, R4.reuse.H0_H0 ;  /* 0x20000004ff037230 */ /* 0x100fe40000004100 */
[----:B------:R-:W-:Y:S02]  /*8de0*/  HADD2.F32 R9, -RZ, R7.H0_H0 ;  /* 0x20000007ff097230 */ /* 0x000fe40000004100 */
[C---:B------:R-:W-:Y:S01]  /*8df0*/  FMUL.FTZ R24, R10.reuse, R20 ;  /* 0x000000140a187220 */ /* 0x040fe20000410000 */
[----:B------:R-:W-:Y:S02]  /*8e00*/  HADD2.F32 R4, -RZ, R4.H1_H1 ;  /* 0x30000004ff047230 */ /* 0x000fe40000004100 */
[----:B------:R-:W-:Y:S01]  /*8e10*/  FMUL.FTZ R21, R10, R12 ;  /* 0x0000000c0a157220 */ /* 0x000fe20000410000 */
[----:B------:R-:W-:-:S02]  /*8e20*/  HADD2.F32 R7, -RZ, R6.H0_H0 ;  /* 0x20000006ff077230 */ /* 0x000fc40000004100 */
[C---:B------:R-:W-:Y:S01]  /*8e30*/  FFMA.FTZ R24, R9.reuse, R12, -R24 ;  /* 0x0000000c09187223 */ /* 0x040fe20000010818 */
[----:B------:R-:W-:Y:S02]  /*8e40*/  HADD2.F32 R8, -RZ, R6.H1_H1 ;  /* 0x30000006ff087230 */ /* 0x000fe40000004100 */
[C---:B------:R-:W-:Y:S01]  /*8e50*/  FMUL.FTZ R10, R4.reuse, R13 ;  /* 0x0000000d040a7220 */ /* 0x040fe20000410000 */
[--C-:B------:R-:W-:Y:S02]  /*8e60*/  HADD2.F32 R6, -RZ, R5.reuse.H0_H0 ;  /* 0x20000005ff067230 */ /* 0x100fe40000004100 */
[----:B------:R-:W-:Y:S01]  /*8e70*/  FFMA.FTZ R21, R9, R20, R21 ;  /* 0x0000001409157223 */ /* 0x000fe20000010015 */
[-C--:B------:R-:W-:Y:S01]  /*8e80*/  FMUL.FTZ R12, R4, R11.reuse ;  /* 0x0000000b040c7220 */ /* 0x080fe20000410000 */
[----:B------:R-:W-:Y:S02]  /*8e90*/  HADD2.F32 R5, -RZ, R5.H1_H1 ;  /* 0x30000005ff057230 */ /* 0x000fe40000004100 */
[----:B------:R-:W-:Y:S01]  /*8ea0*/  FFMA.FTZ R10, R3, R11, -R10 ;  /* 0x0000000b030a7223 */ /* 0x000fe2000001080a */
[----:B------:R-:W-:-:S02]  /*8eb0*/  HADD2.F32 R9, -RZ, R25.H0_H0 ;  /* 0x20000019ff097230 */ /* 0x000fc40000004100 */
[----:B------:R-:W-:Y:S01]  /*8ec0*/  FFMA.FTZ R3, R3, R13, R12 ;  /* 0x0000000d03037223 */ /* 0x000fe2000001000c */
[----:B------:R-:W-:Y:S02]  /*8ed0*/  HADD2.F32 R4, -RZ, R26.H0_H0 ;  /* 0x2000001aff047230 */ /* 0x000fe40000004100 */
[C---:B------:R-:W-:Y:S01]  /*8ee0*/  FMUL.FTZ R12, R8.reuse, R14 ;  /* 0x0000000e080c7220 */ /* 0x040fe20000410000 */
[----:B------:R-:W-:Y:S01]  /*8ef0*/  FMUL.FTZ R13, R8, R15 ;  /* 0x0000000f080d7220 */ /* 0x000fe20000410000 */
        /* <DEDUP_REMOVED lines=10> */
[----:B------:R0:W-:Y:S01]  /*8fa0*/  STS.128 [R0+0x13a00], R4 ;  /* 0x013a000400007388 */ /* 0x0001e20000000c00 */
[----:B------:R-:W-:Y:S05]  /*8fb0*/  BRA `(.L_x_491) ;  /* 0x0000001800ac7947 */ /* 0x000fea0003800000 */
.L_x_485:
[----:B------:R-:W-:-:S03]  /*8fc0*/  UMOV UR4, 0xffffffff ;  /* 0xffffffff00047882 */ /* 0x000fc60000000000 */
[----:B------:R-:W-:Y:S05]  /*8fd0*/  BRA.DIV UR4, `(.L_x_502) ;  /* 0x0000015e04847947 */ /* 0x000fea000b800000 */
[----:B------:R-:W1:Y:S04]  /*8fe0*/  SHFL.IDX PT, R3, R25, RZ, 0x1e1f ;  /* 0x001e1fff19037589 */ /* 0x000e6800000e0000 */
[----:B------:R-:W2:Y:S04]  /*8ff0*/  SHFL.IDX PT, R0, R24, RZ, 0x1e1f ;  /* 0x001e1fff18007589 */ /* 0x000ea800000e0000 */
[----:B------:R3:W4:Y:S04]  /*9000*/  SHFL.IDX PT, R5, R27, RZ, 0x1e1f ;  /* 0x001e1fff1b057589 */ /* 0x00072800000e0000 */
[----:B0-----:R3:W0:Y:S01]  /*9010*/  SHFL.IDX PT, R14, R26, RZ, 0x1e1f ;  /* 0x001e1fff1a0e7589 */ /* 0x00162200000e0000 */
[----:B-1----:R-:W-:Y:S01]  /*9020*/  IMAD.MOV.U32 R21, RZ, RZ, R3 ;  /* 0x000000ffff157224 */ /* 0x002fe200078e0003 */
[----:B--23--:R-:W-:-:S07]  /*9030*/  MOV R20, R0 ;  /* 0x0000000000147202 */ /* 0x00cfce0000000f00 */
.L_x_727:
[----:B------:R-:W2:Y:S01]  /*9040*/  LDL R46, [R1+0x98] ;  /* 0x00009800012e7983 */ /* 0x000ea20000100800 */
[----:B------:R-:W-:Y:S01]  /*9050*/  ULDC UR4, c[0x0][0x448] ;  /* 0x0001120000047ab9 */ /* 0x000fe20000000800 */
[----:B------:R-:W-:Y:S01]  /*9060*/  BSSY B1, `(.L_x_503) ;  /* 0x0000038000017945 */ /* 0x000fe20003800000 */
[----:B------:R-:W-:Y:S01]  /*9070*/  IMAD R111, R111, UR4, RZ ;  /* 0x000000046f6f7c24 */ /* 0x000fe2000f8e02ff */
[----:B------:R-:W-:Y:S01]  /*9080*/  CS2R R8, SRZ ;  /* 0x0000000000087805 */ /* 0x000fe2000001ff00 */
[----:B0-----:R-:W-:Y:S01]  /*9090*/  IMAD.MOV.U32 R44, RZ, RZ, R14 ;  /* 0x000000ffff2c7224 */ /* 0x001fe200078e000e */
[----:B------:R-:W-:Y:S01]  /*90a0*/  CS2R R10, SRZ ;  /* 0x00000000000a7805 */ /* 0x000fe2000001ff00 */
[----:B------:R-:W-:Y:S01]  /*90b0*/  IMAD R0, R109, -0xc0, R111 ;  /* 0xffffff406d007824 */ /* 0x000fe200078e026f */
[----:B------:R-:W-:Y:S01]  /*90c0*/  ISETP.GE.AND P1, PT, R6, R111, PT ;  /* 0x0000006f0600720c */ /* 0x000fe20003f26270 */
[----:B----4-:R-:W-:Y:S01]  /*90d0*/  IMAD.MOV.U32 R45, RZ, RZ, R5 ;  /* 0x000000ffff2d7224 */ /* 0x010fe200078e0005 */
[----:B------:R-:W-:-:S02]  /*90e0*/  CS2R R4, SRZ ;  /* 0x0000000000047805 */ /* 0x000fc4000001ff00 */
[----:B------:R-:W-:Y:S02]  /*90f0*/  CS2R R6, SRZ ;  /* 0x0000000000067805 */ /* 0x000fe4000001ff00 */
[----:B------:R-:W-:Y:S02]  /*9100*/  VIMNMX R0, R0, 0xc0, PT ;  /* 0x000000c000007848 */ /* 0x000fe40003fe0100 */
[----:B------:R-:W-:Y:S02]  /*9110*/  CS2R R12, SRZ ;  /* 0x00000000000c7805 */ /* 0x000fe4000001ff00 */
[----:B------:R-:W-:Y:S02]  /*9120*/  CS2R R14, SRZ ;  /* 0x00000000000e7805 */ /* 0x000fe4000001ff00 */
[----:B------:R-:W-:Y:S02]  /*9130*/  CS2R R24, SRZ ;  /* 0x0000000000187805 */ /* 0x000fe4000001ff00 */
[----:B------:R-:W-:-:S02]  /*9140*/  ISETP.GE.AND P0, PT, R19, R0, PT ;  /* 0x000000001300720c */ /* 0x000fc40003f06270 */
[----:B------:R-:W-:Y:S02]  /*9150*/  CS2R R26, SRZ ;  /* 0x00000000001a7805 */ /* 0x000fe4000001ff00 */
[----:B------:R-:W-:Y:S02]  /*9160*/  CS2R R28, SRZ ;  /* 0x00000000001c7805 */ /* 0x000fe4000001ff00 */
[----:B------:R-:W-:Y:S02]  /*9170*/  CS2R R30, SRZ ;  /* 0x00000000001e7805 */ /* 0x000fe4000001ff00 */
[----:B------:R-:W-:Y:S02]  /*9180*/  CS2R R32, SRZ ;  /* 0x0000000000207805 */ /* 0x000fe4000001ff00 */
[----:B------:R-:W-:Y:S02]  /*9190*/  CS2R R34, SRZ ;  /* 0x0000000000227805 */ /* 0x000fe4000001ff00 */
[----:B--2---:R-:W-:Y:S01]  /*91a0*/  LEA.HI R0, R46, R46, RZ, 0x1 ;  /* 0x0000002e2e007211 */ /* 0x004fe200078f08ff */
[----:B------:R-:W-:Y:S06]  /*91b0*/  @P1 BRA `(.L_x_504) ;  /* 0x0000000000881947 */ /* 0x000fec0003800000 */
[----:B------:R-:W2:Y:S04]  /*91c0*/  LDL R37, [R1+0x9c] ;  /* 0x00009c0001257983 */ /* 0x000ea80000100800 */
[----:B------:R-:W3:Y:S01]  /*91d0*/  LDL R36, [R1+0xa0] ;  /* 0x0000a00001247983 */ /* 0x000ee20000100800 */
[C---:B------:R-:W-:Y:S01]  /*91e0*/  VIADD R3, R22.reuse, 0x10 ;  /* 0x0000001016037836 */ /* 0x040fe20000000000 */
[----:B------:R-:W-:Y:S01]  /*91f0*/  ULDC UR4, c[0x0][0x3f4] ;  /* 0x0000fd0000047ab9 */ /* 0x000fe20000000800 */
[C---:B------:R-:W-:Y:S01]  /*9200*/  VIADD R4, R22.reuse, 0x20 ;  /* 0x0000002016047836 */ /* 0x040fe20000000000 */
[----:B------:R-:W-:Y:S02]  /*9210*/  ISETP.GE.AND P1, PT, R22, UR4, PT ;  /* 0x0000000416007c0c */ /* 0x000fe4000bf26270 */
[----:B------:R-:W-:-:S02]  /*9220*/  CS2R R24, SRZ ;  /* 0x0000000000187805 */ /* 0x000fc4000001ff00 */
[----:B------:R-:W-:Y:S02]  /*9230*/  ISETP.GE.AND P2, PT, R3, UR4, PT ;  /* 0x0000000403007c0c */ /* 0x000fe4000bf46270 */
[----:B------:R-:W-:Y:S02]  /*9240*/  CS2R R26, SRZ ;  /* 0x00000000001a7805 */ /* 0x000fe4000001ff00 */
[----:B------:R-:W-:Y:S02]  /*9250*/  ISETP.GE.AND P3, PT, R4, UR4, PT ;  /* 0x0000000404007c0c */ /* 0x000fe4000bf66270 */
[----:B------:R-:W-:Y:S02]  /*9260*/  CS2R R4, SRZ ;  /* 0x0000000000047805 */ /* 0x000fe4000001ff00 */
[----:B------:R-:W-:Y:S02]  /*9270*/  CS2R R6, SRZ ;  /* 0x0000000000067805 */ /* 0x000fe4000001ff00 */
[----:B------:R-:W-:Y:S01]  /*9280*/  CS2R R28, SRZ ;  /* 0x00000000001c7805 */ /* 0x000fe2000001ff00 */
[----:B------:R-:W-:Y:S01]  /*9290*/  @!P1 IMAD.WIDE R12, R22, 0x2, R20 ;  /* 0x00000002160c9825 */ /* 0x000fe200078e0214 */
[----:B------:R-:W-:-:S02]  /*92a0*/  CS2R R30, SRZ ;  /* 0x00000000001e7805 */ /* 0x000fc4000001ff00 */
[----:B------:R-:W-:Y:S02]  /*92b0*/  CS2R R8, SRZ ;  /* 0x0000000000087805 */ /* 0x000fe4000001ff00 */
[----:B------:R-:W-:Y:S02]  /*92c0*/  CS2R R10, SRZ ;  /* 0x00000000000a7805 */ /* 0x000fe4000001ff00 */
[----:B------:R-:W-:Y:S01]  /*92d0*/  CS2R R32, SRZ ;  /* 0x0000000000207805 */ /* 0x000fe2000001ff00 */
[----:B------:R0:W5:Y:S01]  /*92e0*/  @!P1 LD.E.128 R24, desc[UR60][R12.64] ;  /* 0x0000003c0c189980 */ /* 0x000162000c101d00 */
[----:B------:R-:W-:Y:S02]  /*92f0*/  CS2R R34, SRZ ;  /* 0x0000000000227805 */ /* 0x000fe4000001ff00 */
[----:B------:R-:W-:Y:S02]  /*9300*/  CS2R R14, SRZ ;  /* 0x00000000000e7805 */ /* 0x000fe4000001ff00 */
[----:B0-----:R-:W-:Y:S01]  /*9310*/  CS2R R12, SRZ ;  /* 0x00000000000c7805 */ /* 0x001fe2000001ff00 */
[----:B--2---:R-:W-:-:S02]  /*9320*/  @!P2 IMAD.SHL.U32 R39, R37, 0x8, RZ ;  /* 0x000000082527a824 */ /* 0x004fc400078e00ff */
[----:B---3--:R-:W-:Y:S02]  /*9330*/  @!P3 IMAD.SHL.U32 R43, R36, 0x8, RZ ;  /* 0x00000008242bb824 */ /* 0x008fe400078e00ff */
[----:B------:R-:W-:-:S04]  /*9340*/  @!P2 IMAD.WIDE R36, R39, 0x2, R20 ;  /* 0x000000022724a825 */ /* 0x000fc800078e0214 */
[----:B------:R-:W-:Y:S01]  /*9350*/  @!P3 IMAD.WIDE R40, R43, 0x2, R20 ;  /* 0x000000022b28b825 */ /* 0x000fe200078e0214 */
[----:B------:R0:W5:Y:S03]  /*9360*/  @!P2 LD.E.128 R28, desc[UR60][R36.64] ;  /* 0x0000003c241ca980 */ /* 0x000166000c101d00 */
[--C-:B------:R-:W-:Y:S01]  /*9370*/  @!P2 IMAD.WIDE R38, R39, 0x2, R44.reuse ;  /* 0x000000022726a825 */ /* 0x100fe200078e022c */
[----:B------:R0:W5:Y:S03]  /*9380*/  @!P3 LD.E.128 R32, desc[UR60][R40.64] ;  /* 0x0000003c2820b980 */ /* 0x000166000c101d00 */
[--C-:B------:R-:W-:Y:S01]  /*9390*/  @!P3 IMAD.WIDE R42, R43, 0x2, R44.reuse ;  /* 0x000000022b2ab825 */ /* 0x100fe200078e022c */
[----:B------:R0:W5:Y:S03]  /*93a0*/  @!P2 LD.E.128 R8, desc[UR60][R38.64] ;  /* 0x0000003c2608a980 */ /* 0x000166000c101d00 */
[----:B------:R-:W-:Y:S01]  /*93b0*/  @!P1 IMAD.WIDE R20, R22, 0x2, R44 ;  /* 0x0000000216149825 */ /* 0x000fe200078e022c */
[----:B------:R0:W5:Y:S04]  /*93c0*/  @!P3 LD.E.128 R12, desc[UR60][R42.64] ;  /* 0x0000003c2a0cb980 */ /* 0x000168000c101d00 */
[----:B------:R0:W5:Y:S02]  /*93d0*/  @!P1 LD.E.128 R4, desc[UR60][R20.64] ;  /* 0x0000003c14049980 */ /* 0x000164000c101d00 */
.L_x_504:
[----:B------:R-:W-:Y:S05]  /*93e0*/  BSYNC B1 ;  /* 0x0000000000017941 */ /* 0x000fea0003800000 */
.L_x_503:
[----:B------:R-:W-:Y:S01]  /*93f0*/  LOP3.LUT R0, R0, 0xfffffffe, RZ, 0xc0, !PT ;  /* 0xfffffffe00007812 */ /* 0x000fe200078ec0ff */
[----:B-----5:R-:W-:Y:S01]  /*9400*/  IMAD.MOV.U32 R3, RZ, RZ, R4 ;  /* 0x000000ffff037224 */ /* 0x020fe200078e0004 */
[----:B------:R-:W-:Y:S01]  /*9410*/  BSSY B1, `(.L_x_505) ;  /* 0x000002f000017945 */ /* 0x000fe20003800000 */
[----:B0-----:R-:W-:Y:S02]  /*9420*/  IMAD.MOV.U32 R20, RZ, RZ, R5 ;  /* 0x000000ffff147224 */ /* 0x001fe400078e0005 */
[----:B------:R-:W-:Y:S01]  /*9430*/  IMAD.IADD R0, R46, 0x1, -R0 ;  /* 0x000000012e007824 */ /* 0x000fe200078e0a00 */
[----:B------:R-:W-:Y:S01]  /*9440*/  PRMT R58, R3, 0x7610, R58 ;  /* 0x00007610033a7816 */ /* 0x000fe2000000003a */
[----:B------:R-:W-:Y:S01]  /*9450*/  IMAD.MOV.U32 R21, RZ, RZ, R6 ;  /* 0x000000ffff157224 */ /* 0x000fe200078e0006 */
[----:B------:R-:W-:Y:S01]  /*9460*/  PRMT R55, R20, 0x7610, R55 ;  /* 0x0000761014377816 */ /* 0x000fe20000000037 */
[----:B------:R-:W-:Y:S01]  /*9470*/  IMAD.MOV.U32 R20, RZ, RZ, R7 ;  /* 0x000000ffff147224 */ /* 0x000fe200078e0007 */
[----:B------:R-:W-:Y:S01]  /*9480*/  SHF.L.U32 R3, R0, 0x1f, RZ ;  /* 0x0000001f00037819 */ /* 0x000fe200000006ff */
[----:B------:R-:W-:Y:S01]  /*9490*/  IMAD.MOV.U32 R36, RZ, RZ, R9 ;  /* 0x000000ffff247224 */ /* 0x000fe200078e0009 */
[----:B------:R-:W-:Y:S01]  /*94a0*/  PRMT R59, R21, 0x7610, R59 ;  /* 0x00007610153b7816 */ /* 0x000fe2000000003b */
[----:B------:R-:W-:Y:S01]  /*94b0*/  IMAD.MOV.U32 R21, RZ, RZ, R8 ;  /* 0x000000ffff157224 */ /* 0x000fe200078e0008 */
[----:B------:R-:W0:Y:S01]  /*94c0*/  SYNCS.PHASECHK.TRANS64.TRYWAIT P1, [R16+URZ+0x31c00], R3 ;  /* 0x031c0003100075a7 */ /* 0x000e22000802017f */
[----:B------:R-:W-:Y:S01]  /*94d0*/  IMAD.MOV.U32 R0, RZ, RZ, R10 ;  /* 0x000000ffff007224 */ /* 0x000fe200078e000a */
[----:B------:R-:W-:Y:S01]  /*94e0*/  PRMT R59, R59, 0x5410, R20 ;  /* 0x000054103b3b7816 */ /* 0x000fe20000000014 */
[----:B------:R-:W-:Y:S01]  /*94f0*/  IMAD.MOV.U32 R20, RZ, RZ, R11 ;  /* 0x000000ffff147224 */ /* 0x000fe200078e000b */
[----:B------:R-:W-:Y:S01]  /*9500*/  PRMT R47, R21, 0x7610, R47 ;  /* 0x00007610152f7816 */ /* 0x000fe2000000002f */
[----:B------:R-:W-:Y:S01]  /*9510*/  IMAD.MOV.U32 R21, RZ, RZ, R12 ;  /* 0x000000ffff157224 */ /* 0x000fe200078e000c */
[----:B------:R-:W-:Y:S01]  /*9520*/  PRMT R50, R36, 0x7610, R50 ;  /* 0x0000761024327816 */ /* 0x000fe20000000032 */
[----:B------:R-:W-:Y:S01]  /*9530*/  IMAD.MOV.U32 R37, RZ, RZ, R25 ;  /* 0x000000ffff257224 */ /* 0x000fe200078e0019 */
[----:B------:R-:W-:-:S02]  /*9540*/  MOV R36, R13 ;  /* 0x0000000d00247202 */ /* 0x000fc40000000f00 */
[----:B------:R-:W-:Y:S01]  /*9550*/  PRMT R47, R47, 0x5410, R0 ;  /* 0x000054102f2f7816 */ /* 0x000fe20000000000 */
[----:B------:R-:W-:Y:S01]  /*9560*/  IMAD.MOV.U32 R0, RZ, RZ, R14 ;  /* 0x000000ffff007224 */ /* 0x000fe200078e000e */
        /* <DEDUP_REMOVED lines=21> */
[----:B------:R-:W-:-:S02]  /*96c0*/  IMAD.MOV.U32 R0, RZ, RZ, R34 ;  /* 0x000000ffff007224 */ /* 0x000fc400078e0022 */
[----:B------:R-:W-:Y:S01]  /*96d0*/  IMAD.MOV.U32 R20, RZ, RZ, R35 ;  /* 0x000000ffff147224 */ /* 0x000fe200078e0023 */
[----:B------:R-:W-:Y:S01]  /*96e0*/  PRMT R45, R36, 0x5410, R37 ;  /* 0x00005410242d7816 */ /* 0x000fe20000000025 */
[----:B0-----:R-:W-:Y:S06]  /*96f0*/  @!P1 BRA `(.L_x_506) ;  /* 0x0000015800349947 */ /* 0x001fec0003800000 */
.L_x_728:
[----:B------:R-:W-:Y:S05]  /*9700*/  BSYNC B1 ;  /* 0x0000000000017941 */ /* 0x000fea0003800000 */
.L_x_505:
[----:B------:R-:W-:Y:S01]  /*9710*/  PRMT R46, R0, 0x5410, R20 ;  /* 0x00005410002e7816 */ /* 0x000fe20000000014 */
[----:B------:R-:W-:Y:S06]  /*9720*/  @P0 BRA `(.L_x_491) ;  /* 0x0000001000d00947 */ /* 0x000fec0003800000 */
[----:B------:R1:W5:Y:S01]  /*9730*/  LDL R69, [R1+0x54] ;  /* 0x0000540001457983 */ /* 0x0003620000100800 */
[----:B0-----:R-:W0:Y:S03]  /*9740*/  LDC R3, c[0x0][0x3f4] ;  /* 0x0000fd00ff037b82 */ /* 0x001e260000000800 */
[----:B------:R1:W5:Y:S04]  /*9750*/  LDL R68, [R1+0x5c] ;  /* 0x00005c0001447983 */ /* 0x0003680000100800 */
[----:B------:R1:W5:Y:S01]  /*9760*/  LDL R67, [R1+0x58] ;  /* 0x0000580001437983 */ /* 0x0003620000100800 */
[C---:B------:R-:W-:Y:S01]  /*9770*/  VIADD R0, R22.reuse, 0x10 ;  /* 0x0000001016007836 */ /* 0x040fe20000000000 */
[----:B------:R-:W-:Y:S01]  /*9780*/  BSSY B1, `(.L_x_507) ;  /* 0x000006a000017945 */ /* 0x000fe20003800000 */
[C---:B------:R-:W-:Y:S01]  /*9790*/  VIADD R20, R22.reuse, 0x20 ;  /* 0x0000002016147836 */ /* 0x040fe20000000000 */
[----:B0-----:R-:W-:-:S02]  /*97a0*/  ISETP.GE.AND P0, PT, R22, R3, PT ;  /* 0x000000031600720c */ /* 0x001fc40003f06270 */
[-C--:B------:R-:W-:Y:S02]  /*97b0*/  ISETP.GE.AND P1, PT, R0, R3.reuse, PT ;  /* 0x000000030000720c */ /* 0x080fe40003f26270 */
[----:B------:R-:W-:-:S09]  /*97c0*/  ISETP.GE.AND P2, PT, R20, R3, PT ;  /* 0x000000031400720c */ /* 0x000fd20003f46270 */
[----:B-1----:R-:W-:Y:S05]  /*97d0*/  @P0 BRA `(.L_x_508) ;  /* 0x0000000400900947 */ /* 0x002fea0003800000 */
[----:B------:R-:W2:Y:S01]  /*97e0*/  LDL R70, [R1+0xac] ;  /* 0x0000ac0001467983 */ /* 0x000ea20000100800 */
[----:B------:R-:W0:Y:S02]  /*97f0*/  S2R R36, SR_TID.X ;  /* 0x0000000000247919 */ /* 0x000e240000002100 */
[----:B0-----:R-:W-:-:S05]  /*9800*/  VIADD R37, R36, 0xffffff80 ;  /* 0xffffff8024257836 */ /* 0x001fca0000000000 */
[----:B------:R-:W-:-:S04]  /*9810*/  LEA.HI R36, R37, R37, RZ, 0x1 ;  /* 0x0000002525247211 */ /* 0x000fc800078f08ff */
[----:B------:R-:W-:-:S04]  /*9820*/  LOP3.LUT R36, R36, 0xfffffffe, RZ, 0xc0, !PT ;  /* 0xfffffffe24247812 */ /* 0x000fc800078ec0ff */
[----:B------:R-:W-:-:S04]  /*9830*/  IADD3 R36, R37, -R36, RZ ;  /* 0x8000002425247210 */ /* 0x000fc80007ffe0ff */
[----:B------:R-:W-:-:S04]  /*9840*/  LEA.HI R0, R3, R36, RZ, 0x1d ;  /* 0x0000002403007211 */ /* 0x000fc800078fe8ff */
[----:B------:R-:W-:-:S04]  /*9850*/  SHF.R.S32.HI R37, RZ, 0x1f, R0 ;  /* 0x0000001fff257819 */ /* 0x000fc80000011400 */
[----:B------:R-:W-:Y:S01]  /*9860*/  LEA.HI R37, R37, R0, RZ, 0x2 ;  /* 0x0000000025257211 */ /* 0x000fe200078f10ff */
[----:B------:R-:W-:-:S03]  /*9870*/  IMAD.SHL.U32 R0, R0, 0x8, RZ ;  /* 0x0000000800007824 */ /* 0x000fc600078e00ff */
[----:B------:R-:W-:Y:S02]  /*9880*/  SHF.R.S32.HI R37, RZ, 0x2, R37 ;  /* 0x00000002ff257819 */ /* 0x000fe40000011425 */
[----:B-----5:R-:W-:-:S03]  /*9890*/  LOP3.LUT R0, R69, 0x18, R0, 0xf8, !PT ;  /* 0x0000001845007812 */ /* 0x020fc600078ef800 */
[----:B------:R-:W-:Y:S01]  /*98a0*/  IMAD R20, R37, 0x1800, R68 ;  /* 0x0000180025147824 */ /* 0x000fe200078e0244 */
[----:B------:R-:W-:-:S05]  /*98b0*/  LOP3.LUT R41, R0, R67, RZ, 0x3c, !PT ;  /* 0x0000004300297212 */ /* 0x000fca00078e3cff */
[----:B------:R-:W-:-:S04]  /*98c0*/  IMAD.IADD R41, R20, 0x1, R41 ;  /* 0x0000000114297824 */ /* 0x000fc800078e0229 */
[----:B------:R-:W-:-:S05]  /*98d0*/  IMAD R0, R41, 0x2, R16 ;  /* 0x0000000229007824 */ /* 0x000fca00078e0210 */
[----:B------:R-:W0:Y:S01]  /*98e0*/  LDS.128 R40, [R0+0xda00] ;  /* 0x00da000000287984 */ /* 0x000e220000000c00 */
[----:B------:R-:W-:Y:S02]  /*98f0*/  SHF.R.U64 R20, R24, 0x10, R25 ;  /* 0x0000001018147819 */ /* 0x000fe40000001219 */
[--C-:B------:R-:W-:Y:S02]  /*9900*/  SHF.R.U64 R24, R4, 0x10, R5.reuse ;  /* 0x0000001004187819 */ /* 0x100fe40000001205 */
[----:B------:R-:W-:Y:S01]  /*9910*/  SHF.R.U32.HI R60, RZ, 0x10, R5 ;  /* 0x00000010ff3c7819 */ /* 0x000fe20000011605 */
[----:B------:R-:W-:Y:S01]  /*9920*/  HADD2.F32 R55, -RZ, R55.H0_H0 ;  /* 0x20000037ff377230 */ /* 0x000fe20000004100 */
[----:B------:R-:W-:Y:S01]  /*9930*/  SHF.R.U64 R5, R6, 0x10, R7 ;  /* 0x0000001006057819 */ /* 0x000fe20000001207 */
[----:B------:R-:W-:Y:S01]  /*9940*/  HADD2.F32 R54, -RZ, R54.H0_H0 ;  /* 0x20000036ff367230 */ /* 0x000fe20000004100 */
[----:B------:R-:W-:Y:S01]  /*9950*/  SHF.R.U32.HI R57, RZ, 0x10, R25 ;  /* 0x00000010ff397819 */ /* 0x000fe20000011619 */
[----:B------:R-:W-:-:S02]  /*9960*/  HADD2.F32 R60, -RZ, R60.H0_H0 ;  /* 0x2000003cff3c7230 */ /* 0x000fc40000004100 */
[----:B------:R-:W-:Y:S01]  /*9970*/  HADD2.F32 R58, -RZ, R58.H0_H0 ;  /* 0x2000003aff3a7230 */ /* 0x000fe20000004100 */
[----:B------:R-:W-:Y:S02]  /*9980*/  SHF.R.U32.HI R63, RZ, 0x10, R7 ;  /* 0x00000010ff3f7819 */ /* 0x000fe40000011607 */
[----:B------:R-:W-:Y:S01]  /*9990*/  SHF.R.U32.HI R65, RZ, 0x10, R27 ;  /* 0x00000010ff417819 */ /* 0x000fe2000001161b */
[--C-:B0-----:R-:W-:Y:S02]  /*99a0*/  HADD2.F32 R6, -RZ, R41.reuse.H0_H0 ;  /* 0x20000029ff067230 */ /* 0x101fe40000004100 */
[----:B------:R-:W-:-:S03]  /*99b0*/  HADD2.F32 R51, -RZ, R41.H1_H1 ;  /* 0x30000029ff337230 */ /* 0x000fc60000004100 */
[C---:B------:R-:W-:Y:S01]  /*99c0*/  FMUL.FTZ R56, R6.reuse, R55 ;  /* 0x0000003706387220 */ /* 0x040fe20000410000 */
[----:B------:R-:W-:Y:S01]  /*99d0*/  FMUL.FTZ R62, R6, R54 ;  /* 0x00000036063e7220 */ /* 0x000fe20000410000 */
[----:B------:R-:W-:Y:S02]  /*99e0*/  HADD2.F32 R41, -RZ, R40.H0_H0 ;  /* 0x20000028ff297230 */ /* 0x000fe40000004100 */
[----:B------:R-:W-:Y:S01]  /*99f0*/  FMUL.FTZ R64, R51, R60 ;  /* 0x0000003c33407220 */ /* 0x000fe20000410000 */
[----:B------:R-:W-:Y:S02]  /*9a00*/  HADD2.F32 R52, -RZ, R42.H0_H0 ;  /* 0x2000002aff347230 */ /* 0x000fe40000004100 */
[--C-:B------:R-:W-:Y:S01]  /*9a10*/  HADD2.F32 R53, -RZ, R43.reuse.H0_H0 ;  /* 0x2000002bff357230 */ /* 0x100fe20000004100 */
[----:B------:R-:W-:Y:S01]  /*9a20*/  SHF.R.U64 R4, R26, 0x10, R27 ;  /* 0x000000101a047819 */ /* 0x000fe2000000121b */
[----:B------:R-:W-:Y:S02]  /*9a30*/  HADD2.F32 R43, -RZ, R43.H1_H1 ;  /* 0x3000002bff2b7230 */ /* 0x000fe40000004100 */
[----:B------:R-:W-:-:S02]  /*9a40*/  HADD2.F32 R40, -RZ, R40.H1_H1 ;  /* 0x30000028ff287230 */ /* 0x000fc40000004100 */
[----:B------:R-:W-:Y:S01]  /*9a50*/  HADD2.F32 R42, -RZ, R42.H1_H1 ;  /* 0x3000002aff2a7230 */ /* 0x000fe20000004100 */
[----:B--2---:R-:W0:Y:S02]  /*9a60*/  LDS.128 R36, [R70] ;  /* 0x0000000046247984 */ /* 0x004e240000000c00 */
[--C-:B0-----:R-:W-:Y:S02]  /*9a70*/  HADD2.F32 R25, -RZ, R37.reuse.H0_H0 ;  /* 0x20000025ff197230 */ /* 0x101fe40000004100 */
[----:B------:R-:W-:-:S03]  /*9a80*/  HADD2.F32 R37, -RZ, R37.H1_H1 ;  /* 0x30000025ff257230 */ /* 0x000fc60000004100 */
[C---:B------:R-:W-:Y:S01]  /*9a90*/  FFMA.FTZ R6, R25.reuse, R54, -R56 ;  /* 0x0000003619067223 */ /* 0x040fe20000010838 */
[----:B------:R-:W-:Y:S02]  /*9aa0*/  HADD2.F32 R56, -RZ, R57.H0_H0 ;  /* 0x20000039ff387230 */ /* 0x000fe40000004100 */
[----:B------:R-:W-:Y:S01]  /*9ab0*/  FFMA.FTZ R25, R25, R55, R62 ;  /* 0x0000003719197223 */ /* 0x000fe2000001003e */
[----:B------:R-:W-:Y:S02]  /*9ac0*/  HADD2.F32 R54, -RZ, R61.H0_H0 ;  /* 0x2000003dff367230 */ /* 0x000fe40000004100 */
[----:B------:R-:W-:Y:S02]  /*9ad0*/  HADD2.F32 R7, -RZ, R36.H0_H0 ;  /* 0x20000024ff077230 */ /* 0x000fe40000004100 */
[-C--:B------:R-:W-:Y:S01]  /*9ae0*/  FMUL.FTZ R62, R51, R56.reuse ;  /* 0x00000038333e7220 */ /* 0x080fe20000410000 */
[----:B------:R-:W-:Y:S01]  /*9af0*/  FFMA.FTZ R57, R37, R56, -R64 ;  /* 0x0000003825397223 */ /* 0x000fe20000010840 */
[C---:B------:R-:W-:Y:S01]  /*9b00*/  FMUL.FTZ R56, R41.reuse, R58 ;  /* 0x0000003a29387220 */ /* 0x040fe20000410000 */
[----:B------:R-:W-:Y:S01]  /*9b10*/  FMUL.FTZ R55, R41, R54 ;  /* 0x0000003629377220 */ /* 0x000fe20000410000 */
[----:B------:R-:W-:Y:S01]  /*9b20*/  FFMA.FTZ R62, R37, R60, R62 ;  /* 0x0000003c253e7223 */ /* 0x000fe2000001003e */
[----:B------:R-:W-:-:S02]  /*9b30*/  HADD2.F32 R51, -RZ, R59.H0_H0 ;  /* 0x2000003bff337230 */ /* 0x000fc40000004100 */
[C---:B------:R-:W-:Y:S01]  /*9b40*/  FFMA.FTZ R41, R7.reuse, R54, -R56 ;  /* 0x0000003607297223 */ /* 0x040fe20000010838 */
[----:B------:R-:W-:Y:S02]  /*9b50*/  HADD2.F32 R37, -RZ, R61.H1_H1 ;  /* 0x3000003dff257230 */ /* 0x000fe40000004100 */
[----:B------:R-:W-:Y:S02]  /*9b60*/  HADD2.F32 R56, -RZ, R59.H1_H1 ;  /* 0x3000003bff387230 */ /* 0x000fe40000004100 */
[----:B------:R-:W-:Y:S02]  /*9b70*/  HADD2.F32 R54, -RZ, R66.H0_H0 ;  /* 0x20000042ff367230 */ /* 0x000fe40000004100 */
[----:B------:R-:W-:Y:S01]  /*9b80*/  FFMA.FTZ R55, R7, R58, R55 ;  /* 0x0000003a07377223 */ /* 0x000fe20000010037 */
[----:B------:R-:W-:Y:S02]  /*9b90*/  HADD2.F32 R26, -RZ, R38.H0_H0 ;  /* 0x20000026ff1a7230 */ /* 0x000fe40000004100 */
[----:B------:R-:W-:Y:S01]  /*9ba0*/  FMUL.FTZ R7, R52, R51 ;  /* 0x0000003334077220 */ /* 0x000fe20000410000 */
[----:B------:R-:W-:-:S02]  /*9bb0*/  HADD2.F32 R27, -RZ, R39.H0_H0 ;  /* 0x20000027ff1b7230 */ /* 0x000fc40000004100 */
[-C--:B------:R-:W-:Y:S01]  /*9bc0*/  FMUL.FTZ R61, R52, R37.reuse ;  /* 0x00000025343d7220 */ /* 0x080fe20000410000 */
[C---:B------:R-:W-:Y:S01]  /*9bd0*/  FMUL.FTZ R60, R53.reuse, R56 ;  /* 0x00000038353c7220 */ /* 0x040fe20000410000 */
[----:B------:R-:W-:Y:S02]  /*9be0*/  HADD2.F32 R58, -RZ, R63.H0_H0 ;  /* 0x2000003fff3a7230 */ /* 0x000fe40000004100 */
[-C--:B------:R-:W-:Y:S01]  /*9bf0*/  FMUL.FTZ R53, R53, R54.reuse ;  /* 0x0000003635357220 */ /* 0x080fe20000410000 */
[----:B------:R-:W-:Y:S02]  /*9c00*/  HADD2.F32 R52, -RZ, R65.H0_H0 ;  /* 0x20000041ff347230 */ /* 0x000fe40000004100 */
[----:B------:R-:W-:Y:S01]  /*9c10*/  FFMA.FTZ R59, R26, R37, -R7 ;  /* 0x000000251a3b7223 */ /* 0x000fe20000010807 */
[----:B------:R-:W-:Y:S02]  /*9c20*/  HADD2.F32 R39, -RZ, R39.H1_H1 ;  /* 0x30000027ff277230 */ /* 0x000fe40000004100 */
[C---:B------:R-:W-:Y:S01]  /*9c30*/  FFMA.FTZ R60, R27.reuse, R54, -R60 ;  /* 0x000000361b3c7223 */ /* 0x040fe2000001083c */
[----:B------:R-:W-:Y:S01]  /*9c40*/  FFMA.FTZ R53, R27, R56, R53 ;  /* 0x000000381b357223 */ /* 0x000fe20000010035 */
[C---:B------:R-:W-:Y:S01]  /*9c50*/  FMUL.FTZ R64, R43.reuse, R58 ;  /* 0x0000003a2b407220 */ /* 0x040fe20000410000 */
[----:B------:R-:W-:Y:S01]  /*9c60*/  FMUL.FTZ R54, R43, R52 ;  /* 0x000000342b367220 */ /* 0x000fe20000410000 */
[----:B------:R-:W-:-:S02]  /*9c70*/  HADD2.F32 R27, -RZ, R24.H0_H0 ;  /* 0x20000018ff1b7230 */ /* 0x000fc40000004100 */
[----:B------:R-:W-:Y:S02]  /*9c80*/  HADD2.F32 R37, -RZ, R5.H0_H0 ;  /* 0x20000005ff257230 */ /* 0x000fe40000004100 */
[----:B------:R-:W-:Y:S02]  /*9c90*/  HADD2.F32 R7, -RZ, R20.H0_H0 ;  /* 0x20000014ff077230 */ /* 0x000fe40000004100 */
[----:B------:R-:W-:Y:S02]  /*9ca0*/  HADD2.F32 R5, -RZ, R4.H0_H0 ;  /* 0x20000004ff057230 */ /* 0x000fe40000004100 */
[----:B------:R-:W-:Y:S01]  /*9cb0*/  FFMA.FTZ R26, R26, R51, R61 ;  /* 0x000000331a1a7223 */ /* 0x000fe2000001003d */
[----:B------:R-:W-:Y:S02]  /*9cc0*/  HADD2.F32 R36, -RZ, R36.H1_H1 ;  /* 0x30000024ff247230 */ /* 0x000fe40000004100 */
[----:B------:R-:W-:Y:S01]  /*9cd0*/  FFMA.FTZ R51, R39, R52, -R64 ;  /* 0x0000003427337223 */ /* 0x000fe20000010840 */
[----:B------:R-:W-:-:S02]  /*9ce0*/  HADD2.F32 R38, -RZ, R38.H1_H1 ;  /* 0x30000026ff267230 */ /* 0x000fc40000004100 */
[----:B------:R-:W-:Y:S01]  /*9cf0*/  FFMA.FTZ R54, R39, R58, R54 ;  /* 0x0000003a27367223 */ /* 0x000fe20000010036 */
[----:B------:R-:W-:Y:S01]  /*9d00*/  FMUL.FTZ R39, R40, R27 ;  /* 0x0000001b28277220 */ /* 0x000fe20000410000 */
[----:B------:R-:W-:Y:S01]  /*9d10*/  FMUL.FTZ R43, R42, R37 ;  /* 0x000000252a2b7220 */ /* 0x000fe20000410000 */
[----:B------:R-:W-:Y:S01]  /*9d20*/  FMUL.FTZ R40, R40, R7 ;  /* 0x0000000728287220 */ /* 0x000fe20000410000 */
[----:B------:R-:W-:Y:S01]  /*9d30*/  FMUL.FTZ R42, R42, R5 ;  /* 0x000000052a2a7220 */ /* 0x000fe20000410000 */
[----:B------:R-:W-:Y:S01]  /*9d40*/  FFMA.FTZ R4, R36, R7, -R39 ;  /* 0x0000000724047223 */ /* 0x000fe20000010827 */
[----:B------:R-:W-:Y:S01]  /*9d50*/  FFMA.FTZ R20, R38, R5, -R43 ;  /* 0x0000000526147223 */ /* 0x000fe2000001082b */
[----:B------:R-:W-:Y:S01]  /*9d60*/  FFMA.FTZ R24, R36, R27, R40 ;  /* 0x0000001b24187223 */ /* 0x000fe20000010028 */
[----:B------:R-:W-:Y:S01]  /*9d70*/  FFMA.FTZ R37, R38, R37, R42 ;  /* 0x0000002526257223 */ /* 0x000fe2000001002a */
[----:B------:R-:W-:Y:S02]  /*9d80*/  F2FP.F16.F32.PACK_AB R5, R57, R6 ;  /* 0x000000063905723e */ /* 0x000fe400000000ff */
[----:B------:R-:W-:-:S02]  /*9d90*/  F2FP.F16.F32.PACK_AB R7, R51, R60 ;  /* 0x0000003c3307723e */ /* 0x000fc400000000ff */
[----:B------:R-:W-:Y:S02]  /*9da0*/  F2FP.F16.F32.PACK_AB R4, R4, R41 ;  /* 0x000000290404723e */ /* 0x000fe400000000ff */
[----:B------:R-:W-:Y:S02]  /*9db0*/  F2FP.F16.F32.PACK_AB R6, R20, R59 ;  /* 0x0000003b1406723e */ /* 0x000fe400000000ff */
[----:B------:R-:W-:Y:S02]  /*9dc0*/  F2FP.F16.F32.PACK_AB R27, R54, R53 ;  /* 0x00000035361b723e */ /* 0x000fe400000000ff */
[----:B------:R-:W-:Y:S02]  /*9dd0*/  F2FP.F16.F32.PACK_AB R25, R62, R25 ;  /* 0x000000193e19723e */ /* 0x000fe400000000ff */
[----:B------:R-:W-:Y:S02]  /*9de0*/  F2FP.F16.F32.PACK_AB R24, R24, R55 ;  /* 0x000000371818723e */ /* 0x000fe400000000ff */
[----:B------:R-:W-:Y:S01]  /*9df0*/  F2FP.F16.F32.PACK_AB R26, R37, R26 ;  /* 0x0000001a251a723e */ /* 0x000fe200000000ff */
[----:B------:R0:W-:Y:S04]  /*9e00*/  STS.128 [R70], R4 ;  /* 0x0000000446007388 */ /* 0x0001e80000000c00 */
[----:B------:R0:W-:Y:S02]  /*9e10*/  STS.128 [R0+0xda00], R24 ;  /* 0x00da001800007388 */ /* 0x0001e40000000c00 */
.L_x_508:
[----:B------:R-:W-:Y:S05]  /*9e20*/  BSYNC B1 ;  /* 0x0000000000017941 */ /* 0x000fea0003800000 */
.L_x_507:
[----:B------:R-:W-:Y:S04]  /*9e30*/  BSSY B1, `(.L_x_509) ;  /* 0x0000062000017945 */ /* 0x000fe80003800000 */
[----:B------:R-:W-:Y:S05]  /*9e40*/  @P1 BRA `(.L_x_510) ;  /* 0x0000000400801947 */ /* 0x000fea0003800000 */
[----:B0-----:R-:W2:Y:S04]  /*9e50*/  LDL R0, [R1+0x9c] ;  /* 0x00009c0001007983 */ /* 0x001ea80000100800 */
[----:B------:R-:W3:Y:S01]  /*9e60*/  LDL R55, [R1+0xa8] ;  /* 0x0000a80001377983 */ /* 0x000ee20000100800 */
[----:B------:R-:W-:Y:S01]  /*9e70*/  SHF.R.U64 R54, R28, 0x10, R29 ;  /* 0x000000101c367819 */ /* 0x000fe2000000121d */
[--C-:B------:R-:W-:Y:S01]  /*9e80*/  HADD2.F32 R37, -RZ, R50.reuse.H0_H0 ;  /* 0x20000032ff257230 */ /* 0x100fe20000004100 */
[----:B------:R-:W-:Y:S02]  /*9e90*/  SHF.R.U32.HI R36, RZ, 0x10, R9 ;  /* 0x00000010ff247819 */ /* 0x000fe40000011609 */
[--C-:B------:R-:W-:Y:S02]  /*9ea0*/  SHF.R.U64 R53, R30, 0x10, R31.reuse ;  /* 0x000000101e357819 */ /* 0x100fe4000000121f */
[----:B------:R-:W-:Y:S01]  /*9eb0*/  SHF.R.U32.HI R43, RZ, 0x10, R31 ;  /* 0x00000010ff2b7819 */ /* 0x000fe2000001161f */
[----:B------:R-:W-:Y:S01]  /*9ec0*/  HADD2.F32 R31, -RZ, R50.H1_H1 ;  /* 0x30000032ff1f7230 */ /* 0x000fe20000004100 */
[----:B------:R-:W-:Y:S01]  /*9ed0*/  SHF.R.U64 R52, R8, 0x10, R9 ;  /* 0x0000001008347819 */ /* 0x000fe20000001209 */
[----:B------:R-:W-:Y:S01]  /*9ee0*/  HADD2.F32 R36, -RZ, R36.H0_H0 ;  /* 0x20000024ff247230 */ /* 0x000fe20000004100 */
[----:B------:R-:W-:-:S02]  /*9ef0*/  SHF.R.U32.HI R38, RZ, 0x10, R29 ;  /* 0x00000010ff267819 */ /* 0x000fc4000001161d */
[--C-:B------:R-:W-:Y:S02]  /*9f00*/  SHF.R.U64 R51, R10, 0x10, R11.reuse ;  /* 0x000000100a337819 */ /* 0x100fe4000000120b */
[----:B------:R-:W-:Y:S02]  /*9f10*/  SHF.R.U32.HI R42, RZ, 0x10, R11 ;  /* 0x00000010ff2a7819 */ /* 0x000fe4000001160b */
[----:B--2---:R-:W-:-:S04]  /*9f20*/  LEA.HI R0, R3, R0, RZ, 0x1d ;  /* 0x0000000003007211 */ /* 0x004fc800078fe8ff */
[----:B------:R-:W-:-:S04]  /*9f30*/  SHF.R.S32.HI R5, RZ, 0x1f, R0 ;  /* 0x0000001fff057819 */ /* 0x000fc80000011400 */
[----:B------:R-:W-:Y:S01]  /*9f40*/  LEA.HI R5, R5, R0, RZ, 0x2 ;  /* 0x0000000005057211 */ /* 0x000fe200078f10ff */
[----:B------:R-:W-:-:S03]  /*9f50*/  IMAD.SHL.U32 R0, R0, 0x8, RZ ;  /* 0x0000000800007824 */ /* 0x000fc600078e00ff */
[----:B------:R-:W-:Y:S02]  /*9f60*/  SHF.R.S32.HI R5, RZ, 0x2, R5 ;  /* 0x00000002ff057819 */ /* 0x000fe40000011405 */
[----:B-----5:R-:W-:-:S03]  /*9f70*/  LOP3.LUT R0, R69, 0x18, R0, 0xf8, !PT ;  /* 0x0000001845007812 */ /* 0x020fc600078ef800 */
[----:B------:R-:W-:Y:S01]  /*9f80*/  IMAD R20, R5, 0x1800, R68 ;  /* 0x0000180005147824 */ /* 0x000fe200078e0244 */
[----:B------:R-:W-:Y:S01]  /*9f90*/  LOP3.LUT R25, R0, R67, RZ, 0x3c, !PT ;  /* 0x0000004300197212 */ /* 0x000fe200078e3cff */
[----:B---3--:R-:W0:Y:S04]  /*9fa0*/  LDS.128 R4, [R55] ;  /* 0x0000000037047984 */ /* 0x008e280000000c00 */
[----:B------:R-:W-:-:S04]  /*9fb0*/  IMAD.IADD R25, R20, 0x1, R25 ;  /* 0x0000000114197824 */ /* 0x000fc800078e0219 */
[----:B------:R-:W-:-:S05]  /*9fc0*/  IMAD R0, R25, 0x2, R16 ;  /* 0x0000000219007824 */ /* 0x000fca00078e0210 */
[----:B------:R-:W1:Y:S01]  /*9fd0*/  LDS.128 R24, [R0+0xda00] ;  /* 0x00da000000187984 */ /* 0x000e620000000c00 */
[--C-:B0-----:R-:W-:Y:S02]  /*9fe0*/  HADD2.F32 R8, -RZ, R5.reuse.H0_H0 ;  /* 0x20000005ff087230 */ /* 0x101fe40000004100 */
[----:B------:R-:W-:Y:S02]  /*9ff0*/  HADD2.F32 R9, -RZ, R5.H1_H1 ;  /* 0x30000005ff097230 */ /* 0x000fe40000004100 */
[----:B------:R-:W-:Y:S02]  /*a000*/  HADD2.F32 R5, -RZ, R4.H0_H0 ;  /* 0x20000004ff057230 */ /* 0x000fe40000004100 */
[----:B------:R-:W-:Y:S02]  /*a010*/  HADD2.F32 R10, -RZ, R6.H0_H0 ;  /* 0x20000006ff0a7230 */ /* 0x000fe40000004100 */
[--C-:B------:R-:W-:Y:S02]  /*a020*/  HADD2.F32 R11, -RZ, R7.reuse.H0_H0 ;  /* 0x20000007ff0b7230 */ /* 0x100fe40000004100 */
[----:B------:R-:W-:-:S02]  /*a030*/  HADD2.F32 R7, -RZ, R7.H1_H1 ;  /* 0x30000007ff077230 */ /* 0x000fc40000004100 */
[----:B------:R-:W-:Y:S02]  /*a040*/  HADD2.F32 R4, -RZ, R4.H1_H1 ;  /* 0x30000004ff047230 */ /* 0x000fe40000004100 */
[--C-:B-1----:R-:W-:Y:S02]  /*a050*/  HADD2.F32 R28, -RZ, R25.reuse.H0_H0 ;  /* 0x20000019ff1c7230 */ /* 0x102fe40000004100 */
[----:B------:R-:W-:Y:S02]  /*a060*/  HADD2.F32 R25, -RZ, R25.H1_H1 ;  /* 0x30000019ff197230 */ /* 0x000fe40000004100 */
[----:B------:R-:W-:Y:S02]  /*a070*/  HADD2.F32 R20, -RZ, R24.H0_H0 ;  /* 0x20000018ff147230 */ /* 0x000fe40000004100 */
[C---:B------:R-:W-:Y:S01]  /*a080*/  FMUL.FTZ R39, R28.reuse, R37 ;  /* 0x000000251c277220 */ /* 0x040fe20000410000 */
[----:B------:R-:W-:Y:S01]  /*a090*/  FMUL.FTZ R41, R28, R31 ;  /* 0x0000001f1c297220 */ /* 0x000fe20000410000 */
[----:B------:R-:W-:-:S02]  /*a0a0*/  HADD2.F32 R28, -RZ, R38.H0_H0 ;  /* 0x20000026ff1c7230 */ /* 0x000fc40000004100 */
[C---:B------:R-:W-:Y:S01]  /*a0b0*/  FMUL.FTZ R38, R25.reuse, R36 ;  /* 0x0000002419267220 */ /* 0x040fe20000410000 */
[C---:B------:R-:W-:Y:S01]  /*a0c0*/  FFMA.FTZ R39, R8.reuse, R31, -R39 ;  /* 0x0000001f08277223 */ /* 0x040fe20000010827 */
[----:B------:R-:W-:Y:S02]  /*a0d0*/  HADD2.F32 R31, -RZ, R47.H0_H0 ;  /* 0x2000002fff1f7230 */ /* 0x000fe40000004100 */
[----:B------:R-:W-:Y:S01]  /*a0e0*/  FFMA.FTZ R41, R8, R37, R41 ;  /* 0x0000002508297223 */ /* 0x000fe20000010029 */
[----:B------:R-:W-:Y:S02]  /*a0f0*/  HADD2.F32 R8, -RZ, R49.H0_H0 ;  /* 0x20000031ff087230 */ /* 0x000fe40000004100 */
[-C--:B------:R-:W-:Y:S01]  /*a100*/  FMUL.FTZ R40, R25, R28.reuse ;  /* 0x0000001c19287220 */ /* 0x080fe20000410000 */
[----:B------:R-:W-:Y:S01]  /*a110*/  FFMA.FTZ R38, R9, R28, -R38 ;  /* 0x0000001c09267223 */ /* 0x000fe20000010826 */
[----:B------:R-:W-:Y:S01]  /*a120*/  FMUL.FTZ R28, R20, R31 ;  /* 0x0000001f141c7220 */ /* 0x000fe20000410000 */
[----:B------:R-:W-:-:S02]  /*a130*/  HADD2.F32 R29, -RZ, R26.H0_H0 ;  /* 0x2000001aff1d7230 */ /* 0x000fc40000004100 */
[-C--:B------:R-:W-:Y:S01]  /*a140*/  FMUL.FTZ R20, R20, R8.reuse ;  /* 0x0000000814147220 */ /* 0x080fe20000410000 */
[----:B------:R-:W-:Y:S02]  /*a150*/  HADD2.F32 R47, -RZ, R47.H1_H1 ;  /* 0x3000002fff2f7230 */ /* 0x000fe40000004100 */
[C---:B------:R-:W-:Y:S01]  /*a160*/  FFMA.FTZ R28, R5.reuse, R8, -R28 ;  /* 0x00000008051c7223 */ /* 0x040fe2000001081c */
[----:B------:R-:W-:Y:S02]  /*a170*/  HADD2.F32 R8, -RZ, R48.H1_H1 ;  /* 0x30000030ff087230 */ /* 0x000fe40000004100 */
[----:B------:R-:W-:Y:S01]  /*a180*/  FFMA.FTZ R31, R5, R31, R20 ;  /* 0x0000001f051f7223 */ /* 0x000fe20000010014 */
[----:B------:R-:W-:Y:S02]  /*a190*/  HADD2.F32 R30, -RZ, R27.H0_H0 ;  /* 0x2000001bff1e7230 */ /* 0x000fe40000004100 */
[----:B------:R-:W-:Y:S01]  /*a1a0*/  FMUL.FTZ R5, R29, R47 ;  /* 0x0000002f1d057220 */ /* 0x000fe20000410000 */
[----:B------:R-:W-:-:S02]  /*a1b0*/  HADD2.F32 R49, -RZ, R49.H1_H1 ;  /* 0x30000031ff317230 */ /* 0x000fc40000004100 */
[----:B------:R-:W-:Y:S01]  /*a1c0*/  FFMA.FTZ R40, R9, R36, R40 ;  /* 0x0000002409287223 */ /* 0x000fe20000010028 */
[----:B------:R-:W-:Y:S02]  /*a1d0*/  HADD2.F32 R48, -RZ, R48.H0_H0 ;  /* 0x20000030ff307230 */ /* 0x000fe40000004100 */
[-C--:B------:R-:W-:Y:S01]  /*a1e0*/  FMUL.FTZ R9, R29, R8.reuse ;  /* 0x000000081d097220 */ /* 0x080fe20000410000 */
[----:B------:R-:W-:Y:S01]  /*a1f0*/  FFMA.FTZ R29, R10, R8, -R5 ;  /* 0x000000080a1d7223 */ /* 0x000fe20000010805 */
[----:B------:R-:W-:Y:S02]  /*a200*/  HADD2.F32 R27, -RZ, R27.H1_H1 ;  /* 0x3000001bff1b7230 */ /* 0x000fe40000004100 */
[C---:B------:R-:W-:Y:S01]  /*a210*/  FMUL.FTZ R5, R30.reuse, R49 ;  /* 0x000000311e057220 */ /* 0x040fe20000410000 */
[----:B------:R-:W-:Y:S02]  /*a220*/  HADD2.F32 R20, -RZ, R42.H0_H0 ;  /* 0x2000002aff147230 */ /* 0x000fe40000004100 */
[----:B------:R-:W-:Y:S01]  /*a230*/  FMUL.FTZ R36, R30, R48 ;  /* 0x000000301e247220 */ /* 0x000fe20000410000 */
[----:B------:R-:W-:-:S02]  /*a240*/  HADD2.F32 R8, -RZ, R43.H0_H0 ;  /* 0x2000002bff087230 */ /* 0x000fc40000004100 */
[C---:B------:R-:W-:Y:S01]  /*a250*/  FFMA.FTZ R48, R11.reuse, R48, R5 ;  /* 0x000000300b307223 */ /* 0x040fe20000010005 */
[----:B------:R-:W-:Y:S02]  /*a260*/  HADD2.F32 R24, -RZ, R24.H1_H1 ;  /* 0x30000018ff187230 */ /* 0x000fe40000004100 */
[----:B------:R-:W-:Y:S01]  /*a270*/  FFMA.FTZ R36, R11, R49, -R36 ;  /* 0x000000310b247223 */ /* 0x000fe20000010824 */
[----:B------:R-:W-:Y:S02]  /*a280*/  HADD2.F32 R26, -RZ, R26.H1_H1 ;  /* 0x3000001aff1a7230 */ /* 0x000fe40000004100 */
[----:B------:R-:W-:Y:S01]  /*a290*/  FFMA.FTZ R10, R10, R47, R9 ;  /* 0x0000002f0a0a7223 */ /* 0x000fe20000010009 */
[C---:B------:R-:W-:Y:S01]  /*a2a0*/  FMUL.FTZ R30, R27.reuse, R20 ;  /* 0x000000141b1e7220 */ /* 0x040fe20000410000 */
[----:B------:R-:W-:Y:S01]  /*a2b0*/  FMUL.FTZ R42, R27, R8 ;  /* 0x000000081b2a7220 */ /* 0x000fe20000410000 */
[----:B------:R-:W-:Y:S02]  /*a2c0*/  HADD2.F32 R11, -RZ, R52.H0_H0 ;  /* 0x20000034ff0b7230 */ /* 0x000fe40000004100 */
[----:B------:R-:W-:-:S02]  /*a2d0*/  HADD2.F32 R25, -RZ, R51.H0_H0 ;  /* 0x20000033ff197230 */ /* 0x000fc40000004100 */
[C---:B------:R-:W-:Y:S01]  /*a2e0*/  FFMA.FTZ R43, R7.reuse, R8, -R30 ;  /* 0x00000008072b7223 */ /* 0x040fe2000001081e */
[----:B------:R-:W-:Y:S02]  /*a2f0*/  HADD2.F32 R5, -RZ, R54.H0_H0 ;  /* 0x20000036ff057230 */ /* 0x000fe40000004100 */
[----:B------:R-:W-:Y:S01]  /*a300*/  FFMA.FTZ R47, R7, R20, R42 ;  /* 0x00000014072f7223 */ /* 0x000fe2000001002a */
[----:B------:R-:W-:Y:S02]  /*a310*/  HADD2.F32 R9, -RZ, R53.H0_H0 ;  /* 0x20000035ff097230 */ /* 0x000fe40000004100 */
[----:B------:R-:W-:Y:S01]  /*a320*/  FMUL.FTZ R7, R24, R11 ;  /* 0x0000000b18077220 */ /* 0x000fe20000410000 */
[----:B------:R-:W-:Y:S02]  /*a330*/  HADD2.F32 R6, -RZ, R6.H1_H1 ;  /* 0x30000006ff067230 */ /* 0x000fe40000004100 */
[----:B------:R-:W-:Y:S01]  /*a340*/  FMUL.FTZ R37, R26, R25 ;  /* 0x000000191a257220 */ /* 0x000fe20000410000 */
[----:B------:R-:W-:Y:S01]  /*a350*/  FMUL.FTZ R24, R24, R5 ;  /* 0x0000000518187220 */ /* 0x000fe20000410000 */
[----:B------:R-:W-:Y:S01]  /*a360*/  FMUL.FTZ R26, R26, R9 ;  /* 0x000000091a1a7220 */ /* 0x000fe20000410000 */
[----:B------:R-:W-:Y:S01]  /*a370*/  FFMA.FTZ R27, R4, R5, -R7 ;  /* 0x00000005041b7223 */ /* 0x000fe20000010807 */
[----:B------:R-:W-:Y:S01]  /*a380*/  FFMA.FTZ R20, R6, R9, -R37 ;  /* 0x0000000906147223 */ /* 0x000fe20000010825 */
[----:B------:R-:W-:Y:S01]  /*a390*/  FFMA.FTZ R8, R4, R11, R24 ;  /* 0x0000000b04087223 */ /* 0x000fe20000010018 */
[----:B------:R-:W-:Y:S01]  /*a3a0*/  FFMA.FTZ R25, R6, R25, R26 ;  /* 0x0000001906197223 */ /* 0x000fe2000001001a */
[----:B------:R-:W-:-:S02]  /*a3b0*/  F2FP.F16.F32.PACK_AB R7, R43, R36 ;  /* 0x000000242b07723e */ /* 0x000fc400000000ff */
[----:B------:R-:W-:Y:S02]  /*a3c0*/  F2FP.F16.F32.PACK_AB R5, R38, R39 ;  /* 0x000000272605723e */ /* 0x000fe400000000ff */
[----:B------:R-:W-:Y:S02]  /*a3d0*/  F2FP.F16.F32.PACK_AB R4, R27, R28 ;  /* 0x0000001c1b04723e */ /* 0x000fe400000000ff */
[----:B------:R-:W-:Y:S02]  /*a3e0*/  F2FP.F16.F32.PACK_AB R6, R20, R29 ;  /* 0x0000001d1406723e */ /* 0x000fe400000000ff */
[----:B------:R-:W-:Y:S02]  /*a3f0*/  F2FP.F16.F32.PACK_AB R11, R47, R48 ;  /* 0x000000302f0b723e */ /* 0x000fe400000000ff */
[----:B------:R-:W-:Y:S01]  /*a400*/  F2FP.F16.F32.PACK_AB R9, R40, R41 ;  /* 0x000000292809723e */ /* 0x000fe200000000ff */
[----:B------:R1:W-:Y:S01]  /*a410*/  STS.128 [R55], R4 ;  /* 0x0000000437007388 */ /* 0x0003e20000000c00 */
[----:B------:R-:W-:-:S02]  /*a420*/  F2FP.F16.F32.PACK_AB R8, R8, R31 ;  /* 0x0000001f0808723e */ /* 0x000fc400000000ff */
[----:B------:R-:W-:-:S05]  /*a430*/  F2FP.F16.F32.PACK_AB R10, R25, R10 ;  /* 0x0000000a190a723e */ /* 0x000fca00000000ff */
[----:B------:R1:W-:Y:S02]  /*a440*/  STS.128 [R0+0xda00], R8 ;  /* 0x00da000800007388 */ /* 0x0003e40000000c00 */
.L_x_510:
[----:B------:R-:W-:Y:S05]  /*a450*/  BSYNC B1 ;  /* 0x0000000000017941 */ /* 0x000fea0003800000 */
.L_x_509:
[----:B------:R-:W-:Y:S05]  /*a460*/  @P2 BRA `(.L_x_491) ;  /* 0x0000000400802947 */ /* 0x000fea0003800000 */
[----:B01----:R-:W2:Y:S04]  /*a470*/  LDL R0, [R1+0xa0] ;  /* 0x0000a00001007983 */ /* 0x003ea80000100800 */
[----:B------:R-:W3:Y:S01]  /*a480*/  LDL R39, [R1+0xa4] ;  /* 0x0000a40001277983 */ /* 0x000ee20000100800 */
[--C-:B------:R-:W-:Y:S01]  /*a490*/  SHF.R.U64 R38, R32, 0x10, R33.reuse ;  /* 0x0000001020267819 */ /* 0x100fe20000001221 */
[----:B------:R-:W-:Y:S01]  /*a4a0*/  HADD2.F32 R27, -RZ, R21.H1_H1 ;  /* 0x30000015ff1b7230 */ /* 0x000fe20000004100 */
[----:B------:R-:W-:Y:S01]  /*a4b0*/  SHF.R.U32.HI R30, RZ, 0x10, R33 ;  /* 0x00000010ff1e7819 */ /* 0x000fe20000011621 */
[----:B------:R-:W-:Y:S01]  /*a4c0*/  HADD2.F32 R26, -RZ, R45.H1_H1 ;  /* 0x3000002dff1a7230 */ /* 0x000fe20000004100 */
[--C-:B------:R-:W-:Y:S01]  /*a4d0*/  SHF.R.U64 R33, R14, 0x10, R15.reuse ;  /* 0x000000100e217819 */ /* 0x100fe2000000120f */
[----:B------:R-:W-:Y:S01]  /*a4e0*/  HADD2.F32 R21, -RZ, R21.H0_H0 ;  /* 0x20000015ff157230 */ /* 0x000fe20000004100 */
[----:B------:R-:W-:Y:S01]  /*a4f0*/  SHF.R.U32.HI R32, RZ, 0x10, R15 ;  /* 0x00000010ff207819 */ /* 0x000fe2000001160f */
[----:B------:R-:W-:Y:S01]  /*a500*/  HADD2.F32 R45, -RZ, R45.H0_H0 ;  /* 0x2000002dff2d7230 */ /* 0x000fe20000004100 */
[----:B------:R-:W-:-:S02]  /*a510*/  SHF.R.U32.HI R28, RZ, 0x10, R13 ;  /* 0x00000010ff1c7819 */ /* 0x000fc4000001160d */
[----:B------:R-:W-:Y:S02]  /*a520*/  SHF.R.U64 R36, R12, 0x10, R13 ;  /* 0x000000100c247819 */ /* 0x000fe4000000120d */
[--C-:B------:R-:W-:Y:S01]  /*a530*/  SHF.R.U64 R37, R34, 0x10, R35.reuse ;  /* 0x0000001022257819 */ /* 0x100fe20000001223 */
[----:B------:R-:W-:Y:S01]  /*a540*/  HADD2.F32 R28, -RZ, R28.H0_H0 ;  /* 0x2000001cff1c7230 */ /* 0x000fe20000004100 */
[----:B------:R-:W-:Y:S02]  /*a550*/  SHF.R.U32.HI R34, RZ, 0x10, R35 ;  /* 0x00000010ff227819 */ /* 0x000fe40000011623 */
[----:B--2---:R-:W-:-:S04]  /*a560*/  LEA.HI R3, R3, R0, RZ, 0x1d ;  /* 0x0000000003037211 */ /* 0x004fc800078fe8ff */
[----:B------:R-:W-:Y:S01]  /*a570*/  SHF.R.S32.HI R0, RZ, 0x1f, R3 ;  /* 0x0000001fff007819 */ /* 0x000fe20000011403 */
[----:B---3--:R-:W0:Y:S03]  /*a580*/  LDS.128 R4, [R39] ;  /* 0x0000000027047984 */ /* 0x008e260000000c00 */
        /* <DEDUP_REMOVED lines=16> */
[----:B------:R-:W-:Y:S02]  /*a690*/  HADD2.F32 R6, -RZ, R6.H1_H1 ;  /* 0x30000006ff067230 */ /* 0x000fe40000004100 */
[--C-:B-1----:R-:W-:Y:S02]  /*a6a0*/  HADD2.F32 R15, -RZ, R9.reuse.H0_H0 ;  /* 0x20000009ff0f7230 */ /* 0x102fe40000004100 */
[----:B------:R-:W-:Y:S02]  /*a6b0*/  HADD2.F32 R20, -RZ, R9.H1_H1 ;  /* 0x30000009ff147230 */ /* 0x000fe40000004100 */
[----:B------:R-:W-:Y:S02]  /*a6c0*/  HADD2.F32 R9, -RZ, R8.H0_H0 ;  /* 0x20000008ff097230 */ /* 0x000fe40000004100 */
[C---:B------:R-:W-:Y:S01]  /*a6d0*/  FMUL.FTZ R29, R15.reuse, R27 ;  /* 0x0000001b0f1d7220 */ /* 0x040fe20000410000 */
[----:B------:R-:W-:Y:S01]  /*a6e0*/  FMUL.FTZ R31, R15, R26 ;  /* 0x0000001a0f1f7220 */ /* 0x000fe20000410000 */
[----:B------:R-:W-:-:S02]  /*a6f0*/  HADD2.F32 R15, -RZ, R30.H0_H0 ;  /* 0x2000001eff0f7230 */ /* 0x000fc40000004100 */
[----:B------:R-:W-:Y:S01]  /*a700*/  FFMA.FTZ R29, R12, R26, -R29 ;  /* 0x0000001a0c1d7223 */ /* 0x000fe2000001081d */
[-C--:B------:R-:W-:Y:S01]  /*a710*/  FMUL.FTZ R26, R20, R28.reuse ;  /* 0x0000001c141a7220 */ /* 0x080fe20000410000 */
[----:B------:R-:W-:Y:S01]  /*a720*/  FFMA.FTZ R31, R12, R27, R31 ;  /* 0x0000001b0c1f7223 */ /* 0x000fe2000001001f */
[-C--:B------:R-:W-:Y:S01]  /*a730*/  FMUL.FTZ R30, R20, R15.reuse ;  /* 0x0000000f141e7220 */ /* 0x080fe20000410000 */
[----:B------:R-:W-:Y:S02]  /*a740*/  HADD2.F32 R24, -RZ, R10.H0_H0 ;  /* 0x2000000aff187230 */ /* 0x000fe40000004100 */
[----:B------:R-:W-:Y:S01]  /*a750*/  FFMA.FTZ R26, R5, R15, -R26 ;  /* 0x0000000f051a7223 */ /* 0x000fe2000001081a */
[C---:B------:R-:W-:Y:S01]  /*a760*/  FMUL.FTZ R15, R9.reuse, R21 ;  /* 0x00000015090f7220 */ /* 0x040fe20000410000 */
[----:B------:R-:W-:Y:S02]  /*a770*/  HADD2.F32 R12, -RZ, R44.H0_H0 ;  /* 0x2000002cff0c7230 */ /* 0x000fe40000004100 */
[----:B------:R-:W-:Y:S01]  /*a780*/  FMUL.FTZ R20, R9, R45 ;  /* 0x0000002d09147220 */ /* 0x000fe20000410000 */
[----:B------:R-:W-:Y:S01]  /*a790*/  FFMA.FTZ R30, R5, R28, R30 ;  /* 0x0000001c051e7223 */ /* 0x000fe2000001001e */
[----:B------:R-:W-:-:S02]  /*a7a0*/  HADD2.F32 R5, -RZ, R46.H0_H0 ;  /* 0x2000002eff057230 */ /* 0x000fc40000004100 */
[C---:B------:R-:W-:Y:S01]  /*a7b0*/  FFMA.FTZ R15, R0.reuse, R45, -R15 ;  /* 0x0000002d000f7223 */ /* 0x040fe2000001080f */
[----:B------:R-:W-:Y:S01]  /*a7c0*/  FFMA.FTZ R21, R0, R21, R20 ;  /* 0x0000001500157223 */ /* 0x000fe20000010014 */
[CC--:B------:R-:W-:Y:S01]  /*a7d0*/  FMUL.FTZ R0, R24.reuse, R12.reuse ;  /* 0x0000000c18007220 */ /* 0x0c0fe20000410000 */
[--C-:B------:R-:W-:Y:S02]  /*a7e0*/  HADD2.F32 R25, -RZ, R11.reuse.H0_H0 ;  /* 0x2000000bff197230 */ /* 0x100fe40000004100 */
[-C--:B------:R-:W-:Y:S01]  /*a7f0*/  FMUL.FTZ R28, R24, R5.reuse ;  /* 0x00000005181c7220 */ /* 0x080fe20000410000 */
[----:B------:R-:W-:Y:S02]  /*a800*/  HADD2.F32 R44, -RZ, R44.H1_H1 ;  /* 0x3000002cff2c7230 */ /* 0x000fe40000004100 */
[C---:B------:R-:W-:Y:S01]  /*a810*/  FFMA.FTZ R24, R13.reuse, R5, -R0 ;  /* 0x000000050d187223 */ /* 0x040fe20000010800 */
[----:B------:R-:W-:Y:S02]  /*a820*/  HADD2.F32 R11, -RZ, R11.H1_H1 ;  /* 0x3000000bff0b7230 */ /* 0x000fe40000004100 */
[----:B------:R-:W-:Y:S01]  /*a830*/  FFMA.FTZ R28, R13, R12, R28 ;  /* 0x0000000c0d1c7223 */ /* 0x000fe2000001001c */
[----:B------:R-:W-:-:S02]  /*a840*/  HADD2.F32 R46, -RZ, R46.H1_H1 ;  /* 0x3000002eff2e7230 */ /* 0x000fc40000004100 */
[C---:B------:R-:W-:Y:S01]  /*a850*/  FMUL.FTZ R5, R25.reuse, R44 ;  /* 0x0000002c19057220 */ /* 0x040fe20000410000 */
[----:B------:R-:W-:Y:S02]  /*a860*/  HADD2.F32 R20, -RZ, R32.H0_H0 ;  /* 0x20000020ff147230 */ /* 0x000fe40000004100 */
[----:B------:R-:W-:Y:S02]  /*a870*/  HADD2.F32 R0, -RZ, R34.H0_H0 ;  /* 0x20000022ff007230 */ /* 0x000fe40000004100 */
[----:B------:R-:W-:Y:S01]  /*a880*/  FMUL.FTZ R25, R25, R46 ;  /* 0x0000002e19197220 */ /* 0x000fe20000410000 */
[----:B------:R-:W-:Y:S02]  /*a890*/  HADD2.F32 R8, -RZ, R8.H1_H1 ;  /* 0x30000008ff087230 */ /* 0x000fe40000004100 */
[C---:B------:R-:W-:Y:S01]  /*a8a0*/  FMUL.FTZ R12, R11.reuse, R20 ;  /* 0x000000140b0c7220 */ /* 0x040fe20000410000 */
[----:B------:R-:W-:Y:S02]  /*a8b0*/  HADD2.F32 R10, -RZ, R10.H1_H1 ;  /* 0x3000000aff0a7230 */ /* 0x000fe40000004100 */
[----:B------:R-:W-:Y:S01]  /*a8c0*/  FMUL.FTZ R32, R11, R0 ;  /* 0x000000000b207220 */ /* 0x000fe20000410000 */
[----:B------:R-:W-:Y:S01]  /*a8d0*/  FFMA.FTZ R46, R14, R46, -R5 ;  /* 0x0000002e0e2e7223 */ /* 0x000fe20000010805 */
[----:B------:R-:W-:-:S02]  /*a8e0*/  HADD2.F32 R11, -RZ, R36.H0_H0 ;  /* 0x20000024ff0b7230 */ /* 0x000fc40000004100 */
[----:B------:R-:W-:Y:S01]  /*a8f0*/  FFMA.FTZ R14, R14, R44, R25 ;  /* 0x0000002c0e0e7223 */ /* 0x000fe20000010019 */
[----:B------:R-:W-:Y:S02]  /*a900*/  HADD2.F32 R13, -RZ, R33.H0_H0 ;  /* 0x20000021ff0d7230 */ /* 0x000fe40000004100 */
[C---:B------:R-:W-:Y:S01]  /*a910*/  FFMA.FTZ R27, R7.reuse, R0, -R12 ;  /* 0x00000000071b7223 */ /* 0x040fe2000001080c */
[----:B------:R-:W-:Y:S02]  /*a920*/  HADD2.F32 R5, -RZ, R38.H0_H0 ;  /* 0x20000026ff057230 */ /* 0x000fe40000004100 */
[----:B------:R-:W-:Y:S01]  /*a930*/  FFMA.FTZ R33, R7, R20, R32 ;  /* 0x0000001407217223 */ /* 0x000fe20000010020 */
[----:B------:R-:W-:Y:S02]  /*a940*/  HADD2.F32 R9, -RZ, R37.H0_H0 ;  /* 0x20000025ff097230 */ /* 0x000fe40000004100 */
        /* <DEDUP_REMOVED lines=18> */
.L_x_491:
[----:B------:R-:W-:Y:S05]  /*aa70*/  BSYNC B0 ;  /* 0x0000000000007941 */ /* 0x000fea0003800000 */
.L_x_484:
[----:B------:R-:W-:Y:S01]  /*aa80*/  @!PT LDS RZ, [RZ] ;  /* 0x00000000fffff984 */ /* 0x000fe20000000800 */
[----:B------:R-:W-:Y:S01]  /*aa90*/  @!PT LDS RZ, [RZ] ;  /* 0x00000000fffff984 */ /* 0x000fe20000000800 */
[----:B------:R-:W-:Y:S01]  /*aaa0*/  @!PT LDS RZ, [RZ] ;  /* 0x00000000fffff984 */ /* 0x000fe20000000800 */
[----:B------:R-:W-:Y:S01]  /*aab0*/  @!PT LDS RZ, [RZ] ;  /* 0x00000000fffff984 */ /* 0x000fe20000000800 */
[----:B------:R1:W-:Y:S06]  /*aac0*/  MEMBAR.ALL.CTA ;  /* 0x0000000000007992 */ /* 0x0003ec0000008000 */
[----:B-1----:R-:W1:Y:S01]  /*aad0*/  FENCE.VIEW.ASYNC.S ;  /* 0x00000000000073c6 */ /* 0x002e620000000000 */
[----:B------:R-:W-:Y:S05]  /*aae0*/  WARPSYNC.ALL ;  /* 0x0000000000007948 */ /* 0x000fea0003800000 */
[----:B-1----:R-:W-:Y:S06]  /*aaf0*/  BAR.SYNC.DEFER_BLOCKING 0xd, 0x180 ;  /* 0x0346000000007b1d */ /* 0x002fec0000010000 */
.L_x_482:
[----:B0--3--:R-:W3:Y:S02]  /*ab00*/  LDL R0, [R1+0x48] ;  /* 0x0000480001007983 */ /* 0x009ee40000100800 */
[----:B---3--:R-:W-:-:S13]  /*ab10*/  ISETP.NE.AND P0, PT, R0, 0x3, PT ;  /* 0x000000030000780c */ /* 0x008fda0003f05270 */
[----:B------:R-:W-:Y:S05]  /*ab20*/  @!P0 BRA `(.L_x_511) ;  /* 0x0000000000048947 */ /* 0x000fea0003800000 */
[----:B------:R-:W-:Y:S01]  /*ab30*/  BPT.TRAP 0x1 ;  /* 0x000000040000795c */ /* 0x000fe20000300000 */
.L_x_511:
[----:B-12-4-:R-:W2:Y:S01]  /*ab40*/  LDL R3, [R1+0x60] ;  /* 0x0000600001037983 */ /* 0x016ea20000100800 */
[----:B------:R-:W-:Y:S01]  /*ab50*/  IMAD R0, R144, 0x8, R16 ;  /* 0x0000000890007824 */ /* 0x000fe200078e0210 */
[----:B--2---:R-:W-:-:S04]  /*ab60*/  SHF.L.U32 R5, R3, 0x1f, RZ ;  /* 0x0000001f03057819 */ /* 0x004fc800000006ff */
[----:B------:R0:W1:Y:S01]  /*ab70*/  SYNCS.PHASECHK.TRANS64.TRYWAIT P1, [R0+URZ+0x31c30], R5 ;  /* 0x031c3005000075a7 */ /* 0x000062000802017f */
[----:B------:R-:W-:Y:S05]  /*ab80*/  @!P0 BRA `(.L_x_512) ;  /* 0x0000000000048947 */ /* 0x000fea0003800000 */
[----:B------:R-:W-:Y:S01]  /*ab90*/  BPT.TRAP 0x1 ;  /* 0x000000040000795c */ /* 0x000fe20000300000 */
.L_x_512:
[----:B------:R-:W-:Y:S02]  /*aba0*/  IMAD R2, R2, 0x1000, R16 ;  /* 0x0000100002027824 */ /* 0x000fe400078e0210 */
[----:B------:R-:W-:Y:S02]  /*abb0*/  VIADD R4, R16, 0x16a00 ;  /* 0x00016a0010047836 */ /* 0x000fe40000000000 */
[----:B------:R-:W-:-:S03]  /*abc0*/  VIADD R3, R2, 0xda00 ;  /* 0x0000da0002037836 */ /* 0x000fc60000000000 */
[----:B------:R-:W-:Y:S02]  /*abd0*/  SHF.R.U32.HI R2, RZ, 0x4, R4 ;  /* 0x00000004ff027819 */ /* 0x000fe40000011604 */
[----:B------:R-:W-:Y:S02]  /*abe0*/  SHF.R.U32.HI R3, RZ, 0x4, R3 ;  /* 0x00000004ff037819 */ /* 0x000fe40000011603 */
[----:B------:R-:W-:Y:S02]  /*abf0*/  LOP3.LUT R2, R2, 0x3fff, RZ, 0xc0, !PT ;  /* 0x00003fff02027812 */ /* 0x000fe400078ec0ff */
[----:B------:R-:W-:Y:S02]  /*ac00*/  LOP3.LUT R3, R3, 0x3fff, RZ, 0xc0, !PT ;  /* 0x00003fff03037812 */ /* 0x000fe400078ec0ff */
[----:B------:R-:W-:-:S05]  /*ac10*/  LOP3.LUT R2, R2, 0x10000, RZ, 0xfc, !PT ;  /* 0x0001000002027812 */ /* 0x000fca00078efcff */
[----:B------:R2:W-:Y:S01]  /*ac20*/  STL [R1+0x7c], R2 ;  /* 0x00007c0201007387 */ /* 0x0005e20000100800 */
[----:B-1----:R-:W-:Y:S05]  /*ac30*/  @P1 BRA `(.L_x_513) ;  /* 0x0000000000081947 */ /* 0x002fea0003800000 */
[----:B------:R-:W1:Y:S02]  /*ac40*/  SYNCS.PHASECHK.TRANS64.TRYWAIT P1, [R0+URZ+0x31c30], R5 ;  /* 0x031c3005000075a7 */ /* 0x000e64000802017f */
[----:B-1----:R-:W-:Y:S05]  /*ac50*/  @!P1 BRA `(.L_x_514) ;  /* 0x0000014000f09947 */ /* 0x002fea0003800000 */
.L_x_513:
[----:B------:R-:W3:Y:S01]  /*ac60*/  LDL R4, [R1+0x7c] ;  /* 0x00007c0001047983 */ /* 0x000ee20000100800 */
[----:B--2---:R-:W-:Y:S01]  /*ac70*/  LOP3.LUT R2, R3, 0x10000, RZ, 0xfc, !PT ;  /* 0x0001000003027812 */ /* 0x004fe200078efcff */
[----:B------:R-:W-:Y:S02]  /*ac80*/  IMAD.MOV.U32 R15, RZ, RZ, -0x7fffffe0 ;  /* 0x80000020ff0f7424 */ /* 0x000fe400078e00ff */
[----:B------:R-:W-:Y:S01]  /*ac90*/  IMAD.MOV.U32 R3, RZ, RZ, -0x7fffffe0 ;  /* 0x80000020ff037424 */ /* 0x000fe200078e00ff */
[----:B------:R-:W-:Y:S05]  /*aca0*/  WARPSYNC.ALL ;  /* 0x0000000000007948 */ /* 0x000fea0003800000 */
[----:B------:R-:W-:Y:S01]  /*acb0*/  R2UR UR7, R15 ;  /* 0x000000000f0772ca */ /* 0x000fe200000e0000 */
[----:B------:R-:W2:Y:S01]  /*acc0*/  LDL R99, [R1+0xb8] ;  /* 0x0000b80001637983 */ /* 0x000ea20000100800 */
[----:B------:R-:W-:-:S02]  /*acd0*/  R2UR UR4, R2 ;  /* 0x00000000020472ca */ /* 0x000fc400000e0000 */
[C---:B------:R-:W-:Y:S01]  /*ace0*/  R2UR UR5, R3.reuse ;  /* 0x00000000030572ca */ /* 0x040fe200000e0000 */
[----:B------:R-:W-:Y:S01]  /*acf0*/  WARPGROUP.ARRIVE ;  /* 0x00000000000079c5 */ /* 0x000fe20000000000 */
[----:B01----:R-:W-:Y:S01]  /*ad00*/  MOV R5, 0x80000020 ;  /* 0x8000002000057802 */ /* 0x003fe20000000f00 */
[----:B------:R-:W-:Y:S01]  /*ad10*/  IMAD.MOV.U32 R7, RZ, RZ, -0x7fffffe0 ;  /* 0x80000020ff077424 */ /* 0x000fe200078e00ff */
[C---:B------:R-:W-:Y:S02]  /*ad20*/  R2UR UR8, R2.reuse ;  /* 0x00000000020872ca */ /* 0x040fe400000e0000 */
[----:B------:R-:W-:Y:S02]  /*ad30*/  R2UR UR9, R3 ;  /* 0x00000000030972ca */ /* 0x000fe400000e0000 */
[----:B------:R-:W-:Y:S02]  /*ad40*/  R2UR UR11, R7 ;  /* 0x00000000070b72ca */ /* 0x000fe400000e0000 */
[----:B------:R-:W-:-:S02]  /*ad50*/  R2UR UR12, R2 ;  /* 0x00000000020c72ca */ /* 0x000fc400000e0000 */
[C---:B------:R-:W-:Y:S01]  /*ad60*/  R2UR UR13, R3.reuse ;  /* 0x00000000030d72ca */ /* 0x040fe200000e0000 */
[----:B------:R-:W-:Y:S01]  /*ad70*/  IMAD.MOV.U32 R9, RZ, RZ, -0x7fffffe0 ;  /* 0x80000020ff097424 */ /* 0x000fe200078e00ff */
[----:B------:R-:W-:Y:S02]  /*ad80*/  R2UR UR16, R2 ;  /* 0x00000000021072ca */ /* 0x000fe400000e0000 */
[----:B------:R-:W-:Y:S02]  /*ad90*/  R2UR UR17, R3 ;  /* 0x00000000031172ca */ /* 0x000fe400000e0000 */
[----:B------:R-:W-:Y:S01]  /*ada0*/  R2UR UR19, R9 ;  /* 0x00000000091372ca */ /* 0x000fe200000e0000 */
[----:B---3--:R-:W-:-:S05]  /*adb0*/  IMAD R14, R144, 0x6c0, R4 ;  /* 0x000006c0900e7824 */ /* 0x008fca00078e0204 */
[----:B------:R-:W-:-:S13]  /*adc0*/  R2UR UR6, R14 ;  /* 0x000000000e0672ca */ /* 0x000fda00000e0000 */
[----:B------:R-:W-:Y:S01]  /*add0*/  HGMMA.64x16x16.F32 R88, gdesc[UR4], RZ, !UPT, gsb0 ;  /* 0x00200000045879f0 */ /* 0x000fe2000c0008ff */
[----:B------:R-:W-:Y:S01]  /*ade0*/  VIADD R4, R14, 0x40 ;  /* 0x000000400e047836 */ /* 0x000fe20000000000 */
[----:B------:R-:W-:Y:S02]  /*adf0*/  R2UR UR7, R5 ;  /* 0x00000000050772ca */ /* 0x000fe400000e0000 */
[----:B------:R-:W-:Y:S02]  /*ae00*/  R2UR UR4, R2 ;  /* 0x00000000020472ca */ /* 0x000fe400000e0000 */
[----:B------:R-:W-:Y:S02]  /*ae10*/  R2UR UR6, R4 ;  /* 0x00000000040672ca */ /* 0x000fe400000e0000 */
[----:B------:R-:W-:Y:S01]  /*ae20*/  R2UR UR5, R3 ;  /* 0x00000000030572ca */ /* 0x000fe200000e0000 */
[----:B------:R-:W-:Y:S02]  /*ae30*/  WARPGROUP.DEPBAR.LE gsb0, 0x0 ;  /* 0x00008000000079c5 */ /* 0x000fe40000010000 */
[----:B------:R-:W-:-:S10]  /*ae40*/  WARPGROUP.ARRIVE ;  /* 0x00000000000079c5 */ /* 0x000fd40000000000 */
[----:B------:R-:W-:Y:S01]  /*ae50*/  HGMMA.64x16x16.F32 R80, gdesc[UR4], RZ, !UPT, gsb0 ;  /* 0x00200000045079f0 */ /* 0x000fe2000c0008ff */
[----:B------:R-:W-:-:S05]  /*ae60*/  VIADD R6, R14, 0x80 ;  /* 0x000000800e067836 */ /* 0x000fca0000000000 */
[----:B------:R-:W-:Y:S01]  /*ae70*/  R2UR UR10, R6 ;  /* 0x00000000060a72ca */ /* 0x000fe200000e0000 */
[----:B------:R-:W-:Y:S02]  /*ae80*/  WARPGROUP.DEPBAR.LE gsb0, 0x0 ;  /* 0x00008000000079c5 */ /* 0x000fe40000010000 */
[----:B------:R-:W-:-:S10]  /*ae90*/  WARPGROUP.ARRIVE ;  /* 0x00000000000079c5 */ /* 0x000fd40000000000 */
[----:B------:R-:W-:Y:S01]  /*aea0*/  HGMMA.64x16x16.F32 R72, gdesc[UR8], RZ, !UPT, gsb0 ;  /* 0x00200000084879f0 */ /* 0x000fe2000c0008ff */
[----:B------:R-:W-:Y:S02]  /*aeb0*/  VIADD R4, R14, 0xc0 ;  /* 0x000000c00e047836 */ /* 0x000fe40000000000 */
[----:B------:R-:W-:-:S03]  /*aec0*/  IMAD.MOV.U32 R5, RZ, RZ, -0x7fffffe0 ;  /* 0x80000020ff057424 */ /* 0x000fc600078e00ff */
[----:B------:R-:W-:Y:S02]  /*aed0*/  R2UR UR14, R4 ;  /* 0x00000000040e72ca */ /* 0x000fe400000e0000 */
[----:B------:R-:W-:Y:S01]  /*aee0*/  R2UR UR15, R5 ;  /* 0x00000000050f72ca */ /* 0x000fe200000e0000 */
[----:B------:R-:W-:Y:S02]  /*aef0*/  WARPGROUP.DEPBAR.LE gsb0, 0x0 ;  /* 0x00008000000079c5 */ /* 0x000fe40000010000 */
[----:B-----5:R-:W-:-:S10]  /*af00*/  WARPGROUP.ARRIVE ;  /* 0x00000000000079c5 */ /* 0x020fd40000000000 */
[----:B------:R-:W-:Y:S01]  /*af10*/  HGMMA.64x16x16.F32 R64, gdesc[UR12], RZ, !UPT, gsb0 ;  /* 0x002000000c4079f0 */ /* 0x000fe2000c0008ff */
[----:B------:R-:W-:-:S05]  /*af20*/  VIADD R8, R14, 0x100 ;  /* 0x000001000e087836 */ /* 0x000fca0000000000 */
[----:B------:R-:W-:Y:S01]  /*af30*/  R2UR UR18, R8 ;  /* 0x00000000081272ca */ /* 0x000fe200000e0000 */
[----:B------:R-:W-:Y:S02]  /*af40*/  WARPGROUP.DEPBAR.LE gsb0, 0x0 ;  /* 0x00008000000079c5 */ /* 0x000fe40000010000 */
[----:B------:R-:W-:-:S10]  /*af50*/  WARPGROUP.ARRIVE ;  /* 0x00000000000079c5 */ /* 0x000fd40000000000 */
[----:B------:R-:W-:Y:S01]  /*af60*/  HGMMA.64x16x16.F32 R56, gdesc[UR16], RZ, !UPT, gsb0 ;  /* 0x00200000103879f0 */ /* 0x000fe2000c0008ff */
[----:B------:R-:W-:Y:S02]  /*af70*/  VIADD R6, R14, 0x140 ;  /* 0x000001400e067836 */ /* 0x000fe40000000000 */
[----:B------:R-:W-:Y:S01]  /*af80*/  IMAD.MOV.U32 R7, RZ, RZ, -0x7fffffe0 ;  /* 0x80000020ff077424 */ /* 0x000fe200078e00ff */
[----:B------:R-:W-:Y:S02]  /*af90*/  R2UR UR20, R2 ;  /* 0x00000000021472ca */ /* 0x000fe400000e0000 */
[----:B------:R-:W-:Y:S02]  /*afa0*/  R2UR UR22, R6 ;  /* 0x00000000061672ca */ /* 0x000fe400000e0000 */
[----:B------:R-:W-:Y:S02]  /*afb0*/  R2UR UR23, R7 ;  /* 0x00000000071772ca */ /* 0x000fe400000e0000 */
[----:B------:R-:W-:Y:S01]  /*afc0*/  R2UR UR21, R3 ;  /* 0x00000000031572ca */ /* 0x000fe200000e0000 */
[----:B------:R-:W-:-:S02]  /*afd0*/  WARPGROUP.DEPBAR.LE gsb0, 0x0 ;  /* 0x00008000000079c5 */ /* 0x000fc40000010000 */
        /* <DEDUP_REMOVED lines=30> */
[----:B------:R-:W-:Y:S02]  /*b1c0*/  IMAD.MOV.U32 R5, RZ, RZ, -0x7fffffe0 ;  /* 0x80000020ff057424 */ /* 0x000fe400078e00ff */
[----:B------:R-:W-:Y:S02]  /*b1d0*/  VIADD R8, R2, 0x2 ;  /* 0x0000000202087836 */ /* 0x000fe40000000000 */
[----:B------:R-:W-:Y:S01]  /*b1e0*/  IMAD.MOV.U32 R9, RZ, RZ, -0x7fffffe0 ;  /* 0x80000020ff097424 */ /* 0x000fe200078e00ff */
[----:B------:R-:W-:Y:S02]  /*b1f0*/  R2UR UR38, R4 ;  /* 0x00000000042672ca */ /* 0x000fe400000e0000 */
[----:B------:R-:W-:-:S02]  /*b200*/  R2UR UR39, R5 ;  /* 0x00000000052772ca */ /* 0x000fc400000e0000 */
[----:B------:R-:W-:Y:S02]  /*b210*/  R2UR UR36, R8 ;  /* 0x00000000082472ca */ /* 0x000fe400000e0000 */
[----:B------:R-:W-:Y:S01]  /*b220*/  R2UR UR37, R9 ;  /* 0x00000000092572ca */ /* 0x000fe200000e0000 */
[----:B------:R-:W-:Y:S02]  /*b230*/  WARPGROUP.DEPBAR.LE gsb0, 0x0 ;  /* 0x00008000000079c5 */ /* 0x000fe40000010000 */
[----:B------:R-:W-:-:S10]  /*b240*/  WARPGROUP.ARRIVE ;  /* 0x00000000000079c5 */ /* 0x000fd40000000000 */
[----:B------:R-:W-:Y:S01]  /*b250*/  HGMMA.64x16x16.F32 R88, gdesc[UR36], R88, gsb0 ;  /* 0x00200000245879f0 */ /* 0x000fe20008000858 */
[----:B------:R-:W-:Y:S01]  /*b260*/  IMAD.MOV.U32 R7, RZ, RZ, -0x7fffffe0 ;  /* 0x80000020ff077424 */ /* 0x000fe200078e00ff */
[----:B------:R-:W-:Y:S02]  /*b270*/  IADD3 R6, R14, 0x42, RZ ;  /* 0x000000420e067810 */ /* 0x000fe40007ffe0ff */
[----:B------:R-:W-:Y:S02]  /*b280*/  R2UR UR4, R8 ;  /* 0x00000000080472ca */ /* 0x000fe400000e0000 */
[----:B------:R-:W-:Y:S02]  /*b290*/  R2UR UR6, R6 ;  /* 0x00000000060672ca */ /* 0x000fe400000e0000 */
[----:B------:R-:W-:Y:S02]  /*b2a0*/  R2UR UR7, R7 ;  /* 0x00000000070772ca */ /* 0x000fe400000e0000 */
[----:B------:R-:W-:Y:S01]  /*b2b0*/  R2UR UR5, R9 ;  /* 0x00000000090572ca */ /* 0x000fe200000e0000 */
[----:B------:R-:W-:-:S02]  /*b2c0*/  WARPGROUP.DEPBAR.LE gsb0, 0x0 ;  /* 0x00008000000079c5 */ /* 0x000fc40000010000 */
[----:B------:R-:W-:-:S10]  /*b2d0*/  WARPGROUP.ARRIVE ;  /* 0x00000000000079c5 */ /* 0x000fd40000000000 */
[----:B------:R-:W-:Y:S01]  /*b2e0*/  HGMMA.64x16x16.F32 R80, gdesc[UR4], R80, gsb0 ;  /* 0x00200000045079f0 */ /* 0x000fe20008000850 */
        /* <DEDUP_REMOVED lines=63> */
[----:B------:R-:W-:Y:S01]  /*b6e0*/  VIADD R6, R14, 0x240 ;  /* 0x000002400e067836 */ /* 0x000fe20000000000 */
[----:B------:R-:W-:Y:S01]  /*b6f0*/  IADD3 R12, R2, 0x300, RZ ;  /* 0x00000300020c7810 */ /* 0x000fe20007ffe0ff */
[----:B------:R-:W-:Y:S02]  /*b700*/  IMAD.MOV.U32 R7, RZ, RZ, -0x7fffffe0 ;  /* 0x80000020ff077424 */ /* 0x000fe400078e00ff */
[----:B------:R-:W-:Y:S01]  /*b710*/  IMAD.MOV.U32 R13, RZ, RZ, -0x7fffffe0 ;  /* 0x80000020ff0d7424 */ /* 0x000fe200078e00ff */
[----:B------:R-:W-:Y:S02]  /*b720*/  R2UR UR38, R6 ;  /* 0x00000000062672ca */ /* 0x000fe400000e0000 */
[----:B------:R-:W-:Y:S02]  /*b730*/  R2UR UR39, R7 ;  /* 0x00000000072772ca */ /* 0x000fe400000e0000 */
[----:B------:R-:W-:-:S02]  /*b740*/  R2UR UR36, R12 ;  /* 0x000000000c2472ca */ /* 0x000fc400000e0000 */
[----:B------:R-:W-:Y:S01]  /*b750*/  R2UR UR37, R13 ;  /* 0x000000000d2572ca */ /* 0x000fe200000e0000 */
[----:B------:R-:W-:Y:S02]  /*b760*/  WARPGROUP.DEPBAR.LE gsb0, 0x0 ;  /* 0x00008000000079c5 */ /* 0x000fe40000010000 */
        /* <DEDUP_REMOVED lines=66> */
[----:B------:R-:W-:Y:S02]  /*bb90*/  MOV R5, 0x80000020 ;  /* 0x8000002000057802 */ /* 0x000fe40000000f00 */
        /* <DEDUP_REMOVED lines=90> */
[----:B------:R-:W-:Y:S01]  /*c140*/  IMAD.MOV.U32 R7, RZ, RZ, -0x7fffffe0 ;  /* 0x80000020ff077424 */ /* 0x000fe200078e00ff */
[----:B------:R-:W-:-:S04]  /*c150*/  IADD3 R6, R14, 0x480, RZ ;  /* 0x000004800e067810 */ /* 0x000fc80007ffe0ff */
[----:B------:R-:W-:Y:S01]  /*c160*/  R2UR UR38, R6 ;  /* 0x00000000062672ca */ /* 0x000fe200000e0000 */
[----:B------:R-:W-:Y:S01]  /*c170*/  VIADD R6, R2, 0x600 ;  /* 0x0000060002067836 */ /* 0x000fe20000000000 */
[----:B------:R-:W-:Y:S01]  /*c180*/  R2UR UR39, R7 ;  /* 0x00000000072772ca */ /* 0x000fe200000e0000 */
[----:B------:R-:W-:-:S03]  /*c190*/  IMAD.MOV.U32 R7, RZ, RZ, -0x7fffffe0 ;  /* 0x80000020ff077424 */ /* 0x000fc600078e00ff */
        /* <DEDUP_REMOVED lines=78> */
[----:B------:R-:W-:Y:S02]  /*c680*/  VIADD R4, R2, 0x602 ;  /* 0x0000060202047836 */ /* 0x000fe40000000000 */
[----:B------:R-:W-:Y:S02]  /*c690*/  IMAD.MOV.U32 R97, RZ, RZ, -0x7fffffe0 ;  /* 0x80000020ff617424 */ /* 0x000fe400078e00ff */
        /* <DEDUP_REMOVED lines=18> */
[----:B------:R-:W-:Y:S01]  /*c7c0*/  R2UR UR8, R4 ;  /* 0x00000000040872ca */ /* 0x000fe200000e0000 */
[----:B------:R-:W-:Y:S01]  /*c7d0*/  IMAD.MOV.U32 R21, RZ, RZ, -0x7fffffe0 ;  /* 0x80000020ff157424 */ /* 0x000fe200078e00ff */
[----:B------:R-:W-:Y:S01]  /*c7e0*/  R2UR UR9, R5 ;  /* 0x00000000050972ca */ /* 0x000fe200000e0000 */
[----:B------:R-:W-:Y:S01]  /*c7f0*/  ULDC UR4, c[0x0][0x9d8] ;  /* 0x0002760000047ab9 */ /* 0x000fe20000000800 */
[----:B------:R-:W-:Y:S01]  /*c800*/  R2UR UR10, R20 ;  /* 0x00000000140a72ca */ /* 0x000fe200000e0000 */
[----:B--2---:R-:W-:Y:S01]  /*c810*/  IMAD.IADD R100, R99, 0x1, R112 ;  /* 0x0000000163647824 */ /* 0x004fe200078e0270 */
[----:B------:R-:W-:Y:S01]  /*c820*/  R2UR UR11, R21 ;  /* 0x00000000150b72ca */ /* 0x000fe200000e0000 */
[----:B------:R-:W-:Y:S01]  /*c830*/  ULDC UR5, c[0x0][0x988] ;  /* 0x0002620000057ab9 */ /* 0x000fe20000000800 */
[----:B------:R-:W-:-:S02]  /*c840*/  WARPGROUP.DEPBAR.LE gsb0, 0x0 ;  /* 0x00008000000079c5 */ /* 0x000fc40000010000 */
[----:B------:R-:W-:-:S09]  /*c850*/  WARPGROUP.ARRIVE ;  /* 0x00000000000079c5 */ /* 0x000fd20000000000 */
        /* <DEDUP_REMOVED lines=39> */
[----:B------:R-:W-:Y:S01]  /*cad0*/  R2UR UR8, R4 ;  /* 0x00000000040872ca */ /* 0x000fe200000e0000 */
[----:B------:R-:W-:Y:S01]  /*cae0*/  FMUL.FTZ R15, R88, UR4 ;  /* 0x00000004580f7c20 */ /* 0x000fe20008410000 */
[----:B------:R-:W-:Y:S02]  /*caf0*/  R2UR UR10, R20 ;  /* 0x00000000140a72ca */ /* 0x000fe400000e0000 */
[----:B------:R-:W-:Y:S02]  /*cb00*/  R2UR UR11, R21 ;  /* 0x00000000150b72ca */ /* 0x000fe400000e0000 */
[----:B------:R-:W-:Y:S01]  /*cb10*/  R2UR UR9, R5 ;  /* 0x00000000050972ca */ /* 0x000fe200000e0000 */
[----:B------:R-:W-:Y:S01]  /*cb20*/  FMUL.FTZ R88, R89, UR4 ;  /* 0x0000000459587c20 */ /* 0x000fe20008410000 */
[----:B------:R-:W-:Y:S01]  /*cb30*/  FMUL.FTZ R89, R90, UR4 ;  /* 0x000000045a597c20 */ /* 0x000fe20008410000 */
[----:B------:R-:W-:Y:S01]  /*cb40*/  FMUL.FTZ R90, R91, UR4 ;  /* 0x000000045b5a7c20 */ /* 0x000fe20008410000 */
[----:B------:R-:W-:Y:S01]  /*cb50*/  FMUL.FTZ R91, R92, UR4 ;  /* 0x000000045c5b7c20 */ /* 0x000fe20008410000 */
[----:B------:R-:W-:Y:S01]  /*cb60*/  FMUL.FTZ R92, R93, UR4 ;  /* 0x000000045d5c7c20 */ /* 0x000fe20008410000 */
[----:B------:R-:W-:Y:S01]  /*cb70*/  FMUL.FTZ R93, R94, UR4 ;  /* 0x000000045e5d7c20 */ /* 0x000fe20008410000 */
[----:B------:R-:W-:Y:S01]  /*cb80*/  FMUL.FTZ R94, R95, UR4 ;  /* 0x000000045f5e7c20 */ /* 0x000fe20008410000 */
[----:B------:R-:W-:Y:S01]  /*cb90*/  FMUL.FTZ R74, R74, UR4 ;  /* 0x000000044a4a7c20 */ /* 0x000fe20008410000 */
[----:B------:R-:W-:Y:S08]  /*cba0*/  MUFU.TANH R15, R15 ;  /* 0x0000000f000f7308 */ /* 0x000ff00000002400 */
[----:B------:R-:W-:Y:S08]  /*cbb0*/  MUFU.TANH R92, R92 ;  /* 0x0000005c005c7308 */ /* 0x000ff00000002400 */
[----:B------:R-:W0:Y:S01]  /*cbc0*/  MUFU.TANH R94, R94 ;  /* 0x0000005e005e7308 */ /* 0x000e220000002400 */
[----:B------:R-:W-:Y:S01]  /*cbd0*/  FMUL.FTZ R80, R80, UR4 ;  /* 0x0000000450507c20 */ /* 0x000fe20008410000 */
[----:B------:R-:W-:-:S02]  /*cbe0*/  WARPGROUP.DEPBAR.LE gsb0, 0x0 ;  /* 0x00008000000079c5 */ /* 0x000fc40000010000 */
[----:B------:R-:W-:-:S04]  /*cbf0*/  WARPGROUP.ARRIVE ;  /* 0x00000000000079c5 */ /* 0x000fc80000000000 */
[----:B------:R-:W1:Y:S02]  /*cc00*/  MUFU.TANH R88, R88 ;  /* 0x0000005800587308 */ /* 0x000e640000002400 */
[----:B------:R-:W-:Y:S01]  /*cc10*/  HGMMA.64x16x16.F32 R32, gdesc[UR8], R32, gsb0 ;  /* 0x00200000082079f0 */ /* 0x000fe20008000820 */
[----:B------:R-:W-:-:S05]  /*cc20*/  FMUL.FTZ R95, R40, UR4 ;  /* 0x00000004285f7c20 */ /* 0x000fca0008410000 */
[----:B------:R-:W-:Y:S01]  /*cc30*/  MUFU.TANH R74, R74 ;  /* 0x0000004a004a7308 */ /* 0x000fe20000002400 */
[----:B------:R-:W-:Y:S02]  /*cc40*/  VIADD R40, R14, 0x682 ;  /* 0x000006820e287836 */ /* 0x000fe40000000000 */
[----:B------:R-:W-:-:S05]  /*cc50*/  IMAD R14, R115, -0x90, R100 ;  /* 0xffffff70730e7824 */ /* 0x000fca00078e0264 */
[----:B------:R-:W2:Y:S01]  /*cc60*/  MUFU.TANH R91, R91 ;  /* 0x0000005b005b7308 */ /* 0x000ea20000002400 */
[----:B------:R-:W-:Y:S01]  /*cc70*/  FMUL.FTZ R81, R81, UR4 ;  /* 0x0000000451517c20 */ /* 0x000fe20008410000 */
[----:B------:R-:W-:Y:S01]  /*cc80*/  FMUL.FTZ R98, R55, UR4 ;  /* 0x0000000437627c20 */ /* 0x000fe20008410000 */
[C---:B------:R-:W-:Y:S01]  /*cc90*/  ISETP.GT.AND P3, PT, R14.reuse, 0x9, PT ;  /* 0x000000090e00780c */ /* 0x040fe20003f64270 */
[----:B------:R-:W-:Y:S01]  /*cca0*/  FMUL.FTZ R55, R41, UR4 ;  /* 0x0000000429377c20 */ /* 0x000fe20008410000 */
[----:B------:R-:W-:Y:S01]  /*ccb0*/  IMAD.MOV.U32 R41, RZ, RZ, -0x7fffffe0 ;  /* 0x80000020ff297424 */ /* 0x000fe200078e00ff */
[C---:B------:R-:W-:Y:S02]  /*ccc0*/  ISETP.GT.AND P5, PT, R14.reuse, RZ, PT ;  /* 0x000000ff0e00720c */ /* 0x040fe40003fa4270 */
[----:B------:R-:W3:Y:S01]  /*ccd0*/  MUFU.TANH R89, R89 ;  /* 0x0000005900597308 */ /* 0x000ee20000002400 */
[----:B------:R-:W-:Y:S01]  /*cce0*/  ISETP.GT.AND P1, PT, R14, 0x1, PT ;  /* 0x000000010e00780c */ /* 0x000fe20003f24270 */
[----:B------:R-:W-:Y:S01]  /*ccf0*/  FMUL.FTZ R84, R84, UR4 ;  /* 0x0000000454547c20 */ /* 0x000fe20008410000 */
[----:B------:R-:W-:Y:S01]  /*cd00*/  FMUL.FTZ R96, R53, UR4 ;  /* 0x0000000435607c20 */ /* 0x000fe20008410000 */
[----:B------:R-:W-:Y:S01]  /*cd10*/  FMUL.FTZ R53, R42, UR4 ;  /* 0x000000042a357c20 */ /* 0x000fe20008410000 */
[----:B0-----:R-:W-:-:S03]  /*cd20*/  FSEL R94, R94, -INF , P3 ;  /* 0xff8000005e5e7808 */ /* 0x001fc60001800000 */
[----:B------:R-:W0:Y:S01]  /*cd30*/  MUFU.TANH R80, R80 ;  /* 0x0000005000507308 */ /* 0x000e220000002400 */
[----:B------:R-:W-:Y:S02]  /*cd40*/  FSEL R92, R92, -INF , P3 ;  /* 0xff8000005c5c7808 */ /* 0x000fe40001800000 */
[C---:B------:R-:W-:Y:S01]  /*cd50*/  ISETP.GT.AND P3, PT, R14.reuse, 0x20, PT ;  /* 0x000000200e00780c */ /* 0x040fe20003f64270 */
[----:B------:R-:W-:Y:S01]  /*cd60*/  FMUL.FTZ R85, R85, UR4 ;  /* 0x0000000455557c20 */ /* 0x000fe20008410000 */
[----:B------:R-:W-:-:S03]  /*cd70*/  ISETP.GT.AND P2, PT, R14, 0x8, PT ;  /* 0x000000080e00780c */ /* 0x000fc60003f44270 */
[----:B------:R-:W4:Y:S01]  /*cd80*/  MUFU.TANH R90, R90 ;  /* 0x0000005a005a7308 */ /* 0x000f220000002400 */
[----:B------:R-:W-:Y:S02]  /*cd90*/  FSEL R21, R15, -INF , P5 ;  /* 0xff8000000f157808 */ /* 0x000fe40002800000 */
[----:B-1----:R-:W-:Y:S02]  /*cda0*/  FSEL R88, R88, -INF , P1 ;  /* 0xff80000058587808 */ /* 0x002fe40000800000 */
[----:B------:R-:W-:-:S03]  /*cdb0*/  R2UR UR15, R41 ;  /* 0x00000000290f72ca */ /* 0x000fc600000e0000 */
[----:B------:R-:W1:Y:S01]  /*cdc0*/  MUFU.TANH R81, R81 ;  /* 0x0000005100517308 */ /* 0x000e620000002400 */
[----:B------:R-:W-:Y:S01]  /*cdd0*/  FMUL.FTZ R82, R82, UR4 ;  /* 0x0000000452527c20 */ /* 0x000fe20008410000 */
[----:B--2---:R-:W-:Y:S01]  /*cde0*/  FSEL R91, R91, -INF , P2 ;  /* 0xff8000005b5b7808 */ /* 0x004fe20001000000 */
[----:B------:R-:W-:Y:S01]  /*cdf0*/  FMUL.FTZ R72, R72, UR4 ;  /* 0x0000000448487c20 */ /* 0x000fe20008410000 */
[----:B------:R-:W-:-:S04]  /*ce00*/  R2UR UR14, R40 ;  /* 0x00000000280e72ca */ /* 0x000fc800000e0000 */
[----:B------:R-:W2:Y:S01]  /*ce10*/  MUFU.TANH R93, R93 ;  /* 0x0000005d005d7308 */ /* 0x000ea20000002400 */
[----:B------:R-:W-:Y:S01]  /*ce20*/  FMUL.FTZ R83, R83, UR4 ;  /* 0x0000000453537c20 */ /* 0x000fe20008410000 */
[----:B------:R-:W-:-:S06]  /*ce30*/  ISETP.GT.AND P4, PT, R14, 0x10, PT ;  /* 0x000000100e00780c */ /* 0x000fcc0003f84270 */
[----:B------:R3:W-:Y:S01]  /*ce40*/  MUFU.TANH R41, R53 ;  /* 0x0000003500297308 */ /* 0x0007e20000002400 */
[----:B------:R-:W-:-:S07]  /*ce50*/  FMUL.FTZ R73, R73, UR4 ;  /* 0x0000000449497c20 */ /* 0x000fce0008410000 */
[----:B------:R-:W2:Y:S01]  /*ce60*/  MUFU.TANH R84, R84 ;  /* 0x0000005400547308 */ /* 0x000ea20000002400 */
[----:B---3--:R-:W-:Y:S02]  /*ce70*/  FSEL R53, R74, -INF , P3 ;  /* 0xff8000004a357808 */ /* 0x008fe40001800000 */
[----:B------:R-:W-:-:S05]  /*ce80*/  FMNMX.FTZ R74, R21, R88, !PT ;  /* 0x00000058154a7209 */ /* 0x000fca0007810000 */
[----:B------:R-:W3:Y:S01]  /*ce90*/  MUFU.TANH R85, R85 ;  /* 0x0000005500557308 */ /* 0x000ee20000002400 */
[----:B------:R-:W-:Y:S01]  /*cea0*/  FSEL R89, R89, -INF , P5 ;  /* 0xff80000059597808 */ /* 0x000fe20002800000 */
[----:B------:R-:W-:Y:S01]  /*ceb0*/  FMUL.FTZ R86, R86, UR4 ;  /* 0x0000000456567c20 */ /* 0x000fe20008410000 */
[----:B------:R-:W-:-:S05]  /*cec0*/  ISETP.GT.AND P5, PT, R14, 0x11, PT ;  /* 0x000000110e00780c */ /* 0x000fca0003fa4270 */
[----:B------:R4:W-:Y:S01]  /*ced0*/  MUFU.TANH R40, R55 ;  /* 0x0000003700287308 */ /* 0x0009e20000002400 */
[----:B0-----:R-:W-:Y:S01]  /*cee0*/  FSEL R80, R80, -INF , P4 ;  /* 0xff80000050507808 */ /* 0x001fe20002000000 */
[----:B------:R-:W-:Y:S01]  /*cef0*/  FMUL.FTZ R76, R76, UR4 ;  /* 0x000000044c4c7c20 */ /* 0x000fe20008410000 */
[----:B----4-:R-:W-:-:S05]  /*cf00*/  FMNMX.FTZ R55, R91, R74, !PT ;  /* 0x0000004a5b377209 */ /* 0x010fca0007810000 */
[----:B------:R-:W0:Y:S01]  /*cf10*/  MUFU.TANH R82, R82 ;  /* 0x0000005200527308 */ /* 0x000e220000002400 */
[----:B------:R-:W-:-:S07]  /*cf20*/  FMNMX.FTZ R55, R92, R55, !PT ;  /* 0x000000375c377209 */ /* 0x000fce0007810000 */
[----:B------:R-:W4:Y:S01]  /*cf30*/  MUFU.TANH R72, R72 ;  /* 0x0000004800487308 */ /* 0x000f220000002400 */
[----:B------:R-:W-:Y:S01]  /*cf40*/  FSEL R90, R90, -INF , P1 ;  /* 0xff8000005a5a7808 */ /* 0x000fe20000800000 */
[----:B------:R-:W-:Y:S01]  /*cf50*/  FMUL.FTZ R87, R87, UR4 ;  /* 0x0000000457577c20 */ /* 0x000fe20008410000 */
[----:B------:R-:W-:Y:S01]  /*cf60*/  ISETP.GT.AND P1, PT, R14, 0x18, PT ;  /* 0x000000180e00780c */ /* 0x000fe20003f24270 */
[----:B------:R-:W-:Y:S01]  /*cf70*/  FMUL.FTZ R77, R77, UR4 ;  /* 0x000000044d4d7c20 */ /* 0x000fe20008410000 */
[----:B-1----:R-:W-:-:S03]  /*cf80*/  FSEL R81, R81, -INF , P5 ;  /* 0xff80000051517808 */ /* 0x002fc60002800000 */
[----:B------:R-:W1:Y:S01]  /*cf90*/  MUFU.TANH R83, R83 ;  /* 0x0000005300537308 */ /* 0x000e620000002400 */
[----:B------:R-:W-:Y:S02]  /*cfa0*/  FMNMX.FTZ R74, R80, R55, !PT ;  /* 0x00000037504a7209 */ /* 0x000fe40007810000 */
[----:B--2---:R-:W-:-:S05]  /*cfb0*/  FSEL R93, R93, -INF , P2 ;  /* 0xff8000005d5d7808 */ /* 0x004fca0001000000 */
[----:B------:R-:W2:Y:S01]  /*cfc0*/  MUFU.TANH R73, R73 ;  /* 0x0000004900497308 */ /* 0x000ea20000002400 */
[----:B------:R-:W-:Y:S01]  /*cfd0*/  ISETP.GT.AND P2, PT, R14, 0x19, PT ;  /* 0x000000190e00780c */ /* 0x000fe20003f44270 */
[----:B------:R-:W-:Y:S01]  /*cfe0*/  FMUL.FTZ R64, R64, UR4 ;  /* 0x0000000440407c20 */ /* 0x000fe20008410000 */
[----:B------:R-:W-:Y:S02]  /*cff0*/  FSEL R84, R84, -INF , P1 ;  /* 0xff80000054547808 */ /* 0x000fe40000800000 */
[----:B------:R-:W-:-:S03]  /*d000*/  FMNMX.FTZ R55, R81, R74, !PT ;  /* 0x0000004a51377209 */ /* 0x000fc60007810000 */
[----:B------:R-:W2:Y:S01]  /*d010*/  MUFU.TANH R86, R86 ;  /* 0x0000005600567308 */ /* 0x000ea20000002400 */
[----:B------:R-:W-:Y:S01]  /*d020*/  FMUL.FTZ R75, R75, UR4 ;  /* 0x000000044b4b7c20 */ /* 0x000fe20008410000 */
[----:B---3--:R-:W-:-:S06]  /*d030*/  FSEL R85, R85, -INF , P2 ;  /* 0xff80000055557808 */ /* 0x008fcc0001000000 */
[----:B------:R-:W3:Y:S01]  /*d040*/  MUFU.TANH R76, R76 ;  /* 0x0000004c004c7308 */ /* 0x000ee20000002400 */
[----:B------:R-:W-:Y:S01]  /*d050*/  FMNMX.FTZ R74, R84, R55, !PT ;  /* 0x00000037544a7209 */ /* 0x000fe20007810000 */
[----:B------:R-:W-:Y:S01]  /*d060*/  FMUL.FTZ R65, R65, UR4 ;  /* 0x0000000441417c20 */ /* 0x000fe20008410000 */
[----:B------:R-:W-:-:S05]  /*d070*/  R2UR UR12, R4 ;  /* 0x00000000040c72ca */ /* 0x000fca00000e0000 */
[----:B------:R-:W3:Y:S01]  /*d080*/  MUFU.TANH R87, R87 ;  /* 0x0000005700577308 */ /* 0x000ee20000002400 */
[----:B------:R-:W-:Y:S01]  /*d090*/  R2UR UR13, R5 ;  /* 0x00000000050d72ca */ /* 0x000fe200000e0000 */
[----:B------:R-:W-:Y:S01]  /*d0a0*/  FMUL.FTZ R78, R78, UR4 ;  /* 0x000000044e4e7c20 */ /* 0x000fe20008410000 */
[----:B0-----:R-:W-:-:S05]  /*d0b0*/  FSEL R82, R82, -INF , P4 ;  /* 0xff80000052527808 */ /* 0x001fca0002000000 */
[----:B------:R-:W0:Y:S01]  /*d0c0*/  MUFU.TANH R77, R77 ;  /* 0x0000004d004d7308 */ /* 0x000e220000002400 */
[----:B------:R-:W-:Y:S01]  /*d0d0*/  ISETP.GT.AND P4, PT, R14, 0x21, PT ;  /* 0x000000210e00780c */ /* 0x000fe20003f84270 */
[----:B------:R-:W-:Y:S01]  /*d0e0*/  FMUL.FTZ R68, R68, UR4 ;  /* 0x0000000444447c20 */ /* 0x000fe20008410000 */
[----:B----4-:R-:W-:Y:S02]  /*d0f0*/  FSEL R72, R72, -INF , P3 ;  /* 0xff80000048487808 */ /* 0x010fe40001800000 */
[----:B------:R-:W-:-:S03]  /*d100*/  FMNMX.FTZ R55, R85, R74, !PT ;  /* 0x0000004a55377209 */ /* 0x000fc60007810000 */
[----:B------:R-:W4:Y:S01]  /*d110*/  MUFU.TANH R64, R64 ;  /* 0x0000004000407308 */ /* 0x000f220000002400 */
[----:B-1----:R-:W-:Y:S01]  /*d120*/  FSEL R83, R83, -INF , P5 ;  /* 0xff80000053537808 */ /* 0x002fe20002800000 */
[----:B------:R-:W-:Y:S01]  /*d130*/  FMUL.FTZ R79, R79, UR4 ;  /* 0x000000044f4f7c20 */ /* 0x000fe20008410000 */
[----:B------:R-:W-:Y:S02]  /*d140*/  WARPGROUP.DEPBAR.LE gsb0, 0x0 ;  /* 0x00008000000079c5 */ /* 0x000fe40000010000 */
[----:B------:R-:W-:-:S03]  /*d150*/  ISETP.GT.AND P5, PT, R14, 0x28, PT ;  /* 0x000000280e00780c */ /* 0x000fc60003fa4270 */
[----:B------:R-:W1:Y:S01]  /*d160*/  MUFU.TANH R75, R75 ;  /* 0x0000004b004b7308 */ /* 0x000e620000002400 */
[----:B--2---:R-:W-:Y:S01]  /*d170*/  FSEL R73, R73, -INF , P4 ;  /* 0xff80000049497808 */ /* 0x004fe20002000000 */
[----:B------:R-:W-:Y:S01]  /*d180*/  FMUL.FTZ R69, R69, UR4 ;  /* 0x0000000445457c20 */ /* 0x000fe20008410000 */
[----:B------:R-:W-:Y:S01]  /*d190*/  FMNMX.FTZ R74, R72, R55, !PT ;  /* 0x00000037484a7209 */ /* 0x000fe20007810000 */
[----:B------:R-:W-:-:S04]  /*d1a0*/  WARPGROUP.ARRIVE ;  /* 0x00000000000079c5 */ /* 0x000fc80000000000 */
[----:B------:R-:W2:Y:S01]  /*d1b0*/  MUFU.TANH R65, R65 ;  /* 0x0000004100417308 */ /* 0x000ea20000002400 */
[----:B------:R-:W-:Y:S01]  /*d1c0*/  FSEL R86, R86, -INF , P1 ;  /* 0xff80000056567808 */ /* 0x000fe20000800000 */
[----:B------:R-:W-:Y:S01]  /*d1d0*/  FMUL.FTZ R66, R66, UR4 ;  /* 0x0000000442427c20 */ /* 0x000fe20008410000 */
[----:B------:R-:W-:Y:S01]  /*d1e0*/  ISETP.GT.AND P1, PT, R14, 0x29, PT ;  /* 0x000000290e00780c */ /* 0x000fe20003f24270 */
[----:B------:R-:W-:Y:S01]  /*d1f0*/  FMUL.FTZ R56, R56, UR4 ;  /* 0x0000000438387c20 */ /* 0x000fe20008410000 */
[----:B---3--:R-:W-:Y:S01]  /*d200*/  FSEL R76, R76, -INF , P5 ;  /* 0xff8000004c4c7808 */ /* 0x008fe20002800000 */
[----:B------:R-:W-:Y:S02]  /*d210*/  HGMMA.64x16x16.F32 R24, gdesc[UR12], R24, gsb0 ;  /* 0x002000000c1879f0 */ /* 0x000fe40008000818 */
[----:B------:R-:W3:Y:S01]  /*d220*/  MUFU.TANH R78, R78 ;  /* 0x0000004e004e7308 */ /* 0x000ee20000002400 */
[----:B------:R-:W-:Y:S01]  /*d230*/  FMNMX.FTZ R55, R73, R74, !PT ;  /* 0x0000004a49377209 */ /* 0x000fe20007810000 */
[----:B------:R-:W-:Y:S01]  /*d240*/  FMUL.FTZ R67, R67, UR4 ;  /* 0x0000000443437c20 */ /* 0x000fe20008410000 */
[----:B------:R-:W-:-:S05]  /*d250*/  FSEL R87, R87, -INF , P2 ;  /* 0xff80000057577808 */ /* 0x000fca0001000000 */
[----:B------:R-:W3:Y:S01]  /*d260*/  MUFU.TANH R68, R68 ;  /* 0x0000004400447308 */ /* 0x000ee20000002400 */
[----:B------:R-:W-:Y:S01]  /*d270*/  ISETP.GT.AND P2, PT, R14, 0x30, PT ;  /* 0x000000300e00780c */ /* 0x000fe20003f44270 */
[----:B------:R-:W-:Y:S01]  /*d280*/  FMUL.FTZ R57, R57, UR4 ;  /* 0x0000000439397c20 */ /* 0x000fe20008410000 */
[----:B0-----:R-:W-:Y:S02]  /*d290*/  FSEL R77, R77, -INF , P1 ;  /* 0xff8000004d4d7808 */ /* 0x001fe40000800000 */
[----:B------:R-:W-:-:S03]  /*d2a0*/  FMNMX.FTZ R74, R76, R55, !PT ;  /* 0x000000374c4a7209 */ /* 0x000fc60007810000 */
[----:B------:R-:W0:Y:S01]  /*d2b0*/  MUFU.TANH R79, R79 ;  /* 0x0000004f004f7308 */ /* 0x000e220000002400 */
[----:B------:R-:W-:Y:S01]  /*d2c0*/  FMUL.FTZ R70, R70, UR4 ;  /* 0x0000000446467c20 */ /* 0x000fe20008410000 */
[----:B------:R-:W-:-:S06]  /*d2d0*/  ISETP.GT.AND P3, PT, R14, 0x31, PT ;  /* 0x000000310e00780c */ /* 0x000fcc0003f64270 */
[----:B------:R-:W0:Y:S01]  /*d2e0*/  MUFU.TANH R69, R69 ;  /* 0x0000004500457308 */ /* 0x000e220000002400 */
[----:B----4-:R-:W-:Y:S01]  /*d2f0*/  FSEL R64, R64, -INF , P2 ;  /* 0xff80000040407808 */ /* 0x010fe20001000000 */
[----:B------:R-:W-:Y:S01]  /*d300*/  FMUL.FTZ R60, R60, UR4 ;  /* 0x000000043c3c7c20 */ /* 0x000fe20008410000 */
[----:B------:R-:W-:-:S05]  /*d310*/  FMNMX.FTZ R55, R77, R74, !PT ;  /* 0x0000004a4d377209 */ /* 0x000fca0007810000 */
[----:B------:R-:W4:Y:S01]  /*d320*/  MUFU.TANH R66, R66 ;  /* 0x0000004200427308 */ /* 0x000f220000002400 */
[----:B-1----:R-:W-:Y:S01]  /*d330*/  FSEL R75, R75, -INF , P4 ;  /* 0xff8000004b4b7808 */ /* 0x002fe20002000000 */
[----:B------:R-:W-:Y:S01]  /*d340*/  FMUL.FTZ R71, R71, UR4 ;  /* 0x0000000447477c20 */ /* 0x000fe20008410000 */
[----:B------:R-:W-:-:S05]  /*d350*/  ISETP.GT.AND P4, PT, R14, 0x38, PT ;  /* 0x000000380e00780c */ /* 0x000fca0003f84270 */
[----:B------:R-:W1:Y:S01]  /*d360*/  MUFU.TANH R56, R56 ;  /* 0x0000003800387308 */ /* 0x000e620000002400 */
[----:B--2---:R-:W-:Y:S01]  /*d370*/  FSEL R65, R65, -INF , P3 ;  /* 0xff80000041417808 */ /* 0x004fe20001800000 */
[----:B------:R-:W-:Y:S01]  /*d380*/  FMUL.FTZ R61, R61, UR4 ;  /* 0x000000043d3d7c20 */ /* 0x000fe20008410000 */
[----:B------:R-:W-:-:S05]  /*d390*/  FMNMX.FTZ R74, R64, R55, !PT ;  /* 0x00000037404a7209 */ /* 0x000fca0007810000 */
[----:B------:R-:W2:Y:S01]  /*d3a0*/  MUFU.TANH R67, R67 ;  /* 0x0000004300437308 */ /* 0x000ea20000002400 */
[----:B---3--:R-:W-:Y:S01]  /*d3b0*/  FSEL R78, R78, -INF , P5 ;  /* 0xff8000004e4e7808 */ /* 0x008fe20002800000 */
[----:B------:R-:W-:Y:S01]  /*d3c0*/  FMUL.FTZ R58, R58, UR4 ;  /* 0x000000043a3a7c20 */ /* 0x000fe20008410000 */
[----:B------:R-:W-:-:S05]  /*d3d0*/  ISETP.GT.AND P5, PT, R14, 0x39, PT ;  /* 0x000000390e00780c */ /* 0x000fca0003fa4270 */
[----:B------:R-:W3:Y:S01]  /*d3e0*/  MUFU.TANH R57, R57 ;  /* 0x0000003900397308 */ /* 0x000ee20000002400 */
[----:B------:R-:W-:Y:S01]  /*d3f0*/  FSEL R68, R68, -INF , P4 ;  /* 0xff80000044447808 */ /* 0x000fe20002000000 */
[----:B------:R-:W-:Y:S01]  /*d400*/  FMUL.FTZ R48, R48, UR4 ;  /* 0x0000000430307c20 */ /* 0x000fe20008410000 */
[----:B------:R-:W-:-:S05]  /*d410*/  FMNMX.FTZ R55, R65, R74, !PT ;  /* 0x0000004a41377209 */ /* 0x000fca0007810000 */
[----:B------:R-:W3:Y:S01]  /*d420*/  MUFU.TANH R70, R70 ;  /* 0x0000004600467308 */ /* 0x000ee20000002400 */
[----:B0-----:R-:W-:Y:S01]  /*d430*/  FSEL R79, R79, -INF , P1 ;  /* 0xff8000004f4f7808 */ /* 0x001fe20000800000 */
[----:B------:R-:W-:Y:S01]  /*d440*/  FMUL.FTZ R59, R59, UR4 ;  /* 0x000000043b3b7c20 */ /* 0x000fe20008410000 */
[----:B------:R-:W-:-:S05]  /*d450*/  ISETP.GT.AND P1, PT, R14, 0x40, PT ;  /* 0x000000400e00780c */ /* 0x000fca0003f24270 */
[----:B------:R-:W0:Y:S01]  /*d460*/  MUFU.TANH R60, R60 ;  /* 0x0000003c003c7308 */ /* 0x000e220000002400 */
[----:B------:R-:W-:Y:S01]  /*d470*/  FSEL R69, R69, -INF , P5 ;  /* 0xff80000045457808 */ /* 0x000fe20002800000 */
[----:B------:R-:W-:Y:S01]  /*d480*/  FMUL.FTZ R49, R49, UR4 ;  /* 0x0000000431317c20 */ /* 0x000fe20008410000 */
[----:B----4-:R-:W-:-:S05]  /*d490*/  FSEL R66, R66, -INF , P2 ;  /* 0xff80000042427808 */ /* 0x010fca0001000000 */
[----:B------:R-:W4:Y:S01]  /*d4a0*/  MUFU.TANH R71, R71 ;  /* 0x0000004700477308 */ /* 0x000f220000002400 */
[----:B------:R-:W-:Y:S01]  /*d4b0*/  FMUL.FTZ R62, R62, UR4 ;  /* 0x000000043e3e7c20 */ /* 0x000fe20008410000 */
[----:B------:R-:W-:-:S06]  /*d4c0*/  ISETP.GT.AND P2, PT, R14, 0x41, PT ;  /* 0x000000410e00780c */ /* 0x000fcc0003f44270 */
[----:B------:R2:W-:Y:S01]  /*d4d0*/  MUFU.TANH R15, R95 ;  /* 0x0000005f000f7308 */ /* 0x0005e20000002400 */
[----:B-1----:R-:W-:Y:S01]  /*d4e0*/  FSEL R56, R56, -INF , P1 ;  /* 0xff80000038387808 */ /* 0x002fe20000800000 */
[----:B------:R-:W-:-:S06]  /*d4f0*/  FMUL.FTZ R52, R52, UR4 ;  /* 0x0000000434347c20 */ /* 0x000fcc0008410000 */
[----:B------:R-:W1:Y:S01]  /*d500*/  MUFU.TANH R61, R61 ;  /* 0x0000003d003d7308 */ /* 0x000e620000002400 */
[----:B--2---:R-:W-:Y:S01]  /*d510*/  FMUL.FTZ R95, R34, UR4 ;  /* 0x00000004225f7c20 */ /* 0x004fe20008410000 */
[----:B------:R-:W-:Y:S01]  /*d520*/  FMNMX.FTZ R34, R68, R55, !PT ;  /* 0x0000003744227209 */ /* 0x000fe20007810000 */
[----:B------:R-:W-:-:S03]  /*d530*/  FMUL.FTZ R97, R54, UR4 ;  /* 0x0000000436617c20 */ /* 0x000fc60008410000 */
[----:B------:R-:W-:Y:S02]  /*d540*/  FMNMX.FTZ R55, R69, R34, !PT ;  /* 0x0000002245377209 */ /* 0x000fe40007810000 */
[----:B------:R-:W2:Y:S01]  /*d550*/  MUFU.TANH R58, R58 ;  /* 0x0000003a003a7308 */ /* 0x000ea20000002400 */
[----:B------:R-:W-:Y:S01]  /*d560*/  FSEL R67, R67, -INF , P3 ;  /* 0xff80000043437808 */ /* 0x000fe20001800000 */
[----:B------:R-:W-:Y:S01]  /*d570*/  FMUL.FTZ R63, R63, UR4 ;  /* 0x000000043f3f7c20 */ /* 0x000fe20008410000 */
[----:B------:R-:W-:-:S05]  /*d580*/  ISETP.GT.AND P3, PT, R14, 0x48, PT ;  /* 0x000000480e00780c */ /* 0x000fca0003f64270 */
[----:B------:R-:W2:Y:S01]  /*d590*/  MUFU.TANH R48, R48 ;  /* 0x0000003000307308 */ /* 0x000ea20000002400 */
[----:B---3--:R-:W-:Y:S02]  /*d5a0*/  FSEL R57, R57, -INF , P2 ;  /* 0xff80000039397808 */ /* 0x008fe40001000000 */
[----:B------:R-:W-:Y:S01]  /*d5b0*/  FMNMX.FTZ R34, R56, R55, !PT ;  /* 0x0000003738227209 */ /* 0x000fe20007810000 */
[----:B------:R-:W-:-:S04]  /*d5c0*/  FMUL.FTZ R54, R43, UR4 ;  /* 0x000000042b367c20 */ /* 0x000fc80008410000 */
[----:B------:R-:W3:Y:S01]  /*d5d0*/  MUFU.TANH R59, R59 ;  /* 0x0000003b003b7308 */ /* 0x000ee20000002400 */
[----:B------:R-:W-:Y:S01]  /*d5e0*/  FSEL R70, R70, -INF , P4 ;  /* 0xff80000046467808 */ /* 0x000fe20002000000 */
[----:B------:R-:W-:Y:S01]  /*d5f0*/  FMUL.FTZ R50, R50, UR4 ;  /* 0x0000000432327c20 */ /* 0x000fe20008410000 */
[----:B------:R-:W-:-:S05]  /*d600*/  ISETP.GT.AND P4, PT, R14, 0x49, PT ;  /* 0x000000490e00780c */ /* 0x000fca0003f84270 */
[----:B------:R-:W3:Y:S01]  /*d610*/  MUFU.TANH R49, R49 ;  /* 0x0000003100317308 */ /* 0x000ee20000002400 */
[----:B0-----:R-:W-:Y:S01]  /*d620*/  FSEL R60, R60, -INF , P3 ;  /* 0xff8000003c3c7808 */ /* 0x001fe20001800000 */
[----:B------:R-:W-:Y:S01]  /*d630*/  FMUL.FTZ R51, R51, UR4 ;  /* 0x0000000433337c20 */ /* 0x000fe20008410000 */
[----:B----4-:R-:W-:-:S05]  /*d640*/  FSEL R71, R71, -INF , P5 ;  /* 0xff80000047477808 */ /* 0x010fca0002800000 */
[----:B------:R-:W0:Y:S01]  /*d650*/  MUFU.TANH R62, R62 ;  /* 0x0000003e003e7308 */ /* 0x000e220000002400 */
[----:B------:R-:W-:Y:S02]  /*d660*/  ISETP.GT.AND P5, PT, R14, 0x50, PT ;  /* 0x000000500e00780c */ /* 0x000fe40003fa4270 */
[----:B-1----:R-:W-:-:S05]  /*d670*/  FSEL R61, R61, -INF , P4 ;  /* 0xff8000003d3d7808 */ /* 0x002fca0002000000 */
[----:B------:R-:W1:Y:S08]  /*d680*/  MUFU.TANH R52, R52 ;  /* 0x0000003400347308 */ /* 0x000e700000002400 */
[----:B------:R4:W-:Y:S01]  /*d690*/  MUFU.TANH R43, R97 ;  /* 0x00000061002b7308 */ /* 0x0009e20000002400 */
[----:B--2---:R-:W-:Y:S01]  /*d6a0*/  FSEL R58, R58, -INF , P1 ;  /* 0xff8000003a3a7808 */ /* 0x004fe20000800000 */
[----:B------:R-:W-:Y:S01]  /*d6b0*/  FMUL.FTZ R55, R37, UR4 ;  /* 0x0000000425377c20 */ /* 0x000fe20008410000 */
[----:B----4-:R-:W-:-:S05]  /*d6c0*/  FMNMX.FTZ R97, R57, R34, !PT ;  /* 0x0000002239617209 */ /* 0x010fca0007810000 */
[----:B------:R-:W2:Y:S01]  /*d6d0*/  MUFU.TANH R63, R63 ;  /* 0x0000003f003f7308 */ /* 0x000ea20000002400 */
[----:B------:R-:W-:-:S07]  /*d6e0*/  FMNMX.FTZ R34, R60, R97, !PT ;  /* 0x000000613c227209 */ /* 0x000fce0007810000 */
[----:B------:R-:W4:Y:S01]  /*d6f0*/  MUFU.TANH R42, R96 ;  /* 0x00000060002a7308 */ /* 0x000f220000002400 */
[----:B------:R-:W-:Y:S01]  /*d700*/  ISETP.GT.AND P1, PT, R14, 0x51, PT ;  /* 0x000000510e00780c */ /* 0x000fe20003f24270 */
[----:B------:R-:W-:Y:S01]  /*d710*/  FMUL.FTZ R44, R44, UR4 ;  /* 0x000000042c2c7c20 */ /* 0x000fe20008410000 */
[----:B------:R-:W-:Y:S02]  /*d720*/  FSEL R48, R48, -INF , P5 ;  /* 0xff80000030307808 */ /* 0x000fe40002800000 */
[----:B------:R-:W-:-:S03]  /*d730*/  FMNMX.FTZ R37, R61, R34, !PT ;  /* 0x000000223d257209 */ /* 0x000fc60007810000 */
[----:B------:R-:W4:Y:S01]  /*d740*/  MUFU.TANH R50, R50 ;  /* 0x0000003200327308 */ /* 0x000f220000002400 */
[----:B---3--:R-:W-:Y:S01]  /*d750*/  FSEL R59, R59, -INF , P2 ;  /* 0xff8000003b3b7808 */ /* 0x008fe20001000000 */
[----:B------:R-:W-:Y:S01]  /*d760*/  FMUL.FTZ R45, R45, UR4 ;  /* 0x000000042d2d7c20 */ /* 0x000fe20008410000 */
[----:B------:R-:W-:Y:S02]  /*d770*/  ISETP.GT.AND P2, PT, R14, 0x58, PT ;  /* 0x000000580e00780c */ /* 0x000fe40003f44270 */
[----:B------:R-:W-:-:S03]  /*d780*/  FSEL R49, R49, -INF , P1 ;  /* 0xff80000031317808 */ /* 0x000fc60000800000 */
[----:B------:R-:W3:Y:S01]  /*d790*/  MUFU.TANH R51, R51 ;  /* 0x0000003300337308 */ /* 0x000ee20000002400 */
[----:B------:R-:W-:Y:S02]  /*d7a0*/  FMNMX.FTZ R34, R48, R37, !PT ;  /* 0x0000002530227209 */ /* 0x000fe40007810000 */
[----:B0-----:R-:W-:Y:S01]  /*d7b0*/  FSEL R62, R62, -INF , P3 ;  /* 0xff8000003e3e7808 */ /* 0x001fe20001800000 */
[----:B------:R-:W-:Y:S01]  /*d7c0*/  FMUL.FTZ R32, R32, UR4 ;  /* 0x0000000420207c20 */ /* 0x000fe20008410000 */
[----:B------:R-:W-:Y:S02]  /*d7d0*/  ISETP.GT.AND P3, PT, R14, 0x59, PT ;  /* 0x000000590e00780c */ /* 0x000fe40003f64270 */
[----:B-1----:R-:W-:Y:S01]  /*d7e0*/  FSEL R52, R52, -INF , P2 ;  /* 0xff80000034347808 */ /* 0x002fe20001000000 */
[----:B------:R-:W0:Y:S01]  /*d7f0*/  MUFU.TANH R44, R44 ;  /* 0x0000002c002c7308 */ /* 0x000e220000002400 */
[----:B------:R-:W-:Y:S02]  /*d800*/  FMNMX.FTZ R37, R49, R34, !PT ;  /* 0x0000002231257209 */ /* 0x000fe40007810000 */
[----:B--2---:R-:W-:Y:S01]  /*d810*/  FSEL R63, R63, -INF , P4 ;  /* 0xff8000003f3f7808 */ /* 0x004fe20002000000 */
[----:B------:R-:W-:Y:S01]  /*d820*/  FMUL.FTZ R33, R33, UR4 ;  /* 0x0000000421217c20 */ /* 0x000fe20008410000 */
[----:B------:R-:W-:-:S03]  /*d830*/  ISETP.GT.AND P4, PT, R14, 0x60, PT ;  /* 0x000000600e00780c */ /* 0x000fc60003f84270 */
[----:B------:R-:W1:Y:S01]  /*d840*/  MUFU.TANH R20, R98 ;  /* 0x0000006200147308 */ /* 0x000e620000002400 */
[----:B----4-:R-:W-:Y:S02]  /*d850*/  FSEL R42, R42, -INF , P3 ;  /* 0xff8000002a2a7808 */ /* 0x010fe40001800000 */
[----:B------:R-:W-:Y:S01]  /*d860*/  FMNMX.FTZ R37, R52, R37, !PT ;  /* 0x0000002534257209 */ /* 0x000fe20007810000 */
[----:B------:R-:W-:-:S04]  /*d870*/  WARPGROUP.DEPBAR.LE gsb0, 0x0 ;  /* 0x00008000000079c5 */ /* 0x000fc80000010000 */
[----:B------:R-:W2:Y:S01]  /*d880*/  MUFU.TANH R45, R45 ;  /* 0x0000002d002d7308 */ /* 0x000ea20000002400 */
[----:B------:R-:W-:Y:S01]  /*d890*/  FSEL R50, R50, -INF , P5 ;  /* 0xff80000032327808 */ /* 0x000fe20002800000 */
[----:B------:R-:W-:Y:S01]  /*d8a0*/  FMUL.FTZ R34, R24, UR4 ;  /* 0x0000000418227c20 */ /* 0x000fe20008410000 */
[----:B------:R-:W-:Y:S01]  /*d8b0*/  FMUL.FTZ R46, R46, UR4 ;  /* 0x000000042e2e7c20 */ /* 0x000fe20008410000 */
[----:B------:R-:W-:Y:S01]  /*d8c0*/  FMUL.FTZ R47, R47, UR4 ;  /* 0x000000042f2f7c20 */ /* 0x000fe20008410000 */
[----:B------:R-:W-:Y:S01]  /*d8d0*/  ISETP.GT.AND P5, PT, R14, 0x61, PT ;  /* 0x000000610e00780c */ /* 0x000fe20003fa4270 */
[----:B------:R-:W-:Y:S01]  /*d8e0*/  FMUL.FTZ R74, R36, UR4 ;  /* 0x00000004244a7c20 */ /* 0x000fe20008410000 */
[----:B------:R-:W-:Y:S01]  /*d8f0*/  FSEL R24, R15, -INF , P4 ;  /* 0xff8000000f187808 */ /* 0x000fe20002000000 */
[----:B------:R-:W-:Y:S01]  /*d900*/  MUFU.TANH R32, R32 ;  /* 0x0000002000207308 */ /* 0x000fe20000002400 */
[----:B------:R-:W-:Y:S02]  /*d910*/  FMNMX.FTZ R37, R42, R37, !PT ;  /* 0x000000252a257209 */ /* 0x000fe40007810000 */
[----:B---3--:R-:W-:-:S02]  /*d920*/  FSEL R51, R51, -INF , P1 ;  /* 0xff80000033337808 */ /* 0x008fc40000800000 */
[----:B------:R-:W-:-:S03]  /*d930*/  ISETP.GT.AND P1, PT, R14, 0x68, PT ;  /* 0x000000680e00780c */ /* 0x000fc60003f24270 */
[----:B------:R-:W3:Y:S01]  /*d940*/  MUFU.TANH R54, R54 ;  /* 0x0000003600367308 */ /* 0x000ee20000002400 */
[----:B------:R-:W-:Y:S02]  /*d950*/  FSEL R40, R40, -INF , P5 ;  /* 0xff80000028287808 */ /* 0x000fe40002800000 */
[----:B------:R-:W-:-:S05]  /*d960*/  FMNMX.FTZ R37, R24, R37, !PT ;  /* 0x0000002518257209 */ /* 0x000fca0007810000 */
[----:B------:R-:W4:Y:S01]  /*d970*/  MUFU.TANH R33, R33 ;  /* 0x0000002100217308 */ /* 0x000f220000002400 */
[----:B------:R-:W-:Y:S02]  /*d980*/  FSEL R43, R43, -INF , P2 ;  /* 0xff8000002b2b7808 */ /* 0x000fe40001000000 */
[----:B------:R-:W-:Y:S02]  /*d990*/  ISETP.GT.AND P2, PT, R14, 0x69, PT ;  /* 0x000000690e00780c */ /* 0x000fe40003f44270 */
[----:B0-----:R-:W-:-:S03]  /*d9a0*/  FSEL R44, R44, -INF , P1 ;  /* 0xff8000002c2c7808 */ /* 0x001fc60000800000 */
[----:B------:R-:W0:Y:S01]  /*d9b0*/  MUFU.TANH R46, R46 ;  /* 0x0000002e002e7308 */ /* 0x000e220000002400 */
[----:B------:R-:W-:Y:S01]  /*d9c0*/  FMNMX.FTZ R37, R40, R37, !PT ;  /* 0x0000002528257209 */ /* 0x000fe20007810000 */
[----:B------:R-:W-:Y:S01]  /*d9d0*/  FMUL.FTZ R35, R35, UR4 ;  /* 0x0000000423237c20 */ /* 0x000fe20008410000 */
[----:B-1----:R-:W-:-:S05]  /*d9e0*/  FSEL R20, R20, -INF , P3 ;  /* 0xff80000014147808 */ /* 0x002fca0001800000 */
[----:B------:R-:W1:Y:S01]  /*d9f0*/  MUFU.TANH R47, R47 ;  /* 0x0000002f002f7308 */ /* 0x000e620000002400 */
[----:B------:R-:W-:Y:S01]  /*da00*/  FMUL.FTZ R36, R38, UR4 ;  /* 0x0000000426247c20 */ /* 0x000fe20008410000 */
[----:B------:R-:W-:-:S06]  /*da10*/  ISETP.GT.AND P3, PT, R14, 0x70, PT ;  /* 0x000000700e00780c */ /* 0x000fcc0003f64270 */
[----:B------:R-:W1:Y:S01]  /*da20*/  MUFU.TANH R74, R74 ;  /* 0x0000004a004a7308 */ /* 0x000e620000002400 */
[----:B--2---:R-:W-:Y:S01]  /*da30*/  FSEL R45, R45, -INF , P2 ;  /* 0xff8000002d2d7808 */ /* 0x004fe20001000000 */
[----:B------:R-:W-:Y:S01]  /*da40*/  FMUL.FTZ R38, R25, UR4 ;  /* 0x0000000419267c20 */ /* 0x000fe20008410000 */
[----:B------:R-:W-:-:S05]  /*da50*/  FMNMX.FTZ R96, R44, R37, !PT ;  /* 0x000000252c607209 */ /* 0x000fca0007810000 */
[----:B------:R-:W2:Y:S01]  /*da60*/  MUFU.TANH R55, R55 ;  /* 0x0000003700377308 */ /* 0x000ea20000002400 */
[----:B------:R-:W-:Y:S02]  /*da70*/  FSEL R41, R41, -INF , P4 ;  /* 0xff80000029297808 */ /* 0x000fe40002000000 */
[----:B------:R-:W-:Y:S02]  /*da80*/  ISETP.GT.AND P4, PT, R14, 0x71, PT ;  /* 0x000000710e00780c */ /* 0x000fe40003f84270 */
[----:B------:R-:W-:-:S03]  /*da90*/  FMNMX.FTZ R25, R45, R96, !PT ;  /* 0x000000602d197209 */ /* 0x000fc60007810000 */
[----:B------:R-:W2:Y:S01]  /*daa0*/  MUFU.TANH R95, R95 ;  /* 0x0000005f005f7308 */ /* 0x000ea20000002400 */
[----:B---3--:R-:W-:Y:S01]  /*dab0*/  FSEL R54, R54, -INF , P5 ;  /* 0xff80000036367808 */ /* 0x008fe20002800000 */
[----:B------:R-:W-:Y:S01]  /*dac0*/  FMUL.FTZ R28, R28, UR4 ;  /* 0x000000041c1c7c20 */ /* 0x000fe20008410000 */
[----:B------:R-:W-:-:S05]  /*dad0*/  ISETP.GT.AND P5, PT, R14, 0x78, PT ;  /* 0x000000780e00780c */ /* 0x000fca0003fa4270 */
[----:B------:R3:W2:Y:S01]  /*dae0*/  MUFU.TANH R15, R34 ;  /* 0x00000022000f7308 */ /* 0x0006a20000002400 */
[----:B----4-:R-:W-:Y:S02]  /*daf0*/  FSEL R33, R33, -INF , P4 ;  /* 0xff80000021217808 */ /* 0x010fe40002000000 */
[----:B---3--:R-:W-:-:S05]  /*db00*/  FSEL R34, R32, -INF , P3 ;  /* 0xff80000020227808 */ /* 0x008fca0001800000 */
[----:B------:R-:W3:Y:S01]  /*db10*/  MUFU.TANH R35, R35 ;  /* 0x0000002300237308 */ /* 0x000ee20000002400 */
[----:B------:R-:W-:Y:S01]  /*db20*/  FMNMX.FTZ R32, R34, R25, !PT ;  /* 0x0000001922207209 */ /* 0x000fe20007810000 */
[----:B------:R-:W-:-:S06]  /*db30*/  FMUL.FTZ R25, R29, UR4 ;  /* 0x000000041d197c20 */ /* 0x000fcc0008410000 */
[----:B------:R-:W4:Y:S01]  /*db40*/  MUFU.TANH R38, R38 ;  /* 0x0000002600267308 */ /* 0x000f220000002400 */
[----:B0-----:R-:W-:Y:S02]  /*db50*/  FSEL R46, R46, -INF , P1 ;  /* 0xff8000002e2e7808 */ /* 0x001fe40000800000 */
[----:B-1----:R-:W-:Y:S02]  /*db60*/  FSEL R29, R47, -INF , P2 ;  /* 0xff8000002f1d7808 */ /* 0x002fe40001000000 */
[----:B------:R-:W-:-:S03]  /*db70*/  ISETP.GT.AND P1, PT, R14, 0x79, PT ;  /* 0x000000790e00780c */ /* 0x000fc60003f24270 */
[----:B------:R-:W0:Y:S01]  /*db80*/  MUFU.TANH R36, R36 ;  /* 0x0000002400247308 */ /* 0x000e220000002400 */
[----:B------:R-:W-:Y:S02]  /*db90*/  FSEL R74, R74, -INF , P5 ;  /* 0xff8000004a4a7808 */ /* 0x000fe40002800000 */
[----:B------:R-:W-:-:S05]  /*dba0*/  FMNMX.FTZ R47, R33, R32, !PT ;  /* 0x00000020212f7209 */ /* 0x000fca0007810000 */
[----:B------:R3:W1:Y:S01]  /*dbb0*/  MUFU.TANH R37, R28 ;  /* 0x0000001c00257308 */ /* 0x0006620000002400 */
[----:B------:R-:W-:Y:S02]  /*dbc0*/  ISETP.GT.AND P2, PT, R14, 0x80, PT ;  /* 0x000000800e00780c */ /* 0x000fe40003f44270 */
[----:B--2---:R-:W-:Y:S02]  /*dbd0*/  FSEL R55, R55, -INF , P1 ;  /* 0xff80000037377808 */ /* 0x004fe40000800000 */
[----:B------:R-:W-:-:S03]  /*dbe0*/  FMNMX.FTZ R98, R74, R47, !PT ;  /* 0x0000002f4a627209 */ /* 0x000fc60007810000 */
[----:B------:R0:W2:Y:S01]  /*dbf0*/  MUFU.TANH R96, R25 ;  /* 0x0000001900607308 */ /* 0x0000a20000002400 */
[----:B------:R-:W-:Y:S02]  /*dc00*/  FSEL R32, R95, -INF , P3 ;  /* 0xff8000005f207808 */ /* 0x000fe40001800000 */
[C---:B------:R-:W-:Y:S02]  /*dc10*/  ISETP.GT.AND P3, PT, R14.reuse, 0x81, PT ;  /* 0x000000810e00780c */ /* 0x040fe40003f64270 */
[----:B------:R-:W-:Y:S02]  /*dc20*/  FSEL R47, R15, -INF , P2 ;  /* 0xff8000000f2f7808 */ /* 0x000fe40001000000 */
[----:B------:R-:W-:Y:S02]  /*dc30*/  FMNMX.FTZ R98, R55, R98, !PT ;  /* 0x0000006237627209 */ /* 0x000fe40007810000 */
[----:B---3--:R-:W-:Y:S02]  /*dc40*/  FSEL R28, R35, -INF , P4 ;  /* 0xff800000231c7808 */ /* 0x008fe40002000000 */
[----:B------:R-:W-:-:S02]  /*dc50*/  ISETP.GT.AND P4, PT, R14, 0x88, PT ;  /* 0x000000880e00780c */ /* 0x000fc40003f84270 */
[----:B----4-:R-:W-:Y:S02]  /*dc60*/  FSEL R38, R38, -INF , P3 ;  /* 0xff80000026267808 */ /* 0x010fe40001800000 */
[----:B------:R-:W-:Y:S02]  /*dc70*/  FMNMX.FTZ R15, R47, R98, !PT ;  /* 0x000000622f0f7209 */ /* 0x000fe40007810000 */
[----:B0-----:R-:W-:Y:S02]  /*dc80*/  FSEL R25, R36, -INF , P5 ;  /* 0xff80000024197808 */ /* 0x001fe40002800000 */
[----:B------:R-:W-:Y:S02]  /*dc90*/  ISETP.GT.AND P5, PT, R14, 0x89, PT ;  /* 0x000000890e00780c */ /* 0x000fe40003fa4270 */
[----:B-1----:R-:W-:Y:S02]  /*dca0*/  FSEL R37, R37, -INF , P4 ;  /* 0xff80000025257808 */ /* 0x002fe40002000000 */
[----:B------:R-:W-:-:S02]  /*dcb0*/  FMNMX.FTZ R14, R38, R15, !PT ;  /* 0x0000000f260e7209 */ /* 0x000fc40007810000 */
[----:B--2---:R-:W-:Y:S02]  /*dcc0*/  FSEL R35, R96, -INF , P5 ;  /* 0xff80000060237808 */ /* 0x004fe40002800000 */
[----:B------:R-:W-:-:S04]  /*dcd0*/  FMNMX.FTZ R14, R37, R14, !PT ;  /* 0x0000000e250e7209 */ /* 0x000fc80007810000 */
[----:B------:R-:W-:-:S05]  /*dce0*/  FMNMX.FTZ R95, R35, R14, !PT ;  /* 0x0000000e235f7209 */ /* 0x000fca0007810000 */
[----:B------:R-:W0:Y:S02]  /*dcf0*/  SHFL.BFLY PT, R14, R95, 0x2, 0x1f ;  /* 0x0c401f005f0e7f89 */ /* 0x000e2400000e0000 */
[----:B0-----:R-:W-:-:S05]  /*dd00*/  FMNMX.FTZ R98, R95, R14, !PT ;  /* 0x0000000e5f627209 */ /* 0x001fca0007810000 */
[----:B------:R-:W0:Y:S01]  /*dd10*/  SHFL.BFLY PT, R15, R98, 0x1, 0x1f ;  /* 0x0c201f00620f7f89 */ /* 0x000e2200000e0000 */
[----:B------:R-:W-:Y:S01]  /*dd20*/  FMUL.FTZ R97, R26, UR4 ;  /* 0x000000041a617c20 */ /* 0x000fe20008410000 */
[----:B0-----:R-:W-:Y:S01]  /*dd30*/  FMNMX.FTZ R14, R98, R15, !PT ;  /* 0x0000000f620e7209 */ /* 0x001fe20007810000 */
[----:B------:R-:W-:-:S03]  /*dd40*/  IMAD.U32 R15, RZ, RZ, UR5 ;  /* 0x00000005ff0f7e24 */ /* 0x000fc6000f8e00ff */
[C---:B------:R-:W-:Y:S01]  /*dd50*/  FSETP.NEU.FTZ.AND P6, PT, R14.reuse, -INF , PT ;  /* 0xff8000000e00780b */ /* 0x040fe20003fdd000 */
[----:B------:R-:W-:Y:S01]  /*dd60*/  FMUL.FTZ R36, R14, R15 ;  /* 0x0000000f0e247220 */ /* 0x000fe20000410000 */
[----:B------:R-:W-:-:S04]  /*dd70*/  FMUL.FTZ R98, R27, UR4 ;  /* 0x000000041b627c20 */ /* 0x000fc80008410000 */
[----:B------:R-:W-:-:S05]  /*dd80*/  FSEL R36, R36, RZ, P6 ;  /* 0x000000ff24247208 */ /* 0x000fca0003000000 */
[-CC-:B------:R-:W-:Y:S01]  /*dd90*/  FFMA.FTZ R27, R88, R15.reuse, -R36.reuse ;  /* 0x0000000f581b7223 */ /* 0x180fe20000010824 */
[----:B------:R-:W-:Y:S01]  /*dda0*/  FMNMX.FTZ R88, R89, R90, !PT ;  /* 0x0000005a59587209 */ /* 0x000fe20007810000 */
[----:B------:R-:W-:-:S03]  /*ddb0*/  FFMA.FTZ R26, R21, R15, -R36 ;  /* 0x0000000f151a7223 */ /* 0x000fc60000010824 */
[----:B------:R-:W-:-:S04]  /*ddc0*/  FMNMX.FTZ R21, R93, R88, !PT ;  /* 0x000000585d157209 */ /* 0x000fc80007810000 */
[----:B------:R-:W-:-:S04]  /*ddd0*/  FMNMX.FTZ R21, R94, R21, !PT ;  /* 0x000000155e157209 */ /* 0x000fc80007810000 */
[----:B------:R-:W-:-:S04]  /*dde0*/  FMNMX.FTZ R88, R82, R21, !PT ;  /* 0x0000001552587209 */ /* 0x000fc80007810000 */
[----:B------:R-:W-:Y:S01]  /*ddf0*/  FMNMX.FTZ R21, R83, R88, !PT ;  /* 0x0000005853157209 */ /* 0x000fe20007810000 */
[----:B------:R-:W-:-:S03]  /*de00*/  FMUL.FTZ R96, R39, UR4 ;  /* 0x0000000427607c20 */ /* 0x000fc60008410000 */
[----:B------:R-:W-:Y:S01]  /*de10*/  FMNMX.FTZ R88, R86, R21, !PT ;  /* 0x0000001556587209 */ /* 0x000fe20007810000 */
[----:B------:R-:W-:-:S03]  /*de20*/  FFMA.FTZ R39, R72, R15, -R36 ;  /* 0x0000000f48277223 */ /* 0x000fc60000010824 */
[----:B------:R-:W-:-:S04]  /*de30*/  FMNMX.FTZ R72, R87, R88, !PT ;  /* 0x0000005857487209 */ /* 0x000fc80007810000 */
[----:B------:R-:W-:-:S04]  /*de40*/  FMNMX.FTZ R72, R53, R72, !PT ;  /* 0x0000004835487209 */ /* 0x000fc80007810000 */
[----:B------:R-:W-:-:S04]  /*de50*/  FMNMX.FTZ R21, R75, R72, !PT ;  /* 0x000000484b157209 */ /* 0x000fc80007810000 */
[----:B------:R-:W-:-:S04]  /*de60*/  FMNMX.FTZ R72, R78, R21, !PT ;  /* 0x000000154e487209 */ /* 0x000fc80007810000 */
[----:B------:R-:W-:-:S04]  /*de70*/  FMNMX.FTZ R21, R79, R72, !PT ;  /* 0x000000484f157209 */ /* 0x000fc80007810000 */
[----:B------:R-:W-:-:S04]  /*de80*/  FMNMX.FTZ R72, R66, R21, !PT ;  /* 0x0000001542487209 */ /* 0x000fc80007810000 */
[----:B------:R-:W-:-:S04]  /*de90*/  FMNMX.FTZ R21, R67, R72, !PT ;  /* 0x0000004843157209 */ /* 0x000fc80007810000 */
[----:B------:R-:W-:Y:S01]  /*dea0*/  FMNMX.FTZ R72, R70, R21, !PT ;  /* 0x0000001546487209 */ /* 0x000fe20007810000 */
[----:B------:R0:W-:Y:S03]  /*deb0*/  MUFU.EX2 R88, R39 ;  /* 0x0000002700587308 */ /* 0x0001e60000000800 */
[----:B------:R-:W-:Y:S01]  /*dec0*/  FMNMX.FTZ R21, R71, R72, !PT ;  /* 0x0000004847157209 */ /* 0x000fe20007810000 */
[----:B0-----:R-:W-:-:S03]  /*ded0*/  FFMA.FTZ R39, R64, R15, -R36 ;  /* 0x0000000f40277223 */ /* 0x001fc60000010824 */
[----:B------:R-:W-:-:S04]  /*dee0*/  FMNMX.FTZ R64, R58, R21, !PT ;  /* 0x000000153a407209 */ /* 0x000fc80007810000 */
[----:B------:R-:W-:Y:S01]  /*def0*/  FMNMX.FTZ R21, R59, R64, !PT ;  /* 0x000000403b157209 */ /* 0x000fe20007810000 */
[----:B------:R-:W-:-:S03]  /*df00*/  FMUL.FTZ R99, R30, UR4 ;  /* 0x000000041e637c20 */ /* 0x000fc60008410000 */
[----:B------:R-:W-:Y:S01]  /*df10*/  FMNMX.FTZ R72, R62, R21, !PT ;  /* 0x000000153e487209 */ /* 0x000fe20007810000 */
[-CC-:B------:R-:W-:Y:S01]  /*df20*/  FFMA.FTZ R30, R91, R15.reuse, -R36.reuse ;  /* 0x0000000f5b1e7223 */ /* 0x180fe20000010824 */
[-CC-:B------:R-:W-:Y:S02]  /*df30*/  FFMA.FTZ R91, R73, R15.reuse, -R36.reuse ;  /* 0x0000000f495b7223 */ /* 0x180fe40000010824 */
[----:B------:R-:W-:Y:S01]  /*df40*/  FMNMX.FTZ R21, R63, R72, !PT ;  /* 0x000000483f157209 */ /* 0x000fe20007810000 */
[-CC-:B------:R-:W-:Y:S01]  /*df50*/  FFMA.FTZ R73, R65, R15.reuse, -R36.reuse ;  /* 0x0000000f41497223 */ /* 0x180fe20000010824 */
[----:B------:R-:W-:Y:S02]  /*df60*/  FFMA.FTZ R65, R68, R15, -R36 ;  /* 0x0000000f44417223 */ /* 0x000fe40000010824 */
        /* <DEDUP_REMOVED lines=8> */
[----:B------:R-:W-:-:S04]  /*dff0*/  FMNMX.FTZ R56, R20, R21, !PT ;  /* 0x0000001514387209 */ /* 0x000fc80007810000 */
[----:B------:R-:W-:Y:S01]  /*e000*/  FMNMX.FTZ R21, R41, R56, !PT ;  /* 0x0000003829157209 */ /* 0x000fe20007810000 */
[----:B------:R-:W0:Y:S03]  /*e010*/  MUFU.TANH R96, R96 ;  /* 0x0000006000607308 */ /* 0x000e260000002400 */
[----:B------:R-:W-:-:S04]  /*e020*/  FMNMX.FTZ R21, R54, R21, !PT ;  /* 0x0000001536157209 */ /* 0x000fc80007810000 */
[----:B------:R-:W-:Y:S01]  /*e030*/  FMNMX.FTZ R56, R46, R21, !PT ;  /* 0x000000152e387209 */ /* 0x000fe20007810000 */
[----:B------:R-:W1:Y:S03]  /*e040*/  MUFU.TANH R97, R97 ;  /* 0x0000006100617308 */ /* 0x000e660000002400 */
[----:B------:R-:W-:-:S04]  /*e050*/  FMNMX.FTZ R21, R29, R56, !PT ;  /* 0x000000381d157209 */ /* 0x000fc80007810000 */
[----:B------:R-:W-:Y:S01]  /*e060*/  FMNMX.FTZ R21, R32, R21, !PT ;  /* 0x0000001520157209 */ /* 0x000fe20007810000 */
[----:B------:R-:W2:Y:S03]  /*e070*/  MUFU.TANH R98, R98 ;  /* 0x0000006200627308 */ /* 0x000ea60000002400 */
[----:B------:R-:W-:-:S05]  /*e080*/  FMNMX.FTZ R56, R28, R21, !PT ;  /* 0x000000151c387209 */ /* 0x000fca0007810000 */
[----:B------:R-:W3:Y:S01]  /*e090*/  MUFU.TANH R99, R99 ;  /* 0x0000006300637308 */ /* 0x000ee20000002400 */
[----:B0-----:R-:W-:Y:S02]  /*e0a0*/  FSEL R96, R96, -INF , P1 ;  /* 0xff80000060607808 */ /* 0x001fe40000800000 */
[----:B------:R-:W-:-:S05]  /*e0b0*/  FMNMX.FTZ R21, R25, R56, !PT ;  /* 0x0000003819157209 */ /* 0x000fca0007810000 */
[----:B------:R-:W0:Y:S01]  /*e0c0*/  MUFU.TANH R100, R100 ;  /* 0x0000006400647308 */ /* 0x000e220000002400 */
[----:B-1----:R-:W-:Y:S02]  /*e0d0*/  FSEL R97, R97, -INF , P2 ;  /* 0xff80000061617808 */ /* 0x002fe40001000000 */
[----:B------:R-:W-:Y:S02]  /*e0e0*/  FMNMX.FTZ R56, R96, R21, !PT ;  /* 0x0000001560387209 */ /* 0x000fe40007810000 */
[----:B--2---:R-:W-:Y:S02]  /*e0f0*/  FSEL R98, R98, -INF , P3 ;  /* 0xff80000062627808 */ /* 0x004fe40001800000 */
[----:B------:R-:W-:Y:S02]  /*e100*/  FMNMX.FTZ R21, R97, R56, !PT ;  /* 0x0000003861157209 */ /* 0x000fe40007810000 */
[----:B---3--:R-:W-:Y:S02]  /*e110*/  FSEL R99, R99, -INF , P4 ;  /* 0xff80000063637808 */ /* 0x008fe40002000000 */
[----:B------:R-:W-:-:S04]  /*e120*/  FMNMX.FTZ R56, R98, R21, !PT ;  /* 0x0000001562387209 */ /* 0x000fc80007810000 */
[----:B------:R-:W-:Y:S02]  /*e130*/  FMNMX.FTZ R21, R99, R56, !PT ;  /* 0x0000003863157209 */ /* 0x000fe40007810000 */
[----:B0-----:R-:W-:-:S04]  /*e140*/  FSEL R100, R100, -INF , P5 ;  /* 0xff80000064647808 */ /* 0x001fc80002800000 */
[----:B------:R-:W-:Y:S01]  /*e150*/  FMNMX.FTZ R21, R100, R21, !PT ;  /* 0x0000001564157209 */ /* 0x000fe20007810000 */
[----:B------:R-:W-:-:S04]  /*e160*/  FFMA.FTZ R56, R42, R15, -R36 ;  /* 0x0000000f2a387223 */ /* 0x000fc80000010824 */
[----:B------:R-:W0:Y:S01]  /*e170*/  SHFL.BFLY PT, R42, R21, 0x2, 0x1f ;  /* 0x0c401f00152a7f89 */ /* 0x000e2200000e0000 */
[-CC-:B------:R-:W-:Y:S01]  /*e180*/  FFMA.FTZ R72, R57, R15.reuse, -R36.reuse ;  /* 0x0000000f39487223 */ /* 0x180fe20000010824 */
[----:B------:R-:W-:Y:S01]  /*e190*/  FFMA.FTZ R57, R24, R15, -R36 ;  /* 0x0000000f18397223 */ /* 0x000fe20000010824 */
[----:B0-----:R-:W-:-:S05]  /*e1a0*/  FMNMX.FTZ R24, R21, R42, !PT ;  /* 0x0000002a15187209 */ /* 0x001fca0007810000 */
[----:B------:R-:W0:Y:S01]  /*e1b0*/  SHFL.BFLY PT, R21, R24, 0x1, 0x1f ;  /* 0x0c201f0018157f89 */ /* 0x000e2200000e0000 */
[----:B------:R-:W1:Y:S01]  /*e1c0*/  S2R R101, SR_TID.X ;  /* 0x0000000000657919 */ /* 0x000e620000002100 */
[----:B------:R2:W-:Y:S02]  /*e1d0*/  MUFU.EX2 R64, R73 ;  /* 0x0000004900407308 */ /* 0x0005e40000000800 */
[-CC-:B--2---:R-:W-:Y:S01]  /*e1e0*/  FFMA.FTZ R73, R44, R15.reuse, -R36.reuse ;  /* 0x0000000f2c497223 */ /* 0x184fe20000010824 */
[----:B------:R-:W-:Y:S01]  /*e1f0*/  FFMA.FTZ R44, R74, R15, -R36 ;  /* 0x0000000f4a2c7223 */ /* 0x000fe20000010824 */
[----:B0-----:R-:W-:-:S04]  /*e200*/  FMNMX.FTZ R74, R24, R21, !PT ;  /* 0x00000015184a7209 */ /* 0x001fc80007810000 */
[C---:B------:R-:W-:Y:S01]  /*e210*/  FSETP.NEU.FTZ.AND P1, PT, R74.reuse, -INF , PT ;  /* 0xff8000004a00780b */ /* 0x040fe20003f3d000 */
[-C--:B------:R-:W-:Y:S01]  /*e220*/  FMUL.FTZ R24, R74, R15.reuse ;  /* 0x0000000f4a187220 */ /* 0x080fe20000410000 */
[----:B------:R0:W-:Y:S01]  /*e230*/  MUFU.EX2 R68, R76 ;  /* 0x0000004c00447308 */ /* 0x0001e20000000800 */
[-CC-:B------:R-:W-:Y:S01]  /*e240*/  FFMA.FTZ R95, R77, R15.reuse, -R36.reuse ;  /* 0x0000000f4d5f7223 */ /* 0x180fe20000010824 */
[-CC-:B------:R-:W-:Y:S02]  /*e250*/  FFMA.FTZ R77, R45, R15.reuse, -R36.reuse ;  /* 0x0000000f2d4d7223 */ /* 0x180fe40000010824 */
[----:B------:R-:W-:Y:S01]  /*e260*/  FSEL R24, R24, RZ, P1 ;  /* 0x000000ff18187208 */ /* 0x000fe20000800000 */
[-CC-:B------:R-:W-:Y:S01]  /*e270*/  FFMA.FTZ R80, R80, R15.reuse, -R36.reuse ;  /* 0x0000000f50507223 */ /* 0x180fe20000010824 */
[-CC-:B------:R-:W-:Y:S01]  /*e280*/  FFMA.FTZ R81, R81, R15.reuse, -R36.reuse ;  /* 0x0000000f51517223 */ /* 0x180fe20000010824 */
[-CC-:B------:R-:W-:Y:S01]  /*e290*/  FFMA.FTZ R84, R84, R15.reuse, -R36.reuse ;  /* 0x0000000f54547223 */ /* 0x180fe20000010824 */
[-CC-:B0-----:R-:W-:Y:S01]  /*e2a0*/  FFMA.FTZ R76, R61, R15.reuse, -R36.reuse ;  /* 0x0000000f3d4c7223 */ /* 0x181fe20000010824 */
[-CC-:B------:R-:W-:Y:S01]  /*e2b0*/  FFMA.FTZ R61, R40, R15.reuse, -R36.reuse ;  /* 0x0000000f283d7223 */ /* 0x180fe20000010824 */
        /* <DEDUP_REMOVED lines=11> */
[-C--:B------:R-:W-:Y:S01]  /*e370*/  FFMA.FTZ R36, R35, R15.reuse, -R36 ;  /* 0x0000000f23247223 */ /* 0x080fe20000010824 */
[-CC-:B------:R-:W-:Y:S01]  /*e380*/  FFMA.FTZ R33, R89, R15.reuse, -R24.reuse ;  /* 0x0000000f59217223 */ /* 0x180fe20000010818 */
[-CC-:B------:R-:W-:Y:S01]  /*e390*/  FFMA.FTZ R35, R90, R15.reuse, -R24.reuse ;  /* 0x0000000f5a237223 */ /* 0x180fe20000010818 */
[----:B------:R-:W-:Y:S01]  /*e3a0*/  MUFU.EX2 R26, R26 ;  /* 0x0000001a001a7308 */ /* 0x000fe20000000800 */
[-CC-:B------:R-:W-:Y:S01]  /*e3b0*/  FFMA.FTZ R37, R93, R15.reuse, -R24.reuse ;  /* 0x0000000f5d257223 */ /* 0x180fe20000010818 */
[----:B------:R-:W-:Y:S01]  /*e3c0*/  FFMA.FTZ R55, R94, R15, -R24 ;  /* 0x0000000f5e377223 */ /* 0x000fe20000010818 */
[----:B-1----:R-:W-:-:S05]  /*e3d0*/  LOP3.LUT R101, R101, 0x7f, RZ, 0xc0, !PT ;  /* 0x0000007f65657812 */ /* 0x002fca00078ec0ff */
[----:B------:R-:W0:Y:S01]  /*e3e0*/  MUFU.EX2 R27, R27 ;  /* 0x0000001b001b7308 */ /* 0x000e220000000800 */
[----:B------:R-:W-:-:S07]  /*e3f0*/  FFMA.FTZ R82, R82, R15, -R24 ;  /* 0x0000000f52527223 */ /* 0x000fce0000010818 */
[----:B------:R-:W-:Y:S01]  /*e400*/  MUFU.EX2 R33, R33 ;  /* 0x0000002100217308 */ /* 0x000fe20000000800 */
[----:B------:R-:W-:-:S07]  /*e410*/  ISETP.NE.AND P1, PT, R101, RZ, PT ;  /* 0x000000ff6500720c */ /* 0x000fce0003f25270 */
[----:B------:R-:W1:Y:S08]  /*e420*/  MUFU.EX2 R35, R35 ;  /* 0x0000002300237308 */ /* 0x000e700000000800 */
[----:B------:R-:W2:Y:S01]  /*e430*/  MUFU.EX2 R30, R30 ;  /* 0x0000001e001e7308 */ /* 0x000ea20000000800 */
[----:B------:R-:W-:-:S07]  /*e440*/  FFMA.FTZ R83, R83, R15, -R24 ;  /* 0x0000000f53537223 */ /* 0x000fce0000010818 */
[----:B------:R-:W3:Y:S08]  /*e450*/  MUFU.EX2 R37, R37 ;  /* 0x0000002500257308 */ /* 0x000ef00000000800 */
[----:B------:R-:W4:Y:S01]  /*e460*/  MUFU.EX2 R31, R31 ;  /* 0x0000001f001f7308 */ /* 0x000f220000000800 */
[-CC-:B------:R-:W-:Y:S01]  /*e470*/  FFMA.FTZ R86, R86, R15.reuse, -R24.reuse ;  /* 0x0000000f56567223 */ /* 0x180fe20000010818 */
[----:B------:R-:W-:-:S06]  /*e480*/  FFMA.FTZ R94, R51, R15, -R24 ;  /* 0x0000000f335e7223 */ /* 0x000fcc0000010818 */
[----:B------:R-:W4:Y:S01]  /*e490*/  MUFU.EX2 R55, R55 ;  /* 0x0000003700377308 */ /* 0x000f220000000800 */
[----:B0-----:R-:W-:-:S07]  /*e4a0*/  FADD.FTZ R51, R26, R27 ;  /* 0x0000001b1a337221 */ /* 0x001fce0000010000 */
[----:B------:R-:W0:Y:S01]  /*e4b0*/  MUFU.EX2 R80, R80 ;  /* 0x0000005000507308 */ /* 0x000e220000000800 */
[----:B-1----:R-:W-:Y:S01]  /*e4c0*/  FADD.FTZ R90, R33, R35 ;  /* 0x00000023215a7221 */ /* 0x002fe20000010000 */
[----:B------:R-:W-:-:S06]  /*e4d0*/  FFMA.FTZ R87, R87, R15, -R24 ;  /* 0x0000000f57577223 */ /* 0x000fcc0000010818 */
[----:B------:R-:W1:Y:S01]  /*e4e0*/  MUFU.EX2 R82, R82 ;  /* 0x0000005200527308 */ /* 0x000e620000000800 */
[----:B--2---:R-:W-:Y:S01]  /*e4f0*/  FADD.FTZ R102, R30, R51 ;  /* 0x000000331e667221 */ /* 0x004fe20000010000 */
[----:B------:R-:W-:-:S06]  /*e500*/  @!P1 VIADD R0, R0, 0x31c40 ;  /* 0x00031c4000009836 */ /* 0x000fcc0000000000 */
[----:B------:R-:W2:Y:S01]  /*e510*/  MUFU.EX2 R81, R81 ;  /* 0x0000005100517308 */ /* 0x000ea20000000800 */
[-CC-:B------:R-:W-:Y:S01]  /*e520*/  FFMA.FTZ R93, R46, R15.reuse, -R24.reuse ;  /* 0x0000000f2e5d7223 */ /* 0x180fe20000010818 */
[----:B------:R-:W-:Y:S01]  /*e530*/  FFMA.FTZ R101, R43, R15, -R24 ;  /* 0x0000000f2b657223 */ /* 0x000fe20000010818 */
[----:B---3--:R-:W-:-:S05]  /*e540*/  FADD.FTZ R46, R37, R90 ;  /* 0x0000005a252e7221 */ /* 0x008fca0000010000 */
[----:B------:R-:W3:Y:S01]  /*e550*/  MUFU.EX2 R83, R83 ;  /* 0x0000005300537308 */ /* 0x000ee20000000800 */
[-CC-:B------:R-:W-:Y:S01]  /*e560*/  FFMA.FTZ R89, R53, R15.reuse, -R24.reuse ;  /* 0x0000000f35597223 */ /* 0x180fe20000010818 */
[----:B------:R-:W-:Y:S01]  /*e570*/  FFMA.FTZ R43, R41, R15, -R24 ;  /* 0x0000000f292b7223 */ /* 0x000fe20000010818 */
[----:B----4-:R-:W-:-:S05]  /*e580*/  FADD.FTZ R41, R31, R102 ;  /* 0x000000661f297221 */ /* 0x010fca0000010000 */
[----:B------:R-:W4:Y:S01]  /*e590*/  MUFU.EX2 R84, R84 ;  /* 0x0000005400547308 */ /* 0x000f220000000800 */
[-CC-:B------:R-:W-:Y:S01]  /*e5a0*/  FFMA.FTZ R53, R66, R15.reuse, -R24.reuse ;  /* 0x0000000f42357223 */ /* 0x180fe20000010818 */
[-CC-:B------:R-:W-:Y:S01]  /*e5b0*/  FFMA.FTZ R90, R29, R15.reuse, -R24.reuse ;  /* 0x0000000f1d5a7223 */ /* 0x180fe20000010818 */
[----:B------:R-:W-:-:S05]  /*e5c0*/  FFMA.FTZ R66, R67, R15, -R24 ;  /* 0x0000000f43427223 */ /* 0x000fca0000010818 */
[----:B------:R-:W4:Y:S01]  /*e5d0*/  MUFU.EX2 R86, R86 ;  /* 0x0000005600567308 */ /* 0x000f220000000800 */
[----:B------:R-:W-:Y:S01]  /*e5e0*/  @!P1 PRMT R0, RZ, 0x654, R0 ;  /* 0x00000654ff009816 */ /* 0x000fe20000000000 */
[----:B------:R-:W-:Y:S01]  /*e5f0*/  FADD.FTZ R29, R55, R46 ;  /* 0x0000002e371d7221 */ /* 0x000fe20000010000 */
[-CC-:B------:R-:W-:Y:S01]  /*e600*/  FFMA.FTZ R75, R75, R15.reuse, -R24.reuse ;  /* 0x0000000f4b4b7223 */ /* 0x180fe20000010818 */
[----:B------:R-:W-:-:S04]  /*e610*/  FFMA.FTZ R67, R70, R15, -R24 ;  /* 0x0000000f46437223 */ /* 0x000fc80000010818 */
[----:B------:R-:W4:Y:S01]  /*e620*/  MUFU.EX2 R85, R85 ;  /* 0x0000005500557308 */ /* 0x000f220000000800 */
[-CC-:B------:R-:W-:Y:S01]  /*e630*/  FFMA.FTZ R51, R32, R15.reuse, -R24.reuse ;  /* 0x0000000f20337223 */ /* 0x180fe20000010818 */
[-CC-:B------:R-:W-:Y:S01]  /*e640*/  FFMA.FTZ R70, R71, R15.reuse, -R24.reuse ;  /* 0x0000000f47467223 */ /* 0x180fe20000010818 */
[----:B------:R-:W-:Y:S01]  /*e650*/  FFMA.FTZ R50, R50, R15, -R24 ;  /* 0x0000000f32327223 */ /* 0x000fe20000010818 */
[----:B0-----:R-:W-:-:S04]  /*e660*/  FADD.FTZ R32, R80, R41 ;  /* 0x0000002950207221 */ /* 0x001fc80000010000 */
[----:B------:R-:W0:Y:S01]  /*e670*/  MUFU.EX2 R87, R87 ;  /* 0x0000005700577308 */ /* 0x000e220000000800 */
[-CC-:B------:R-:W-:Y:S01]  /*e680*/  FFMA.FTZ R71, R28, R15.reuse, -R24.reuse ;  /* 0x0000000f1c477223 */ /* 0x180fe20000010818 */
[----:B-1----:R-:W-:Y:S01]  /*e690*/  FADD.FTZ R28, R82, R29 ;  /* 0x0000001d521c7221 */ /* 0x002fe20000010000 */
[----:B------:R-:W-:Y:S01]  /*e6a0*/  FFMA.FTZ R78, R78, R15, -R24 ;  /* 0x0000000f4e4e7223 */ /* 0x000fe20000010818 */
[----:B------:R1:W-:Y:S01]  /*e6b0*/  @!P1 SYNCS.ARRIVE.TRANS64.RED.A1T0 RZ, [R0+URZ], RZ ;  /* 0x000000ff00ff99a7 */ /* 0x0003e2000810043f */
[----:B--2---:R-:W-:-:S03]  /*e6c0*/  FADD.FTZ R29, R81, R32 ;  /* 0x00000020511d7221 */ /* 0x004fc60000010000 */
[----:B------:R-:W2:Y:S01]  /*e6d0*/  MUFU.EX2 R89, R89 ;  /* 0x0000005900597308 */ /* 0x000ea20000000800 */
[----:B------:R-:W-:-:S07]  /*e6e0*/  FFMA.FTZ R79, R79, R15, -R24 ;  /* 0x0000000f4f4f7223 */ /* 0x000fce0000010818 */
[----:B------:R-:W2:Y:S08]  /*e6f0*/  MUFU.EX2 R91, R91 ;  /* 0x0000005b005b7308 */ /* 0x000eb00000000800 */
[----:B-1----:R1:W-:Y:S08]  /*e700*/  MUFU.EX2 R0, R50 ;  /* 0x0000003200007308 */ /* 0x0023f00000000800 */
[----:B------:R-:W2:Y:S01]  /*e710*/  MUFU.EX2 R75, R75 ;  /* 0x0000004b004b7308 */ /* 0x000ea20000000800 */
[----:B-1----:R-:W-:Y:S01]  /*e720*/  FFMA.FTZ R50, R25, R15, -R24 ;  /* 0x0000000f19327223 */ /* 0x002fe20000010818 */
[----:B---3--:R-:W-:Y:S01]  /*e730*/  FADD.FTZ R25, R83, R28 ;  /* 0x0000001c53197221 */ /* 0x008fe20000010000 */
[----:B----4-:R-:W-:-:S05]  /*e740*/  FADD.FTZ R28, R84, R29 ;  /* 0x0000001d541c7221 */ /* 0x010fca0000010000 */
[----:B------:R-:W1:Y:S01]  /*e750*/  MUFU.EX2 R92, R92 ;  /* 0x0000005c005c7308 */ /* 0x000e620000000800 */
[----:B------:R-:W-:Y:S01]  /*e760*/  FADD.FTZ R32, R86, R25 ;  /* 0x0000001956207221 */ /* 0x000fe20000010000 */
[----:B------:R-:W-:-:S06]  /*e770*/  FADD.FTZ R25, R85, R28 ;  /* 0x0000001c55197221 */ /* 0x000fcc0000010000 */
[----:B------:R-:W-:Y:S01]  /*e780*/  MUFU.EX2 R78, R78 ;  /* 0x0000004e004e7308 */ /* 0x000fe20000000800 */
[----:B0-----:R-:W-:Y:S01]  /*e790*/  FADD.FTZ R32, R87, R32 ;  /* 0x0000002057207221 */ /* 0x001fe20000010000 */
[----:B------:R-:W-:-:S06]  /*e7a0*/  FADD.FTZ R28, R88, R25 ;  /* 0x00000019581c7221 */ /* 0x000fcc0000010000 */
[----:B------:R-:W0:Y:S01]  /*e7b0*/  MUFU.EX2 R95, R95 ;  /* 0x0000005f005f7308 */ /* 0x000e220000000800 */
[----:B--2---:R-:W-:-:S07]  /*e7c0*/  FADD.FTZ R32, R89, R32 ;  /* 0x0000002059207221 */ /* 0x004fce0000010000 */
[----:B------:R-:W-:Y:S01]  /*e7d0*/  MUFU.EX2 R79, R79 ;  /* 0x0000004f004f7308 */ /* 0x000fe20000000800 */
[-CC-:B------:R-:W-:Y:S01]  /*e7e0*/  FFMA.FTZ R58, R58, R15.reuse, -R24.reuse ;  /* 0x0000000f3a3a7223 */ /* 0x180fe20000010818 */
[-CC-:B------:R-:W-:Y:S01]  /*e7f0*/  FFMA.FTZ R59, R59, R15.reuse, -R24.reuse ;  /* 0x0000000f3b3b7223 */ /* 0x180fe20000010818 */
[----:B------:R-:W-:-:S05]  /*e800*/  FFMA.FTZ R62, R62, R15, -R24 ;  /* 0x0000000f3e3e7223 */ /* 0x000fca0000010818 */
[----:B------:R-:W2:Y:S01]  /*e810*/  MUFU.EX2 R39, R39 ;  /* 0x0000002700277308 */ /* 0x000ea20000000800 */
[-CC-:B------:R-:W-:Y:S01]  /*e820*/  FFMA.FTZ R63, R63, R15.reuse, -R24.reuse ;  /* 0x0000000f3f3f7223 */ /* 0x180fe20000010818 */
[-CC-:B------:R-:W-:Y:S01]  /*e830*/  FFMA.FTZ R34, R20, R15.reuse, -R24.reuse ;  /* 0x0000000f14227223 */ /* 0x180fe20000010818 */
[-CC-:B------:R-:W-:Y:S01]  /*e840*/  FFMA.FTZ R54, R54, R15.reuse, -R24.reuse ;  /* 0x0000000f36367223 */ /* 0x180fe20000010818 */
[-CC-:B------:R-:W-:Y:S01]  /*e850*/  FFMA.FTZ R96, R96, R15.reuse, -R24.reuse ;  /* 0x0000000f60607223 */ /* 0x180fe20000010818 */
[----:B------:R-:W-:-:S03]  /*e860*/  FFMA.FTZ R97, R97, R15, -R24 ;  /* 0x0000000f61617223 */ /* 0x000fc60000010818 */
[----:B------:R-:W3:Y:S01]  /*e870*/  MUFU.EX2 R53, R53 ;  /* 0x0000003500357308 */ /* 0x000ee20000000800 */
[-CC-:B------:R-:W-:Y:S01]  /*e880*/  FFMA.FTZ R98, R98, R15.reuse, -R24.reuse ;  /* 0x0000000f62627223 */ /* 0x180fe20000010818 */
[-CC-:B------:R-:W-:Y:S01]  /*e890*/  FFMA.FTZ R99, R99, R15.reuse, -R24.reuse ;  /* 0x0000000f63637223 */ /* 0x180fe20000010818 */
[----:B------:R-:W-:Y:S01]  /*e8a0*/  FFMA.FTZ R100, R100, R15, -R24 ;  /* 0x0000000f64647223 */ /* 0x000fe20000010818 */
[----:B------:R-:W-:Y:S01]  /*e8b0*/  FADD.FTZ R25, R91, R28 ;  /* 0x0000001c5b197221 */ /* 0x000fe20000010000 */
[----:B------:R-:W-:Y:S01]  /*e8c0*/  F2FP.F16.F32.PACK_AB R24, R27, R26 ;  /* 0x0000001a1b18723e */ /* 0x000fe200000000ff */
[----:B------:R-:W-:Y:S02]  /*e8d0*/  FADD.FTZ R27, R75, R32 ;  /* 0x000000204b1b7221 */ /* 0x000fe40000010000 */
[----:B------:R-:W4:Y:S01]  /*e8e0*/  MUFU.EX2 R66, R66 ;  /* 0x0000004200427308 */ /* 0x000f220000000800 */
[----:B------:R-:W-:Y:S01]  /*e8f0*/  F2FP.F16.F32.PACK_AB R26, R31, R30 ;  /* 0x0000001e1f1a723e */ /* 0x000fe200000000ff */
[----:B-1----:R-:W-:Y:S01]  /*e900*/  FADD.FTZ R30, R92, R25 ;  /* 0x000000195c1e7221 */ /* 0x002fe20000010000 */
[----:B------:R-:W-:-:S05]  /*e910*/  F2FP.F16.F32.PACK_AB R28, R81, R80 ;  /* 0x00000050511c723e */ /* 0x000fca00000000ff */
[----:B------:R-:W1:Y:S01]  /*e920*/  MUFU.EX2 R65, R65 ;  /* 0x0000004100417308 */ /* 0x000e620000000800 */
[----:B0-----:R-:W-:Y:S01]  /*e930*/  FADD.FTZ R80, R95, R30 ;  /* 0x0000001e5f507221 */ /* 0x001fe20000010000 */
[----:B------:R-:W-:-:S06]  /*e940*/  F2FP.F16.F32.PACK_AB R30, R85, R84 ;  /* 0x00000054551e723e */ /* 0x000fcc00000000ff */
[----:B------:R-:W0:Y:S01]  /*e950*/  MUFU.EX2 R67, R67 ;  /* 0x0000004300437308 */ /* 0x000e220000000800 */
[----:B--2---:R-:W-:-:S07]  /*e960*/  FADD.FTZ R25, R39, R80 ;  /* 0x0000005027197221 */ /* 0x004fce0000010000 */
[----:B------:R2:W-:Y:S02]  /*e970*/  MUFU.EX2 R46, R34 ;  /* 0x00000022002e7308 */ /* 0x0005e40000000800 */
[----:B--2---:R-:W-:-:S06]  /*e980*/  FADD.FTZ R34, R78, R27 ;  /* 0x0000001b4e227221 */ /* 0x004fcc0000010000 */
[----:B------:R-:W2:Y:S01]  /*e990*/  MUFU.EX2 R70, R70 ;  /* 0x0000004600467308 */ /* 0x000ea20000000800 */
[----:B------:R-:W-:-:S07]  /*e9a0*/  FADD.FTZ R84, R79, R34 ;  /* 0x000000224f547221 */ /* 0x000fce0000010000 */
[----:B------:R-:W2:Y:S01]  /*e9b0*/  MUFU.EX2 R69, R69 ;  /* 0x0000004500457308 */ /* 0x000ea20000000800 */
[----:B---3--:R-:W-:Y:S01]  /*e9c0*/  FADD.FTZ R29, R53, R84 ;  /* 0x00000054351d7221 */ /* 0x008fe20000010000 */
[----:B------:R-:W-:-:S06]  /*e9d0*/  FADD.FTZ R80, R64, R25 ;  /* 0x0000001940507221 */ /* 0x000fcc0000010000 */
[----:B------:R-:W3:Y:S01]  /*e9e0*/  MUFU.EX2 R58, R58 ;  /* 0x0000003a003a7308 */ /* 0x000ee20000000800 */
[----:B----4-:R-:W-:Y:S01]  /*e9f0*/  FADD.FTZ R84, R66, R29 ;  /* 0x0000001d42547221 */ /* 0x010fe20000010000 */
[----:B-1----:R-:W-:-:S06]  /*ea00*/  FADD.FTZ R31, R65, R80 ;  /* 0x00000050411f7221 */ /* 0x002fcc0000010000 */
[----:B------:R-:W1:Y:S01]  /*ea10*/  MUFU.EX2 R72, R72 ;  /* 0x0000004800487308 */ /* 0x000e620000000800 */
[----:B------:R-:W-:Y:S01]  /*ea20*/  F2FP.F16.F32.PACK_AB R25, R35, R33 ;  /* 0x000000212319723e */ /* 0x000fe200000000ff */
[----:B0-----:R-:W-:-:S06]  /*ea30*/  FADD.FTZ R35, R67, R84 ;  /* 0x0000005443237221 */ /* 0x001fcc0000010000 */
[----:B------:R-:W0:Y:S01]  /*ea40*/  MUFU.EX2 R59, R59 ;  /* 0x0000003b003b7308 */ /* 0x000e220000000800 */
[----:B------:R-:W-:Y:S01]  /*ea50*/  FADD.FTZ R80, R68, R31 ;  /* 0x0000001f44507221 */ /* 0x000fe20000010000 */
[----:B------:R-:W-:-:S06]  /*ea60*/  F2FP.F16.F32.PACK_AB R27, R55, R37 ;  /* 0x00000025371b723e */ /* 0x000fcc00000000ff */
[----:B------:R-:W4:Y:S01]  /*ea70*/  MUFU.EX2 R60, R60 ;  /* 0x0000003c003c7308 */ /* 0x000f220000000800 */
[----:B--2---:R-:W-:-:S07]  /*ea80*/  FADD.FTZ R37, R70, R35 ;  /* 0x0000002346257221 */ /* 0x004fce0000010000 */
[----:B------:R-:W2:Y:S01]  /*ea90*/  MUFU.EX2 R62, R62 ;  /* 0x0000003e003e7308 */ /* 0x000ea20000000800 */
[----:B------:R-:W-:Y:S01]  /*eaa0*/  FADD.FTZ R55, R69, R80 ;  /* 0x0000005045377221 */ /* 0x000fe20000010000 */
[----:B------:R-:W-:-:S06]  /*eab0*/  F2FP.F16.F32.PACK_AB R35, R79, R78 ;  /* 0x0000004e4f23723e */ /* 0x000fcc00000000ff */
[----:B------:R-:W2:Y:S01]  /*eac0*/  MUFU.EX2 R76, R76 ;  /* 0x0000004c004c7308 */ /* 0x000ea20000000800 */
[----:B---3--:R-:W-:-:S07]  /*ead0*/  FADD.FTZ R78, R58, R37 ;  /* 0x000000253a4e7221 */ /* 0x008fce0000010000 */
[----:B------:R-:W3:Y:S01]  /*eae0*/  MUFU.EX2 R63, R63 ;  /* 0x0000003f003f7308 */ /* 0x000ee20000000800 */
[----:B-1----:R-:W-:-:S07]  /*eaf0*/  FADD.FTZ R55, R72, R55 ;  /* 0x0000003748377221 */ /* 0x002fce0000010000 */
[----:B------:R-:W1:Y:S01]  /*eb00*/  MUFU.EX2 R48, R48 ;  /* 0x0000003000307308 */ /* 0x000e620000000800 */
[----:B0-----:R-:W-:Y:S01]  /*eb10*/  FADD.FTZ R37, R59, R78 ;  /* 0x0000004e3b257221 */ /* 0x001fe20000010000 */
[----:B----4-:R-:W-:-:S06]  /*eb20*/  FADD.FTZ R55, R60, R55 ;  /* 0x000000373c377221 */ /* 0x010fcc0000010000 */
[----:B------:R-:W0:Y:S01]  /*eb30*/  MUFU.EX2 R49, R49 ;  /* 0x0000003100317308 */ /* 0x000e220000000800 */
[----:B--2---:R-:W-:-:S07]  /*eb40*/  FADD.FTZ R80, R62, R37 ;  /* 0x000000253e507221 */ /* 0x004fce0000010000 */
[----:B------:R-:W-:Y:S01]  /*eb50*/  MUFU.EX2 R20, R94 ;  /* 0x0000005e00147308 */ /* 0x000fe20000000800 */
[----:B------:R-:W-:-:S07]  /*eb60*/  FADD.FTZ R55, R76, R55 ;  /* 0x000000374c377221 */ /* 0x000fce0000010000 */
[----:B------:R-:W2:Y:S01]  /*eb70*/  MUFU.EX2 R52, R52 ;  /* 0x0000003400347308 */ /* 0x000ea20000000800 */
[----:B------:R4:W-:Y:S01]  /*eb80*/  STSM.16.M88.4 [R18+0x24300], R24 ;  /* 0x0243001812007844 */ /* 0x0009e20000000200 */
[----:B---3--:R-:W-:-:S06]  /*eb90*/  FADD.FTZ R37, R63, R80 ;  /* 0x000000503f257221 */ /* 0x008fcc0000010000 */
[----:B------:R-:W3:Y:S01]  /*eba0*/  MUFU.EX2 R41, R101 ;  /* 0x0000006500297308 */ /* 0x000ee20000000800 */
[----:B------:R-:W-:Y:S02]  /*ebb0*/  F2FP.F16.F32.PACK_AB R29, R83, R82 ;  /* 0x00000052531d723e */ /* 0x000fe400000000ff */
[----:B------:R-:W-:-:S05]  /*ebc0*/  F2FP.F16.F32.PACK_AB R31, R87, R86 ;  /* 0x00000056571f723e */ /* 0x000fca00000000ff */
[----:B------:R-:W3:Y:S01]  /*ebd0*/  MUFU.EX2 R56, R56 ;  /* 0x0000003800387308 */ /* 0x000ee20000000800 */
[----:B----4-:R-:W-:Y:S01]  /*ebe0*/  F2FP.F16.F32.PACK_AB R24, R64, R39 ;  /* 0x000000274018723e */ /* 0x010fe200000000ff */
[----:B-1----:R-:W-:Y:S01]  /*ebf0*/  FADD.FTZ R64, R48, R55 ;  /* 0x0000003730407221 */ /* 0x002fe20000010000 */
[----:B------:R-:W-:Y:S02]  /*ec00*/  F2FP.F16.F32.PACK_AB R32, R91, R88 ;  /* 0x000000585b20723e */ /* 0x000fe400000000ff */
[----:B------:R-:W-:Y:S02]  /*ec10*/  F2FP.F16.F32.PACK_AB R34, R95, R92 ;  /* 0x0000005c5f22723e */ /* 0x000fe400000000ff */
[----:B------:R-:W-:Y:S01]  /*ec20*/  F2FP.F16.F32.PACK_AB R33, R75, R89 ;  /* 0x000000594b21723e */ /* 0x000fe200000000ff */
[----:B------:R-:W1:Y:S01]  /*ec30*/  MUFU.EX2 R57, R57 ;  /* 0x0000003900397308 */ /* 0x000e620000000800 */
[----:B------:R-:W-:Y:S01]  /*ec40*/  FADD.FTZ R37, R0, R37 ;  /* 0x0000002500257221 */ /* 0x000fe20000010000 */
[----:B------:R2:W-:Y:S01]  /*ec50*/  STSM.16.M88.4 [R18+0x25b00], R28 ;  /* 0x025b001c12007844 */ /* 0x0005e20000000200 */
[----:B0-----:R-:W-:-:S05]  /*ec60*/  FADD.FTZ R27, R49, R64 ;  /* 0x00000040311b7221 */ /* 0x001fca0000010000 */
[----:B------:R-:W0:Y:S01]  /*ec70*/  MUFU.EX2 R43, R43 ;  /* 0x0000002b002b7308 */ /* 0x000e220000000800 */
[----:B------:R4:W-:Y:S07]  /*ec80*/  STSM.16.M88.4 [R18+0x27300], R32 ;  /* 0x0273002012007844 */ /* 0x0009ee0000000200 */
[----:B------:R-:W0:Y:S01]  /*ec90*/  MUFU.EX2 R61, R61 ;  /* 0x0000003d003d7308 */ /* 0x000e220000000800 */
[----:B--2---:R-:W-:-:S07]  /*eca0*/  FADD.FTZ R29, R52, R27 ;  /* 0x0000001b341d7221 */ /* 0x004fce0000010000 */
[----:B------:R-:W2:Y:S01]  /*ecb0*/  MUFU.EX2 R54, R54 ;  /* 0x0000003600367308 */ /* 0x000ea20000000800 */
[----:B----4-:R-:W-:-:S04]  /*ecc0*/  FADD.FTZ R32, R20, R37 ;  /* 0x0000002514207221 */ /* 0x010fc80000010000 */
[----:B---3--:R-:W-:-:S03]  /*ecd0*/  FADD.FTZ R33, R41, R32 ;  /* 0x0000002029217221 */ /* 0x008fc60000010000 */
[----:B------:R-:W3:Y:S01]  /*ece0*/  MUFU.EX2 R73, R73 ;  /* 0x0000004900497308 */ /* 0x000ee20000000800 */
[----:B------:R-:W-:Y:S01]  /*ecf0*/  FADD.FTZ R32, R56, R29 ;  /* 0x0000001d38207221 */ /* 0x000fe20000010000 */
[----:B------:R-:W-:-:S06]  /*ed00*/  FADD.FTZ R34, R46, R33 ;  /* 0x000000212e227221 */ /* 0x000fcc0000010000 */
[----:B------:R-:W4:Y:S01]  /*ed10*/  MUFU.EX2 R93, R93 ;  /* 0x0000005d005d7308 */ /* 0x000f220000000800 */
[----:B-1----:R-:W-:-:S07]  /*ed20*/  FADD.FTZ R32, R57, R32 ;  /* 0x0000002039207221 */ /* 0x002fce0000010000 */
[----:B------:R-:W1:Y:S01]  /*ed30*/  MUFU.EX2 R77, R77 ;  /* 0x0000004d004d7308 */ /* 0x000e620000000800 */
[----:B0-----:R-:W-:-:S07]  /*ed40*/  FADD.FTZ R33, R43, R34 ;  /* 0x000000222b217221 */ /* 0x001fce0000010000 */
[----:B------:R-:W0:Y:S01]  /*ed50*/  MUFU.EX2 R90, R90 ;  /* 0x0000005a005a7308 */ /* 0x000e220000000800 */
[----:B------:R-:W-:-:S07]  /*ed60*/  FADD.FTZ R32, R61, R32 ;  /* 0x000000203d207221 */ /* 0x000fce0000010000 */
[----:B------:R-:W0:Y:S01]  /*ed70*/  MUFU.EX2 R40, R40 ;  /* 0x0000002800287308 */ /* 0x000e220000000800 */
[----:B------:R-:W-:Y:S01]  /*ed80*/  F2FP.F16.F32.PACK_AB R26, R68, R65 ;  /* 0x00000041441a723e */ /* 0x000fe200000000ff */
[----:B--2---:R-:W-:Y:S01]  /*ed90*/  FADD.FTZ R34, R54, R33 ;  /* 0x0000002136227221 */ /* 0x004fe20000010000 */
[----:B------:R-:W-:-:S05]  /*eda0*/  F2FP.F16.F32.PACK_AB R25, R66, R53 ;  /* 0x000000354219723e */ /* 0x000fca00000000ff */
[----:B------:R-:W-:Y:S01]  /*edb0*/  MUFU.EX2 R51, R51 ;  /* 0x0000003300337308 */ /* 0x000fe20000000800 */
[----:B------:R-:W-:Y:S01]  /*edc0*/  F2FP.F16.F32.PACK_AB R27, R70, R67 ;  /* 0x00000043461b723e */ /* 0x000fe200000000ff */
[----:B---3--:R-:W-:-:S06]  /*edd0*/  FADD.FTZ R32, R73, R32 ;  /* 0x0000002049207221 */ /* 0x008fcc0000010000 */
[----:B------:R-:W2:Y:S01]  /*ede0*/  MUFU.EX2 R42, R42 ;  /* 0x0000002a002a7308 */ /* 0x000ea20000000800 */
[----:B----4-:R-:W-:Y:S01]  /*edf0*/  FADD.FTZ R33, R93, R34 ;  /* 0x000000225d217221 */ /* 0x010fe20000010000 */
[----:B------:R1:W-:Y:S06]  /*ee00*/  STSM.16.M88.4 [R18+0x28b00], R24 ;  /* 0x028b001812007844 */ /* 0x0003ec0000000200 */
[----:B------:R-:W3:Y:S01]  /*ee10*/  MUFU.EX2 R78, R71 ;  /* 0x00000047004e7308 */ /* 0x000ee20000000800 */
[----:B------:R-:W-:Y:S02]  /*ee20*/  F2FP.F16.F32.PACK_AB R28, R72, R69 ;  /* 0x00000045481c723e */ /* 0x000fe400000000ff */
[----:B------:R-:W-:-:S05]  /*ee30*/  F2FP.F16.F32.PACK_AB R30, R76, R60 ;  /* 0x0000003c4c1e723e */ /* 0x000fca00000000ff */
[----:B------:R-:W4:Y:S01]  /*ee40*/  MUFU.EX2 R44, R44 ;  /* 0x0000002c002c7308 */ /* 0x000f220000000800 */
[----:B------:R-:W-:Y:S01]  /*ee50*/  F2FP.F16.F32.PACK_AB R29, R59, R58 ;  /* 0x0000003a3b1d723e */ /* 0x000fe200000000ff */
[----:B-1----:R-:W-:Y:S01]  /*ee60*/  FADD.FTZ R25, R77, R32 ;  /* 0x000000204d197221 */ /* 0x002fe20000010000 */
[----:B------:R-:W-:-:S05]  /*ee70*/  F2FP.F16.F32.PACK_AB R31, R63, R62 ;  /* 0x0000003e3f1f723e */ /* 0x000fca00000000ff */
[----:B------:R-:W1:Y:S01]  /*ee80*/  MUFU.EX2 R50, R50 ;  /* 0x0000003200327308 */ /* 0x000e620000000800 */
[----:B0-----:R-:W-:Y:S01]  /*ee90*/  FADD.FTZ R32, R90, R33 ;  /* 0x000000215a207221 */ /* 0x001fe20000010000 */
[----:B------:R-:W-:-:S06]  /*eea0*/  FADD.FTZ R27, R40, R25 ;  /* 0x00000019281b7221 */ /* 0x000fcc0000010000 */
[----:B------:R-:W0:Y:S01]  /*eeb0*/  MUFU.EX2 R45, R45 ;  /* 0x0000002d002d7308 */ /* 0x000e220000000800 */
[----:B------:R3:W-:Y:S07]  /*eec0*/  STSM.16.M88.4 [R18+0x2a300], R28 ;  /* 0x02a3001c12007844 */ /* 0x0007ee0000000200 */
[----:B------:R-:W0:Y:S01]  /*eed0*/  MUFU.EX2 R35, R96 ;  /* 0x0000006000237308 */ /* 0x000e220000000800 */
[----:B--2---:R-:W-:-:S07]  /*eee0*/  FADD.FTZ R33, R42, R27 ;  /* 0x0000001b2a217221 */ /* 0x004fce0000010000 */
[----:B------:R-:W2:Y:S01]  /*eef0*/  MUFU.EX2 R47, R47 ;  /* 0x0000002f002f7308 */ /* 0x000ea20000000800 */
[----:B---3--:R-:W-:Y:S01]  /*ef00*/  FADD.FTZ R31, R51, R32 ;  /* 0x00000020331f7221 */ /* 0x008fe20000010000 */
[----:B------:R-:W-:-:S06]  /*ef10*/  F2FP.F16.F32.PACK_AB R25, R20, R0 ;  /* 0x000000001419723e */ /* 0x000fcc00000000ff */
[----:B------:R-:W3:Y:S01]  /*ef20*/  MUFU.EX2 R97, R97 ;  /* 0x0000006100617308 */ /* 0x000ee20000000800 */
[----:B------:R-:W-:Y:S01]  /*ef30*/  FADD.FTZ R37, R78, R31 ;  /* 0x0000001f4e257221 */ /* 0x000fe20000010000 */
[----:B----4-:R-:W-:-:S06]  /*ef40*/  FADD.FTZ R0, R44, R33 ;  /* 0x000000212c007221 */ /* 0x010fcc0000010000 */
[----:B------:R-:W4:Y:S01]  /*ef50*/  MUFU.EX2 R38, R38 ;  /* 0x0000002600267308 */ /* 0x000f220000000800 */
[----:B-1----:R-:W-:-:S07]  /*ef60*/  FADD.FTZ R20, R50, R37 ;  /* 0x0000002532147221 */ /* 0x002fce0000010000 */
[----:B------:R-:W-:Y:S01]  /*ef70*/  MUFU.EX2 R21, R21 ;  /* 0x0000001500157308 */ /* 0x000fe20000000800 */
[----:B0-----:R-:W-:-:S07]  /*ef80*/  FADD.FTZ R0, R45, R0 ;  /* 0x000000002d007221 */ /* 0x001fce0000010000 */
[----:B------:R-:W-:Y:S08]  /*ef90*/  MUFU.EX2 R36, R36 ;  /* 0x0000002400247308 */ /* 0x000ff00000000800 */
[----:B------:R-:W0:Y:S08]  /*efa0*/  MUFU.EX2 R98, R98 ;  /* 0x0000006200627308 */ /* 0x000e300000000800 */
[----:B------:R-:W-:Y:S08]  /*efb0*/  MUFU.EX2 R99, R99 ;  /* 0x0000006300637308 */ /* 0x000ff00000000800 */
[----:B------:R-:W1:Y:S01]  /*efc0*/  MUFU.EX2 R100, R100 ;  /* 0x0000006400647308 */ /* 0x000e620000000800 */
[----:B------:R-:W-:Y:S01]  /*efd0*/  FADD.FTZ R20, R35, R20 ;  /* 0x0000001423147221 */ /* 0x000fe20000010000 */
[----:B------:R-:W-:Y:S01]  /*efe0*/  F2FP.F16.F32.PACK_AB R24, R49, R48 ;  /* 0x000000303118723e */ /* 0x000fe200000000ff */
[----:B--2---:R-:W-:Y:S01]  /*eff0*/  FADD.FTZ R33, R47, R0 ;  /* 0x000000002f217221 */ /* 0x004fe20000010000 */
[----:B------:R-:W-:-:S02]  /*f000*/  F2FP.F16.F32.PACK_AB R26, R56, R52 ;  /* 0x00000034381a723e */ /* 0x000fc400000000ff */
[----:B------:R-:W-:Y:S01]  /*f010*/  F2FP.F16.F32.PACK_AB R27, R46, R41 ;  /* 0x000000292e1b723e */ /* 0x000fe200000000ff */
[----:B---3--:R-:W-:Y:S01]  /*f020*/  FADD.FTZ R37, R97, R20 ;  /* 0x0000001461257221 */ /* 0x008fe20000010000 */
[----:B------:R-:W-:Y:S01]  /*f030*/  F2FP.F16.F32.PACK_AB R28, R61, R57 ;  /* 0x000000393d1c723e */ /* 0x000fe200000000ff */
[----:B----4-:R-:W-:Y:S01]  /*f040*/  FADD.FTZ R0, R38, R33 ;  /* 0x0000002126007221 */ /* 0x010fe20000010000 */
[----:B------:R-:W-:Y:S01]  /*f050*/  F2FP.F16.F32.PACK_AB R30, R77, R73 ;  /* 0x000000494d1e723e */ /* 0x000fe200000000ff */
[----:B------:R2:W-:Y:S01]  /*f060*/  STSM.16.M88.4 [R18+0x2bb00], R24 ;  /* 0x02bb001812007844 */ /* 0x0005e20000000200 */
[----:B------:R-:W-:Y:S02]  /*f070*/  F2FP.F16.F32.PACK_AB R29, R54, R43 ;  /* 0x0000002b361d723e */ /* 0x000fe400000000ff */
[----:B------:R-:W-:Y:S01]  /*f080*/  F2FP.F16.F32.PACK_AB R31, R90, R93 ;  /* 0x0000005d5a1f723e */ /* 0x000fe200000000ff */
[----:B0-----:R-:W-:Y:S01]  /*f090*/  FADD.FTZ R20, R98, R37 ;  /* 0x0000002562147221 */ /* 0x001fe20000010000 */
[----:B------:R-:W-:-:S02]  /*f0a0*/  F2FP.F16.F32.PACK_AB R32, R42, R40 ;  /* 0x000000282a20723e */ /* 0x000fc400000000ff */
[----:B------:R-:W-:Y:S02]  /*f0b0*/  F2FP.F16.F32.PACK_AB R34, R45, R44 ;  /* 0x0000002c2d22723e */ /* 0x000fe400000000ff */
[----:B------:R-:W-:Y:S02]  /*f0c0*/  F2FP.F16.F32.PACK_AB R33, R78, R51 ;  /* 0x000000334e21723e */ /* 0x000fe400000000ff */
[----:B------:R-:W-:Y:S01]  /*f0d0*/  F2FP.F16.F32.PACK_AB R35, R35, R50 ;  /* 0x000000322323723e */ /* 0x000fe200000000ff */
[----:B------:R-:W-:Y:S01]  /*f0e0*/  STSM.16.M88.4 [R18+0x2d300], R28 ;  /* 0x02d3001c12007844 */ /* 0x000fe20000000200 */
[----:B--2---:R-:W-:Y:S02]  /*f0f0*/  F2FP.F16.F32.PACK_AB R24, R38, R47 ;  /* 0x0000002f2618723e */ /* 0x004fe400000000ff */
[----:B------:R-:W-:Y:S02]  /*f100*/  F2FP.F16.F32.PACK_AB R25, R98, R97 ;  /* 0x000000616219723e */ /* 0x000fe400000000ff */
[----:B------:R-:W-:-:S02]  /*f110*/  F2FP.F16.F32.PACK_AB R26, R36, R21 ;  /* 0x00000015241a723e */ /* 0x000fc400000000ff */
[----:B-1----:R-:W-:Y:S01]  /*f120*/  F2FP.F16.F32.PACK_AB R27, R100, R99 ;  /* 0x00000063641b723e */ /* 0x002fe200000000ff */
[----:B------:R-:W-:Y:S01]  /*f130*/  FADD.FTZ R21, R21, R0 ;  /* 0x0000000015157221 */ /* 0x000fe20000010000 */
[----:B------:R-:W-:Y:S01]  /*f140*/  STSM.16.M88.4 [R18+0x2eb00], R32 ;  /* 0x02eb002012007844 */ /* 0x000fe20000000200 */
[----:B------:R-:W-:-:S03]  /*f150*/  FADD.FTZ R99, R99, R20 ;  /* 0x0000001463637221 */ /* 0x000fc60000010000 */
[----:B------:R0:W-:Y:S01]  /*f160*/  STSM.16.M88.4 [R18+0x30300], R24 ;  /* 0x0303001812007844 */ /* 0x0001e20000000200 */
[----:B------:R-:W-:Y:S01]  /*f170*/  FADD.FTZ R20, R36, R21 ;  /* 0x0000001524147221 */ /* 0x000fe20000010000 */
[----:B------:R-:W-:Y:S01]  /*f180*/  FADD.FTZ R0, R100, R99 ;  /* 0x0000006364007221 */ /* 0x000fe20000010000 */
[----:B------:R1:W-:Y:S06]  /*f190*/  MEMBAR.ALL.CTA ;  /* 0x0000000000007992 */ /* 0x0003ec0000008000 */
[----:B-1----:R-:W1:Y:S04]  /*f1a0*/  FENCE.VIEW.ASYNC.S ;  /* 0x00000000000073c6 */ /* 0x002e680000000000 */
[----:B------:R2:W-:Y:S04]  /*f1b0*/  STL [R1+0x30], R20 ;  /* 0x0000301401007387 */ /* 0x0005e80000100800 */
[----:B------:R2:W-:Y:S01]  /*f1c0*/  STL [R1+0x3c], R0 ;  /* 0x00003c0001007387 */ /* 0x0005e20000100800 */
[----:B------:R-:W-:Y:S01]  /*f1d0*/  ISETP.GE.AND P2, PT, R112, 0x91, PT ;  /* 0x000000917000780c */ /* 0x000fe20003f46270 */
[----:B------:R-:W-:-:S04]  /*f1e0*/  IMAD.MOV.U32 R71, RZ, RZ, RZ ;  /* 0x000000ffff477224 */ /* 0x000fc800078e00ff */
[--C-:B------:R-:W-:Y:S01]  /*f1f0*/  IMAD.MOV.U32 R70, RZ, RZ, R71.reuse ;  /* 0x000000ffff467224 */ /* 0x100fe200078e0047 */
[-C--:B------:R-:W-:Y:S01]  /*f200*/  MOV R62, R71.reuse ;  /* 0x00000047003e7202 */ /* 0x080fe20000000f00 */
[--C-:B------:R-:W-:Y:S01]  /*f210*/  IMAD.MOV.U32 R69, RZ, RZ, R71.reuse ;  /* 0x000000ffff457224 */ /* 0x100fe200078e0047 */
[-C--:B------:R-:W-:Y:S01]  /*f220*/  MOV R44, R71.reuse ;  /* 0x00000047002c7202 */ /* 0x080fe20000000f00 */
[--C-:B------:R-:W-:Y:S01]  /*f230*/  IMAD.MOV.U32 R68, RZ, RZ, R71.reuse ;  /* 0x000000ffff447224 */ /* 0x100fe200078e0047 */
[----:B0-----:R-:W-:Y:S01]  /*f240*/  MOV R26, R71 ;  /* 0x00000047001a7202 */ /* 0x001fe20000000f00 */
[--C-:B------:R-:W-:Y:S02]  /*f250*/  IMAD.MOV.U32 R67, RZ, RZ, R71.reuse ;  /* 0x000000ffff437224 */ /* 0x100fe400078e0047 */
[--C-:B------:R-:W-:Y:S02]  /*f260*/  IMAD.MOV.U32 R66, RZ, RZ, R71.reuse ;  /* 0x000000ffff427224 */ /* 0x100fe400078e0047 */
[----:B------:R-:W-:-:S02]  /*f270*/  IMAD.MOV.U32 R65, RZ, RZ, R71 ;  /* 0x000000ffff417224 */ /* 0x000fc400078e0047 */
[--C-:B------:R-:W-:Y:S02]  /*f280*/  IMAD.MOV.U32 R64, RZ, RZ, R71.reuse ;  /* 0x000000ffff407224 */ /* 0x100fe400078e0047 */
[--C-:B------:R-:W-:Y:S02]  /*f290*/  IMAD.MOV.U32 R63, RZ, RZ, R71.reuse ;  /* 0x000000ffff3f7224 */ /* 0x100fe400078e0047 */
[--C-:B------:R-:W-:Y:S02]  /*f2a0*/  IMAD.MOV.U32 R61, RZ, RZ, R71.reuse ;  /* 0x000000ffff3d7224 */ /* 0x100fe400078e0047 */
        /* <DEDUP_REMOVED lines=34> */
[----:B------:R-:W-:Y:S01]  /*f4d0*/  IMAD.MOV.U32 R24, RZ, RZ, R71 ;  /* 0x000000ffff187224 */ /* 0x000fe200078e0047 */
[----:B-1----:R-:W-:Y:S01]  /*f4e0*/  NOP ;  /* 0x0000000000007918 */ /* 0x002fe20000000000 */
[----:B--2---:R-:W-:Y:S05]  /*f4f0*/  @!P2 BRA `(.L_x_515) ;  /* 0x000000540038a947 */ /* 0x004fea0003800000 */
[----:B------:R-:W-:Y:S01]  /*f500*/  VIADD R0, R115, 0xfffffffe ;  /* 0xfffffffe73007836 */ /* 0x000fe20000000000 */
[----:B------:R-:W-:Y:S01]  /*f510*/  STL [R1+0x2c], R74 ;  /* 0x00002c4a01007387 */ /* 0x000fe20000100800 */
[----:B------:R-:W-:-:S03]  /*f520*/  IMAD.MOV.U32 R154, RZ, RZ, R14 ;  /* 0x000000ffff9a7224 */ /* 0x000fc600078e000e */
[----:B------:R0:W-:Y:S04]  /*f530*/  STL [R1+0x34], R0 ;  /* 0x0000340001007387 */ /* 0x0001e80000100800 */
[----:B------:R1:W5:Y:S01]  /*f540*/  LDL.LU R155, [R1+0x60] ;  /* 0x00006000019b7983 */ /* 0x0003620000300800 */
[----:B------:R-:W-:Y:S02]  /*f550*/  CS2R R70, SRZ ;  /* 0x0000000000467805 */ /* 0x000fe4000001ff00 */
[----:B------:R-:W-:Y:S02]  /*f560*/  CS2R R68, SRZ ;  /* 0x0000000000447805 */ /* 0x000fe4000001ff00 */
[----:B------:R-:W-:Y:S02]  /*f570*/  CS2R R66, SRZ ;  /* 0x0000000000427805 */ /* 0x000fe4000001ff00 */
[----:B------:R-:W-:-:S02]  /*f580*/  CS2R R64, SRZ ;  /* 0x0000000000407805 */ /* 0x000fc4000001ff00 */
[----:B------:R-:W-:Y:S01]  /*f590*/  CS2R R62, SRZ ;  /* 0x00000000003e7805 */ /* 0x000fe2000001ff00 */
[----:B0-----:R-:W-:Y:S01]  /*f5a0*/  IMAD.MOV.U32 R0, RZ, RZ, R144 ;  /* 0x000000ffff007224 */ /* 0x001fe200078e0090 */
        /* <DEDUP_REMOVED lines=18> */
[----:B-1----:R-:W-:-:S07]  /*f6d0*/  CS2R R24, SRZ ;  /* 0x0000000000187805 */ /* 0x002fce000001ff00 */
.L_x_525:
[----:B------:R-:W2:Y:S01]  /*f6e0*/  LDL R15, [R1+0x78] ;  /* 0x00007800010f7983 */ /* 0x000ea20000100800 */
[----:B------:R-:W-:Y:S01]  /*f6f0*/  VIADD R144, R0, 0x1 ;  /* 0x0000000100907836 */ /* 0x000fe20000000000 */
[----:B------:R-:W-:Y:S05]  /*f700*/  YIELD ;  /* 0x0000000000007946 */ /* 0x000fea0003800000 */
[----:B------:R-:W-:-:S04]  /*f710*/  ISETP.NE.AND P3, PT, R144, 0x2, PT ;  /* 0x000000029000780c */ /* 0x000fc80003f65270 */
[----:B------:R-:W-:Y:S02]  /*f720*/  SEL R14, RZ, 0x1, P3 ;  /* 0x00000001ff0e7807 */ /* 0x000fe40001800000 */
[----:B------:R-:W-:Y:S02]  /*f730*/  SEL R144, R144, RZ, P3 ;  /* 0x000000ff90907207 */ /* 0x000fe40001800000 */
[----:B--2---:R-:W-:Y:S02]  /*f740*/  ISETP.NE.AND P2, PT, R15, RZ, PT ;  /* 0x000000ff0f00720c */ /* 0x004fe40003f45270 */
[----:B-----5:R-:W-:-:S05]  /*f750*/  LOP3.LUT R15, R155, R14, RZ, 0x3c, !PT ;  /* 0x0000000e9b0f7212 */ /* 0x020fca00078e3cff */
[----:B------:R0:W-:Y:S06]  /*f760*/  STL [R1+0x60], R15 ;  /* 0x0000600f01007387 */ /* 0x0001ec0000100800 */
[----:B-1----:R-:W-:Y:S05]  /*f770*/  @P2 BRA `(.L_x_516) ;  /* 0x0000000000302947 */ /* 0x002fea0003800000 */
[----:B------:R-:W-:Y:S05]  /*f780*/  @!P0 BRA `(.L_x_517) ;  /* 0x0000000000048947 */ /* 0x000fea0003800000 */
[----:B------:R-:W-:Y:S01]  /*f790*/  BPT.TRAP 0x1 ;  /* 0x000000040000795c */ /* 0x000fe20000300000 */
.L_x_517:
[----:B------:R-:W-:Y:S01]  /*f7a0*/  IMAD R14, R144, 0x8, R16 ;  /* 0x00000008900e7824 */ /* 0x000fe200078e0210 */
[----:B0-----:R-:W-:-:S04]  /*f7b0*/  SHF.L.U32 R15, R15, 0x1f, RZ ;  /* 0x0000001f0f0f7819 */ /* 0x001fc800000006ff */
[----:B------:R0:W1:Y:S01]  /*f7c0*/  SYNCS.PHASECHK.TRANS64.TRYWAIT P3, [R14+URZ+0x31c30], R15 ;  /* 0x031c300f0e0075a7 */ /* 0x000062000806017f */
[----:B------:R-:W-:Y:S05]  /*f7d0*/  @!P0 BRA `(.L_x_518) ;  /* 0x0000000000048947 */ /* 0x000fea0003800000 */
[----:B------:R-:W-:Y:S01]  /*f7e0*/  BPT.TRAP 0x1 ;  /* 0x000000040000795c */ /* 0x000fe20000300000 */
.L_x_518:
[----:B------:R-:W-:Y:S04]  /*f7f0*/  BSSY B0, `(.L_x_516) ;  /* 0x0000004000007945 */ /* 0x000fe80003800000 */
[----:B-1----:R-:W-:Y:S05]  /*f800*/  @P3 BRA `(.L_x_519) ;  /* 0x0000000000083947 */ /* 0x002fea0003800000 */
[----:B------:R-:W1:Y:S02]  /*f810*/  SYNCS.PHASECHK.TRANS64.TRYWAIT P3, [R14+URZ+0x31c30], R15 ;  /* 0x031c300f0e0075a7 */ /* 0x000e64000806017f */
[----:B-1----:R-:W-:Y:S05]  /*f820*/  @!P3 BRA `(.L_x_520) ;  /* 0x000000f80010b947 */ /* 0x002fea0003800000 */
.L_x_519:
[----:B------:R-:W-:Y:S05]  /*f830*/  BSYNC B0 ;  /* 0x0000000000007941 */ /* 0x000fea0003800000 */
.L_x_516:
[----:B01----:R-:W2:Y:S01]  /*f840*/  LDL R14, [R1+0x7c] ;  /* 0x00007c00010e7983 */ /* 0x003ea20000100800 */
[----:B------:R-:W-:Y:S05]  /*f850*/  WARPSYNC.ALL ;  /* 0x0000000000007948 */ /* 0x000fea0003800000 */
[----:B------:R-:W0:Y:S01]  /*f860*/  S2R R20, SR_TID.X ;  /* 0x0000000000147919 */ /* 0x000e220000002100 */
[----:B------:R-:W-:Y:S01]  /*f870*/  IMAD.MOV.U32 R21, RZ, RZ, -0x7fffffe0 ;  /* 0x80000020ff157424 */ /* 0x000fe200078e00ff */
[C---:B------:R-:W-:Y:S01]  /*f880*/  R2UR UR52, R2.reuse ;  /* 0x00000000023472ca */ /* 0x040fe200000e0000 */
[----:B------:R-:W-:Y:S01]  /*f890*/  IMAD.MOV.U32 R73, RZ, RZ, -0x7fffffe0 ;  /* 0x80000020ff497424 */ /* 0x000fe200078e00ff */
[----:B------:R-:W-:Y:S01]  /*f8a0*/  R2UR UR53, R3 ;  /* 0x00000000033572ca */ /* 0x000fe200000e0000 */
[----:B------:R-:W-:Y:S01]  /*f8b0*/  IMAD.MOV.U32 R151, RZ, RZ, -0x7fffffe0 ;  /* 0x80000020ff977424 */ /* 0x000fe200078e00ff */
[C---:B------:R-:W-:Y:S01]  /*f8c0*/  R2UR UR7, R21.reuse ;  /* 0x00000000150772ca */ /* 0x040fe200000e0000 */
[----:B------:R-:W-:Y:S01]  /*f8d0*/  IMAD.MOV.U32 R15, RZ, RZ, -0x7fffffe0 ;  /* 0x80000020ff0f7424 */ /* 0x000fe200078e00ff */
[----:B------:R-:W-:Y:S01]  /*f8e0*/  R2UR UR11, R21 ;  /* 0x00000000150b72ca */ /* 0x000fe200000e0000 */
[----:B------:R-:W-:Y:S01]  /*f8f0*/  IMAD.MOV.U32 R83, RZ, RZ, -0x7fffffe0 ;  /* 0x80000020ff537424 */ /* 0x000fe200078e00ff */
[----:B------:R-:W-:Y:S01]  /*f900*/  R2UR UR55, R73 ;  /* 0x00000000493772ca */ /* 0x000fe200000e0000 */
[----:B------:R-:W-:Y:S01]  /*f910*/  IMAD.MOV.U32 R75, RZ, RZ, -0x7fffffe0 ;  /* 0x80000020ff4b7424 */ /* 0x000fe200078e00ff */
[----:B------:R-:W-:Y:S01]  /*f920*/  R2UR UR5, R21 ;  /* 0x00000000150572ca */ /* 0x000fe200000e0000 */
[----:B------:R-:W-:Y:S01]  /*f930*/  STL [R1+0xe8], R26 ;  /* 0x0000e81a01007387 */ /* 0x000fe20000100800 */
[C---:B------:R-:W-:Y:S01]  /*f940*/  R2UR UR59, R15.reuse ;  /* 0x000000000f3b72ca */ /* 0x040fe200000e0000 */
[----:B------:R-:W-:Y:S01]  /*f950*/  IMAD.MOV.U32 R153, RZ, RZ, -0x7fffffe0 ;  /* 0x80000020ff997424 */ /* 0x000fe200078e00ff */
[----:B------:R-:W-:Y:S01]  /*f960*/  R2UR UR9, R15 ;  /* 0x000000000f0972ca */ /* 0x000fe200000e0000 */
[----:B------:R-:W-:Y:S01]  /*f970*/  STL [R1+0xe4], R25 ;  /* 0x0000e41901007387 */ /* 0x000fe20000100800 */
[----:B------:R-:W-:-:S02]  /*f980*/  R2UR UR56, R2 ;  /* 0x00000000023872ca */ /* 0x000fc400000e0000 */
[----:B------:R-:W-:Y:S01]  /*f990*/  MOV R76, UR7 ;  /* 0x00000007004c7c02 */ /* 0x000fe20008000f00 */
[----:B------:R-:W-:Y:S01]  /*f9a0*/  UMOV UR7, UR11 ;  /* 0x0000000b00077c82 */ /* 0x000fe20008000000 */
[----:B------:R-:W-:Y:S01]  /*f9b0*/  R2UR UR57, R3 ;  /* 0x00000000033972ca */ /* 0x000fe200000e0000 */
[----:B------:R-:W-:Y:S01]  /*f9c0*/  STL [R1+0xe0], R24 ;  /* 0x0000e01801007387 */ /* 0x000fe20000100800 */
[----:B------:R-:W-:Y:S01]  /*f9d0*/  MOV R80, UR55 ;  /* 0x0000003700507c02 */ /* 0x000fe20008000f00 */
[----:B------:R-:W-:Y:S01]  /*f9e0*/  UMOV UR55, UR5 ;  /* 0x0000000500377c82 */ /* 0x000fe20008000000 */
[----:B------:R-:W-:Y:S01]  /*f9f0*/  MOV R73, UR7 ;  /* 0x0000000700497c02 */ /* 0x000fe20008000f00 */
[----:B------:R-:W-:Y:S01]  /*fa00*/  STL [R1+0xdc], R23 ;  /* 0x0000dc1701007387 */ /* 0x000fe20000100800 */
[----:B------:R-:W-:Y:S02]  /*fa10*/  R2UR UR7, R151 ;  /* 0x00000000970772ca */ /* 0x000fe400000e0000 */
[----:B------:R-:W-:Y:S01]  /*fa20*/  R2UR UR5, R3 ;  /* 0x00000000030572ca */ /* 0x000fe200000e0000 */
[----:B------:R-:W-:Y:S01]  /*fa30*/  STL [R1+0xd8], R22 ;  /* 0x0000d81601007387 */ /* 0x000fe20000100800 */
[----:B0-----:R-:W-:-:S02]  /*fa40*/  SHF.R.U32.HI R20, RZ, 0x7, R20 ;  /* 0x00000007ff147819 */ /* 0x001fc40000011614 */
[----:B------:R-:W-:Y:S01]  /*fa50*/  MOV R78, UR59 ;  /* 0x0000003b004e7c02 */ /* 0x000fe20008000f00 */
[----:B------:R-:W-:Y:S01]  /*fa60*/  UMOV UR59, UR9 ;  /* 0x00000009003b7c82 */ /* 0x000fe20008000000 */
[C---:B------:R-:W-:Y:S01]  /*fa70*/  R2UR UR9, R21.reuse ;  /* 0x00000000150972ca */ /* 0x040fe200000e0000 */
[----:B------:R-:W-:Y:S01]  /*fa80*/  VIADD R74, R20, 0x8 ;  /* 0x00000008144a7836 */ /* 0x000fe20000000000 */
[C---:B------:R-:W-:Y:S01]  /*fa90*/  R2UR UR19, R21.reuse ;  /* 0x00000000151372ca */ /* 0x040fe200000e0000 */
[----:B------:R-:W-:Y:S01]  /*faa0*/  STL [R1+0xd4], R19 ;  /* 0x0000d41301007387 */ /* 0x000fe20000100800 */
[C---:B------:R-:W-:Y:S02]  /*fab0*/  R2UR UR27, R21.reuse ;  /* 0x00000000151b72ca */ /* 0x040fe400000e0000 */
[C---:B------:R-:W-:Y:S01]  /*fac0*/  R2UR UR43, R21.reuse ;  /* 0x00000000152b72ca */ /* 0x040fe200000e0000 */
[----:B------:R0:W-:Y:S01]  /*fad0*/  BAR.SYNC.DEFER_BLOCKING R74, 0x100 ;  /* 0x0004004a0000751d */ /* 0x0001e20000010000 */
[----:B------:R-:W-:-:S02]  /*fae0*/  R2UR UR21, R21 ;  /* 0x00000000151572ca */ /* 0x000fc400000e0000 */
[C---:B------:R-:W-:Y:S02]  /*faf0*/  R2UR UR11, R15.reuse ;  /* 0x000000000f0b72ca */ /* 0x040fe400000e0000 */
[C---:B------:R-:W-:Y:S01]  /*fb00*/  R2UR UR23, R15.reuse ;  /* 0x000000000f1772ca */ /* 0x040fe200000e0000 */
[----:B------:R-:W-:Y:S01]  /*fb10*/  IMAD.U32 R21, RZ, RZ, UR9 ;  /* 0x00000009ff157e24 */ /* 0x000fe2000f8e00ff */
[C---:B------:R-:W-:Y:S01]  /*fb20*/  R2UR UR9, R15.reuse ;  /* 0x000000000f0972ca */ /* 0x040fe200000e0000 */
[----:B------:R-:W-:Y:S01]  /*fb30*/  STL [R1+0xd0], R18 ;  /* 0x0000d01201007387 */ /* 0x000fe20000100800 */
[C---:B------:R-:W-:Y:S02]  /*fb40*/  R2UR UR35, R15.reuse ;  /* 0x000000000f2372ca */ /* 0x040fe400000e0000 */
[C---:B------:R-:W-:Y:S01]  /*fb50*/  R2UR UR47, R15.reuse ;  /* 0x000000000f2f72ca */ /* 0x040fe200000e0000 */
[----:B------:R1:W-:Y:S01]  /*fb60*/  STL [R1+0xcc], R17 ;  /* 0x0000cc1101007387 */ /* 0x0003e20000100800 */
[----:B------:R-:W-:-:S02]  /*fb70*/  R2UR UR33, R15 ;  /* 0x000000000f2172ca */ /* 0x000fc400000e0000 */
[----:B------:R-:W-:Y:S01]  /*fb80*/  R2UR UR29, R15 ;  /* 0x000000000f1d72ca */ /* 0x000fe200000e0000 */
[----:B------:R-:W-:Y:S01]  /*fb90*/  STL [R1+0xc8], R16 ;  /* 0x0000c81001007387 */ /* 0x000fe20000100800 */
[----:B------:R-:W-:Y:S02]  /*fba0*/  R2UR UR17, R83 ;  /* 0x00000000531172ca */ /* 0x000fe400000e0000 */
[C---:B------:R-:W-:Y:S01]  /*fbb0*/  R2UR UR15, R75.reuse ;  /* 0x000000004b0f72ca */ /* 0x040fe200000e0000 */
[----:B------:R-:W-:Y:S01]  /*fbc0*/  IMAD.U32 R15, RZ, RZ, UR9 ;  /* 0x00000009ff0f7e24 */ /* 0x000fe2000f8e00ff */
[C---:B------:R-:W-:Y:S01]  /*fbd0*/  R2UR UR31, R75.reuse ;  /* 0x000000004b1f72ca */ /* 0x040fe200000e0000 */
[----:B------:R3:W-:Y:S01]  /*fbe0*/  STL [R1+0xc4], R0 ;  /* 0x0000c40001007387 */ /* 0x0007e20000100800 */
[C---:B------:R-:W-:Y:S01]  /*fbf0*/  R2UR UR39, R75.reuse ;  /* 0x000000004b2772ca */ /* 0x040fe200000e0000 */
[----:B------:R-:W-:Y:S01]  /*fc00*/  WARPGROUP.ARRIVE ;  /* 0x00000000000079c5 */ /* 0x000fe20000000000 */
[----:B------:R-:W-:-:S02]  /*fc10*/  R2UR UR51, R75 ;  /* 0x000000004b3372ca */ /* 0x000fc400000e0000 */
[C---:B------:R-:W-:Y:S02]  /*fc20*/  R2UR UR25, R75.reuse ;  /* 0x000000004b1972ca */ /* 0x040fe400000e0000 */
[----:B------:R-:W-:Y:S01]  /*fc30*/  R2UR UR13, R75 ;  /* 0x000000004b0d72ca */ /* 0x000fe200000e0000 */
[----:B------:R-:W-:Y:S01]  /*fc40*/  IMAD.MOV.U32 R75, RZ, RZ, -0x7fffffe0 ;  /* 0x80000020ff4b7424 */ /* 0x000fe200078e00ff */
[----:B-1----:R-:W-:Y:S02]  /*fc50*/  MOV R17, UR61 ;  /* 0x0000003d00117c02 */ /* 0x002fe40008000f00 */
[----:B------:R-:W-:Y:S02]  /*fc60*/  MOV R26, UR60 ;  /* 0x0000003c001a7c02 */ /* 0x000fe40008000f00 */
[----:B------:R-:W-:Y:S01]  /*fc70*/  R2UR UR37, R75 ;  /* 0x000000004b2572ca */ /* 0x000fe200000e0000 */
[----:B------:R-:W-:Y:S01]  /*fc80*/  IMAD.MOV.U32 R75, RZ, RZ, -0x7fffffe0 ;  /* 0x80000020ff4b7424 */ /* 0x000fe200078e00ff */
[----:B------:R-:W-:-:S02]  /*fc90*/  R2UR UR40, R8 ;  /* 0x00000000082872ca */ /* 0x000fc400000e0000 */
[----:B------:R-:W-:Y:S02]  /*fca0*/  R2UR UR41, R9 ;  /* 0x00000000092972ca */ /* 0x000fe400000e0000 */
[----:B------:R-:W-:Y:S01]  /*fcb0*/  R2UR UR61, R75 ;  /* 0x000000004b3d72ca */ /* 0x000fe200000e0000 */
[----:B------:R-:W-:Y:S01]  /*fcc0*/  IMAD.MOV.U32 R75, RZ, RZ, -0x7fffffe0 ;  /* 0x80000020ff4b7424 */ /* 0x000fe200078e00ff */
[C---:B------:R-:W-:Y:S02]  /*fcd0*/  R2UR UR44, R8.reuse ;  /* 0x00000000082c72ca */ /* 0x040fe400000e0000 */
[C---:B------:R-:W-:Y:S02]  /*fce0*/  R2UR UR45, R9.reuse ;  /* 0x00000000092d72ca */ /* 0x040fe400000e0000 */
[----:B------:R-:W-:Y:S01]  /*fcf0*/  R2UR UR48, R8 ;  /* 0x00000000083072ca */ /* 0x000fe200000e0000 */
[----:B------:R-:W-:Y:S01]  /*fd00*/  IMAD.U32 R147, RZ, RZ, UR37 ;  /* 0x00000025ff937e24 */ /* 0x000fe2000f8e00ff */
[----:B------:R-:W-:Y:S01]  /*fd10*/  R2UR UR49, R9 ;  /* 0x00000000093172ca */ /* 0x000fe200000e0000 */
[----:B--2---:R-:W-:-:S04]  /*fd20*/  IMAD R150, R144, 0x6c0, R14 ;  /* 0x000006c090967824 */ /* 0x004fc800078e020e */
[C---:B------:R-:W-:Y:S02]  /*fd30*/  VIADD R20, R150.reuse, 0x40 ;  /* 0x0000004096147836 */ /* 0x040fe40000000000 */
[C---:B------:R-:W-:Y:S02]  /*fd40*/  VIADD R72, R150.reuse, 0x100 ;  /* 0x0000010096487836 */ /* 0x040fe40000000000 */
[----:B------:R-:W-:Y:S01]  /*fd50*/  VIADD R14, R150, 0x80 ;  /* 0x00000080960e7836 */ /* 0x000fe20000000000 */
[----:B------:R-:W-:Y:S01]  /*fd60*/  R2UR UR4, R20 ;  /* 0x00000000140472ca */ /* 0x000fe200000e0000 */
[----:B------:R-:W-:Y:S01]  /*fd70*/  VIADD R20, R150, 0xc0 ;  /* 0x000000c096147836 */ /* 0x000fe20000000000 */
[----:B------:R-:W-:Y:S01]  /*fd80*/  R2UR UR54, R72 ;  /* 0x00000000483672ca */ /* 0x000fe200000e0000 */
[----:B------:R-:W-:Y:S01]  /*fd90*/  VIADD R72, R150, 0x440 ;  /* 0x0000044096487836 */ /* 0x000fe20000000000 */
[----:B------:R-:W-:Y:S01]  /*fda0*/  R2UR UR8, R14 ;  /* 0x000000000e0872ca */ /* 0x000fe200000e0000 */
[----:B------:R-:W-:Y:S01]  /*fdb0*/  VIADD R14, R150, 0x140 ;  /* 0x00000140960e7836 */ /* 0x000fe20000000000 */
[----:B------:R-:W-:Y:S01]  /*fdc0*/  R2UR UR10, R20 ;  /* 0x00000000140a72ca */ /* 0x000fe200000e0000 */
[C---:B0-----:R-:W-:Y:S01]  /*fdd0*/  VIADD R74, R150.reuse, 0x200 ;  /* 0x00000200964a7836 */ /* 0x041fe20000000000 */
[C---:B------:R-:W-:Y:S01]  /*fde0*/  IADD3 R20, R150.reuse, 0x180, RZ ;  /* 0x0000018096147810 */ /* 0x040fe20007ffe0ff */
[----:B------:R-:W-:Y:S01]  /*fdf0*/  VIADD R82, R150, 0x3c0 ;  /* 0x000003c096527836 */ /* 0x000fe20000000000 */
[----:B------:R-:W-:Y:S01]  /*fe00*/  R2UR UR58, R14 ;  /* 0x000000000e3a72ca */ /* 0x000fe200000e0000 */
[----:B------:R-:W-:Y:S01]  /*fe10*/  VIADD R14, R150, 0x1c0 ;  /* 0x000001c0960e7836 */ /* 0x000fe20000000000 */
[----:B------:R-:W-:Y:S01]  /*fe20*/  R2UR UR6, R20 ;  /* 0x00000000140672ca */ /* 0x000fe200000e0000 */
[----:B------:R-:W-:Y:S01]  /*fe30*/  VIADD R20, R150, 0x2 ;  /* 0x0000000296147836 */ /* 0x000fe20000000000 */
[----:B------:R-:W-:Y:S01]  /*fe40*/  R2UR UR14, R74 ;  /* 0x000000004a0e72ca */ /* 0x000fe200000e0000 */
[----:B------:R-:W-:Y:S01]  /*fe50*/  VIADD R74, R150, 0xc2 ;  /* 0x000000c2964a7836 */ /* 0x000fe20000000000 */
[----:B------:R-:W-:Y:S01]  /*fe60*/  MOV R81, UR54 ;  /* 0x0000003600517c02 */ /* 0x000fe20008000f00 */
[----:B------:R-:W-:Y:S01]  /*fe70*/  UMOV UR54, UR4 ;  /* 0x0000000400367c82 */ /* 0x000fe20008000000 */
[----:B------:R-:W-:Y:S01]  /*fe80*/  R2UR UR4, R2 ;  /* 0x00000000020472ca */ /* 0x000fe200000e0000 */
[----:B------:R-:W-:Y:S01]  /*fe90*/  VIADD R152, R150, 0x402 ;  /* 0x0000040296987836 */ /* 0x000fe20000000000 */
[----:B------:R-:W-:Y:S01]  /*fea0*/  R2UR UR18, R20 ;  /* 0x00000000141272ca */ /* 0x000fe200000e0000 */
[----:B------:R-:W-:Y:S01]  /*feb0*/  VIADD R20, R150, 0x82 ;  /* 0x0000008296147836 */ /* 0x000fe20000000000 */
[----:B------:R-:W-:-:S02]  /*fec0*/  R2UR UR16, R82 ;  /* 0x00000000521072ca */ /* 0x000fc400000e0000 */
[----:B------:R-:W-:Y:S01]  /*fed0*/  MOV R79, UR58 ;  /* 0x0000003a004f7c02 */ /* 0x000fe20008000f00 */
[----:B------:R-:W-:Y:S01]  /*fee0*/  UMOV UR58, UR8 ;  /* 0x00000008003a7c82 */ /* 0x000fe20008000000 */
[----:B------:R-:W-:Y:S01]  /*fef0*/  MOV R77, UR6 ;  /* 0x00000006004d7c02 */ /* 0x000fe20008000f00 */
[----:B------:R-:W-:Y:S01]  /*ff00*/  UMOV UR6, UR10 ;  /* 0x0000000a00067c82 */ /* 0x000fe20008000000 */
[----:B------:R-:W-:Y:S01]  /*ff10*/  R2UR UR10, R14 ;  /* 0x000000000e0a72ca */ /* 0x000fe200000e0000 */
[C---:B------:R-:W-:Y:S01]  /*ff20*/  VIADD R14, R150.reuse, 0x42 ;  /* 0x00000042960e7836 */ /* 0x040fe20000000000 */
[----:B------:R-:W-:Y:S02]  /*ff30*/  MOV R84, UR6 ;  /* 0x0000000600547c02 */ /* 0x000fe40008000f00 */
[----:B------:R-:W-:Y:S02]  /*ff40*/  R2UR UR6, R150 ;  /* 0x00000000960672ca */ /* 0x000fe400000e0000 */
[----:B------:R-:W-:Y:S01]  /*ff50*/  R2UR UR26, R20 ;  /* 0x00000000141a72ca */ /* 0x000fe200000e0000 */
        /* <DEDUP_REMOVED lines=10> */
[----:B------:R-:W-:Y:S01]  /*10000*/  HGMMA.64x16x16.F32 R136, gdesc[UR4], RZ, !UPT, gsb0 ;  /* 0x00200000048879f0 */ /* 0x000fe2000c0008ff */
[----:B------:R-:W-:Y:S01]  /*10010*/  R2UR UR7, R73 ;  /* 0x00000000490772ca */ /* 0x000fe200000e0000 */
[----:B------:R-:W-:Y:S01]  /*10020*/  IMAD.MOV.U32 R73, RZ, RZ, -0x7fffffe0 ;  /* 0x80000020ff497424 */ /* 0x000fe200078e00ff */
[----:B------:R-:W-:Y:S01]  /*10030*/  R2UR UR6, R84 ;  /* 0x00000000540672ca */ /* 0x000fe200000e0000 */
[----:B------:R-:W-:Y:S01]  /*10040*/  VIADD R74, R150, 0x202 ;  /* 0x00000202964a7836 */ /* 0x000fe20000000000 */
[----:B------:R-:W-:-:S02]  /*10050*/  R2UR UR4, R2 ;  /* 0x00000000020472ca */ /* 0x000fc400000e0000 */
[----:B------:R-:W-:Y:S02]  /*10060*/  R2UR UR5, R3 ;  /* 0x00000000030572ca */ /* 0x000fe400000e0000 */
[----:B------:R-:W-:Y:S01]  /*10070*/  R2UR UR20, R20 ;  /* 0x00000000141472ca */ /* 0x000fe200000e0000 */
[----:B------:R-:W-:Y:S01]  /*10080*/  VIADD R20, R150, 0x340 ;  /* 0x0000034096147836 */ /* 0x000fe20000000000 */
[----:B------:R-:W-:Y:S01]  /*10090*/  R2UR UR46, R14 ;  /* 0x000000000e2e72ca */ /* 0x000fe200000e0000 */
[----:B------:R-:W-:Y:S01]  /*100a0*/  VIADD R14, R150, 0x240 ;  /* 0x00000240960e7836 */ /* 0x000fe20000000000 */
[----:B------:R-:W-:Y:S01]  /*100b0*/  R2UR UR9, R73 ;  /* 0x00000000490972ca */ /* 0x000fe200000e0000 */
[----:B------:R-:W-:Y:S01]  /*100c0*/  IMAD.MOV.U32 R73, RZ, RZ, -0x7fffffe0 ;  /* 0x80000020ff497424 */ /* 0x000fe200078e00ff */
[----:B------:R-:W-:Y:S02]  /*100d0*/  R2UR UR8, R20 ;  /* 0x00000000140872ca */ /* 0x000fe400000e0000 */
[----:B------:R-:W-:Y:S01]  /*100e0*/  R2UR UR32, R14 ;  /* 0x000000000e2072ca */ /* 0x000fe200000e0000 */
[----:B------:R-:W-:Y:S01]  /*100f0*/  VIADD R14, R150, 0x300 ;  /* 0x00000300960e7836 */ /* 0x000fe20000000000 */
[----:B------:R-:W-:Y:S01]  /*10100*/  R2UR UR50, R74 ;  /* 0x000000004a3272ca */ /* 0x000fe200000e0000 */
[----:B------:R-:W-:Y:S01]  /*10110*/  VIADD R74, R150, 0x280 ;  /* 0x00000280964a7836 */ /* 0x000fe20000000000 */
[----:B------:R-:W-:Y:S01]  /*10120*/  R2UR UR37, R73 ;  /* 0x00000000492572ca */ /* 0x000fe200000e0000 */
[----:B------:R-:W-:Y:S01]  /*10130*/  IMAD.MOV.U32 R73, RZ, RZ, -0x7fffffe0 ;  /* 0x80000020ff497424 */ /* 0x000fe200078e00ff */
[----:B------:R-:W-:-:S02]  /*10140*/  R2UR UR28, R14 ;  /* 0x000000000e1c72ca */ /* 0x000fc400000e0000 */
[----:B------:R-:W-:Y:S02]  /*10150*/  IADD3 R14, R150, 0x380, RZ ;  /* 0x00000380960e7810 */ /* 0x000fe40007ffe0ff */
[----:B------:R-:W-:Y:S01]  /*10160*/  R2UR UR24, R74 ;  /* 0x000000004a1872ca */ /* 0x000fe200000e0000 */
[----:B------:R-:W-:Y:S01]  /*10170*/  IMAD.U32 R20, RZ, RZ, UR8 ;  /* 0x00000008ff147e24 */ /* 0x000fe2000f8e00ff */
[----:B------:R-:W-:Y:S01]  /*10180*/  R2UR UR8, R14 ;  /* 0x000000000e0872ca */ /* 0x000fe200000e0000 */
[----:B------:R-:W-:-:S04]  /*10190*/  VIADD R74, R150, 0x400 ;  /* 0x00000400964a7836 */ /* 0x000fc80000000000 */
[----:B------:R-:W-:Y:S01]  /*101a0*/  IMAD.U32 R149, RZ, RZ, UR37 ;  /* 0x00000025ff957e24 */ /* 0x000fe2000f8e00ff */
[----:B------:R-:W-:Y:S01]  /*101b0*/  R2UR UR12, R74 ;  /* 0x000000004a0c72ca */ /* 0x000fe200000e0000 */
[----:B------:R-:W-:Y:S01]  /*101c0*/  VIADD R74, R150, 0x242 ;  /* 0x00000242964a7836 */ /* 0x000fe20000000000 */
[----:B------:R-:W-:-:S04]  /*101d0*/  R2UR UR37, R9 ;  /* 0x00000000092572ca */ /* 0x000fc800000e0000 */
[----:B------:R-:W-:Y:S01]  /*101e0*/  R2UR UR36, R74 ;  /* 0x000000004a2472ca */ /* 0x000fe200000e0000 */
[----:B------:R-:W-:Y:S01]  /*101f0*/  IMAD.U32 R14, RZ, RZ, UR8 ;  /* 0x00000008ff0e7e24 */ /* 0x000fe2000f8e00ff */
[----:B------:R-:W-:Y:S01]  /*10200*/  R2UR UR8, R72 ;  /* 0x00000000480872ca */ /* 0x000fe200000e0000 */
[C---:B------:R-:W-:Y:S02]  /*10210*/  VIADD R72, R150.reuse, 0x282 ;  /* 0x0000028296487836 */ /* 0x040fe40000000000 */
[----:B------:R-:W-:-:S05]  /*10220*/  VIADD R74, R150, 0x2c2 ;  /* 0x000002c2964a7836 */ /* 0x000fca0000000000 */
[----:B------:R-:W-:Y:S01]  /*10230*/  R2UR UR60, R74 ;  /* 0x000000004a3c72ca */ /* 0x000fe200000e0000 */
[----:B------:R-:W-:Y:S02]  /*10240*/  WARPGROUP.DEPBAR.LE gsb0, 0x0 ;  /* 0x00008000000079c5 */ /* 0x000fe40000010000 */
[----:B------:R-:W-:Y:S01]  /*10250*/  WARPGROUP.ARRIVE ;  /* 0x00000000000079c5 */ /* 0x000fe20000000000 */
[----:B------:R-:W-:Y:S01]  /*10260*/  IMAD.U32 R146, RZ, RZ, UR36 ;  /* 0x00000024ff927e24 */ /* 0x000fe2000f8e00ff */
[----:B------:R-:W-:Y:S01]  /*10270*/  R2UR UR36, R72 ;  /* 0x00000000482472ca */ /* 0x000fe200000e0000 */
[C---:B------:R-:W-:Y:S02]  /*10280*/  VIADD R72, R150.reuse, 0x302 ;  /* 0x0000030296487836 */ /* 0x040fe40000000000 */
[----:B------:R-:W-:Y:S01]  /*10290*/  VIADD R74, R150, 0x342 ;  /* 0x00000342964a7836 */ /* 0x000fe20000000000 */
[----:B------:R-:W-:Y:S01]  /*102a0*/  HGMMA.64x16x16.F32 R128, gdesc[UR52], RZ, !UPT, gsb0 ;  /* 0x00200000348079f0 */ /* 0x000fe2000c0008ff */
[----:B------:R-:W-:-:S02]  /*102b0*/  R2UR UR55, R80 ;  /* 0x00000000503772ca */ /* 0x000fc400000e0000 */
[----:B------:R-:W-:Y:S02]  /*102c0*/  R2UR UR54, R81 ;  /* 0x00000000513672ca */ /* 0x000fe400000e0000 */
[----:B------:R-:W-:Y:S02]  /*102d0*/  R2UR UR52, R2 ;  /* 0x00000000023472ca */ /* 0x000fe400000e0000 */
[----:B------:R-:W-:Y:S02]  /*102e0*/  R2UR UR53, R3 ;  /* 0x00000000033572ca */ /* 0x000fe400000e0000 */
[----:B------:R-:W-:Y:S02]  /*102f0*/  MOV R148, UR36 ;  /* 0x0000002400947c02 */ /* 0x000fe40008000f00 */
[----:B------:R-:W-:Y:S01]  /*10300*/  R2UR UR36, R8 ;  /* 0x00000000082472ca */ /* 0x000fe200000e0000 */
[----:B------:R-:W-:Y:S02]  /*10310*/  WARPGROUP.DEPBAR.LE gsb0, 0x0 ;  /* 0x00008000000079c5 */ /* 0x000fe40000010000 */
[----:B------:R-:W-:-:S06]  /*10320*/  WARPGROUP.ARRIVE ;  /* 0x00000000000079c5 */ /* 0x000fcc0000000000 */
[----:B------:R-:W-:Y:S01]  /*10330*/  HGMMA.64x16x16.F32 R120, gdesc[UR56], RZ, !UPT, gsb0 ;  /* 0x00200000387879f0 */ /* 0x000fe2000c0008ff */
[----:B------:R-:W-:Y:S02]  /*10340*/  R2UR UR59, R78 ;  /* 0x000000004e3b72ca */ /* 0x000fe400000e0000 */
[----:B------:R-:W-:Y:S02]  /*10350*/  R2UR UR58, R79 ;  /* 0x000000004f3a72ca */ /* 0x000fe400000e0000 */
[----:B------:R-:W-:Y:S02]  /*10360*/  R2UR UR56, R2 ;  /* 0x00000000023872ca */ /* 0x000fe400000e0000 */
[----:B------:R-:W-:Y:S01]  /*10370*/  R2UR UR57, R3 ;  /* 0x00000000033972ca */ /* 0x000fe200000e0000 */
[----:B------:R-:W-:Y:S02]  /*10380*/  WARPGROUP.DEPBAR.LE gsb0, 0x0 ;  /* 0x00008000000079c5 */ /* 0x000fe40000010000 */
[----:B------:R-:W-:-:S06]  /*10390*/  WARPGROUP.ARRIVE ;  /* 0x00000000000079c5 */ /* 0x000fcc0000000000 */
[----:B------:R-:W-:Y:S01]  /*103a0*/  HGMMA.64x16x16.F32 R112, gdesc[UR4], RZ, !UPT, gsb0 ;  /* 0x00200000047079f0 */ /* 0x000fe2000c0008ff */
[----:B------:R-:W-:Y:S01]  /*103b0*/  R2UR UR7, R76 ;  /* 0x000000004c0772ca */ /* 0x000fe200000e0000 */
[----:B------:R-:W-:Y:S01]  /*103c0*/  VIADD R76, R150, 0x382 ;  /* 0x00000382964c7836 */ /* 0x000fe20000000000 */
[----:B------:R-:W-:Y:S01]  /*103d0*/  R2UR UR6, R77 ;  /* 0x000000004d0672ca */ /* 0x000fe200000e0000 */
[----:B------:R-:W-:Y:S01]  /*103e0*/  IMAD.MOV.U32 R77, RZ, RZ, -0x7fffffe0 ;  /* 0x80000020ff4d7424 */ /* 0x000fe200078e00ff */
[----:B------:R-:W-:Y:S02]  /*103f0*/  R2UR UR4, R2 ;  /* 0x00000000020472ca */ /* 0x000fe400000e0000 */
[----:B------:R-:W-:Y:S01]  /*10400*/  R2UR UR5, R3 ;  /* 0x00000000030572ca */ /* 0x000fe200000e0000 */
[----:B------:R-:W-:Y:S02]  /*10410*/  WARPGROUP.DEPBAR.LE gsb0, 0x0 ;  /* 0x00008000000079c5 */ /* 0x000fe40000010000 */
[----:B------:R-:W-:-:S06]  /*10420*/  WARPGROUP.ARRIVE ;  /* 0x00000000000079c5 */ /* 0x000fcc0000000000 */
[----:B------:R-:W-:Y:S01]  /*10430*/  HGMMA.64x16x16.F32 R104, gdesc[UR52], RZ, !UPT, gsb0 ;  /* 0x00200000346879f0 */ /* 0x000fe2000c0008ff */
[----:B------:R-:W-:Y:S01]  /*10440*/  UMOV UR54, UR8 ;  /* 0x0000000800367c82 */ /* 0x000fe20008000000 */
[----:B------:R-:W-:Y:S01]  /*10450*/  UMOV UR55, UR9 ;  /* 0x0000000900377c82 */ /* 0x000fe20008000000 */
[----:B------:R-:W-:Y:S01]  /*10460*/  R2UR UR8, R2 ;  /* 0x00000000020872ca */ /* 0x000fe200000e0000 */
[----:B------:R-:W-:Y:S01]  /*10470*/  UMOV UR52, UR16 ;  /* 0x0000001000347c82 */ /* 0x000fe20008000000 */
[----:B------:R-:W-:Y:S01]  /*10480*/  R2UR UR9, R3 ;  /* 0x00000000030972ca */ /* 0x000fe200000e0000 */
[----:B------:R-:W-:Y:S01]  /*10490*/  UMOV UR53, UR17 ;  /* 0x0000001100357c82 */ /* 0x000fe20008000000 */
[C---:B------:R-:W-:Y:S02]  /*104a0*/  R2UR UR16, R8.reuse ;  /* 0x00000000081072ca */ /* 0x040fe400000e0000 */
[----:B------:R-:W-:Y:S02]  /*104b0*/  R2UR UR17, R9 ;  /* 0x00000000091172ca */ /* 0x000fe400000e0000 */
[----:B------:R-:W-:Y:S01]  /*104c0*/  MOV R25, UR55 ;  /* 0x0000003700197c02 */ /* 0x000fe20008000f00 */
[----:B------:R-:W-:Y:S01]  /*104d0*/  UMOV UR55, UR25 ;  /* 0x0000001900377c82 */ /* 0x000fe20008000000 */
[----:B------:R-:W-:Y:S01]  /*104e0*/  MOV R24, UR54 ;  /* 0x0000003600187c02 */ /* 0x000fe20008000f00 */
[----:B------:R-:W-:Y:S01]  /*104f0*/  UMOV UR54, UR24 ;  /* 0x0000001800367c82 */ /* 0x000fe20008000000 */
[----:B------:R-:W-:-:S02]  /*10500*/  R2UR UR24, R8 ;  /* 0x00000000081872ca */ /* 0x000fc400000e0000 */
[----:B------:R-:W-:Y:S01]  /*10510*/  R2UR UR25, R9 ;  /* 0x00000000091972ca */ /* 0x000fe200000e0000 */
[----:B------:R-:W-:Y:S02]  /*10520*/  WARPGROUP.DEPBAR.LE gsb0, 0x0 ;  /* 0x00008000000079c5 */ /* 0x000fe40000010000 */
[----:B------:R-:W-:-:S06]  /*10530*/  WARPGROUP.ARRIVE ;  /* 0x00000000000079c5 */ /* 0x000fcc0000000000 */
[----:B------:R-:W-:Y:S01]  /*10540*/  HGMMA.64x16x16.F32 R96, gdesc[UR56], RZ, !UPT, gsb0 ;  /* 0x00200000386079f0 */ /* 0x000fe2000c0008ff */
[----:B------:R-:W-:Y:S01]  /*10550*/  UMOV UR58, UR12 ;  /* 0x0000000c003a7c82 */ /* 0x000fe20008000000 */
[----:B------:R-:W-:Y:S01]  /*10560*/  UMOV UR59, UR13 ;  /* 0x0000000d003b7c82 */ /* 0x000fe20008000000 */
[----:B------:R-:W-:Y:S01]  /*10570*/  R2UR UR56, R72 ;  /* 0x00000000483872ca */ /* 0x000fe200000e0000 */
[----:B------:R-:W-:Y:S01]  /*10580*/  VIADD R72, R150, 0x3c2 ;  /* 0x000003c296487836 */ /* 0x000fe20000000000 */
[----:B------:R-:W-:Y:S01]  /*10590*/  R2UR UR57, R73 ;  /* 0x00000000493972ca */ /* 0x000fe200000e0000 */
[----:B------:R-:W-:Y:S01]  /*105a0*/  IMAD.MOV.U32 R73, RZ, RZ, -0x7fffffe0 ;  /* 0x80000020ff497424 */ /* 0x000fe200078e00ff */
[----:B------:R-:W-:Y:S02]  /*105b0*/  R2UR UR12, R2 ;  /* 0x00000000020c72ca */ /* 0x000fe400000e0000 */
[----:B------:R-:W-:Y:S01]  /*105c0*/  R2UR UR13, R3 ;  /* 0x00000000030d72ca */ /* 0x000fe200000e0000 */
[----:B------:R-:W-:-:S02]  /*105d0*/  WARPGROUP.DEPBAR.LE gsb0, 0x0 ;  /* 0x00008000000079c5 */ /* 0x000fc40000010000 */
[----:B------:R-:W-:-:S06]  /*105e0*/  WARPGROUP.ARRIVE ;  /* 0x00000000000079c5 */ /* 0x000fcc0000000000 */
[----:B------:R-:W-:Y:S01]  /*105f0*/  HGMMA.64x16x16.F32 R88, gdesc[UR4], RZ, !UPT, gsb0 ;  /* 0x00200000045879f0 */ /* 0x000fe2000c0008ff */
[----:B------:R-:W-:Y:S02]  /*10600*/  R2UR UR4, R74 ;  /* 0x000000004a0472ca */ /* 0x000fe400000e0000 */
[----:B------:R-:W-:Y:S02]  /*10610*/  R2UR UR5, R75 ;  /* 0x000000004b0572ca */ /* 0x000fe400000e0000 */
[----:B------:R-:W-:Y:S02]  /*10620*/  R2UR UR6, R76 ;  /* 0x000000004c0672ca */ /* 0x000fe400000e0000 */
[----:B------:R-:W-:-:S11]  /*10630*/  R2UR UR7, R77 ;  /* 0x000000004d0772ca */ /* 0x000fd600000e0000 */
[----:B------:R-:W-:Y:S01]  /*10640*/  MOV R18, UR6 ;  /* 0x0000000600127c02 */ /* 0x000fe20008000f00 */
[----:B------:R-:W-:Y:S01]  /*10650*/  UMOV UR6, UR20 ;  /* 0x0000001400067c82 */ /* 0x000fe20008000000 */
[----:B------:R-:W-:Y:S01]  /*10660*/  MOV R19, UR7 ;  /* 0x0000000700137c02 */ /* 0x000fe20008000f00 */
[----:B------:R-:W-:Y:S01]  /*10670*/  UMOV UR7, UR21 ;  /* 0x0000001500077c82 */ /* 0x000fe20008000000 */
[----:B------:R-:W-:Y:S02]  /*10680*/  R2UR UR20, R8 ;  /* 0x00000000081472ca */ /* 0x000fe400000e0000 */
[----:B------:R-:W-:Y:S01]  /*10690*/  R2UR UR21, R9 ;  /* 0x00000000091572ca */ /* 0x000fe200000e0000 */
[----:B------:R-:W-:Y:S02]  /*106a0*/  WARPGROUP.DEPBAR.LE gsb0, 0x0 ;  /* 0x00008000000079c5 */ /* 0x000fe40000010000 */
[----:B------:R-:W-:-:S06]  /*106b0*/  WARPGROUP.ARRIVE ;  /* 0x00000000000079c5 */ /* 0x000fcc0000000000 */
[----:B------:R-:W-:Y:S01]  /*106c0*/  HGMMA.64x16x16.F32 R80, gdesc[UR8], RZ, !UPT, gsb0 ;  /* 0x00200000085079f0 */ /* 0x000fe2000c0008ff */
[----:B------:R-:W-:Y:S01]  /*106d0*/  R2UR UR10, R72 ;  /* 0x00000000480a72ca */ /* 0x000fe200000e0000 */
[----:B------:R-:W-:Y:S01]  /*106e0*/  UMOV UR8, UR32 ;  /* 0x0000002000087c82 */ /* 0x000fe20008000000 */
[----:B------:R-:W-:Y:S01]  /*106f0*/  R2UR UR11, R73 ;  /* 0x00000000490b72ca */ /* 0x000fe200000e0000 */
[----:B------:R-:W-:Y:S01]  /*10700*/  UMOV UR9, UR33 ;  /* 0x0000002100097c82 */ /* 0x000fe20008000000 */
[----:B------:R-:W-:Y:S02]  /*10710*/  R2UR UR32, R8 ;  /* 0x00000000082072ca */ /* 0x000fe400000e0000 */
[----:B------:R-:W-:-:S07]  /*10720*/  R2UR UR33, R9 ;  /* 0x00000000092172ca */ /* 0x000fce00000e0000 */
        /* <DEDUP_REMOVED lines=13> */
[----:B------:R-:W-:Y:S02]  /*10800*/  WARPGROUP.DEPBAR.LE gsb0, 0x0 ;  /* 0x00008000000079c5 */ /* 0x000fe40000010000 */
[----:B------:R-:W-:-:S06]  /*10810*/  WARPGROUP.ARRIVE ;  /* 0x00000000000079c5 */ /* 0x000fcc0000000000 */
[----:B------:R-:W-:Y:S01]  /*10820*/  HGMMA.64x16x16.F32 R136, gdesc[UR16], R136, gsb0 ;  /* 0x00200000108879f0 */ /* 0x000fe20008000888 */
[----:B------:R-:W-:Y:S01]  /*10830*/  R2UR UR18, R152 ;  /* 0x00000000981272ca */ /* 0x000fe200000e0000 */
[----:B------:R-:W-:Y:S01]  /*10840*/  VIADD R152, R150, 0x480 ;  /* 0x0000048096987836 */ /* 0x000fe20000000000 */
[----:B------:R-:W-:Y:S01]  /*10850*/  R2UR UR19, R153 ;  /* 0x00000000991372ca */ /* 0x000fe200000e0000 */
[----:B------:R-:W-:Y:S01]  /*10860*/  IMAD.MOV.U32 R153, RZ, RZ, -0x7fffffe0 ;  /* 0x80000020ff997424 */ /* 0x000fe200078e00ff */
[----:B------:R-:W-:Y:S02]  /*10870*/  WARPGROUP.DEPBAR.LE gsb0, 0x0 ;  /* 0x00008000000079c5 */ /* 0x000fe40000010000 */
[----:B------:R-:W-:-:S06]  /*10880*/  WARPGROUP.ARRIVE ;  /* 0x00000000000079c5 */ /* 0x000fcc0000000000 */
[----:B------:R-:W-:Y:S01]  /*10890*/  HGMMA.64x16x16.F32 R128, gdesc[UR20], R128, gsb0 ;  /* 0x00200000148079f0 */ /* 0x000fe20008000880 */
[----:B------:R-:W-:Y:S02]  /*108a0*/  R2UR UR22, R152 ;  /* 0x00000000981672ca */ /* 0x000fe400000e0000 */
[----:B------:R-:W-:Y:S02]  /*108b0*/  R2UR UR23, R153 ;  /* 0x00000000991772ca */ /* 0x000fe400000e0000 */
[----:B------:R-:W-:Y:S02]  /*108c0*/  R2UR UR20, R12 ;  /* 0x000000000c1472ca */ /* 0x000fe400000e0000 */
[----:B------:R-:W-:-:S07]  /*108d0*/  R2UR UR21, R13 ;  /* 0x000000000d1572ca */ /* 0x000fce00000e0000 */
[----:B---3--:R-:W-:Y:S01]  /*108e0*/  MOV R0, UR22 ;  /* 0x0000001600007c02 */ /* 0x008fe20008000f00 */
[----:B------:R-:W-:Y:S01]  /*108f0*/  UMOV UR22, UR8 ;  /* 0x0000000800167c82 */ /* 0x000fe20008000000 */
[----:B------:R-:W-:Y:S01]  /*10900*/  MOV R16, UR23 ;  /* 0x0000001700107c02 */ /* 0x000fe20008000f00 */
[----:B------:R-:W-:Y:S01]  /*10910*/  UMOV UR23, UR9 ;  /* 0x0000000900177c82 */ /* 0x000fe20008000000 */
[----:B------:R-:W-:Y:S02]  /*10920*/  R2UR UR8, R12 ;  /* 0x000000000c0872ca */ /* 0x000fe400000e0000 */
[----:B------:R-:W-:Y:S01]  /*10930*/  R2UR UR9, R13 ;  /* 0x000000000d0972ca */ /* 0x000fe200000e0000 */
        /* <DEDUP_REMOVED lines=15> */
[----:B------:R-:W-:Y:S01]  /*10a30*/  R2UR UR40, R12 ;  /* 0x000000000c2872ca */ /* 0x000fe200000e0000 */
[----:B------:R-:W-:Y:S01]  /*10a40*/  UMOV UR42, UR6 ;  /* 0x00000006002a7c82 */ /* 0x000fe20008000000 */
[----:B------:R-:W-:Y:S01]  /*10a50*/  R2UR UR41, R13 ;  /* 0x000000000d2972ca */ /* 0x000fe200000e0000 */
[----:B------:R-:W-:Y:S01]  /*10a60*/  UMOV UR43, UR7 ;  /* 0x00000007002b7c82 */ /* 0x000fe20008000000 */
[----:B------:R-:W-:Y:S02]  /*10a70*/  R2UR UR6, R20 ;  /* 0x00000000140672ca */ /* 0x000fe400000e0000 */
[----:B------:R-:W-:Y:S01]  /*10a80*/  R2UR UR7, R21 ;  /* 0x00000000150772ca */ /* 0x000fe200000e0000 */
[----:B------:R-:W-:Y:S01]  /*10a90*/  IMAD.MOV.U32 R21, RZ, RZ, R17 ;  /* 0x000000ffff157224 */ /* 0x000fe200078e0011 */
[----:B------:R-:W-:Y:S02]  /*10aa0*/  WARPGROUP.DEPBAR.LE gsb0, 0x0 ;  /* 0x00008000000079c5 */ /* 0x000fe40000010000 */
[----:B------:R-:W-:-:S06]  /*10ab0*/  WARPGROUP.ARRIVE ;  /* 0x00000000000079c5 */ /* 0x000fcc0000000000 */
[----:B------:R-:W-:Y:S01]  /*10ac0*/  HGMMA.64x16x16.F32 R80, gdesc[UR44], R80, gsb0 ;  /* 0x002000002c5079f0 */ /* 0x000fe20008000850 */
[----:B------:R-:W-:Y:S01]  /*10ad0*/  UMOV UR46, UR52 ;  /* 0x00000034002e7c82 */ /* 0x000fe20008000000 */
[----:B------:R-:W-:Y:S01]  /*10ae0*/  UMOV UR47, UR53 ;  /* 0x00000035002f7c82 */ /* 0x000fe20008000000 */
[----:B------:R-:W-:Y:S02]  /*10af0*/  R2UR UR52, R12 ;  /* 0x000000000c3472ca */ /* 0x000fe400000e0000 */
[----:B------:R-:W-:Y:S01]  /*10b00*/  R2UR UR53, R13 ;  /* 0x000000000d3572ca */ /* 0x000fe200000e0000 */
[----:B------:R-:W-:Y:S02]  /*10b10*/  WARPGROUP.DEPBAR.LE gsb0, 0x0 ;  /* 0x00008000000079c5 */ /* 0x000fe40000010000 */
[----:B------:R-:W-:-:S06]  /*10b20*/  WARPGROUP.ARRIVE ;  /* 0x00000000000079c5 */ /* 0x000fcc0000000000 */
[----:B------:R-:W-:Y:S01]  /*10b30*/  HGMMA.64x16x16.F32 R72, gdesc[UR48], R72, gsb0 ;  /* 0x00200000304879f0 */ /* 0x000fe20008000848 */
[----:B------:R-:W-:Y:S01]  /*10b40*/  R2UR UR50, R14 ;  /* 0x000000000e3272ca */ /* 0x000fe200000e0000 */
[----:B------:R-:W-:Y:S01]  /*10b50*/  VIADD R14, R150, 0x4c0 ;  /* 0x000004c0960e7836 */ /* 0x000fe20000000000 */
[----:B------:R-:W-:Y:S02]  /*10b60*/  R2UR UR51, R15 ;  /* 0x000000000f3372ca */ /* 0x000fe400000e0000 */
[C---:B------:R-:W-:Y:S02]  /*10b70*/  R2UR UR48, R12.reuse ;  /* 0x000000000c3072ca */ /* 0x040fe400000e0000 */
[C---:B------:R-:W-:Y:S02]  /*10b80*/  R2UR UR49, R13.reuse ;  /* 0x000000000d3172ca */ /* 0x040fe400000e0000 */
[----:B------:R-:W-:Y:S02]  /*10b90*/  R2UR UR44, R12 ;  /* 0x000000000c2c72ca */ /* 0x000fe400000e0000 */
[----:B------:R-:W-:-:S02]  /*10ba0*/  R2UR UR45, R13 ;  /* 0x000000000d2d72ca */ /* 0x000fc400000e0000 */
[----:B------:R-:W-:Y:S02]  /*10bb0*/  MOV R15, 0x80000020 ;  /* 0x80000020000f7802 */ /* 0x000fe40000000f00 */
[----:B------:R-:W-:Y:S01]  /*10bc0*/  R2UR UR26, R14 ;  /* 0x000000000e1a72ca */ /* 0x000fe200000e0000 */
[----:B------:R-:W-:Y:S01]  /*10bd0*/  VIADD R14, R150, 0x500 ;  /* 0x00000500960e7836 */ /* 0x000fe20000000000 */
[----:B------:R-:W-:Y:S01]  /*10be0*/  R2UR UR27, R15 ;  /* 0x000000000f1b72ca */ /* 0x000fe200000e0000 */
[----:B------:R-:W-:-:S03]  /*10bf0*/  IMAD.MOV.U32 R15, RZ, RZ, -0x7fffffe0 ;  /* 0x80000020ff0f7424 */ /* 0x000fc600078e00ff */
[----:B------:R-:W-:Y:S01]  /*10c00*/  R2UR UR30, R14 ;  /* 0x000000000e1e72ca */ /* 0x000fe200000e0000 */
[----:B------:R-:W-:Y:S01]  /*10c10*/  VIADD R14, R150, 0x540 ;  /* 0x00000540960e7836 */ /* 0x000fe20000000000 */
[----:B------:R-:W-:Y:S01]  /*10c20*/  R2UR UR31, R15 ;  /* 0x000000000f1f72ca */ /* 0x000fe200000e0000 */
[----:B------:R-:W-:-:S03]  /*10c30*/  IMAD.MOV.U32 R15, RZ, RZ, -0x7fffffe0 ;  /* 0x80000020ff0f7424 */ /* 0x000fc600078e00ff */
[----:B------:R-:W-:Y:S01]  /*10c40*/  R2UR UR34, R14 ;  /* 0x000000000e2272ca */ /* 0x000fe200000e0000 */
[----:B------:R-:W-:Y:S01]  /*10c50*/  VIADD R14, R150, 0x580 ;  /* 0x00000580960e7836 */ /* 0x000fe20000000000 */
[----:B------:R-:W-:Y:S01]  /*10c60*/  MOV R157, UR26 ;  /* 0x0000001a009d7c02 */ /* 0x000fe20008000f00 */
[----:B------:R-:W-:Y:S01]  /*10c70*/  UMOV UR26, UR56 ;  /* 0x00000038001a7c82 */ /* 0x000fe20008000000 */
[----:B------:R-:W-:Y:S01]  /*10c80*/  MOV R17, UR27 ;  /* 0x0000001b00117c02 */ /* 0x000fe20008000f00 */
[----:B------:R-:W-:Y:S01]  /*10c90*/  UMOV UR27, UR57 ;  /* 0x00000039001b7c82 */ /* 0x000fe20008000000 */
[----:B------:R-:W-:Y:S02]  /*10ca0*/  WARPGROUP.DEPBAR.LE gsb0, 0x0 ;  /* 0x00008000000079c5 */ /* 0x000fe40000010000 */
[----:B------:R-:W-:Y:S01]  /*10cb0*/  WARPGROUP.ARRIVE ;  /* 0x00000000000079c5 */ /* 0x000fe20000000000 */
[----:B------:R-:W-:Y:S01]  /*10cc0*/  R2UR UR35, R15 ;  /* 0x000000000f2372ca */ /* 0x000fe200000e0000 */
[----:B------:R-:W-:Y:S01]  /*10cd0*/  IMAD.MOV.U32 R15, RZ, RZ, -0x7fffffe0 ;  /* 0x80000020ff0f7424 */ /* 0x000fe200078e00ff */
[----:B------:R-:W-:Y:S01]  /*10ce0*/  R2UR UR38, R14 ;  /* 0x000000000e2672ca */ /* 0x000fe200000e0000 */
[----:B------:R-:W-:Y:S01]  /*10cf0*/  IMAD.MOV.U32 R14, RZ, RZ, R21 ;  /* 0x000000ffff0e7224 */ /* 0x000fe200078e0015 */
[----:B------:R-:W-:Y:S01]  /*10d00*/  R2UR UR36, R10 ;  /* 0x000000000a2472ca */ /* 0x000fe200000e0000 */
[----:B------:R-:W-:Y:S01]  /*10d10*/  HGMMA.64x16x16.F32 R136, gdesc[UR20], R136, gsb0 ;  /* 0x00200000148879f0 */ /* 0x000fe20008000888 */
[----:B------:R-:W-:Y:S01]  /*10d20*/  UMOV UR22, UR4 ;  /* 0x0000000400167c82 */ /* 0x000fe20008000000 */
[----:B------:R-:W-:Y:S01]  /*10d30*/  UMOV UR23, UR5 ;  /* 0x0000000500177c82 */ /* 0x000fe20008000000 */
[----:B------:R-:W-:-:S02]  /*10d40*/  R2UR UR56, R12 ;  /* 0x000000000c3872ca */ /* 0x000fc400000e0000 */
[----:B------:R-:W-:Y:S02]  /*10d50*/  R2UR UR57, R13 ;  /* 0x000000000d3972ca */ /* 0x000fe400000e0000 */
[----:B------:R-:W-:Y:S02]  /*10d60*/  R2UR UR39, R15 ;  /* 0x000000000f2772ca */ /* 0x000fe400000e0000 */
[----:B------:R-:W-:Y:S02]  /*10d70*/  R2UR UR37, R11 ;  /* 0x000000000b2572ca */ /* 0x000fe400000e0000 */
[----:B------:R-:W-:Y:S02]  /*10d80*/  MOV R20, UR38 ;  /* 0x0000002600147c02 */ /* 0x000fe40008000f00 */
[----:B------:R-:W-:Y:S02]  /*10d90*/  MOV R152, UR35 ;  /* 0x0000002300987c02 */ /* 0x000fe40008000f00 */
[----:B------:R-:W-:-:S02]  /*10da0*/  MOV R151, UR34 ;  /* 0x0000002200977c02 */ /* 0x000fc40008000f00 */
[C---:B------:R-:W-:Y:S02]  /*10db0*/  R2UR UR32, R10.reuse ;  /* 0x000000000a2072ca */ /* 0x040fe400000e0000 */
[C---:B------:R-:W-:Y:S02]  /*10dc0*/  R2UR UR33, R11.reuse ;  /* 0x000000000b2172ca */ /* 0x040fe400000e0000 */
[----:B------:R-:W-:Y:S02]  /*10dd0*/  R2UR UR28, R10 ;  /* 0x000000000a1c72ca */ /* 0x000fe400000e0000 */
[----:B------:R-:W-:Y:S02]  /*10de0*/  R2UR UR29, R11 ;  /* 0x000000000b1d72ca */ /* 0x000fe400000e0000 */
[----:B------:R-:W-:Y:S01]  /*10df0*/  MOV R156, UR31 ;  /* 0x0000001f009c7c02 */ /* 0x000fe20008000f00 */
[----:B------:R-:W-:Y:S01]  /*10e00*/  UMOV UR31, UR61 ;  /* 0x0000003d001f7c82 */ /* 0x000fe20008000000 */
[----:B------:R-:W-:Y:S01]  /*10e10*/  MOV R153, UR30 ;  /* 0x0000001e00997c02 */ /* 0x000fe20008000f00 */
[----:B------:R-:W-:Y:S01]  /*10e20*/  UMOV UR30, UR60 ;  /* 0x0000003c001e7c82 */ /* 0x000fe20008000000 */
[----:B------:R-:W-:-:S02]  /*10e30*/  WARPGROUP.DEPBAR.LE gsb0, 0x0 ;  /* 0x00008000000079c5 */ /* 0x000fc40000010000 */
[----:B------:R-:W-:Y:S01]  /*10e40*/  WARPGROUP.ARRIVE ;  /* 0x00000000000079c5 */ /* 0x000fe20000000000 */
[----:B------:R-:W-:Y:S02]  /*10e50*/  R2UR UR4, R12 ;  /* 0x000000000c0472ca */ /* 0x000fe400000e0000 */
[----:B------:R-:W-:Y:S02]  /*10e60*/  R2UR UR5, R13 ;  /* 0x000000000d0572ca */ /* 0x000fe400000e0000 */
[----:B------:R-:W-:Y:S01]  /*10e70*/  MOV R21, UR39 ;  /* 0x0000002700157c02 */ /* 0x000fe20008000f00 */
[----:B------:R-:W-:Y:S01]  /*10e80*/  HGMMA.64x16x16.F32 R128, gdesc[UR52], R128, gsb0 ;  /* 0x00200000348079f0 */ /* 0x000fe20008000880 */
[----:B------:R-:W-:Y:S02]  /*10e90*/  R2UR UR38, R146 ;  /* 0x00000000922672ca */ /* 0x000fe400000e0000 */
[----:B------:R-:W-:Y:S02]  /*10ea0*/  R2UR UR39, R147 ;  /* 0x00000000932772ca */ /* 0x000fe400000e0000 */
[----:B------:R-:W-:-:S02]  /*10eb0*/  R2UR UR34, R148 ;  /* 0x00000000942272ca */ /* 0x000fc400000e0000 */
[----:B------:R-:W-:Y:S02]  /*10ec0*/  R2UR UR35, R149 ;  /* 0x00000000952372ca */ /* 0x000fe400000e0000 */
[C---:B------:R-:W-:Y:S02]  /*10ed0*/  R2UR UR24, R10.reuse ;  /* 0x000000000a1872ca */ /* 0x040fe400000e0000 */
[C---:B------:R-:W-:Y:S02]  /*10ee0*/  R2UR UR25, R11.reuse ;  /* 0x000000000b1972ca */ /* 0x040fe400000e0000 */
[C---:B------:R-:W-:Y:S02]  /*10ef0*/  R2UR UR20, R10.reuse ;  /* 0x000000000a1472ca */ /* 0x040fe400000e0000 */
[----:B------:R-:W-:Y:S02]  /*10f00*/  R2UR UR21, R11 ;  /* 0x000000000b1572ca */ /* 0x000fe400000e0000 */
[----:B------:R-:W-:-:S02]  /*10f10*/  R2UR UR12, R10 ;  /* 0x000000000a0c72ca */ /* 0x000fc400000e0000 */
[C---:B------:R-:W-:Y:S02]  /*10f20*/  R2UR UR13, R11.reuse ;  /* 0x000000000b0d72ca */ /* 0x040fe400000e0000 */
[----:B------:R-:W-:Y:S02]  /*10f30*/  R2UR UR16, R10 ;  /* 0x000000000a1072ca */ /* 0x000fe400000e0000 */
[----:B------:R-:W-:Y:S01]  /*10f40*/  R2UR UR17, R11 ;  /* 0x000000000b1172ca */ /* 0x000fe200000e0000 */
[----:B------:R-:W-:Y:S01]  /*10f50*/  IMAD.MOV.U32 R15, RZ, RZ, -0x7fffffe0 ;  /* 0x80000020ff0f7424 */ /* 0x000fe200078e00ff */
[----:B------:R-:W-:Y:S02]  /*10f60*/  R2UR UR61, R14 ;  /* 0x000000000e3d72ca */ /* 0x000fe400000e0000 */
[----:B------:R-:W-:Y:S01]  /*10f70*/  R2UR UR60, R26 ;  /* 0x000000001a3c72ca */ /* 0x000fe200000e0000 */
[----:B------:R-:W-:Y:S02]  /*10f80*/  WARPGROUP.DEPBAR.LE gsb0, 0x0 ;  /* 0x00008000000079c5 */ /* 0x000fe40000010000 */
[----:B------:R-:W-:Y:S01]  /*10f90*/  WARPGROUP.ARRIVE ;  /* 0x00000000000079c5 */ /* 0x000fe20000000000 */
[----:B------:R-:W-:-:S02]  /*10fa0*/  R2UR UR55, R25 ;  /* 0x00000000193772ca */ /* 0x000fc400000e0000 */
[----:B------:R-:W-:Y:S02]  /*10fb0*/  R2UR UR54, R24 ;  /* 0x00000000183672ca */ /* 0x000fe400000e0000 */
[----:B------:R-:W-:Y:S01]  /*10fc0*/  R2UR UR52, R12 ;  /* 0x000000000c3472ca */ /* 0x000fe200000e0000 */
[----:B------:R-:W-:Y:S01]  /*10fd0*/  HGMMA.64x16x16.F32 R120, gdesc[UR40], R120, gsb0 ;  /* 0x00200000287879f0 */ /* 0x000fe20008000878 */
[----:B------:R-:W-:Y:S01]  /*10fe0*/  R2UR UR53, R13 ;  /* 0x000000000d3572ca */ /* 0x000fe200000e0000 */
[----:B------:R-:W-:Y:S01]  /*10ff0*/  VIADD R14, R150, 0x5c0 ;  /* 0x000005c0960e7836 */ /* 0x000fe20000000000 */
[----:B------:R0:W5:Y:S01]  /*11000*/  LDL.LU R26, [R1+0xe8] ;  /* 0x0000e800011a7983 */ /* 0x0001620000300800 */
[----:B------:R-:W-:Y:S02]  /*11010*/  WARPGROUP.DEPBAR.LE gsb0, 0x0 ;  /* 0x00008000000079c5 */ /* 0x000fe40000010000 */
[----:B------:R-:W-:Y:S01]  /*11020*/  WARPGROUP.ARRIVE ;  /* 0x00000000000079c5 */ /* 0x000fe20000000000 */
[----:B------:R-:W-:Y:S01]  /*11030*/  R2UR UR42, R14 ;  /* 0x000000000e2a72ca */ /* 0x000fe200000e0000 */
[----:B------:R0:W5:Y:S04]  /*11040*/  LDL.LU R25, [R1+0xe4] ;  /* 0x0000e40001197983 */ /* 0x0001680000300800 */
[----:B------:R-:W-:Y:S01]  /*11050*/  HGMMA.64x16x16.F32 R112, gdesc[UR8], R112, gsb0 ;  /* 0x00200000087079f0 */ /* 0x000fe20008000870 */
[----:B------:R-:W-:-:S02]  /*11060*/  R2UR UR43, R15 ;  /* 0x000000000f2b72ca */ /* 0x000fc400000e0000 */
[----:B------:R-:W-:Y:S02]  /*11070*/  R2UR UR40, R6 ;  /* 0x00000000062872ca */ /* 0x000fe400000e0000 */
[----:B------:R-:W-:Y:S01]  /*11080*/  R2UR UR41, R7 ;  /* 0x00000000072972ca */ /* 0x000fe200000e0000 */
[----:B------:R-:W-:Y:S01]  /*11090*/  VIADD R14, R150, 0x600 ;  /* 0x00000600960e7836 */ /* 0x000fe20000000000 */
[----:B------:R0:W5:Y:S01]  /*110a0*/  LDL.LU R24, [R1+0xe0] ;  /* 0x0000e00001187983 */ /* 0x0001620000300800 */
[----:B------:R-:W-:Y:S01]  /*110b0*/  R2UR UR11, R23 ;  /* 0x00000000170b72ca */ /* 0x000fe200000e0000 */
[----:B------:R-:W-:Y:S02]  /*110c0*/  WARPGROUP.DEPBAR.LE gsb0, 0x0 ;  /* 0x00008000000079c5 */ /* 0x000fe40000010000 */
[----:B------:R-:W-:Y:S01]  /*110d0*/  WARPGROUP.ARRIVE ;  /* 0x00000000000079c5 */ /* 0x000fe20000000000 */
[----:B------:R-:W-:Y:S02]  /*110e0*/  R2UR UR10, R22 ;  /* 0x00000000160a72ca */ /* 0x000fe400000e0000 */
[----:B------:R-:W-:-:S02]  /*110f0*/  R2UR UR8, R10 ;  /* 0x000000000a0872ca */ /* 0x000fc400000e0000 */
[----:B------:R-:W-:Y:S01]  /*11100*/  R2UR UR9, R11 ;  /* 0x000000000b0972ca */ /* 0x000fe200000e0000 */
[----:B------:R-:W-:Y:S01]  /*11110*/  HGMMA.64x16x16.F32 R104, gdesc[UR4], R104, gsb0 ;  /* 0x00200000046879f0 */ /* 0x000fe20008000868 */
[----:B------:R-:W-:Y:S01]  /*11120*/  IMAD.MOV.U32 R15, RZ, RZ, -0x7fffffe0 ;  /* 0x80000020ff0f7424 */ /* 0x000fe200078e00ff */
[----:B------:R0:W5:Y:S01]  /*11130*/  LDL.LU R23, [R1+0xdc] ;  /* 0x0000dc0001177983 */ /* 0x0001620000300800 */
[----:B------:R-:W-:Y:S02]  /*11140*/  R2UR UR7, R19 ;  /* 0x00000000130772ca */ /* 0x000fe400000e0000 */
[----:B------:R-:W-:Y:S01]  /*11150*/  R2UR UR6, R18 ;  /* 0x00000000120672ca */ /* 0x000fe200000e0000 */
[----:B------:R0:W5:Y:S01]  /*11160*/  LDL.LU R22, [R1+0xd8] ;  /* 0x0000d80001167983 */ /* 0x0001620000300800 */
[----:B------:R-:W-:Y:S02]  /*11170*/  R2UR UR4, R10 ;  /* 0x000000000a0472ca */ /* 0x000fe400000e0000 */
[----:B------:R-:W-:Y:S01]  /*11180*/  R2UR UR5, R11 ;  /* 0x000000000b0572ca */ /* 0x000fe200000e0000 */
[----:B------:R0:W5:Y:S04]  /*11190*/  LDL.LU R19, [R1+0xd4] ;  /* 0x0000d40001137983 */ /* 0x0001680000300800 */
[----:B------:R0:W5:Y:S01]  /*111a0*/  LDL.LU R18, [R1+0xd0] ;  /* 0x0000d00001127983 */ /* 0x0001620000300800 */
[----:B------:R-:W-:-:S02]  /*111b0*/  WARPGROUP.DEPBAR.LE gsb0, 0x0 ;  /* 0x00008000000079c5 */ /* 0x000fc40000010000 */
        /* <DEDUP_REMOVED lines=38> */
[----:B------:R-:W-:Y:S02]  /*11420*/  R2UR UR23, R16 ;  /* 0x00000000101772ca */ /* 0x000fe400000e0000 */
[----:B------:R-:W-:Y:S02]  /*11430*/  R2UR UR22, R0 ;  /* 0x00000000001672ca */ /* 0x000fe400000e0000 */
[----:B------:R-:W-:Y:S02]  /*11440*/  R2UR UR20, R6 ;  /* 0x00000000061472ca */ /* 0x000fe400000e0000 */
[----:B------:R-:W-:Y:S01]  /*11450*/  R2UR UR21, R7 ;  /* 0x00000000071572ca */ /* 0x000fe200000e0000 */
[----:B------:R-:W-:Y:S02]  /*11460*/  WARPGROUP.DEPBAR.LE gsb0, 0x0 ;  /* 0x00008000000079c5 */ /* 0x000fe40000010000 */
[----:B------:R-:W-:-:S10]  /*11470*/  WARPGROUP.ARRIVE ;  /* 0x00000000000079c5 */ /* 0x000fd40000000000 */
[----:B------:R-:W-:Y:S01]  /*11480*/  HGMMA.64x16x16.F32 R136, gdesc[UR20], R136, gsb0 ;  /* 0x00200000148879f0 */ /* 0x000fe20008000888 */
[----:B------:R-:W-:Y:S02]  /*11490*/  R2UR UR27, R17 ;  /* 0x00000000111b72ca */ /* 0x000fe400000e0000 */
[----:B------:R-:W-:Y:S01]  /*114a0*/  R2UR UR26, R157 ;  /* 0x000000009d1a72ca */ /* 0x000fe200000e0000 */
[----:B------:R0:W5:Y:S01]  /*114b0*/  LDL.LU R17, [R1+0xcc] ;  /* 0x0000cc0001117983 */ /* 0x0001620000300800 */
[----:B------:R-:W-:Y:S02]  /*114c0*/  R2UR UR24, R6 ;  /* 0x00000000061872ca */ /* 0x000fe400000e0000 */
[----:B------:R-:W-:Y:S01]  /*114d0*/  R2UR UR25, R7 ;  /* 0x00000000071972ca */ /* 0x000fe200000e0000 */
[----:B------:R0:W5:Y:S01]  /*114e0*/  LDL.LU R16, [R1+0xc8] ;  /* 0x0000c80001107983 */ /* 0x0001620000300800 */
[----:B------:R-:W-:Y:S02]  /*114f0*/  R2UR UR31, R156 ;  /* 0x000000009c1f72ca */ /* 0x000fe400000e0000 */
[----:B------:R-:W-:Y:S01]  /*11500*/  R2UR UR30, R153 ;  /* 0x00000000991e72ca */ /* 0x000fe200000e0000 */
[----:B------:R0:W5:Y:S01]  /*11510*/  LDL.LU R0, [R1+0xc4] ;  /* 0x0000c40001007983 */ /* 0x0001620000300800 */
[----:B------:R-:W-:-:S02]  /*11520*/  WARPGROUP.DEPBAR.LE gsb0, 0x0 ;  /* 0x00008000000079c5 */ /* 0x000fc40000010000 */
[----:B------:R-:W-:-:S06]  /*11530*/  WARPGROUP.ARRIVE ;  /* 0x00000000000079c5 */ /* 0x000fcc0000000000 */
[----:B------:R-:W-:Y:S01]  /*11540*/  HGMMA.64x16x16.F32 R128, gdesc[UR24], R128, gsb0 ;  /* 0x00200000188079f0 */ /* 0x000fe20008000880 */
[----:B------:R-:W-:Y:S02]  /*11550*/  R2UR UR28, R6 ;  /* 0x00000000061c72ca */ /* 0x000fe400000e0000 */
[----:B------:R-:W-:Y:S01]  /*11560*/  R2UR UR29, R7 ;  /* 0x00000000071d72ca */ /* 0x000fe200000e0000 */
[----:B------:R-:W-:Y:S02]  /*11570*/  WARPGROUP.DEPBAR.LE gsb0, 0x0 ;  /* 0x00008000000079c5 */ /* 0x000fe40000010000 */
[----:B------:R-:W-:-:S10]  /*11580*/  WARPGROUP.ARRIVE ;  /* 0x00000000000079c5 */ /* 0x000fd40000000000 */
        /* <DEDUP_REMOVED lines=123> */
[----:B------:R-:W-:Y:S03]  /*11d40*/  HGMMA.64x16x16.F32 R72, gdesc[UR32], R72, gsb0 ;  /* 0x00200000204879f0 */ /* 0x000fe60008000848 */
[----:B------:R-:W-:Y:S02]  /*11d50*/  WARPGROUP.DEPBAR.LE gsb0, 0x0 ;  /* 0x00008000000079c5 */ /* 0x000fe40000010000 */
[----:B0-----:R-:W-:Y:S05]  /*11d60*/  @P2 BRA `(.L_x_521) ;  /* 0x0000000000282947 */ /* 0x001fea0003800000 */
[----:B------:R-:W-:Y:S05]  /*11d70*/  @!P0 BRA `(.L_x_522) ;  /* 0x0000000000048947 */ /* 0x000fea0003800000 */
[----:B------:R-:W-:Y:S01]  /*11d80*/  BPT.TRAP 0x1 ;  /* 0x000000040000795c */ /* 0x000fe20000300000 */
.L_x_522:
[----:B------:R-:W-:Y:S01]  /*11d90*/  SHF.L.U32 R14, R155, 0x1f, RZ ;  /* 0x0000001f9b0e7819 */ /* 0x000fe200000006ff */
[----:B-----5:R-:W-:-:S04]  /*11da0*/  IMAD R15, R0, 0x8, R16 ;  /* 0x00000008000f7824 */ /* 0x020fc800078e0210 */
[----:B------:R0:W1:Y:S01]  /*11db0*/  SYNCS.PHASECHK.TRANS64.TRYWAIT P2, [R15+URZ+0x31c50], R14 ;  /* 0x031c500e0f0075a7 */ /* 0x000062000804017f */
[----:B------:R-:W-:Y:S05]  /*11dc0*/  @!P0 BRA `(.L_x_523) ;  /* 0x0000000000048947 */ /* 0x000fea0003800000 */
[----:B------:R-:W-:Y:S01]  /*11dd0*/  BPT.TRAP 0x1 ;  /* 0x000000040000795c */ /* 0x000fe20000300000 */
.L_x_523:
[----:B-1----:R-:W-:Y:S05]  /*11de0*/  @P2 BRA `(.L_x_521) ;  /* 0x0000000000082947 */ /* 0x002fea0003800000 */
[----:B------:R-:W1:Y:S02]  /*11df0*/  SYNCS.PHASECHK.TRANS64.TRYWAIT P2, [R15+URZ+0x31c50], R14 ;  /* 0x031c500e0f0075a7 */ /* 0x000e64000804017f */
[----:B-1----:R-:W-:Y:S05]  /*11e00*/  @!P2 BRA `(.L_x_524) ;  /* 0x000000d000aca947 */ /* 0x002fea0003800000 */
.L_x_521:
[----:B------:R-:W-:Y:S05]  /*11e10*/  WARPSYNC.ALL ;  /* 0x0000000000007948 */ /* 0x000fea0003800000 */
[----:B------:R-:W-:Y:S01]  /*11e20*/  ULDC UR4, c[0x0][0x9d8] ;  /* 0x0002760000047ab9 */ /* 0x000fe20000000800 */
[----:B------:R-:W-:Y:S01]  /*11e30*/  STL [R1+0xcc], R4 ;  /* 0x0000cc0401007387 */ /* 0x000fe20000100800 */
[----:B------:R-:W-:Y:S01]  /*11e40*/  FMUL.FTZ R156, R136, UR4 ;  /* 0x00000004889c7c20 */ /* 0x000fe20008410000 */
[----:B------:R-:W-:Y:S01]  /*11e50*/  FMUL.FTZ R155, R137, UR4 ;  /* 0x00000004899b7c20 */ /* 0x000fe20008410000 */
[----:B------:R-:W-:Y:S01]  /*11e60*/  FMUL.FTZ R147, R140, UR4 ;  /* 0x000000048c937c20 */ /* 0x000fe20008410000 */
[----:B------:R-:W-:Y:S01]  /*11e70*/  FMUL.FTZ R146, R141, UR4 ;  /* 0x000000048d927c20 */ /* 0x000fe20008410000 */
[----:B------:R-:W-:Y:S01]  /*11e80*/  FMUL.FTZ R138, R138, UR4 ;  /* 0x000000048a8a7c20 */ /* 0x000fe20008410000 */
[----:B------:R-:W-:Y:S01]  /*11e90*/  FMUL.FTZ R141, R128, UR4 ;  /* 0x00000004808d7c20 */ /* 0x000fe20008410000 */
[----:B------:R-:W0:Y:S01]  /*11ea0*/  MUFU.TANH R156, R156 ;  /* 0x0000009c009c7308 */ /* 0x000e220000002400 */
[----:B------:R-:W-:Y:S01]  /*11eb0*/  STL [R1+0xc8], R3 ;  /* 0x0000c80301007387 */ /* 0x000fe20000100800 */
[----:B------:R-:W-:Y:S01]  /*11ec0*/  FMUL.FTZ R137, R132, UR4 ;  /* 0x0000000484897c20 */ /* 0x000fe20008410000 */
[----:B------:R-:W-:Y:S01]  /*11ed0*/  FMUL.FTZ R136, R133, UR4 ;  /* 0x0000000485887c20 */ /* 0x000fe20008410000 */
[----:B------:R-:W-:Y:S01]  /*11ee0*/  FMUL.FTZ R128, R121, UR4 ;  /* 0x0000000479807c20 */ /* 0x000fe20008410000 */
[----:B------:R2:W-:Y:S01]  /*11ef0*/  STL [R1+0xc4], R2 ;  /* 0x0000c40201007387 */ /* 0x0005e20000100800 */
[----:B------:R-:W-:Y:S01]  /*11f00*/  FMUL.FTZ R20, R125, UR4 ;  /* 0x000000047d147c20 */ /* 0x000fe20008410000 */
[----:B------:R-:W-:Y:S01]  /*11f10*/  FMUL.FTZ R125, R112, UR4 ;  /* 0x00000004707d7c20 */ /* 0x000fe20008410000 */
[----:B------:R-:W3:Y:S01]  /*11f20*/  MUFU.TANH R155, R155 ;  /* 0x0000009b009b7308 */ /* 0x000ee20000002400 */
[----:B------:R-:W-:Y:S01]  /*11f30*/  FMUL.FTZ R21, R116, UR4 ;  /* 0x0000000474157c20 */ /* 0x000fe20008410000 */
[----:B------:R-:W-:Y:S01]  /*11f40*/  FMUL.FTZ R112, R117, UR4 ;  /* 0x0000000475707c20 */ /* 0x000fe20008410000 */
[----:B------:R-:W-:Y:S01]  /*11f50*/  FMUL.FTZ R104, R104, UR4 ;  /* 0x0000000468687c20 */ /* 0x000fe20008410000 */
[----:B------:R-:W-:Y:S01]  /*11f60*/  FMUL.FTZ R105, R105, UR4 ;  /* 0x0000000469697c20 */ /* 0x000fe20008410000 */
[----:B------:R-:W-:Y:S01]  /*11f70*/  FMUL.FTZ R108, R108, UR4 ;  /* 0x000000046c6c7c20 */ /* 0x000fe20008410000 */
[----:B------:R-:W-:Y:S01]  /*11f80*/  FMUL.FTZ R109, R109, UR4 ;  /* 0x000000046d6d7c20 */ /* 0x000fe20008410000 */
[----:B------:R-:W-:Y:S01]  /*11f90*/  FMUL.FTZ R96, R96, UR4 ;  /* 0x0000000460607c20 */ /* 0x000fe20008410000 */
[----:B------:R-:W4:Y:S01]  /*11fa0*/  MUFU.TANH R147, R147 ;  /* 0x0000009300937308 */ /* 0x000f220000002400 */
[----:B01----:R-:W-:Y:S01]  /*11fb0*/  FMNMX.FTZ R14, R156, R154, !PT ;  /* 0x0000009a9c0e7209 */ /* 0x003fe20007810000 */
[----:B------:R-:W-:Y:S01]  /*11fc0*/  FMUL.FTZ R97, R97, UR4 ;  /* 0x0000000461617c20 */ /* 0x000fe20008410000 */
[----:B------:R-:W-:Y:S01]  /*11fd0*/  FMUL.FTZ R100, R100, UR4 ;  /* 0x0000000464647c20 */ /* 0x000fe20008410000 */
[----:B------:R-:W-:Y:S01]  /*11fe0*/  FMUL.FTZ R101, R101, UR4 ;  /* 0x0000000465657c20 */ /* 0x000fe20008410000 */
[----:B------:R-:W-:Y:S01]  /*11ff0*/  FMUL.FTZ R116, R89, UR4 ;  /* 0x0000000459747c20 */ /* 0x000fe20008410000 */
[----:B------:R-:W-:Y:S01]  /*12000*/  FMUL.FTZ R92, R92, UR4 ;  /* 0x000000045c5c7c20 */ /* 0x000fe20008410000 */
[----:B------:R-:W-:Y:S01]  /*12010*/  FMUL.FTZ R117, R93, UR4 ;  /* 0x000000045d757c20 */ /* 0x000fe20008410000 */
[----:B------:R-:W0:Y:S01]  /*12020*/  MUFU.TANH R146, R146 ;  /* 0x0000009200927308 */ /* 0x000e220000002400 */
[----:B---3--:R-:W-:Y:S01]  /*12030*/  FMNMX.FTZ R14, R155, R14, !PT ;  /* 0x0000000e9b0e7209 */ /* 0x008fe20007810000 */
[----:B------:R-:W-:Y:S01]  /*12040*/  FMUL.FTZ R140, R80, UR4 ;  /* 0x00000004508c7c20 */ /* 0x000fe20008410000 */
[----:B------:R-:W-:Y:S01]  /*12050*/  FMUL.FTZ R151, R81, UR4 ;  /* 0x0000000451977c20 */ /* 0x000fe20008410000 */
[----:B------:R-:W-:Y:S01]  /*12060*/  FMUL.FTZ R150, R84, UR4 ;  /* 0x0000000454967c20 */ /* 0x000fe20008410000 */
[----:B------:R-:W-:Y:S01]  /*12070*/  FMUL.FTZ R148, R85, UR4 ;  /* 0x0000000455947c20 */ /* 0x000fe20008410000 */
[----:B------:R-:W-:Y:S01]  /*12080*/  FMUL.FTZ R149, R72, UR4 ;  /* 0x0000000448957c20 */ /* 0x000fe20008410000 */
[----:B------:R-:W-:Y:S01]  /*12090*/  FMUL.FTZ R152, R73, UR4 ;  /* 0x0000000449987c20 */ /* 0x000fe20008410000 */
[----:B--2---:R1:W2:Y:S01]  /*120a0*/  MUFU.TANH R2, R138 ;  /* 0x0000008a00027308 */ /* 0x0042a20000002400 */
[----:B----4-:R-:W-:Y:S01]  /*120b0*/  FMNMX.FTZ R14, R147, R14, !PT ;  /* 0x0000000e930e7209 */ /* 0x010fe20007810000 */
[----:B------:R-:W-:Y:S01]  /*120c0*/  FMUL.FTZ R153, R76, UR4 ;  /* 0x000000044c997c20 */ /* 0x000fe20008410000 */
[----:B------:R-:W-:Y:S01]  /*120d0*/  FMUL.FTZ R121, R77, UR4 ;  /* 0x000000044d797c20 */ /* 0x000fe20008410000 */
[----:B------:R-:W-:Y:S01]  /*120e0*/  FMUL.FTZ R123, R123, UR4 ;  /* 0x000000047b7b7c20 */ /* 0x000fe20008410000 */
[----:B------:R-:W-:Y:S01]  /*120f0*/  FMUL.FTZ R114, R114, UR4 ;  /* 0x0000000472727c20 */ /* 0x000fe20008410000 */
[----:B------:R-:W-:Y:S01]  /*12100*/  FMUL.FTZ R127, R127, UR4 ;  /* 0x000000047f7f7c20 */ /* 0x000fe20008410000 */
[----:B------:R-:W-:Y:S01]  /*12110*/  FMUL.FTZ R122, R122, UR4 ;  /* 0x000000047a7a7c20 */ /* 0x000fe20008410000 */
[----:B------:R-:W3:Y:S01]  /*12120*/  MUFU.TANH R141, R141 ;  /* 0x0000008d008d7308 */ /* 0x000ee20000002400 */
[----:B-1----:R-:W-:Y:S01]  /*12130*/  FMUL.FTZ R138, R129, UR4 ;  /* 0x00000004818a7c20 */ /* 0x002fe20008410000 */
[----:B------:R-:W-:Y:S01]  /*12140*/  FMUL.FTZ R129, R120, UR4 ;  /* 0x0000000478817c20 */ /* 0x000fe20008410000 */
[----:B0-----:R-:W-:Y:S01]  /*12150*/  FMNMX.FTZ R14, R146, R14, !PT ;  /* 0x0000000e920e7209 */ /* 0x001fe20007810000 */
[----:B------:R-:W-:Y:S01]  /*12160*/  FMUL.FTZ R120, R124, UR4 ;  /* 0x000000047c787c20 */ /* 0x000fe20008410000 */
[----:B------:R-:W-:Y:S01]  /*12170*/  FMUL.FTZ R124, R113, UR4 ;  /* 0x00000004717c7c20 */ /* 0x000fe20008410000 */
[----:B------:R-:W-:Y:S01]  /*12180*/  FMUL.FTZ R113, R88, UR4 ;  /* 0x0000000458717c20 */ /* 0x000fe20008410000 */
[----:B------:R-:W-:Y:S01]  /*12190*/  ULDC UR5, c[0x0][0x988] ;  /* 0x0002620000057ab9 */ /* 0x000fe20000000800 */
[----:B------:R-:W0:Y:S01]  /*121a0*/  MUFU.TANH R138, R138 ;  /* 0x0000008a008a7308 */ /* 0x000e220000002400 */
[----:B------:R-:W-:Y:S01]  /*121b0*/  FMUL.FTZ R139, R139, UR4 ;  /* 0x000000048b8b7c20 */ /* 0x000fe20008410000 */
[----:B--2---:R-:W-:Y:S01]  /*121c0*/  STL [R1+0x4c], R2 ;  /* 0x00004c0201007387 */ /* 0x004fe20000100800 */
[----:B------:R-:W-:Y:S01]  /*121d0*/  FMUL.FTZ R134, R134, UR4 ;  /* 0x0000000486867c20 */ /* 0x000fe20008410000 */
[----:B------:R-:W-:Y:S01]  /*121e0*/  FMUL.FTZ R143, R143, UR4 ;  /* 0x000000048f8f7c20 */ /* 0x000fe20008410000 */
[----:B------:R-:W-:Y:S01]  /*121f0*/  FMUL.FTZ R135, R135, UR4 ;  /* 0x0000000487877c20 */ /* 0x000fe20008410000 */
[----:B------:R-:W-:Y:S01]  /*12200*/  FMUL.FTZ R126, R126, UR4 ;  /* 0x000000047e7e7c20 */ /* 0x000fe20008410000 */
[----:B------:R-:W-:Y:S01]  /*12210*/  FMUL.FTZ R157, R115, UR4 ;  /* 0x00000004739d7c20 */ /* 0x000fe20008410000 */
[----:B------:R-:W1:Y:S01]  /*12220*/  MUFU.TANH R137, R137 ;  /* 0x0000008900897308 */ /* 0x000e620000002400 */
[----:B---3--:R-:W-:Y:S01]  /*12230*/  FMNMX.FTZ R14, R141, R14, !PT ;  /* 0x0000000e8d0e7209 */ /* 0x008fe20007810000 */
[----:B------:R-:W-:Y:S01]  /*12240*/  FMUL.FTZ R131, R131, UR4 ;  /* 0x0000000483837c20 */ /* 0x000fe20008410000 */
[----:B------:R-:W-:Y:S01]  /*12250*/  FMUL.FTZ R142, R142, UR4 ;  /* 0x000000048e8e7c20 */ /* 0x000fe20008410000 */
[----:B------:R-:W-:-:S04]  /*12260*/  FMUL.FTZ R130, R130, UR4 ;  /* 0x0000000482827c20 */ /* 0x000fc80008410000 */
        /* <DEDUP_REMOVED lines=58> */
[----:B------:R1:W3:Y:S01]  /*12610*/  MUFU.TANH R81, R123 ;  /* 0x0000007b00517308 */ /* 0x0002e20000002400 */
[----:B--2---:R-:W-:-:S07]  /*12620*/  FMNMX.FTZ R14, R153, R14, !PT ;  /* 0x0000000e990e7209 */ /* 0x004fce0007810000 */
[----:B------:R-:W2:Y:S01]  /*12630*/  MUFU.TANH R80, R114 ;  /* 0x0000007200507308 */ /* 0x000ea20000002400 */
[----:B0-----:R-:W-:Y:S01]  /*12640*/  FMNMX.FTZ R14, R121, R14, !PT ;  /* 0x0000000e790e7209 */ /* 0x001fe20007810000 */
[----:B-1----:R-:W4:Y:S04]  /*12650*/  LDL.LU R123, [R1+0x4c] ;  /* 0x00004c00017b7983 */ /* 0x002f280000300800 */
[----:B------:R-:W0:Y:S02]  /*12660*/  SHFL.BFLY PT, R15, R14, 0x2, 0x1f ;  /* 0x0c401f000e0f7f89 */ /* 0x000e2400000e0000 */
[----:B------:R-:W1:Y:S08]  /*12670*/  MUFU.TANH R88, R127 ;  /* 0x0000007f00587308 */ /* 0x000e700000002400 */
[----:B------:R-:W-:Y:S08]  /*12680*/  MUFU.TANH R84, R122 ;  /* 0x0000007a00547308 */ /* 0x000ff00000002400 */
[----:B------:R3:W-:Y:S01]  /*12690*/  MUFU.TANH R4, R139 ;  /* 0x0000008b00047308 */ /* 0x0007e20000002400 */
[----:B0-----:R-:W-:-:S07]  /*126a0*/  FMNMX.FTZ R14, R14, R15, !PT ;  /* 0x0000000f0e0e7209 */ /* 0x001fce0007810000 */
[----:B------:R-:W0:Y:S01]  /*126b0*/  MUFU.TANH R85, R134 ;  /* 0x0000008600557308 */ /* 0x000e220000002400 */
[----:B------:R-:W2:Y:S01]  /*126c0*/  SHFL.BFLY PT, R15, R14, 0x1, 0x1f ;  /* 0x0c201f000e0f7f89 */ /* 0x000ea200000e0000 */
[----:B---3--:R-:W-:-:S06]  /*126d0*/  FMUL.FTZ R139, R118, UR4 ;  /* 0x00000004768b7c20 */ /* 0x008fcc0008410000 */
[----:B------:R-:W-:Y:S08]  /*126e0*/  MUFU.TANH R2, R143 ;  /* 0x0000008f00027308 */ /* 0x000ff00000002400 */
[----:B------:R-:W3:Y:S08]  /*126f0*/  MUFU.TANH R72, R135 ;  /* 0x0000008700487308 */ /* 0x000ef00000002400 */
[----:B------:R0:W-:Y:S01]  /*12700*/  MUFU.TANH R93, R131 ;  /* 0x00000083005d7308 */ /* 0x0001e20000002400 */
[----:B--2---:R-:W-:Y:S01]  /*12710*/  FMNMX.FTZ R14, R14, R15, !PT ;  /* 0x0000000f0e0e7209 */ /* 0x004fe20007810000 */
[----:B------:R-:W-:-:S04]  /*12720*/  IMAD.U32 R15, RZ, RZ, UR5 ;  /* 0x00000005ff0f7e24 */ /* 0x000fc8000f8e00ff */
[C---:B------:R-:W-:Y:S01]  /*12730*/  FADD.FTZ R122, -R14.reuse, R154 ;  /* 0x0000009a0e7a7221 */ /* 0x040fe20000010100 */
[-C--:B------:R-:W-:Y:S01]  /*12740*/  FMUL.FTZ R154, R14, R15.reuse ;  /* 0x0000000f0e9a7220 */ /* 0x080fe20000410000 */
[----:B------:R-:W-:Y:S03]  /*12750*/  MUFU.TANH R3, R142 ;  /* 0x0000008e00037308 */ /* 0x000fe60000002400 */
[-CC-:B------:R-:W-:Y:S01]  /*12760*/  FFMA.FTZ R127, R120, R15.reuse, -R154.reuse ;  /* 0x0000000f787f7223 */ /* 0x180fe2000001089a */
[----:B------:R-:W-:Y:S02]  /*12770*/  IMAD.MOV.U32 R120, RZ, RZ, R81 ;  /* 0x000000ffff787224 */ /* 0x000fe400078e0051 */
[-C--:B------:R-:W-:Y:S01]  /*12780*/  FFMA.FTZ R81, R112, R15.reuse, -R154 ;  /* 0x0000000f70517223 */ /* 0x080fe2000001089a */
[----:B------:R-:W-:Y:S02]  /*12790*/  IMAD.MOV.U32 R112, RZ, RZ, R80 ;  /* 0x000000ffff707224 */ /* 0x000fe400078e0050 */
[-CC-:B------:R-:W-:Y:S01]  /*127a0*/  FFMA.FTZ R80, R105, R15.reuse, -R154.reuse ;  /* 0x0000000f69507223 */ /* 0x180fe2000001089a */
[-C--:B------:R-:W-:Y:S01]  /*127b0*/  FFMA.FTZ R118, R155, R15.reuse, -R154 ;  /* 0x0000000f9b767223 */ /* 0x080fe2000001089a */
[----:B-1----:R-:W-:Y:S01]  /*127c0*/  IMAD.MOV.U32 R105, RZ, RZ, R88 ;  /* 0x000000ffff697224 */ /* 0x002fe200078e0058 */
[----:B------:R-:W4:Y:S01]  /*127d0*/  LDL.LU R155, [R1+0x2c] ;  /* 0x00002c00019b7983 */ /* 0x000f220000300800 */
[-CC-:B------:R-:W-:Y:S01]  /*127e0*/  FFMA.FTZ R88, R108, R15.reuse, -R154.reuse ;  /* 0x0000000f6c587223 */ /* 0x180fe2000001089a */
[----:B------:R-:W-:Y:S02]  /*127f0*/  MUFU.TANH R89, R130 ;  /* 0x0000008200597308 */ /* 0x000fe40000002400 */
[----:B------:R-:W2:Y:S01]  /*12800*/  LDL.LU R108, [R1+0x30] ;  /* 0x00003000016c7983 */ /* 0x000ea20000300800 */
[-C--:B------:R-:W-:Y:S01]  /*12810*/  FMUL.FTZ R122, R122, R15.reuse ;  /* 0x0000000f7a7a7220 */ /* 0x080fe20000410000 */
[-CC-:B------:R-:W-:Y:S01]  /*12820*/  FFMA.FTZ R115, R156, R15.reuse, -R154.reuse ;  /* 0x0000000f9c737223 */ /* 0x180fe2000001089a */
[----:B------:R-:W-:-:S03]  /*12830*/  FFMA.FTZ R73, R104, R15, -R154 ;  /* 0x0000000f68497223 */ /* 0x000fc6000001089a */
[----:B------:R1:W3:Y:S01]  /*12840*/  MUFU.TANH R143, R126 ;  /* 0x0000007e008f7308 */ /* 0x0002e20000002400 */
[-CC-:B------:R-:W-:Y:S01]  /*12850*/  FFMA.FTZ R114, R147, R15.reuse, -R154.reuse ;  /* 0x0000000f93727223 */ /* 0x180fe2000001089a */
[----:B0-----:R-:W-:Y:S01]  /*12860*/  FFMA.FTZ R131, R137, R15, -R154 ;  /* 0x0000000f89837223 */ /* 0x001fe2000001089a */
[----:B------:R-:W-:-:S05]  /*12870*/  IMAD.MOV.U32 R137, RZ, RZ, R85 ;  /* 0x000000ffff897224 */ /* 0x000fca00078e0055 */
[----:B------:R-:W-:Y:S01]  /*12880*/  MUFU.EX2 R104, R115 ;  /* 0x0000007300687308 */ /* 0x000fe20000000800 */
[-CC-:B-1----:R-:W-:Y:S01]  /*12890*/  FFMA.FTZ R126, R20, R15.reuse, -R154.reuse ;  /* 0x0000000f147e7223 */ /* 0x182fe2000001089a */
[----:B------:R-:W-:-:S06]  /*128a0*/  FFMA.FTZ R146, R146, R15, -R154 ;  /* 0x0000000f92927223 */ /* 0x000fcc000001089a */
[----:B------:R-:W2:Y:S01]  /*128b0*/  MUFU.EX2 R20, R122 ;  /* 0x0000007a00147308 */ /* 0x000ea20000000800 */
[----:B------:R-:W-:Y:S01]  /*128c0*/  FFMA.FTZ R85, R116, R15, -R154 ;  /* 0x0000000f74557223 */ /* 0x000fe2000001089a */
[----:B------:R-:W-:-:S06]  /*128d0*/  FMUL.FTZ R116, R106, UR4 ;  /* 0x000000046a747c20 */ /* 0x000fcc0008410000 */
[----:B------:R-:W0:Y:S01]  /*128e0*/  MUFU.EX2 R118, R118 ;  /* 0x0000007600767308 */ /* 0x000e220000000800 */
[----:B------:R-:W-:-:S07]  /*128f0*/  FFMA.FTZ R132, R138, R15, -R154 ;  /* 0x0000000f8a847223 */ /* 0x000fce000001089a */
[----:B------:R1:W0:Y:S01]  /*12900*/  MUFU.EX2 R106, R114 ;  /* 0x00000072006a7308 */ /* 0x0002220000000800 */
[----:B---3--:R-:W-:Y:S01]  /*12910*/  MOV R138, R72 ;  /* 0x00000048008a7202 */ /* 0x008fe20000000f00 */
[----:B------:R-:W-:-:S06]  /*12920*/  FFMA.FTZ R72, R97, R15, -R154 ;  /* 0x0000000f61487223 */ /* 0x000fcc000001089a */
[----:B------:R-:W3:Y:S01]  /*12930*/  MUFU.EX2 R146, R146 ;  /* 0x0000009200927308 */ /* 0x000ee20000000800 */
[----:B-1----:R-:W-:Y:S02]  /*12940*/  IMAD.MOV.U32 R114, RZ, RZ, R143 ;  /* 0x000000ffff727224 */ /* 0x002fe400078e008f */
[----:B------:R-:W-:Y:S02]  /*12950*/  IMAD.MOV.U32 R135, RZ, RZ, R93 ;  /* 0x000000ffff877224 */ /* 0x000fe400078e005d */
[----:B------:R-:W-:Y:S02]  /*12960*/  IMAD.MOV.U32 R134, RZ, RZ, R89 ;  /* 0x000000ffff867224 */ /* 0x000fe400078e0059 */
[-CC-:B------:R-:W-:Y:S01]  /*12970*/  FFMA.FTZ R76, R21, R15.reuse, -R154.reuse ;  /* 0x0000000f154c7223 */ /* 0x180fe2000001089a */
[-C--:B------:R-:W-:Y:S01]  /*12980*/  FFMA.FTZ R21, R101, R15.reuse, -R154 ;  /* 0x0000000f65157223 */ /* 0x080fe2000001089a */
[----:B------:R-:W-:Y:S02]  /*12990*/  IMAD.MOV.U32 R101, RZ, RZ, R120 ;  /* 0x000000ffff657224 */ /* 0x000fe400078e0078 */
[-CC-:B------:R-:W-:Y:S01]  /*129a0*/  FFMA.FTZ R130, R136, R15.reuse, -R154.reuse ;  /* 0x0000000f88827223 */ /* 0x180fe2000001089a */
[----:B------:R-:W-:Y:S01]  /*129b0*/  FMUL.FTZ R120, R98, UR4 ;  /* 0x0000000462787c20 */ /* 0x000fe20008410000 */
[----:B------:R-:W-:Y:S01]  /*129c0*/  FFMA.FTZ R133, R141, R15, -R154 ;  /* 0x0000000f8d857223 */ /* 0x000fe2000001089a */
[----:B------:R-:W-:-:S02]  /*129d0*/  IMAD.MOV.U32 R136, RZ, RZ, R84 ;  /* 0x000000ffff887224 */ /* 0x000fc400078e0054 */
[-CC-:B------:R-:W-:Y:S01]  /*129e0*/  FFMA.FTZ R129, R129, R15.reuse, -R154.reuse ;  /* 0x0000000f81817223 */ /* 0x180fe2000001089a */
[----:B------:R-:W-:Y:S02]  /*129f0*/  IMAD.MOV.U32 R98, RZ, RZ, R137 ;  /* 0x000000ffff627224 */ /* 0x000fe400078e0089 */
        /* <DEDUP_REMOVED lines=16> */
[----:B------:R-:W-:Y:S01]  /*12b00*/  FFMA.FTZ R154, R121, R15, -R154 ;  /* 0x0000000f799a7223 */ /* 0x000fe2000001089a */
[----:B------:R-:W-:Y:S01]  /*12b10*/  FMUL.FTZ R121, R99, UR4 ;  /* 0x0000000463797c20 */ /* 0x000fe20008410000 */
[----:B------:R-:W-:-:S02]  /*12b20*/  IMAD.MOV.U32 R99, RZ, RZ, R138 ;  /* 0x000000ffff637224 */ /* 0x000fc400078e008a */
[----:B------:R-:W-:Y:S01]  /*12b30*/  IMAD.MOV.U32 R100, RZ, RZ, R136 ;  /* 0x000000ffff647224 */ /* 0x000fe200078e0088 */
[----:B------:R-:W1:Y:S01]  /*12b40*/  MUFU.TANH R157, R157 ;  /* 0x0000009d009d7308 */ /* 0x000e620000002400 */
[----:B------:R-:W-:Y:S01]  /*12b50*/  FMUL.FTZ R115, R119, UR4 ;  /* 0x0000000477737c20 */ /* 0x000fe20008410000 */
[----:B------:R-:W-:-:S06]  /*12b60*/  IMAD.MOV.U32 R113, RZ, RZ, R105 ;  /* 0x000000ffff717224 */ /* 0x000fcc00078e0069 */
[----:B------:R-:W1:Y:S01]  /*12b70*/  MUFU.TANH R139, R139 ;  /* 0x0000008b008b7308 */ /* 0x000e620000002400 */
[----:B------:R-:W-:-:S07]  /*12b80*/  FMUL.FTZ R117, R107, UR4 ;  /* 0x000000046b757c20 */ /* 0x000fce0008410000 */
[----:B------:R-:W1:Y:S01]  /*12b90*/  MUFU.TANH R115, R115 ;  /* 0x0000007300737308 */ /* 0x000e620000002400 */
[----:B------:R-:W-:-:S07]  /*12ba0*/  FMUL.FTZ R119, R111, UR4 ;  /* 0x000000046f777c20 */ /* 0x000fce0008410000 */
[----:B------:R-:W1:Y:S08]  /*12bb0*/  MUFU.TANH R116, R116 ;  /* 0x0000007400747308 */ /* 0x000e700000002400 */
[----:B------:R-:W1:Y:S08]  /*12bc0*/  MUFU.TANH R117, R117 ;  /* 0x0000007500757308 */ /* 0x000e700000002400 */
[----:B------:R-:W-:Y:S01]  /*12bd0*/  MUFU.TANH R119, R119 ;  /* 0x0000007700777308 */ /* 0x000fe20000002400 */
[----:B------:R-:W-:-:S07]  /*12be0*/  FMUL.FTZ R109, R103, UR4 ;  /* 0x00000004676d7c20 */ /* 0x000fce0008410000 */
[----:B------:R-:W-:Y:S08]  /*12bf0*/  MUFU.TANH R120, R120 ;  /* 0x0000007800787308 */ /* 0x000ff00000002400 */
[----:B------:R-:W-:Y:S01]  /*12c00*/  MUFU.TANH R121, R121 ;  /* 0x0000007900797308 */ /* 0x000fe20000002400 */
[----:B------:R-:W-:Y:S01]  /*12c10*/  FMUL.FTZ R111, R91, UR4 ;  /* 0x000000045b6f7c20 */ /* 0x000fe20008410000 */
[----:B------:R-:W-:-:S06]  /*12c20*/  FMUL.FTZ R94, R94, UR4 ;  /* 0x000000045e5e7c20 */ /* 0x000fcc0008410000 */
[----:B------:R-:W-:Y:S01]  /*12c30*/  MUFU.TANH R109, R109 ;  /* 0x0000006d006d7308 */ /* 0x000fe20000002400 */
[----:B------:R-:W-:Y:S02]  /*12c40*/  IMAD.MOV.U32 R103, RZ, RZ, R134 ;  /* 0x000000ffff677224 */ /* 0x000fe400078e0086 */
[----:B------:R-:W-:-:S05]  /*12c50*/  FMUL.FTZ R82, R82, UR4 ;  /* 0x0000000452527c20 */ /* 0x000fca0008410000 */
[----:B------:R-:W-:Y:S08]  /*12c60*/  MUFU.TANH R111, R111 ;  /* 0x0000006f006f7308 */ /* 0x000ff00000002400 */
[----:B------:R-:W-:Y:S01]  /*12c70*/  MUFU.TANH R94, R94 ;  /* 0x0000005e005e7308 */ /* 0x000fe20000002400 */
[----:B------:R-:W-:Y:S01]  /*12c80*/  FMUL.FTZ R136, R86, UR4 ;  /* 0x0000000456887c20 */ /* 0x000fe20008410000 */
[----:B------:R-:W-:-:S06]  /*12c90*/  FMUL.FTZ R137, R87, UR4 ;  /* 0x0000000457897c20 */ /* 0x000fcc0008410000 */
[----:B------:R-:W-:Y:S01]  /*12ca0*/  MUFU.TANH R82, R82 ;  /* 0x0000005200527308 */ /* 0x000fe20000002400 */
[----:B------:R-:W-:-:S07]  /*12cb0*/  FMUL.FTZ R148, R75, UR4 ;  /* 0x000000044b947c20 */ /* 0x000fce0008410000 */
[----:B------:R-:W-:Y:S01]  /*12cc0*/  MUFU.TANH R136, R136 ;  /* 0x0000008800887308 */ /* 0x000fe20000002400 */
[----:B--2---:R-:W-:-:S04]  /*12cd0*/  FFMA.FTZ R97, R20, R108, R104 ;  /* 0x0000006c14617223 */ /* 0x004fc80000010068 */
[----:B0-----:R-:W-:-:S04]  /*12ce0*/  FADD.FTZ R97, R118, R97 ;  /* 0x0000006176617221 */ /* 0x001fc80000010000 */
[----:B------:R-:W-:-:S04]  /*12cf0*/  FADD.FTZ R97, R106, R97 ;  /* 0x000000616a617221 */ /* 0x000fc80000010000 */
[----:B---3--:R-:W-:Y:S01]  /*12d00*/  FADD.FTZ R143, R146, R97 ;  /* 0x00000061928f7221 */ /* 0x008fe20000010000 */
[----:B----4-:R-:W-:-:S04]  /*12d10*/  FMNMX.FTZ R97, R123, R155, !PT ;  /* 0x0000009b7b617209 */ /* 0x010fc80007810000 */
[----:B------:R-:W-:-:S04]  /*12d20*/  FMNMX.FTZ R97, R4, R97, !PT ;  /* 0x0000006104617209 */ /* 0x000fc80007810000 */
[----:B------:R-:W-:Y:S01]  /*12d30*/  FMNMX.FTZ R97, R3, R97, !PT ;  /* 0x0000006103617209 */ /* 0x000fe20007810000 */
[----:B------:R-:W-:-:S03]  /*12d40*/  FMUL.FTZ R108, R102, UR4 ;  /* 0x00000004666c7c20 */ /* 0x000fc60008410000 */
[----:B------:R-:W-:Y:S01]  /*12d50*/  FMNMX.FTZ R97, R2, R97, !PT ;  /* 0x0000006102617209 */ /* 0x000fe20007810000 */
[----:B------:R-:W-:-:S03]  /*12d60*/  IMAD.MOV.U32 R102, RZ, RZ, R135 ;  /* 0x000000ffff667224 */ /* 0x000fc600078e0087 */
[----:B------:R-:W-:-:S04]  /*12d70*/  FMNMX.FTZ R97, R134, R97, !PT ;  /* 0x0000006186617209 */ /* 0x000fc80007810000 */
[----:B------:R-:W-:-:S04]  /*12d80*/  FMNMX.FTZ R97, R102, R97, !PT ;  /* 0x0000006166617209 */ /* 0x000fc80007810000 */
[----:B------:R-:W-:-:S04]  /*12d90*/  FMNMX.FTZ R97, R98, R97, !PT ;  /* 0x0000006162617209 */ /* 0x000fc80007810000 */
[----:B------:R-:W-:-:S04]  /*12da0*/  FMNMX.FTZ R97, R99, R97, !PT ;  /* 0x0000006163617209 */ /* 0x000fc80007810000 */
[----:B------:R-:W-:-:S04]  /*12db0*/  FMNMX.FTZ R97, R100, R97, !PT ;  /* 0x0000006164617209 */ /* 0x000fc80007810000 */
[----:B------:R-:W-:-:S04]  /*12dc0*/  FMNMX.FTZ R97, R101, R97, !PT ;  /* 0x0000006165617209 */ /* 0x000fc80007810000 */
[----:B------:R-:W-:-:S04]  /*12dd0*/  FMNMX.FTZ R97, R114, R97, !PT ;  /* 0x0000006172617209 */ /* 0x000fc80007810000 */
[----:B------:R-:W-:Y:S02]  /*12de0*/  FMNMX.FTZ R97, R113, R97, !PT ;  /* 0x0000006171617209 */ /* 0x000fe40007810000 */
[----:B------:R-:W-:Y:S01]  /*12df0*/  F2FP.F16.F32.PACK_AB R104, R118, R104 ;  /* 0x000000687668723e */ /* 0x000fe200000000ff */
[----:B------:R-:W-:Y:S01]  /*12e00*/  FMUL.FTZ R118, R110, UR4 ;  /* 0x000000046e767c20 */ /* 0x000fe20008410000 */
[----:B------:R-:W-:-:S04]  /*12e10*/  FMNMX.FTZ R97, R112, R97, !PT ;  /* 0x0000006170617209 */ /* 0x000fc80007810000 */
[----:B-1----:R-:W-:Y:S01]  /*12e20*/  FMNMX.FTZ R97, R157, R97, !PT ;  /* 0x000000619d617209 */ /* 0x002fe20007810000 */
[----:B------:R-:W0:Y:S03]  /*12e30*/  MUFU.TANH R118, R118 ;  /* 0x0000007600767308 */ /* 0x000e260000002400 */
[----:B------:R-:W-:-:S04]  /*12e40*/  FMNMX.FTZ R97, R139, R97, !PT ;  /* 0x000000618b617209 */ /* 0x000fc80007810000 */
[----:B------:R-:W-:-:S04]  /*12e50*/  FMNMX.FTZ R97, R115, R97, !PT ;  /* 0x0000006173617209 */ /* 0x000fc80007810000 */
[----:B------:R-:W-:Y:S01]  /*12e60*/  FMNMX.FTZ R97, R116, R97, !PT ;  /* 0x0000006174617209 */ /* 0x000fe20007810000 */
[----:B------:R-:W1:Y:S03]  /*12e70*/  MUFU.TANH R108, R108 ;  /* 0x0000006c006c7308 */ /* 0x000e660000002400 */
[----:B------:R-:W-:Y:S01]  /*12e80*/  FMNMX.FTZ R97, R117, R97, !PT ;  /* 0x0000006175617209 */ /* 0x000fe20007810000 */
[----:B------:R-:W-:-:S03]  /*12e90*/  FMUL.FTZ R110, R90, UR4 ;  /* 0x000000045a6e7c20 */ /* 0x000fc60008410000 */
[----:B0-----:R-:W-:-:S04]  /*12ea0*/  FMNMX.FTZ R97, R118, R97, !PT ;  /* 0x0000006176617209 */ /* 0x001fc80007810000 */
[----:B------:R-:W-:Y:S01]  /*12eb0*/  FMNMX.FTZ R97, R119, R97, !PT ;  /* 0x0000006177617209 */ /* 0x000fe20007810000 */
[----:B------:R-:W0:Y:S03]  /*12ec0*/  MUFU.TANH R110, R110 ;  /* 0x0000006e006e7308 */ /* 0x000e260000002400 */
[----:B------:R-:W-:Y:S01]  /*12ed0*/  FMNMX.FTZ R97, R120, R97, !PT ;  /* 0x0000006178617209 */ /* 0x000fe20007810000 */
[----:B------:R-:W-:-:S03]  /*12ee0*/  FMUL.FTZ R134, R95, UR4 ;  /* 0x000000045f867c20 */ /* 0x000fc60008410000 */
[----:B------:R-:W-:-:S04]  /*12ef0*/  FMNMX.FTZ R97, R121, R97, !PT ;  /* 0x0000006179617209 */ /* 0x000fc80007810000 */
[----:B-1----:R-:W-:Y:S01]  /*12f00*/  FMNMX.FTZ R97, R108, R97, !PT ;  /* 0x000000616c617209 */ /* 0x002fe20007810000 */
[----:B------:R-:W1:Y:S01]  /*12f10*/  MUFU.TANH R134, R134 ;  /* 0x0000008600867308 */ /* 0x000e620000002400 */
[----:B------:R-:W-:Y:S02]  /*12f20*/  FMUL.FTZ R135, R83, UR4 ;  /* 0x0000000453877c20 */ /* 0x000fe40008410000 */
[----:B------:R-:W-:-:S04]  /*12f30*/  FMNMX.FTZ R97, R109, R97, !PT ;  /* 0x000000616d617209 */ /* 0x000fc80007810000 */
[----:B0-----:R-:W-:Y:S01]  /*12f40*/  FMNMX.FTZ R97, R110, R97, !PT ;  /* 0x000000616e617209 */ /* 0x001fe20007810000 */
[----:B------:R-:W0:Y:S03]  /*12f50*/  MUFU.TANH R135, R135 ;  /* 0x0000008700877308 */ /* 0x000e260000002400 */
[----:B------:R-:W-:Y:S02]  /*12f60*/  FMNMX.FTZ R97, R111, R97, !PT ;  /* 0x000000616f617209 */ /* 0x000fe40007810000 */
[----:B------:R-:W-:Y:S01]  /*12f70*/  F2FP.F16.F32.PACK_AB R106, R146, R106 ;  /* 0x0000006a926a723e */ /* 0x000fe200000000ff */
[----:B------:R-:W-:Y:S01]  /*12f80*/  FMUL.FTZ R146, R74, UR4 ;  /* 0x000000044a927c20 */ /* 0x000fe20008410000 */
[----:B------:R-:W-:Y:S01]  /*12f90*/  FMNMX.FTZ R97, R94, R97, !PT ;  /* 0x000000615e617209 */ /* 0x000fe20007810000 */
[----:B------:R-:W2:Y:S03]  /*12fa0*/  MUFU.TANH R137, R137 ;  /* 0x0000008900897308 */ /* 0x000ea60000002400 */
[----:B-1----:R-:W-:Y:S01]  /*12fb0*/  FMNMX.FTZ R97, R134, R97, !PT ;  /* 0x0000006186617209 */ /* 0x002fe20007810000 */
[----:B------:R-:W-:-:S03]  /*12fc0*/  FMUL.FTZ R150, R78, UR4 ;  /* 0x000000044e967c20 */ /* 0x000fc60008410000 */
[----:B------:R-:W-:Y:S01]  /*12fd0*/  FMNMX.FTZ R97, R82, R97, !PT ;  /* 0x0000006152617209 */ /* 0x000fe20007810000 */
[----:B------:R-:W1:Y:S01]  /*12fe0*/  MUFU.TANH R146, R146 ;  /* 0x0000009200927308 */ /* 0x000e620000002400 */
[----:B------:R-:W-:Y:S02]  /*12ff0*/  FMUL.FTZ R151, R79, UR4 ;  /* 0x000000044f977c20 */ /* 0x000fe40008410000 */
[----:B0-----:R-:W-:-:S05]  /*13000*/  FMNMX.FTZ R97, R135, R97, !PT ;  /* 0x0000006187617209 */ /* 0x001fca0007810000 */
[----:B------:R-:W0:Y:S01]  /*13010*/  MUFU.TANH R148, R148 ;  /* 0x0000009400947308 */ /* 0x000e220000002400 */
[----:B------:R-:W-:-:S07]  /*13020*/  FMNMX.FTZ R97, R136, R97, !PT ;  /* 0x0000006188617209 */ /* 0x000fce0007810000 */
[----:B------:R-:W3:Y:S01]  /*13030*/  MUFU.TANH R150, R150 ;  /* 0x0000009600967308 */ /* 0x000ee20000002400 */
[----:B--2---:R-:W-:-:S07]  /*13040*/  FMNMX.FTZ R97, R137, R97, !PT ;  /* 0x0000006189617209 */ /* 0x004fce0007810000 */
[----:B------:R-:W2:Y:S01]  /*13050*/  MUFU.TANH R151, R151 ;  /* 0x0000009700977308 */ /* 0x000ea20000002400 */
[----:B-1----:R-:W-:-:S04]  /*13060*/  FMNMX.FTZ R97, R146, R97, !PT ;  /* 0x0000006192617209 */ /* 0x002fc80007810000 */
[----:B0-----:R-:W-:-:S04]  /*13070*/  FMNMX.FTZ R97, R148, R97, !PT ;  /* 0x0000006194617209 */ /* 0x001fc80007810000 */
[----:B---3--:R-:W-:-:S04]  /*13080*/  FMNMX.FTZ R74, R150, R97, !PT ;  /* 0x00000061964a7209 */ /* 0x008fc80007810000 */
[----:B--2---:R-:W-:-:S05]  /*13090*/  FMNMX.FTZ R74, R151, R74, !PT ;  /* 0x0000004a974a7209 */ /* 0x004fca0007810000 */
[----:B------:R-:W0:Y:S02]  /*130a0*/  SHFL.BFLY PT, R75, R74, 0x2, 0x1f ;  /* 0x0c401f004a4b7f89 */ /* 0x000e2400000e0000 */
[----:B0-----:R-:W-:-:S05]  /*130b0*/  FMNMX.FTZ R74, R74, R75, !PT ;  /* 0x0000004b4a4a7209 */ /* 0x001fca0007810000 */
[----:B------:R-:W0:Y:S02]  /*130c0*/  SHFL.BFLY PT, R75, R74, 0x1, 0x1f ;  /* 0x0c201f004a4b7f89 */ /* 0x000e2400000e0000 */
[----:B0-----:R-:W-:-:S05]  /*130d0*/  FMNMX.FTZ R74, R74, R75, !PT ;  /* 0x0000004b4a4a7209 */ /* 0x001fca0007810000 */
[----:B------:R-:W-:-:S04]  /*130e0*/  FMUL.FTZ R138, R74, R15 ;  /* 0x0000000f4a8a7220 */ /* 0x000fc80000410000 */
[-CC-:B------:R-:W-:Y:S01]  /*130f0*/  FFMA.FTZ R107, R4, R15.reuse, -R138.reuse ;  /* 0x0000000f046b7223 */ /* 0x180fe2000001088a */
[-CC-:B------:R-:W-:Y:S01]  /*13100*/  FFMA.FTZ R105, R123, R15.reuse, -R138.reuse ;  /* 0x0000000f7b697223 */ /* 0x180fe2000001088a */
[----:B------:R0:W5:Y:S01]  /*13110*/  LDL.LU R4, [R1+0xcc] ;  /* 0x0000cc0001047983 */ /* 0x0001620000300800 */
[-CC-:B------:R-:W-:Y:S01]  /*13120*/  FFMA.FTZ R122, R3, R15.reuse, -R138.reuse ;  /* 0x0000000f037a7223 */ /* 0x180fe2000001088a */
[-CC-:B------:R-:W-:Y:S01]  /*13130*/  FFMA.FTZ R97, R102, R15.reuse, -R138.reuse ;  /* 0x0000000f66617223 */ /* 0x180fe2000001088a */
[-CC-:B------:R-:W-:Y:S01]  /*13140*/  FFMA.FTZ R123, R2, R15.reuse, -R138.reuse ;  /* 0x0000000f027b7223 */ /* 0x180fe2000001088a */
[----:B------:R0:W5:Y:S01]  /*13150*/  LDL.LU R3, [R1+0xc8] ;  /* 0x0000c80001037983 */ /* 0x0001620000300800 */
[-CC-:B------:R-:W-:Y:S01]  /*13160*/  FFMA.FTZ R102, R114, R15.reuse, -R138.reuse ;  /* 0x0000000f72667223 */ /* 0x180fe2000001088a */
[-CC-:B------:R-:W-:Y:S02]  /*13170*/  FFMA.FTZ R114, R139, R15.reuse, -R138.reuse ;  /* 0x0000000f8b727223 */ /* 0x180fe4000001088a */
[----:B------:R0:W5:Y:S04]  /*13180*/  LDL.LU R2, [R1+0xc4] ;  /* 0x0000c40001027983 */ /* 0x0001680000300800 */
[----:B------:R-:W2:Y:S01]  /*13190*/  LDL R139, [R1+0x80] ;  /* 0x00008000018b7983 */ /* 0x000ea20000100800 */
[----:B------:R-:W-:Y:S01]  /*131a0*/  FFMA.FTZ R90, R108, R15, -R138 ;  /* 0x0000000f6c5a7223 */ /* 0x000fe2000001088a */
[----:B-----5:R-:W-:-:S05]  /*131b0*/  VIADD R108, R16, 0x200 ;  /* 0x00000200106c7836 */ /* 0x020fca0000000000 */
[----:B------:R-:W-:-:S04]  /*131c0*/  SHF.R.U32.HI R108, RZ, 0x4, R108 ;  /* 0x00000004ff6c7819 */ /* 0x000fc8000001166c */
[----:B------:R-:W-:-:S04]  /*131d0*/  LOP3.LUT R108, R108, 0x3fff, RZ, 0xc0, !PT ;  /* 0x00003fff6c6c7812 */ /* 0x000fc800078ec0ff */
[----:B------:R-:W-:Y:S01]  /*131e0*/  LOP3.LUT R108, R108, 0x2400000, RZ, 0xfc, !PT ;  /* 0x024000006c6c7812 */ /* 0x000fe200078efcff */
[----:B------:R-:W-:-:S04]  /*131f0*/  FFMA.FTZ R83, R110, R15, -R138 ;  /* 0x0000000f6e537223 */ /* 0x000fc8000001088a */
[----:B------:R-:W-:-:S05]  /*13200*/  IMAD R108, R0, 0x6c0, R108 ;  /* 0x000006c0006c7824 */ /* 0x000fca00078e026c */
[----:B------:R-:W-:-:S04]  /*13210*/  IADD3 R110, R108, 0x40, RZ ;  /* 0x000000406c6e7810 */ /* 0x000fc80007ffe0ff */
[----:B------:R-:W-:Y:S01]  /*13220*/  R2UR UR10, R110 ;  /* 0x000000006e0a72ca */ /* 0x000fe200000e0000 */
[----:B------:R-:W-:-:S05]  /*13230*/  VIADD R110, R108, 0x80 ;  /* 0x000000806c6e7836 */ /* 0x000fca0000000000 */
[----:B------:R-:W-:Y:S01]  /*13240*/  R2UR UR14, R110 ;  /* 0x000000006e0e72ca */ /* 0x000fe200000e0000 */
[----:B------:R-:W-:-:S05]  /*13250*/  VIADD R110, R108, 0xc0 ;  /* 0x000000c06c6e7836 */ /* 0x000fca0000000000 */
[----:B------:R-:W-:Y:S01]  /*13260*/  R2UR UR18, R110 ;  /* 0x000000006e1272ca */ /* 0x000fe200000e0000 */
[----:B------:R-:W-:-:S05]  /*13270*/  VIADD R110, R108, 0x100 ;  /* 0x000001006c6e7836 */ /* 0x000fca0000000000 */
[----:B------:R-:W-:Y:S01]  /*13280*/  R2UR UR22, R110 ;  /* 0x000000006e1672ca */ /* 0x000fe200000e0000 */
[----:B------:R-:W-:-:S05]  /*13290*/  VIADD R110, R108, 0x140 ;  /* 0x000001406c6e7836 */ /* 0x000fca0000000000 */
[----:B------:R-:W-:Y:S01]  /*132a0*/  R2UR UR26, R110 ;  /* 0x000000006e1a72ca */ /* 0x000fe200000e0000 */
[C---:B------:R-:W-:Y:S02]  /*132b0*/  VIADD R110, R108.reuse, 0x180 ;  /* 0x000001806c6e7836 */ /* 0x040fe40000000000 */
[----:B------:R-:W-:Y:S01]  /*132c0*/  FFMA.FTZ R91, R109, R15, -R138 ;  /* 0x0000000f6d5b7223 */ /* 0x000fe2000001088a */
[----:B------:R-:W-:Y:S01]  /*132d0*/  IMAD.MOV.U32 R109, RZ, RZ, -0x7fffffe0 ;  /* 0x80000020ff6d7424 */ /* 0x000fe200078e00ff */
[----:B------:R-:W-:Y:S02]  /*132e0*/  R2UR UR6, R108 ;  /* 0x000000006c0672ca */ /* 0x000fe400000e0000 */
[----:B------:R-:W-:Y:S01]  /*132f0*/  R2UR UR30, R110 ;  /* 0x000000006e1e72ca */ /* 0x000fe200000e0000 */
[C---:B------:R-:W-:Y:S02]  /*13300*/  VIADD R110, R108.reuse, 0x1c0 ;  /* 0x000001c06c6e7836 */ /* 0x040fe40000000000 */
[----:B------:R-:W-:Y:S01]  /*13310*/  VIADD R108, R108, 0x200 ;  /* 0x000002006c6c7836 */ /* 0x000fe20000000000 */
[----:B------:R-:W-:-:S02]  /*13320*/  R2UR UR7, R109 ;  /* 0x000000006d0772ca */ /* 0x000fc400000e0000 */
[----:B------:R-:W-:Y:S01]  /*13330*/  R2UR UR39, R109 ;  /* 0x000000006d2772ca */ /* 0x000fe200000e0000 */
[----:B------:R-:W-:Y:S01]  /*13340*/  IMAD.MOV.U32 R109, RZ, RZ, -0x3ffffff0 ;  /* 0xc0000010ff6d7424 */ /* 0x000fe200078e00ff */
[----:B------:R-:W-:-:S04]  /*13350*/  R2UR UR38, R108 ;  /* 0x000000006c2672ca */ /* 0x000fc800000e0000 */
[----:B------:R-:W-:Y:S01]  /*13360*/  R2UR UR5, R109 ;  /* 0x000000006d0572ca */ /* 0x000fe200000e0000 */
[----:B------:R-:W-:Y:S01]  /*13370*/  WARPGROUP.ARRIVE ;  /* 0x00000000000079c5 */ /* 0x000fe20000000000 */
[----:B------:R-:W-:Y:S01]  /*13380*/  FFMA.FTZ R86, R111, R15, -R138 ;  /* 0x0000000f6f567223 */ /* 0x000fe2000001088a */
[----:B------:R-:W-:Y:S01]  /*13390*/  IMAD.MOV.U32 R111, RZ, RZ, -0x7fffffe0 ;  /* 0x80000020ff6f7424 */ /* 0x000fe200078e00ff */
[----:B------:R-:W-:-:S04]  /*133a0*/  R2UR UR34, R110 ;  /* 0x000000006e2272ca */ /* 0x000fc800000e0000 */
[C---:B------:R-:W-:Y:S02]  /*133b0*/  R2UR UR11, R111.reuse ;  /* 0x000000006f0b72ca */ /* 0x040fe400000e0000 */
[C---:B------:R-:W-:Y:S02]  /*133c0*/  R2UR UR15, R111.reuse ;  /* 0x000000006f0f72ca */ /* 0x040fe400000e0000 */
[C---:B------:R-:W-:Y:S02]  /*133d0*/  R2UR UR19, R111.reuse ;  /* 0x000000006f1372ca */ /* 0x040fe400000e0000 */
[C---:B------:R-:W-:Y:S02]  /*133e0*/  R2UR UR23, R111.reuse ;  /* 0x000000006f1772ca */ /* 0x040fe400000e0000 */
[C---:B------:R-:W-:Y:S02]  /*133f0*/  R2UR UR27, R111.reuse ;  /* 0x000000006f1b72ca */ /* 0x040fe400000e0000 */
[----:B------:R-:W-:-:S02]  /*13400*/  R2UR UR31, R111 ;  /* 0x000000006f1f72ca */ /* 0x000fc400000e0000 */
[----:B------:R-:W-:Y:S01]  /*13410*/  R2UR UR35, R111 ;  /* 0x000000006f2372ca */ /* 0x000fe200000e0000 */
[----:B------:R-:W-:-:S05]  /*13420*/  IMAD.MOV.U32 R111, RZ, RZ, -0x3ffffff0 ;  /* 0xc0000010ff6f7424 */ /* 0x000fca00078e00ff */
[----:B------:R-:W-:Y:S01]  /*13430*/  R2UR UR9, R111 ;  /* 0x000000006f0972ca */ /* 0x000fe200000e0000 */
[----:B------:R-:W-:Y:S01]  /*13440*/  IMAD.MOV.U32 R111, RZ, RZ, -0x3ffffff0 ;  /* 0xc0000010ff6f7424 */ /* 0x000fe200078e00ff */
[----:B--2---:R-:W-:-:S04]  /*13450*/  LOP3.LUT R108, R139, 0x10000, RZ, 0xfc, !PT ;  /* 0x000100008b6c7812 */ /* 0x004fc800078efcff */
[----:B------:R-:W-:-:S13]  /*13460*/  R2UR UR4, R108 ;  /* 0x000000006c0472ca */ /* 0x000fda00000e0000 */
[----:B------:R-:W-:Y:S01]  /*13470*/  HGMMA.64x96x16.F32 R24, gdesc[UR4].tnspB, R24, gsb0 ;  /* 0x41600000041879f0 */ /* 0x000fe20008000818 */
[----:B------:R-:W-:-:S05]  /*13480*/  VIADD R110, R108, 0x180 ;  /* 0x000001806c6e7836 */ /* 0x000fca0000000000 */
[----:B------:R-:W-:Y:S01]  /*13490*/  R2UR UR8, R110 ;  /* 0x000000006e0872ca */ /* 0x000fe200000e0000 */
[----:B------:R-:W-:Y:S01]  /*134a0*/  VIADD R110, R108, 0x300 ;  /* 0x000003006c6e7836 */ /* 0x000fe20000000000 */
[----:B------:R-:W-:Y:S01]  /*134b0*/  R2UR UR13, R111 ;  /* 0x000000006f0d72ca */ /* 0x000fe200000e0000 */
[----:B------:R-:W-:Y:S02]  /*134c0*/  WARPGROUP.DEPBAR.LE gsb0, 0x0 ;  /* 0x00008000000079c5 */ /* 0x000fe40000010000 */
[----:B------:R-:W-:-:S08]  /*134d0*/  WARPGROUP.ARRIVE ;  /* 0x00000000000079c5 */ /* 0x000fd00000000000 */
[----:B------:R-:W-:Y:S01]  /*134e0*/  HGMMA.64x96x16.F32 R24, gdesc[UR8].tnspB, R24, gsb0 ;  /* 0x41600000081879f0 */ /* 0x000fe20008000818 */
[----:B------:R-:W-:Y:S01]  /*134f0*/  R2UR UR12, R110 ;  /* 0x000000006e0c72ca */ /* 0x000fe200000e0000 */
[----:B------:R-:W-:Y:S02]  /*13500*/  VIADD R110, R108, 0x480 ;  /* 0x000004806c6e7836 */ /* 0x000fe40000000000 */
[----:B------:R-:W-:-:S03]  /*13510*/  IMAD.MOV.U32 R111, RZ, RZ, -0x3ffffff0 ;  /* 0xc0000010ff6f7424 */ /* 0x000fc600078e00ff */
[----:B------:R-:W-:Y:S02]  /*13520*/  R2UR UR16, R110 ;  /* 0x000000006e1072ca */ /* 0x000fe400000e0000 */
[----:B------:R-:W-:Y:S01]  /*13530*/  R2UR UR17, R111 ;  /* 0x000000006f1172ca */ /* 0x000fe200000e0000 */
[----:B------:R-:W-:Y:S02]  /*13540*/  WARPGROUP.DEPBAR.LE gsb0, 0x0 ;  /* 0x00008000000079c5 */ /* 0x000fe40000010000 */
[----:B------:R-:W-:-:S06]  /*13550*/  WARPGROUP.ARRIVE ;  /* 0x00000000000079c5 */ /* 0x000fcc0000000000 */
[----:B------:R-:W-:Y:S01]  /*13560*/  HGMMA.64x96x16.F32 R24, gdesc[UR12].tnspB, R24, gsb0 ;  /* 0x416000000c1879f0 */ /* 0x000fe20008000818 */
[----:B------:R-:W-:Y:S02]  /*13570*/  VIADD R110, R108, 0x600 ;  /* 0x000006006c6e7836 */ /* 0x000fe40000000000 */
[----:B------:R-:W-:-:S03]  /*13580*/  IMAD.MOV.U32 R111, RZ, RZ, -0x3ffffff0 ;  /* 0xc0000010ff6f7424 */ /* 0x000fc600078e00ff */
[----:B------:R-:W-:Y:S02]  /*13590*/  R2UR UR20, R110 ;  /* 0x000000006e1472ca */ /* 0x000fe400000e0000 */
[----:B------:R-:W-:Y:S01]  /*135a0*/  R2UR UR21, R111 ;  /* 0x000000006f1572ca */ /* 0x000fe200000e0000 */
[----:B------:R-:W-:Y:S02]  /*135b0*/  WARPGROUP.DEPBAR.LE gsb0, 0x0 ;  /* 0x00008000000079c5 */ /* 0x000fe40000010000 */
[----:B------:R-:W-:-:S06]  /*135c0*/  WARPGROUP.ARRIVE ;  /* 0x00000000000079c5 */ /* 0x000fcc0000000000 */
[----:B------:R-:W-:Y:S01]  /*135d0*/  HGMMA.64x96x16.F32 R24, gdesc[UR16].tnspB, R24, gsb0 ;  /* 0x41600000101879f0 */ /* 0x000fe20008000818 */
[----:B------:R-:W-:Y:S01]  /*135e0*/  IMAD.MOV.U32 R111, RZ, RZ, -0x3ffffff0 ;  /* 0xc0000010ff6f7424 */ /* 0x000fe200078e00ff */
[----:B------:R-:W-:-:S04]  /*135f0*/  IADD3 R110, R108, 0x780, RZ ;  /* 0x000007806c6e7810 */ /* 0x000fc80007ffe0ff */
[----:B------:R-:W-:Y:S02]  /*13600*/  R2UR UR24, R110 ;  /* 0x000000006e1872ca */ /* 0x000fe400000e0000 */
[----:B------:R-:W-:Y:S01]  /*13610*/  R2UR UR25, R111 ;  /* 0x000000006f1972ca */ /* 0x000fe200000e0000 */
[----:B------:R-:W-:Y:S02]  /*13620*/  WARPGROUP.DEPBAR.LE gsb0, 0x0 ;  /* 0x00008000000079c5 */ /* 0x000fe40000010000 */
[----:B------:R-:W-:-:S06]  /*13630*/  WARPGROUP.ARRIVE ;  /* 0x00000000000079c5 */ /* 0x000fcc0000000000 */
[----:B------:R-:W-:Y:S01]  /*13640*/  HGMMA.64x96x16.F32 R24, gdesc[UR20].tnspB, R24, gsb0 ;  /* 0x41600000141879f0 */ /* 0x000fe20008000818 */
[----:B------:R-:W-:Y:S02]  /*13650*/  VIADD R110, R108, 0x900 ;  /* 0x000009006c6e7836 */ /* 0x000fe40000000000 */
[----:B------:R-:W-:Y:S02]  /*13660*/  IMAD.MOV.U32 R111, RZ, RZ, -0x3ffffff0 ;  /* 0xc0000010ff6f7424 */ /* 0x000fe400078e00ff */
[-CC-:B------:R-:W-:Y:S01]  /*13670*/  FFMA.FTZ R87, R94, R15.reuse, -R138.reuse ;  /* 0x0000000f5e577223 */ /* 0x180fe2000001088a */
[----:B------:R-:W-:Y:S01]  /*13680*/  FFMA.FTZ R94, R134, R15, -R138 ;  /* 0x0000000f865e7223 */ /* 0x000fe2000001088a */
[----:B------:R-:W-:Y:S01]  /*13690*/  R2UR UR28, R110 ;  /* 0x000000006e1c72ca */ /* 0x000fe200000e0000 */
[----:B------:R-:W2:Y:S01]  /*136a0*/  LDL.LU R134, [R1+0x3c] ;  /* 0x00003c0001867983 */ /* 0x000ea20000300800 */
[----:B------:R-:W-:Y:S01]  /*136b0*/  R2UR UR29, R111 ;  /* 0x000000006f1d72ca */ /* 0x000fe200000e0000 */
[----:B------:R-:W-:-:S02]  /*136c0*/  WARPGROUP.DEPBAR.LE gsb0, 0x0 ;  /* 0x00008000000079c5 */ /* 0x000fc40000010000 */
        /* <DEDUP_REMOVED lines=9> */
[----:B------:R-:W-:-:S04]  /*13760*/  FADD.FTZ R109, -R74, R155 ;  /* 0x0000009b4a6d7221 */ /* 0x000fc80000010100 */
[----:B------:R-:W-:Y:S01]  /*13770*/  FMUL.FTZ R109, R109, R15 ;  /* 0x0000000f6d6d7220 */ /* 0x000fe20000410000 */
[----:B------:R-:W-:-:S03]  /*13780*/  VIADD R108, R108, 0xc00 ;  /* 0x00000c006c6c7836 */ /* 0x000fc60000000000 */
[----:B------:R1:W-:Y:S01]  /*13790*/  MUFU.EX2 R110, R109 ;  /* 0x0000006d006e7308 */ /* 0x0003e20000000800 */
[----:B------:R-:W-:Y:S02]  /*137a0*/  WARPGROUP.DEPBAR.LE gsb0, 0x0 ;  /* 0x00008000000079c5 */ /* 0x000fe40000010000 */
[----:B------:R-:W-:-:S06]  /*137b0*/  WARPGROUP.ARRIVE ;  /* 0x00000000000079c5 */ /* 0x000fcc0000000000 */
[----:B------:R-:W-:Y:S01]  /*137c0*/  HGMMA.64x96x16.F32 R24, gdesc[UR32].tnspB, R24, gsb0 ;  /* 0x41600000201879f0 */ /* 0x000fe20008000818 */
[----:B-1----:R-:W-:Y:S01]  /*137d0*/  IMAD.MOV.U32 R109, RZ, RZ, -0x3ffffff0 ;  /* 0xc0000010ff6d7424 */ /* 0x002fe200078e00ff */
[----:B------:R-:W-:-:S04]  /*137e0*/  R2UR UR36, R108 ;  /* 0x000000006c2472ca */ /* 0x000fc800000e0000 */
[----:B------:R-:W-:Y:S01]  /*137f0*/  R2UR UR37, R109 ;  /* 0x000000006d2572ca */ /* 0x000fe200000e0000 */
[----:B------:R-:W1:Y:S01]  /*13800*/  S2R R155, SR_TID.X ;  /* 0x00000000009b7919 */ /* 0x000e620000002100 */
[----:B------:R-:W2:Y:S01]  /*13810*/  MUFU.EX2 R105, R105 ;  /* 0x0000006900697308 */ /* 0x000ea20000000800 */
[----:B------:R-:W-:-:S07]  /*13820*/  FFMA.FTZ R75, R135, R15, -R138 ;  /* 0x0000000f874b7223 */ /* 0x000fce000001088a */
[----:B------:R-:W3:Y:S01]  /*13830*/  MUFU.EX2 R108, R107 ;  /* 0x0000006b006c7308 */ /* 0x000ee20000000800 */
[----:B------:R-:W-:Y:S02]  /*13840*/  WARPGROUP.DEPBAR.LE gsb0, 0x0 ;  /* 0x00008000000079c5 */ /* 0x000fe40000010000 */
[----:B------:R-:W-:-:S06]  /*13850*/  WARPGROUP.ARRIVE ;  /* 0x00000000000079c5 */ /* 0x000fcc0000000000 */
[----:B------:R-:W-:Y:S01]  /*13860*/  HGMMA.64x96x16.F32 R24, gdesc[UR36].tnspB, R24, gsb0 ;  /* 0x41600000241879f0 */ /* 0x000fe20008000818 */
[----:B-1----:R-:W-:Y:S02]  /*13870*/  SHF.R.U32.HI R135, RZ, 0x7, R155 ;  /* 0x00000007ff877819 */ /* 0x002fe4000001169b */
[----:B------:R-:W-:-:S03]  /*13880*/  ISETP.GE.U32.AND P2, PT, R155, 0x180, PT ;  /* 0x000001809b00780c */ /* 0x000fc60003f46070 */
[----:B------:R-:W-:Y:S01]  /*13890*/  VIADD R109, R135, 0x9 ;  /* 0x00000009876d7836 */ /* 0x000fe20000000000 */
[----:B------:R-:W-:Y:S01]  /*138a0*/  MUFU.EX2 R107, R122 ;  /* 0x0000007a006b7308 */ /* 0x000fe20000000800 */
[----:B--2---:R-:W-:-:S03]  /*138b0*/  FFMA.FTZ R111, R110, R134, R105 ;  /* 0x000000866e6f7223 */ /* 0x004fc60000010069 */
[----:B------:R-:W-:-:S04]  /*138c0*/  SEL R109, R109, 0x9, !P2 ;  /* 0x000000096d6d7807 */ /* 0x000fc80005000000 */
[----:B------:R-:W-:Y:S01]  /*138d0*/  MUFU.EX2 R123, R123 ;  /* 0x0000007b007b7308 */ /* 0x000fe20000000800 */
[----:B---3--:R-:W-:Y:S01]  /*138e0*/  F2FP.F16.F32.PACK_AB R105, R108, R105 ;  /* 0x000000696c69723e */ /* 0x008fe200000000ff */
[----:B------:R-:W-:-:S06]  /*138f0*/  FFMA.FTZ R95, R103, R15, -R138 ;  /* 0x0000000f675f7223 */ /* 0x000fcc000001088a */
[----:B------:R-:W1:Y:S01]  /*13900*/  MUFU.EX2 R133, R133 ;  /* 0x0000008500857308 */ /* 0x000e620000000800 */
[----:B------:R-:W-:-:S07]  /*13910*/  FFMA.FTZ R98, R98, R15, -R138 ;  /* 0x0000000f62627223 */ /* 0x000fce000001088a */
[----:B------:R-:W2:Y:S01]  /*13920*/  MUFU.EX2 R132, R132 ;  /* 0x0000008400847308 */ /* 0x000ea20000000800 */
[----:B------:R-:W-:-:S07]  /*13930*/  FFMA.FTZ R99, R99, R15, -R138 ;  /* 0x0000000f63637223 */ /* 0x000fce000001088a */
[----:B------:R-:W3:Y:S01]  /*13940*/  MUFU.EX2 R131, R131 ;  /* 0x0000008300837308 */ /* 0x000ee20000000800 */
[----:B-1----:R-:W-:-:S07]  /*13950*/  FADD.FTZ R143, R133, R143 ;  /* 0x0000008f858f7221 */ /* 0x002fce0000010000 */
[----:B------:R-:W-:Y:S01]  /*13960*/  MUFU.EX2 R97, R97 ;  /* 0x0000006100617308 */ /* 0x000fe20000000800 */
[----:B------:R-:W-:-:S07]  /*13970*/  FFMA.FTZ R100, R100, R15, -R138 ;  /* 0x0000000f64647223 */ /* 0x000fce000001088a */
[----:B------:R-:W1:Y:S01]  /*13980*/  MUFU.EX2 R130, R130 ;  /* 0x0000008200827308 */ /* 0x000e620000000800 */
[----:B------:R-:W-:Y:S01]  /*13990*/  FFMA.FTZ R101, R101, R15, -R138 ;  /* 0x0000000f65657223 */ /* 0x000fe2000001088a */
[----:B--2---:R-:W-:-:S06]  /*139a0*/  FADD.FTZ R143, R132, R143 ;  /* 0x0000008f848f7221 */ /* 0x004fcc0000010000 */
[----:B------:R-:W-:Y:S08]  /*139b0*/  MUFU.EX2 R98, R98 ;  /* 0x0000006200627308 */ /* 0x000ff00000000800 */
[----:B------:R-:W-:Y:S01]  /*139c0*/  MUFU.EX2 R129, R129 ;  /* 0x0000008100817308 */ /* 0x000fe20000000800 */
[----:B------:R-:W-:Y:S02]  /*139d0*/  WARPGROUP.DEPBAR.LE gsb0, 0x0 ;  /* 0x00008000000079c5 */ /* 0x000fe40000010000 */
[----:B------:R2:W-:Y:S06]  /*139e0*/  BAR.ARV R109, 0x100 ;  /* 0x0004006d0000751d */ /* 0x0005ec0000002000 */
[----:B--2---:R-:W-:Y:S01]  /*139f0*/  FADD.FTZ R109, R108, R111 ;  /* 0x0000006f6c6d7221 */ /* 0x004fe20000010000 */
[----:B------:R-:W-:-:S02]  /*13a00*/  @!P1 IMAD R111, R144, 0x8, R16 ;  /* 0x00000008906f9824 */ /* 0x000fc400078e0210 */
[----:B------:R-:W-:Y:S02]  /*13a10*/  @!P1 IMAD R108, R0, 0x8, R16 ;  /* 0x00000008006c9824 */ /* 0x000fe400078e0210 */
[----:B------:R-:W-:Y:S02]  /*13a20*/  @!P1 VIADD R111, R111, 0x31c40 ;  /* 0x00031c406f6f9836 */ /* 0x000fe40000000000 */
[----:B------:R-:W-:Y:S02]  /*13a30*/  @!P1 VIADD R108, R108, 0x31c60 ;  /* 0x00031c606c6c9836 */ /* 0x000fe40000000000 */
[----:B------:R-:W-:Y:S01]  /*13a40*/  FADD.FTZ R0, R107, R109 ;  /* 0x0000006d6b007221 */ /* 0x000fe20000010000 */
[----:B------:R-:W-:Y:S02]  /*13a50*/  F2FP.F16.F32.PACK_AB R107, R123, R107 ;  /* 0x0000006b7b6b723e */ /* 0x000fe400000000ff */
[----:B------:R-:W-:Y:S02]  /*13a60*/  @!P1 PRMT R111, RZ, 0x654, R111 ;  /* 0x00000654ff6f9816 */ /* 0x000fe4000000006f */
[----:B------:R-:W-:-:S02]  /*13a70*/  @!P1 PRMT R108, RZ, 0x654, R108 ;  /* 0x00000654ff6c9816 */ /* 0x000fc4000000006c */
[----:B------:R2:W-:Y:S02]  /*13a80*/  @!P1 SYNCS.ARRIVE.TRANS64.RED.A1T0 RZ, [R111+URZ], RZ ;  /* 0x000000ff6fff99a7 */ /* 0x0005e4000810043f */
[----:B------:R4:W-:Y:S01]  /*13a90*/  @!P1 SYNCS.ARRIVE.TRANS64.RED.A1T0 RZ, [R108+URZ], RZ ;  /* 0x000000ff6cff99a7 */ /* 0x0009e2000810043f */
[----:B------:R0:W-:Y:S01]  /*13aa0*/  STSM.16.M88.4 [R18+0x24300], R104 ;  /* 0x0243006812007844 */ /* 0x0001e20000000200 */
[----:B------:R-:W-:Y:S01]  /*13ab0*/  MUFU.EX2 R99, R99 ;  /* 0x0000006300637308 */ /* 0x000fe20000000800 */
[----:B------:R-:W-:-:S07]  /*13ac0*/  FADD.FTZ R123, R123, R0 ;  /* 0x000000007b7b7221 */ /* 0x000fce0000010000 */
[----:B0-----:R-:W-:Y:S08]  /*13ad0*/  MUFU.EX2 R105, R89 ;  /* 0x0000005900697308 */ /* 0x001ff00000000800 */
[----:B------:R-:W0:Y:S01]  /*13ae0*/  MUFU.EX2 R89, R95 ;  /* 0x0000005f00597308 */ /* 0x000e220000000800 */
[----:B---3--:R-:W-:-:S07]  /*13af0*/  FADD.FTZ R143, R131, R143 ;  /* 0x0000008f838f7221 */ /* 0x008fce0000010000 */
[----:B------:R-:W3:Y:S01]  /*13b00*/  MUFU.EX2 R128, R128 ;  /* 0x0000008000807308 */ /* 0x000ee20000000800 */
[----:B------:R-:W-:-:S07]  /*13b10*/  FFMA.FTZ R103, R113, R15, -R138 ;  /* 0x0000000f71677223 */ /* 0x000fce000001088a */
[----:B------:R-:W-:Y:S01]  /*13b20*/  MUFU.EX2 R122, R81 ;  /* 0x00000051007a7308 */ /* 0x000fe20000000800 */
[----:B-1----:R-:W-:-:S07]  /*13b30*/  FADD.FTZ R143, R130, R143 ;  /* 0x0000008f828f7221 */ /* 0x002fce0000010000 */
[----:B------:R0:W-:Y:S08]  /*13b40*/  MUFU.EX2 R134, R80 ;  /* 0x0000005000867308 */ /* 0x0001f00000000800 */
[----:B------:R-:W1:Y:S01]  /*13b50*/  MUFU.EX2 R81, R100 ;  /* 0x0000006400517308 */ /* 0x000e620000000800 */
[----:B0-----:R-:W-:-:S07]  /*13b60*/  FADD.FTZ R80, R89, R123 ;  /* 0x0000007b59507221 */ /* 0x001fce0000010000 */
[----:B------:R-:W0:Y:S01]  /*13b70*/  MUFU.EX2 R127, R127 ;  /* 0x0000007f007f7308 */ /* 0x000e220000000800 */
[----:B------:R-:W-:Y:S01]  /*13b80*/  FADD.FTZ R80, R97, R80 ;  /* 0x0000005061507221 */ /* 0x000fe20000010000 */
[----:B------:R-:W-:-:S06]  /*13b90*/  FADD.FTZ R143, R129, R143 ;  /* 0x0000008f818f7221 */ /* 0x000fcc0000010000 */
[----:B------:R-:W4:Y:S01]  /*13ba0*/  MUFU.EX2 R101, R101 ;  /* 0x0000006500657308 */ /* 0x000f220000000800 */
[----:B------:R-:W-:-:S07]  /*13bb0*/  FADD.FTZ R80, R98, R80 ;  /* 0x0000005062507221 */ /* 0x000fce0000010000 */
[----:B------:R-:W4:Y:S01]  /*13bc0*/  MUFU.EX2 R126, R126 ;  /* 0x0000007e007e7308 */ /* 0x000f220000000800 */
[-CC-:B------:R-:W-:Y:S01]  /*13bd0*/  FFMA.FTZ R112, R112, R15.reuse, -R138.reuse ;  /* 0x0000000f70707223 */ /* 0x180fe2000001088a */
[----:B------:R-:W-:-:S06]  /*13be0*/  FFMA.FTZ R113, R157, R15, -R138 ;  /* 0x0000000f9d717223 */ /* 0x000fcc000001088a */
[----:B------:R-:W4:Y:S01]  /*13bf0*/  MUFU.EX2 R102, R102 ;  /* 0x0000006600667308 */ /* 0x000f220000000800 */
[-CC-:B------:R-:W-:Y:S01]  /*13c00*/  FFMA.FTZ R115, R115, R15.reuse, -R138.reuse ;  /* 0x0000000f73737223 */ /* 0x180fe2000001088a */
[-CC-:B------:R-:W-:Y:S01]  /*13c10*/  FFMA.FTZ R116, R116, R15.reuse, -R138.reuse ;  /* 0x0000000f74747223 */ /* 0x180fe2000001088a */
[----:B------:R-:W-:-:S05]  /*13c20*/  FFMA.FTZ R117, R117, R15, -R138 ;  /* 0x0000000f75757223 */ /* 0x000fca000001088a */
[----:B------:R-:W4:Y:S01]  /*13c30*/  MUFU.EX2 R125, R125 ;  /* 0x0000007d007d7308 */ /* 0x000f220000000800 */
[-CC-:B------:R-:W-:Y:S01]  /*13c40*/  FFMA.FTZ R118, R118, R15.reuse, -R138.reuse ;  /* 0x0000000f76767223 */ /* 0x180fe2000001088a */
[-CC-:B------:R-:W-:Y:S01]  /*13c50*/  FFMA.FTZ R119, R119, R15.reuse, -R138.reuse ;  /* 0x0000000f77777223 */ /* 0x180fe2000001088a */
[-CC-:B------:R-:W-:Y:S01]  /*13c60*/  FFMA.FTZ R120, R120, R15.reuse, -R138.reuse ;  /* 0x0000000f78787223 */ /* 0x180fe2000001088a */
[-CC-:B------:R-:W-:Y:S01]  /*13c70*/  FFMA.FTZ R121, R121, R15.reuse, -R138.reuse ;  /* 0x0000000f79797223 */ /* 0x180fe2000001088a */
[-CC-:B------:R-:W-:Y:S01]  /*13c80*/  FFMA.FTZ R82, R82, R15.reuse, -R138.reuse ;  /* 0x0000000f52527223 */ /* 0x180fe2000001088a */
[-CC-:B------:R-:W-:Y:S02]  /*13c90*/  FFMA.FTZ R78, R136, R15.reuse, -R138.reuse ;  /* 0x0000000f884e7223 */ /* 0x180fe4000001088a */
[----:B------:R2:W-:Y:S01]  /*13ca0*/  MUFU.EX2 R139, R84 ;  /* 0x00000054008b7308 */ /* 0x0005e20000000800 */
[-CC-:B------:R-:W-:Y:S01]  /*13cb0*/  FFMA.FTZ R79, R137, R15.reuse, -R138.reuse ;  /* 0x0000000f894f7223 */ /* 0x180fe2000001088a */
[-CC-:B------:R-:W-:Y:S01]  /*13cc0*/  FFMA.FTZ R146, R146, R15.reuse, -R138.reuse ;  /* 0x0000000f92927223 */ /* 0x180fe2000001088a */
[-CC-:B------:R-:W-:Y:S01]  /*13cd0*/  FFMA.FTZ R148, R148, R15.reuse, -R138.reuse ;  /* 0x0000000f94947223 */ /* 0x180fe2000001088a */
[-CC-:B------:R-:W-:Y:S01]  /*13ce0*/  FFMA.FTZ R150, R150, R15.reuse, -R138.reuse ;  /* 0x0000000f96967223 */ /* 0x180fe2000001088a */
[----:B------:R-:W-:Y:S01]  /*13cf0*/  FFMA.FTZ R151, R151, R15, -R138 ;  /* 0x0000000f97977223 */ /* 0x000fe2000001088a */
[----:B---3--:R-:W-:-:S02]  /*13d00*/  FADD.FTZ R143, R128, R143 ;  /* 0x0000008f808f7221 */ /* 0x008fc40000010000 */
[----:B------:R-:W3:Y:S01]  /*13d10*/  MUFU.EX2 R103, R103 ;  /* 0x0000006700677308 */ /* 0x000ee20000000800 */
[----:B--2---:R-:W-:Y:S01]  /*13d20*/  FADD.FTZ R84, R99, R80 ;  /* 0x0000005063547221 */ /* 0x004fe20000010000 */
[----:B------:R-:W-:-:S06]  /*13d30*/  F2FP.F16.F32.PACK_AB R89, R97, R89 ;  /* 0x000000596159723e */ /* 0x000fcc00000000ff */
[----:B------:R-:W2:Y:S08]  /*13d40*/  MUFU.EX2 R124, R124 ;  /* 0x0000007c007c7308 */ /* 0x000eb00000000800 */
[----:B------:R-:W-:Y:S08]  /*13d50*/  MUFU.EX2 R138, R85 ;  /* 0x00000055008a7308 */ /* 0x000ff00000000800 */
[----:B------:R-:W2:Y:S08]  /*13d60*/  MUFU.EX2 R85, R112 ;  /* 0x0000007000557308 */ /* 0x000eb00000000800 */
[----:B------:R1:W-:Y:S08]  /*13d70*/  MUFU.EX2 R97, R83 ;  /* 0x0000005300617308 */ /* 0x0003f00000000800 */
[----:B------:R-:W2:Y:S01]  /*13d80*/  MUFU.EX2 R111, R76 ;  /* 0x0000004c006f7308 */ /* 0x000ea20000000800 */
[----:B-1----:R-:W-:Y:S01]  /*13d90*/  FADD.FTZ R83, R81, R84 ;  /* 0x0000005451537221 */ /* 0x002fe20000010000 */
[----:B0-----:R-:W-:-:S03]  /*13da0*/  FADD.FTZ R84, R127, R143 ;  /* 0x0000008f7f547221 */ /* 0x001fc60000010000 */
[----:B----4-:R-:W-:Y:S01]  /*13db0*/  FADD.FTZ R83, R101, R83 ;  /* 0x0000005365537221 */ /* 0x010fe20000010000 */
[----:B------:R-:W-:Y:S02]  /*13dc0*/  FADD.FTZ R84, R126, R84 ;  /* 0x000000547e547221 */ /* 0x000fe40000010000 */
[----:B------:R-:W0:Y:S01]  /*13dd0*/  MUFU.EX2 R113, R113 ;  /* 0x0000007100717308 */ /* 0x000e220000000800 */
[----:B------:R-:W-:Y:S01]  /*13de0*/  FADD.FTZ R83, R102, R83 ;  /* 0x0000005366537221 */ /* 0x000fe20000010000 */
[----:B------:R-:W-:-:S06]  /*13df0*/  FADD.FTZ R84, R125, R84 ;  /* 0x000000547d547221 */ /* 0x000fcc0000010000 */
[----:B------:R-:W1:Y:S01]  /*13e00*/  MUFU.EX2 R114, R114 ;  /* 0x0000007200727308 */ /* 0x000e620000000800 */
[----:B---3--:R-:W-:Y:S01]  /*13e10*/  FADD.FTZ R83, R103, R83 ;  /* 0x0000005367537221 */ /* 0x008fe20000010000 */
[----:B--2---:R-:W-:-:S06]  /*13e20*/  FADD.FTZ R84, R124, R84 ;  /* 0x000000547c547221 */ /* 0x004fcc0000010000 */
[----:B------:R-:W2:Y:S01]  /*13e30*/  MUFU.EX2 R109, R73 ;  /* 0x00000049006d7308 */ /* 0x000ea20000000800 */
[----:B------:R-:W-:Y:S01]  /*13e40*/  FADD.FTZ R83, R85, R83 ;  /* 0x0000005355537221 */ /* 0x000fe20000010000 */
[----:B------:R-:W-:-:S06]  /*13e50*/  FADD.FTZ R84, R111, R84 ;  /* 0x000000546f547221 */ /* 0x000fcc0000010000 */
[----:B------:R-:W3:Y:S01]  /*13e60*/  MUFU.EX2 R115, R115 ;  /* 0x0000007300737308 */ /* 0x000ee20000000800 */
[----:B0-----:R-:W-:Y:S01]  /*13e70*/  FADD.FTZ R83, R113, R83 ;  /* 0x0000005371537221 */ /* 0x001fe20000010000 */
[----:B------:R-:W-:-:S06]  /*13e80*/  FADD.FTZ R84, R122, R84 ;  /* 0x000000547a547221 */ /* 0x000fcc0000010000 */
[----:B------:R-:W-:Y:S08]  /*13e90*/  MUFU.EX2 R116, R116 ;  /* 0x0000007400747308 */ /* 0x000ff00000000800 */
[----:B------:R-:W0:Y:S01]  /*13ea0*/  MUFU.EX2 R108, R88 ;  /* 0x00000058006c7308 */ /* 0x000e220000000800 */
[----:B-1----:R-:W-:Y:S01]  /*13eb0*/  FADD.FTZ R83, R114, R83 ;  /* 0x0000005372537221 */ /* 0x002fe20000010000 */
[----:B--2---:R-:W-:-:S06]  /*13ec0*/  FADD.FTZ R84, R109, R84 ;  /* 0x000000546d547221 */ /* 0x004fcc0000010000 */
[----:B------:R-:W-:Y:S08]  /*13ed0*/  MUFU.EX2 R117, R117 ;  /* 0x0000007500757308 */ /* 0x000ff00000000800 */
[----:B------:R-:W1:Y:S01]  /*13ee0*/  MUFU.EX2 R135, R77 ;  /* 0x0000004d00877308 */ /* 0x000e620000000800 */
[----:B---3--:R-:W-:Y:S01]  /*13ef0*/  FADD.FTZ R83, R115, R83 ;  /* 0x0000005373537221 */ /* 0x008fe20000010000 */
[----:B------:R-:W-:-:S06]  /*13f00*/  FADD.FTZ R84, R134, R84 ;  /* 0x0000005486547221 */ /* 0x000fcc0000010000 */
[----:B------:R-:W2:Y:S08]  /*13f10*/  MUFU.EX2 R118, R118 ;  /* 0x0000007600767308 */ /* 0x000eb00000000800 */
[----:B------:R-:W-:Y:S01]  /*13f20*/  MUFU.EX2 R107, R96 ;  /* 0x00000060006b7308 */ /* 0x000fe20000000800 */
[----:B0-----:R-:W-:-:S07]  /*13f30*/  FADD.FTZ R84, R108, R84 ;  /* 0x000000546c547221 */ /* 0x001fce0000010000 */
[----:B------:R-:W0:Y:S01]  /*13f40*/  MUFU.EX2 R119, R119 ;  /* 0x0000007700777308 */ /* 0x000e220000000800 */
[----:B------:R-:W-:-:S07]  /*13f50*/  F2FP.F16.F32.PACK_AB R88, R132, R133 ;  /* 0x000000858458723e */ /* 0x000fce00000000ff */
[----:B------:R-:W-:Y:S01]  /*13f60*/  MUFU.EX2 R136, R72 ;  /* 0x0000004800887308 */ /* 0x000fe20000000800 */
[----:B------:R-:W-:-:S07]  /*13f70*/  F2FP.F16.F32.PACK_AB R80, R128, R129 ;  /* 0x000000818050723e */ /* 0x000fce00000000ff */
[----:B------:R3:W-:Y:S01]  /*13f80*/  MUFU.EX2 R95, R91 ;  /* 0x0000005b005f7308 */ /* 0x0007e20000000800 */
[----:B------:R-:W-:Y:S01]  /*13f90*/  F2FP.F16.F32.PACK_AB R81, R101, R81 ;  /* 0x000000516551723e */ /* 0x000fe200000000ff */
[----:B-1----:R-:W-:-:S06]  /*13fa0*/  FADD.FTZ R84, R135, R84 ;  /* 0x0000005487547221 */ /* 0x002fcc0000010000 */
[----:B------:R-:W1:Y:S01]  /*13fb0*/  MUFU.EX2 R120, R120 ;  /* 0x0000007800787308 */ /* 0x000e620000000800 */
[----:B---3--:R-:W-:-:S07]  /*13fc0*/  F2FP.F16.F32.PACK_AB R91, R99, R98 ;  /* 0x00000062635b723e */ /* 0x008fce00000000ff */
[----:B------:R3:W-:Y:S08]  /*13fd0*/  MUFU.EX2 R99, R86 ;  /* 0x0000005600637308 */ /* 0x0007f00000000800 */
[----:B------:R-:W-:Y:S01]  /*13fe0*/  MUFU.EX2 R106, R93 ;  /* 0x0000005d006a7308 */ /* 0x000fe20000000800 */
[----:B---3--:R-:W-:Y:S01]  /*13ff0*/  FADD.FTZ R86, R116, R83 ;  /* 0x0000005374567221 */ /* 0x008fe20000010000 */
[----:B------:R-:W-:-:S03]  /*14000*/  F2FP.F16.F32.PACK_AB R83, R103, R102 ;  /* 0x000000666753723e */ /* 0x000fc600000000ff */
[----:B------:R-:W-:-:S03]  /*14010*/  FADD.FTZ R86, R117, R86 ;  /* 0x0000005675567221 */ /* 0x000fc60000010000 */
[----:B------:R3:W-:Y:S01]  /*14020*/  MUFU.EX2 R0, R90 ;  /* 0x0000005a00007308 */ /* 0x0007e20000000800 */
[----:B--2---:R-:W-:-:S07]  /*14030*/  FADD.FTZ R86, R118, R86 ;  /* 0x0000005676567221 */ /* 0x004fce0000010000 */
[----:B------:R2:W-:Y:S01]  /*14040*/  MUFU.EX2 R100, R82 ;  /* 0x0000005200647308 */ /* 0x0005e20000000800 */
[----:B---3--:R-:W-:-:S07]  /*14050*/  F2FP.F16.F32.PACK_AB R90, R130, R131 ;  /* 0x00000083825a723e */ /* 0x008fce00000000ff */
[----:B------:R-:W3:Y:S01]  /*14060*/  MUFU.EX2 R121, R121 ;  /* 0x0000007900797308 */ /* 0x000ee20000000800 */
[----:B--2---:R-:W-:Y:S01]  /*14070*/  F2FP.F16.F32.PACK_AB R82, R126, R127 ;  /* 0x0000007f7e52723e */ /* 0x004fe200000000ff */
[----:B------:R-:W-:Y:S06]  /*14080*/  STSM.16.M88.4 [R18+0x25b00], R88 ;  /* 0x025b005812007844 */ /* 0x000fec0000000200 */
[----:B------:R-:W2:Y:S01]  /*14090*/  MUFU.EX2 R137, R21 ;  /* 0x0000001500897308 */ /* 0x000ea20000000800 */
[----:B------:R4:W-:Y:S01]  /*140a0*/  STSM.16.M88.4 [R18+0x27300], R80 ;  /* 0x0273005012007844 */ /* 0x0009e20000000200 */
[----:B0-----:R-:W-:-:S06]  /*140b0*/  FADD.FTZ R86, R119, R86 ;  /* 0x0000005677567221 */ /* 0x001fcc0000010000 */
[----:B------:R-:W0:Y:S01]  /*140c0*/  MUFU.EX2 R104, R92 ;  /* 0x0000005c00687308 */ /* 0x000e220000000800 */
[----:B----4-:R-:W-:Y:S01]  /*140d0*/  FADD.FTZ R80, R107, R84 ;  /* 0x000000546b507221 */ /* 0x010fe20000010000 */
[----:B-1----:R-:W-:-:S03]  /*140e0*/  FADD.FTZ R81, R120, R86 ;  /* 0x0000005678517221 */ /* 0x002fc60000010000 */
[----:B------:R-:W-:Y:S01]  /*140f0*/  FADD.FTZ R80, R136, R80 ;  /* 0x0000005088507221 */ /* 0x000fe20000010000 */
[----:B---3--:R-:W-:-:S03]  /*14100*/  FADD.FTZ R81, R121, R81 ;  /* 0x0000005179517221 */ /* 0x008fc60000010000 */
[----:B------:R-:W-:Y:S01]  /*14110*/  FADD.FTZ R82, R106, R80 ;  /* 0x000000506a527221 */ /* 0x000fe20000010000 */
[----:B------:R1:W3:Y:S03]  /*14120*/  MUFU.EX2 R98, R87 ;  /* 0x0000005700627308 */ /* 0x0002e60000000800 */
[----:B--2---:R-:W-:Y:S01]  /*14130*/  FADD.FTZ R82, R137, R82 ;  /* 0x0000005289527221 */ /* 0x004fe20000010000 */
[----:B------:R-:W-:-:S03]  /*14140*/  FADD.FTZ R83, R0, R81 ;  /* 0x0000005100537221 */ /* 0x000fc60000010000 */
[----:B------:R-:W-:Y:S01]  /*14150*/  FADD.FTZ R88, R105, R82 ;  /* 0x0000005269587221 */ /* 0x000fe20000010000 */
[----:B------:R-:W2:Y:S01]  /*14160*/  MUFU.EX2 R93, R140 ;  /* 0x0000008c005d7308 */ /* 0x000ea20000000800 */
[----:B------:R-:W-:Y:S02]  /*14170*/  FADD.FTZ R89, R95, R83 ;  /* 0x000000535f597221 */ /* 0x000fe40000010000 */
[----:B------:R-:W-:-:S05]  /*14180*/  FADD.FTZ R88, R138, R88 ;  /* 0x000000588a587221 */ /* 0x000fca0000010000 */
[----:B------:R-:W4:Y:S01]  /*14190*/  MUFU.EX2 R94, R94 ;  /* 0x0000005e005e7308 */ /* 0x000f220000000800 */
[----:B------:R-:W-:Y:S01]  /*141a0*/  FADD.FTZ R89, R97, R89 ;  /* 0x0000005961597221 */ /* 0x000fe20000010000 */
[----:B0-----:R-:W-:-:S06]  /*141b0*/  FADD.FTZ R90, R104, R88 ;  /* 0x00000058685a7221 */ /* 0x001fcc0000010000 */
[----:B------:R-:W0:Y:S01]  /*141c0*/  MUFU.EX2 R96, R141 ;  /* 0x0000008d00607308 */ /* 0x000e220000000800 */
[----:B------:R-:W-:Y:S01]  /*141d0*/  FADD.FTZ R89, R99, R89 ;  /* 0x0000005963597221 */ /* 0x000fe20000010000 */
[----:B------:R-:W-:-:S06]  /*141e0*/  FADD.FTZ R90, R139, R90 ;  /* 0x0000005a8b5a7221 */ /* 0x000fcc0000010000 */
[----:B------:R-:W0:Y:S01]  /*141f0*/  MUFU.EX2 R77, R142 ;  /* 0x0000008e004d7308 */ /* 0x000e220000000800 */
[----:B------:R-:W-:Y:S02]  /*14200*/  F2FP.F16.F32.PACK_AB R84, R124, R125 ;  /* 0x0000007d7c54723e */ /* 0x000fe400000000ff */
[----:B------:R-:W-:Y:S02]  /*14210*/  F2FP.F16.F32.PACK_AB R85, R113, R85 ;  /* 0x000000557155723e */ /* 0x000fe400000000ff */
[----:B------:R-:W-:-:S03]  /*14220*/  F2FP.F16.F32.PACK_AB R86, R122, R111 ;  /* 0x0000006f7a56723e */ /* 0x000fc600000000ff */
[----:B------:R-:W0:Y:S01]  /*14230*/  MUFU.EX2 R75, R75 ;  /* 0x0000004b004b7308 */ /* 0x000e220000000800 */
[----:B-1----:R-:W-:Y:S01]  /*14240*/  F2FP.F16.F32.PACK_AB R87, R115, R114 ;  /* 0x000000727357723e */ /* 0x002fe200000000ff */
[----:B---3--:R-:W-:Y:S01]  /*14250*/  FADD.FTZ R91, R98, R89 ;  /* 0x00000059625b7221 */ /* 0x008fe20000010000 */
[----:B------:R-:W-:Y:S02]  /*14260*/  F2FP.F16.F32.PACK_AB R80, R134, R109 ;  /* 0x0000006d8650723e */ /* 0x000fe400000000ff */
[----:B------:R-:W-:-:S03]  /*14270*/  F2FP.F16.F32.PACK_AB R81, R117, R116 ;  /* 0x000000747551723e */ /* 0x000fc600000000ff */
[----:B------:R-:W1:Y:S01]  /*14280*/  MUFU.EX2 R92, R147 ;  /* 0x00000093005c7308 */ /* 0x000e620000000800 */
[----:B------:R-:W-:Y:S02]  /*14290*/  F2FP.F16.F32.PACK_AB R82, R135, R108 ;  /* 0x0000006c8752723e */ /* 0x000fe400000000ff */
[----:B------:R-:W-:Y:S01]  /*142a0*/  F2FP.F16.F32.PACK_AB R83, R119, R118 ;  /* 0x000000767753723e */ /* 0x000fe200000000ff */
[----:B--2---:R-:W-:-:S04]  /*142b0*/  FADD.FTZ R101, R93, R90 ;  /* 0x0000005a5d657221 */ /* 0x004fc80000010000 */
[----:B------:R-:W2:Y:S01]  /*142c0*/  MUFU.EX2 R78, R78 ;  /* 0x0000004e004e7308 */ /* 0x000ea20000000800 */
[----:B------:R4:W-:Y:S07]  /*142d0*/  STSM.16.M88.4 [R18+0x28b00], R84 ;  /* 0x028b005412007844 */ /* 0x0009ee0000000200 */
[----:B------:R-:W3:Y:S01]  /*142e0*/  MUFU.EX2 R21, R149 ;  /* 0x0000009500157308 */ /* 0x000ee20000000800 */
[----:B------:R0:W-:Y:S07]  /*142f0*/  STSM.16.M88.4 [R18+0x2a300], R80 ;  /* 0x02a3005012007844 */ /* 0x0001ee0000000200 */
[----:B------:R-:W3:Y:S01]  /*14300*/  MUFU.EX2 R79, R79 ;  /* 0x0000004f004f7308 */ /* 0x000ee20000000800 */
[----:B----4-:R-:W-:Y:S01]  /*14310*/  FADD.FTZ R85, R94, R91 ;  /* 0x0000005b5e557221 */ /* 0x010fe20000010000 */
[----:B------:R-:W-:-:S06]  /*14320*/  F2FP.F16.F32.PACK_AB R91, R95, R0 ;  /* 0x000000005f5b723e */ /* 0x000fcc00000000ff */
[----:B------:R-:W4:Y:S01]  /*14330*/  MUFU.EX2 R72, R152 ;  /* 0x0000009800487308 */ /* 0x000f220000000800 */
[----:B0-----:R-:W-:Y:S01]  /*14340*/  FADD.FTZ R82, R96, R101 ;  /* 0x0000006560527221 */ /* 0x001fe20000010000 */
[----:B------:R-:W-:-:S03]  /*14350*/  FADD.FTZ R0, R100, R85 ;  /* 0x0000005564007221 */ /* 0x000fc60000010000 */
[----:B------:R-:W-:-:S03]  /*14360*/  FADD.FTZ R85, R77, R82 ;  /* 0x000000524d557221 */ /* 0x000fc60000010000 */
[----:B------:R-:W0:Y:S01]  /*14370*/  MUFU.EX2 R73, R153 ;  /* 0x0000009900497308 */ /* 0x000e220000000800 */
[----:B------:R-:W-:Y:S01]  /*14380*/  FADD.FTZ R83, R75, R0 ;  /* 0x000000004b537221 */ /* 0x000fe20000010000 */
[----:B-1----:R-:W-:-:S03]  /*14390*/  FADD.FTZ R84, R92, R85 ;  /* 0x000000555c547221 */ /* 0x002fc60000010000 */
[----:B--2---:R-:W-:Y:S01]  /*143a0*/  FADD.FTZ R0, R78, R83 ;  /* 0x000000534e007221 */ /* 0x004fe20000010000 */
[----:B---3--:R-:W-:-:S03]  /*143b0*/  FADD.FTZ R95, R21, R84 ;  /* 0x00000054155f7221 */ /* 0x008fc60000010000 */
[----:B------:R-:W-:Y:S01]  /*143c0*/  FADD.FTZ R87, R79, R0 ;  /* 0x000000004f577221 */ /* 0x000fe20000010000 */
[----:B----4-:R-:W-:Y:S01]  /*143d0*/  FADD.FTZ R0, R72, R95 ;  /* 0x0000005f48007221 */ /* 0x010fe20000010000 */
[----:B------:R-:W-:-:S03]  /*143e0*/  F2FP.F16.F32.PACK_AB R86, R92, R77 ;  /* 0x0000004d5c56723e */ /* 0x000fc600000000ff */
[----:B0-----:R-:W-:Y:S02]  /*143f0*/  FADD.FTZ R77, R73, R0 ;  /* 0x00000000494d7221 */ /* 0x001fe40000010000 */
[----:B------:R-:W2:Y:S01]  /*14400*/  LDL.LU R0, [R1+0x34] ;  /* 0x0000340001007983 */ /* 0x000ea20000300800 */
[----:B------:R-:W0:Y:S08]  /*14410*/  MUFU.EX2 R146, R146 ;  /* 0x0000009200927308 */ /* 0x000e300000000800 */
[----:B------:R-:W1:Y:S08]  /*14420*/  MUFU.EX2 R148, R148 ;  /* 0x0000009400947308 */ /* 0x000e700000000800 */
[----:B------:R-:W3:Y:S08]  /*14430*/  MUFU.EX2 R76, R154 ;  /* 0x0000009a004c7308 */ /* 0x000ef00000000800 */
[----:B------:R-:W-:Y:S08]  /*14440*/  MUFU.EX2 R150, R150 ;  /* 0x0000009600967308 */ /* 0x000ff00000000800 */
[----:B------:R-:W4:Y:S01]  /*14450*/  MUFU.EX2 R151, R151 ;  /* 0x0000009700977308 */ /* 0x000f220000000800 */
[----:B------:R-:W-:Y:S01]  /*14460*/  F2FP.F16.F32.PACK_AB R85, R75, R100 ;  /* 0x000000644b55723e */ /* 0x000fe200000000ff */
[----:B0-----:R-:W-:Y:S01]  /*14470*/  FADD.FTZ R75, R146, R87 ;  /* 0x00000057924b7221 */ /* 0x001fe20000010000 */
[----:B------:R-:W-:-:S02]  /*14480*/  F2FP.F16.F32.PACK_AB R88, R136, R107 ;  /* 0x0000006b8858723e */ /* 0x000fc400000000ff */
[----:B------:R-:W-:Y:S01]  /*14490*/  F2FP.F16.F32.PACK_AB R89, R121, R120 ;  /* 0x000000787959723e */ /* 0x000fe200000000ff */
[----:B-1----:R-:W-:Y:S01]  /*144a0*/  FADD.FTZ R75, R148, R75 ;  /* 0x0000004b944b7221 */ /* 0x002fe20000010000 */
[----:B------:R-:W-:Y:S02]  /*144b0*/  F2FP.F16.F32.PACK_AB R90, R137, R106 ;  /* 0x0000006a895a723e */ /* 0x000fe400000000ff */
[----:B------:R-:W-:Y:S02]  /*144c0*/  F2FP.F16.F32.PACK_AB R80, R138, R105 ;  /* 0x000000698a50723e */ /* 0x000fe400000000ff */
[----:B------:R-:W-:Y:S02]  /*144d0*/  F2FP.F16.F32.PACK_AB R81, R99, R97 ;  /* 0x000000616351723e */ /* 0x000fe400000000ff */
[----:B------:R-:W-:Y:S02]  /*144e0*/  F2FP.F16.F32.PACK_AB R82, R139, R104 ;  /* 0x000000688b52723e */ /* 0x000fe400000000ff */
[----:B------:R-:W-:-:S02]  /*144f0*/  F2FP.F16.F32.PACK_AB R83, R94, R98 ;  /* 0x000000625e53723e */ /* 0x000fc400000000ff */
[----:B------:R-:W-:Y:S01]  /*14500*/  F2FP.F16.F32.PACK_AB R92, R72, R21 ;  /* 0x00000015485c723e */ /* 0x000fe200000000ff */
[----:B---3--:R-:W-:Y:S01]  /*14510*/  FADD.FTZ R21, R76, R77 ;  /* 0x0000004d4c157221 */ /* 0x008fe20000010000 */
[----:B------:R-:W-:Y:S02]  /*14520*/  F2FP.F16.F32.PACK_AB R84, R96, R93 ;  /* 0x0000005d6054723e */ /* 0x000fe400000000ff */
[----:B------:R-:W-:Y:S02]  /*14530*/  F2FP.F16.F32.PACK_AB R87, R79, R78 ;  /* 0x0000004e4f57723e */ /* 0x000fe400000000ff */
[----:B------:R-:W-:Y:S02]  /*14540*/  F2FP.F16.F32.PACK_AB R93, R148, R146 ;  /* 0x00000092945d723e */ /* 0x000fe400000000ff */
[----:B------:R-:W-:Y:S02]  /*14550*/  F2FP.F16.F32.PACK_AB R94, R76, R73 ;  /* 0x000000494c5e723e */ /* 0x000fe400000000ff */
[C---:B----4-:R-:W-:Y:S01]  /*14560*/  F2FP.F16.F32.PACK_AB R95, R151.reuse, R150 ;  /* 0x00000096975f723e */ /* 0x050fe200000000ff */
[----:B------:R-:W-:Y:S01]  /*14570*/  FADD.FTZ R150, R150, R75 ;  /* 0x0000004b96967221 */ /* 0x000fe20000010000 */
[----:B------:R-:W-:Y:S04]  /*14580*/  STSM.16.M88.4 [R18+0x2bb00], R88 ;  /* 0x02bb005812007844 */ /* 0x000fe80000000200 */
[----:B------:R-:W-:Y:S04]  /*14590*/  STSM.16.M88.4 [R18+0x2d300], R80 ;  /* 0x02d3005012007844 */ /* 0x000fe80000000200 */
[----:B------:R0:W-:Y:S04]  /*145a0*/  STL [R1+0x30], R21 ;  /* 0x0000301501007387 */ /* 0x0001e80000100800 */
[----:B------:R-:W-:Y:S04]  /*145b0*/  STSM.16.M88.4 [R18+0x2eb00], R84 ;  /* 0x02eb005412007844 */ /* 0x000fe80000000200 */
[----:B------:R-:W-:Y:S01]  /*145c0*/  STSM.16.M88.4 [R18+0x30300], R92 ;  /* 0x0303005c12007844 */ /* 0x000fe20000000200 */
[----:B0-----:R-:W-:Y:S01]  /*145d0*/  FADD.FTZ R21, R151, R150 ;  /* 0x0000009697157221 */ /* 0x001fe20000010000 */
[----:B------:R-:W-:Y:S01]  /*145e0*/  @!PT LDS RZ, [RZ] ;  /* 0x00000000fffff984 */ /* 0x000fe20000000800 */
[----:B------:R-:W-:Y:S01]  /*145f0*/  @!PT LDS RZ, [RZ] ;  /* 0x00000000fffff984 */ /* 0x000fe20000000800 */
[----:B------:R-:W-:Y:S01]  /*14600*/  @!PT LDS RZ, [RZ] ;  /* 0x00000000fffff984 */ /* 0x000fe20000000800 */
[----:B------:R-:W-:Y:S01]  /*14610*/  @!PT LDS RZ, [RZ] ;  /* 0x00000000fffff984 */ /* 0x000fe20000000800 */
[----:B------:R0:W-:Y:S06]  /*14620*/  MEMBAR.ALL.CTA ;  /* 0x0000000000007992 */ /* 0x0001ec0000008000 */
[----:B0-----:R-:W0:Y:S04]  /*14630*/  FENCE.VIEW.ASYNC.S ;  /* 0x00000000000073c6 */ /* 0x001e280000000000 */
[----:B------:R-:W-:Y:S04]  /*14640*/  STL [R1+0x3c], R21 ;  /* 0x00003c1501007387 */ /* 0x000fe80000100800 */
[----:B------:R1:W5:Y:S01]  /*14650*/  LDL R155, [R1+0x60] ;  /* 0x00006000019b7983 */ /* 0x0003620000100800 */
        /* <DEDUP_REMOVED lines=48> */
[----:B------:R-:W-:Y:S01]  /*14960*/  IMAD.MOV.U32 R154, RZ, RZ, R14 ;  /* 0x000000ffff9a7224 */ /* 0x000fe200078e000e */
[C---:B--2---:R-:W-:Y:S01]  /*14970*/  ISETP.GT.AND P2, PT, R0.reuse, RZ, PT ;  /* 0x000000ff0000720c */ /* 0x044fe20003f44270 */
[----:B------:R-:W-:-:S05]  /*14980*/  VIADD R0, R0, 0xffffffff ;  /* 0xffffffff00007836 */ /* 0x000fca0000000000 */
[----:B------:R2:W-:Y:S04]  /*14990*/  STL [R1+0x34], R0 ;  /* 0x0000340001007387 */ /* 0x0005e80000100800 */
[----:B------:R1:W-:Y:S01]  /*149a0*/  STL [R1+0x2c], R74 ;  /* 0x00002c4a01007387 */ /* 0x0003e20000100800 */
[----:B--2---:R-:W-:Y:S01]  /*149b0*/  IMAD.MOV.U32 R0, RZ, RZ, R144 ;  /* 0x000000ffff007224 */ /* 0x004fe200078e0090 */
[----:B0-----:R-:W-:Y:S01]  /*149c0*/  NOP ;  /* 0x0000000000007918 */ /* 0x001fe20000000000 */
[----:B------:R-:W-:Y:S05]  /*149d0*/  @P2 BRA `(.L_x_525) ;  /* 0xffffffac00402947 */ /* 0x000fea000383ffff */
.L_x_515:
[----:B------:R-:W-:Y:S05]  /*149e0*/  WARPSYNC.ALL ;  /* 0x0000000000007948 */ /* 0x000fea0003800000 */
[----:B------:R-:W-:Y:S06]  /*149f0*/  BAR.ARV 0x8, 0x200 ;  /* 0x0208000000007b1d */ /* 0x000fec0000002000 */
[----:B------:R-:W-:Y:S05]  /*14a00*/  @!P0 BRA `(.L_x_526) ;  /* 0x0000000000048947 */ /* 0x000fea0003800000 */
[----:B------:R-:W-:Y:S01]  /*14a10*/  BPT.TRAP 0x1 ;  /* 0x000000040000795c */ /* 0x000fe20000300000 */
.L_x_526:
[----:B------:R-:W2:Y:S01]  /*14a20*/  LDL R0, [R1+0x60] ;  /* 0x0000600001007983 */ /* 0x000ea20000100800 */
[----:B------:R-:W-:Y:S01]  /*14a30*/  IMAD R9, R144, 0x8, R16 ;  /* 0x0000000890097824 */ /* 0x000fe200078e0210 */
[----:B--2---:R-:W-:-:S04]  /*14a40*/  SHF.L.U32 R0, R0, 0x1f, RZ ;  /* 0x0000001f00007819 */ /* 0x004fc800000006ff */
[----:B------:R0:W2:Y:S01]  /*14a50*/  SYNCS.PHASECHK.TRANS64.TRYWAIT P2, [R9+URZ+0x31c50], R0 ;  /* 0x031c5000090075a7 */ /* 0x0000a2000804017f */
[----:B------:R-:W-:Y:S05]  /*14a60*/  @!P0 BRA `(.L_x_527) ;  /* 0x0000000000048947 */ /* 0x000fea0003800000 */
[----:B------:R-:W-:Y:S01]  /*14a70*/  BPT.TRAP 0x1 ;  /* 0x000000040000795c */ /* 0x000fe20000300000 */
.L_x_527:
[----:B------:R-:W3:Y:S01]  /*14a80*/  LDL.LU R2, [R1+0x80] ;  /* 0x0000800001027983 */ /* 0x000ee20000300800 */
[----:B------:R-:W-:Y:S01]  /*14a90*/  VIADD R16, R16, 0x200 ;  /* 0x0000020010107836 */ /* 0x000fe20000000000 */
[----:B------:R-:W-:-:S04]  /*14aa0*/  MOV R3, 0xc0000010 ;  /* 0xc000001000037802 */ /* 0x000fc80000000f00 */
[----:B------:R-:W-:-:S04]  /*14ab0*/  SHF.R.U32.HI R16, RZ, 0x4, R16 ;  /* 0x00000004ff107819 */ /* 0x000fc80000011610 */
[----:B------:R-:W-:-:S04]  /*14ac0*/  LOP3.LUT R16, R16, 0x3fff, RZ, 0xc0, !PT ;  /* 0x00003fff10107812 */ /* 0x000fc800078ec0ff */
[----:B------:R-:W-:Y:S02]  /*14ad0*/  LOP3.LUT R5, R16, 0x2400000, RZ, 0xfc, !PT ;  /* 0x0240000010057812 */ /* 0x000fe400078efcff */
[----:B---3--:R-:W-:Y:S01]  /*14ae0*/  LOP3.LUT R2, R2, 0x10000, RZ, 0xfc, !PT ;  /* 0x0001000002027812 */ /* 0x008fe200078efcff */
[----:B--2---:R-:W-:Y:S06]  /*14af0*/  @P2 BRA `(.L_x_528) ;  /* 0x0000000000082947 */ /* 0x004fec0003800000 */
[----:B------:R-:W2:Y:S02]  /*14b00*/  SYNCS.PHASECHK.TRANS64.TRYWAIT P0, [R9+URZ+0x31c50], R0 ;  /* 0x031c5000090075a7 */ /* 0x000ea4000800017f */
[----:B--2---:R-:W-:Y:S05]  /*14b10*/  @!P0 BRA `(.L_x_529) ;  /* 0x000000a4007c8947 */ /* 0x004fea0003800000 */
.L_x_528:
[----:B------:R-:W-:Y:S01]  /*14b20*/  IMAD R4, R144, 0x6c0, R5 ;  /* 0x000006c090047824 */ /* 0x000fe200078e0205 */
[----:B------:R-:W0:Y:S01]  /*14b30*/  LDL.LU R13, [R1+0x30] ;  /* 0x00003000010d7983 */ /* 0x000e220000300800 */
[----:B------:R-:W-:Y:S01]  /*14b40*/  IMAD.MOV.U32 R5, RZ, RZ, -0x7fffffe0 ;  /* 0x80000020ff057424 */ /* 0x000fe200078e00ff */
[----:B------:R-:W-:Y:S05]  /*14b50*/  WARPSYNC.ALL ;  /* 0x0000000000007948 */ /* 0x000fea0003800000 */
[C---:B------:R-:W-:Y:S01]  /*14b60*/  R2UR UR4, R2.reuse ;  /* 0x00000000020472ca */ /* 0x040fe200000e0000 */
[----:B------:R-:W-:Y:S01]  /*14b70*/  VIADD R10, R2, 0x180 ;  /* 0x00000180020a7836 */ /* 0x000fe20000000000 */
[----:B------:R-:W-:Y:S01]  /*14b80*/  R2UR UR5, R3 ;  /* 0x00000000030572ca */ /* 0x000fe200000e0000 */
[C---:B------:R-:W-:Y:S01]  /*14b90*/  VIADD R6, R4.reuse, 0x40 ;  /* 0x0000004004067836 */ /* 0x040fe20000000000 */
[----:B------:R-:W-:Y:S01]  /*14ba0*/  R2UR UR6, R4 ;  /* 0x00000000040672ca */ /* 0x000fe200000e0000 */
[----:B------:R-:W-:Y:S01]  /*14bb0*/  IMAD.MOV.U32 R11, RZ, RZ, -0x3ffffff0 ;  /* 0xc0000010ff0b7424 */ /* 0x000fe200078e00ff */
[----:B------:R-:W-:Y:S01]  /*14bc0*/  R2UR UR7, R5 ;  /* 0x00000000050772ca */ /* 0x000fe200000e0000 */
[----:B------:R-:W-:Y:S01]  /*14bd0*/  WARPGROUP.ARRIVE ;  /* 0x00000000000079c5 */ /* 0x000fe20000000000 */
[----:B------:R-:W-:Y:S01]  /*14be0*/  IMAD.MOV.U32 R7, RZ, RZ, -0x7fffffe0 ;  /* 0x80000020ff077424 */ /* 0x000fe200078e00ff */
[----:B------:R-:W3:Y:S01]  /*14bf0*/  LDL.LU R12, [R1+0x3c] ;  /* 0x00003c00010c7983 */ /* 0x000ee20000300800 */
[----:B------:R-:W-:-:S02]  /*14c00*/  IMAD.MOV.U32 R3, RZ, RZ, -0x3ffffff0 ;  /* 0xc0000010ff037424 */ /* 0x000fc400078e00ff */
[----:B------:R-:W-:Y:S01]  /*14c10*/  IMAD.MOV.U32 R5, RZ, RZ, -0x7fffffe0 ;  /* 0x80000020ff057424 */ /* 0x000fe200078e00ff */
[----:B------:R-:W4:Y:S01]  /*14c20*/  LDL.LU R8, [R1+0x60] ;  /* 0x0000600001087983 */ /* 0x000f220000300800 */
[----:B------:R-:W-:-:S05]  /*14c30*/  VIADD R144, R144, 0x1 ;  /* 0x0000000190907836 */ /* 0x000fca0000000000 */
[----:B------:R-:W-:Y:S01]  /*14c40*/  HGMMA.64x96x16.F32 R24, gdesc[UR4].tnspB, R24, gsb0 ;  /* 0x41600000041879f0 */ /* 0x000fe20008000818 */
[----:B------:R-:W-:Y:S01]  /*14c50*/  R2UR UR4, R10 ;  /* 0x000000000a0472ca */ /* 0x000fe200000e0000 */
[----:B------:R-:W-:Y:S01]  /*14c60*/  VIADD R10, R2, 0x300 ;  /* 0x00000300020a7836 */ /* 0x000fe20000000000 */
[----:B------:R-:W-:Y:S01]  /*14c70*/  R2UR UR5, R11 ;  /* 0x000000000b0572ca */ /* 0x000fe200000e0000 */
[----:B------:R-:W-:Y:S01]  /*14c80*/  IMAD.MOV.U32 R11, RZ, RZ, -0x3ffffff0 ;  /* 0xc0000010ff0b7424 */ /* 0x000fe200078e00ff */
[----:B------:R-:W-:Y:S01]  /*14c90*/  R2UR UR6, R6 ;  /* 0x00000000060672ca */ /* 0x000fe200000e0000 */
[----:B------:R-:W-:Y:S01]  /*14ca0*/  VIADD R6, R4, 0x80 ;  /* 0x0000008004067836 */ /* 0x000fe20000000000 */
[----:B------:R-:W-:Y:S01]  /*14cb0*/  R2UR UR7, R7 ;  /* 0x00000000070772ca */ /* 0x000fe200000e0000 */
[----:B------:R-:W-:Y:S01]  /*14cc0*/  IMAD.MOV.U32 R7, RZ, RZ, -0x7fffffe0 ;  /* 0x80000020ff077424 */ /* 0x000fe200078e00ff */
[----:B------:R-:W-:Y:S01]  /*14cd0*/  ISETP.NE.AND P0, PT, R144, 0x2, PT ;  /* 0x000000029000780c */ /* 0x000fe20003f05270 */
[----:B------:R-:W-:-:S02]  /*14ce0*/  WARPGROUP.DEPBAR.LE gsb0, 0x0 ;  /* 0x00008000000079c5 */ /* 0x000fc40000010000 */
[----:B------:R-:W-:-:S08]  /*14cf0*/  WARPGROUP.ARRIVE ;  /* 0x00000000000079c5 */ /* 0x000fd00000000000 */
        /* <DEDUP_REMOVED lines=9> */
[----:B------:R-:W-:Y:S02]  /*14d90*/  WARPGROUP.DEPBAR.LE gsb0, 0x0 ;  /* 0x00008000000079c5 */ /* 0x000fe40000010000 */
[----:B------:R-:W-:-:S09]  /*14da0*/  WARPGROUP.ARRIVE ;  /* 0x00000000000079c5 */ /* 0x000fd20000000000 */
        /* <DEDUP_REMOVED lines=9> */
[----:B0-2---:R-:W0:Y:S02]  /*14e40*/  SHFL.BFLY PT, R0, R13, 0x2, 0x1f ;  /* 0x0c401f000d007f89 */ /* 0x005e2400000e0000 */
[----:B0-----:R-:W-:Y:S01]  /*14e50*/  FADD.FTZ R0, R0, R13 ;  /* 0x0000000d00007221 */ /* 0x001fe20000010000 */
[----:B------:R-:W-:-:S02]  /*14e60*/  WARPGROUP.DEPBAR.LE gsb0, 0x0 ;  /* 0x00008000000079c5 */ /* 0x000fc40000010000 */
[----:B------:R-:W-:-:S06]  /*14e70*/  WARPGROUP.ARRIVE ;  /* 0x00000000000079c5 */ /* 0x000fcc0000000000 */
[----:B------:R-:W-:Y:S01]  /*14e80*/  HGMMA.64x96x16.F32 R24, gdesc[UR4].tnspB, R24, gsb0 ;  /* 0x41600000041879f0 */ /* 0x000fe20008000818 */
[----:B------:R-:W-:Y:S02]  /*14e90*/  R2UR UR4, R10 ;  /* 0x000000000a0472ca */ /* 0x000fe400000e0000 */
[----:B------:R-:W-:Y:S01]  /*14ea0*/  R2UR UR5, R11 ;  /* 0x000000000b0572ca */ /* 0x000fe200000e0000 */
[----:B------:R-:W-:Y:S01]  /*14eb0*/  IMAD.MOV.U32 R11, RZ, RZ, -0x3ffffff0 ;  /* 0xc0000010ff0b7424 */ /* 0x000fe200078e00ff */
[----:B------:R-:W-:Y:S01]  /*14ec0*/  R2UR UR6, R6 ;  /* 0x00000000060672ca */ /* 0x000fe200000e0000 */
[----:B------:R-:W-:Y:S01]  /*14ed0*/  VIADD R6, R4, 0x140 ;  /* 0x0000014004067836 */ /* 0x000fe20000000000 */
[----:B------:R-:W-:Y:S01]  /*14ee0*/  R2UR UR7, R7 ;  /* 0x00000000070772ca */ /* 0x000fe200000e0000 */
[----:B------:R-:W-:Y:S01]  /*14ef0*/  IMAD.MOV.U32 R7, RZ, RZ, -0x7fffffe0 ;  /* 0x80000020ff077424 */ /* 0x000fe200078e00ff */
[----:B------:R-:W-:Y:S01]  /*14f00*/  IADD3 R10, R2, 0x780, RZ ;  /* 0x00000780020a7810 */ /* 0x000fe20007ffe0ff */
        /* <DEDUP_REMOVED lines=21> */
[----:B------:R-:W-:Y:S02]  /*15060*/  IMAD.MOV.U32 R7, RZ, RZ, -0x7fffffe0 ;  /* 0x80000020ff077424 */ /* 0x000fe400078e00ff */
[----:B------:R-:W-:-:S02]  /*15070*/  VIADD R2, R2, 0xc00 ;  /* 0x00000c0002027836 */ /* 0x000fc40000000000 */
[----:B------:R-:W-:Y:S01]  /*15080*/  VIADD R4, R4, 0x200 ;  /* 0x0000020004047836 */ /* 0x000fe20000000000 */
[----:B------:R-:W-:Y:S02]  /*15090*/  WARPGROUP.DEPBAR.LE gsb0, 0x0 ;  /* 0x00008000000079c5 */ /* 0x000fe40000010000 */
[----:B------:R-:W-:-:S06]  /*150a0*/  WARPGROUP.ARRIVE ;  /* 0x00000000000079c5 */ /* 0x000fcc0000000000 */
[----:B------:R-:W-:Y:S01]  /*150b0*/  HGMMA.64x96x16.F32 R24, gdesc[UR4].tnspB, R24, gsb0 ;  /* 0x41600000041879f0 */ /* 0x000fe20008000818 */
[----:B------:R-:W-:Y:S02]  /*150c0*/  R2UR UR4, R10 ;  /* 0x000000000a0472ca */ /* 0x000fe400000e0000 */
[----:B------:R-:W-:Y:S02]  /*150d0*/  R2UR UR5, R11 ;  /* 0x000000000b0572ca */ /* 0x000fe400000e0000 */
[----:B------:R-:W-:Y:S02]  /*150e0*/  R2UR UR6, R6 ;  /* 0x00000000060672ca */ /* 0x000fe400000e0000 */
[----:B------:R-:W-:Y:S01]  /*150f0*/  R2UR UR7, R7 ;  /* 0x00000000070772ca */ /* 0x000fe200000e0000 */
[----:B------:R-:W-:Y:S02]  /*15100*/  WARPGROUP.DEPBAR.LE gsb0, 0x0 ;  /* 0x00008000000079c5 */ /* 0x000fe40000010000 */
[----:B------:R-:W-:-:S10]  /*15110*/  WARPGROUP.ARRIVE ;  /* 0x00000000000079c5 */ /* 0x000fd40000000000 */
[----:B------:R-:W-:Y:S01]  /*15120*/  HGMMA.64x96x16.F32 R24, gdesc[UR4].tnspB, R24, gsb0 ;  /* 0x41600000041879f0 */ /* 0x000fe20008000818 */
[----:B------:R-:W-:Y:S02]  /*15130*/  R2UR UR4, R2 ;  /* 0x00000000020472ca */ /* 0x000fe400000e0000 */
[----:B---3--:R-:W0:Y:S01]  /*15140*/  SHFL.BFLY PT, R2, R12, 0x2, 0x1f ;  /* 0x0c401f000c027f89 */ /* 0x008e2200000e0000 */
[----:B------:R-:W-:Y:S02]  /*15150*/  R2UR UR5, R3 ;  /* 0x00000000030572ca */ /* 0x000fe400000e0000 */
[----:B------:R-:W-:Y:S01]  /*15160*/  R2UR UR7, R5 ;  /* 0x00000000050772ca */ /* 0x000fe200000e0000 */
[----:B------:R-:W2:Y:S01]  /*15170*/  SHFL.BFLY PT, R3, R0, 0x1, 0x1f ;  /* 0x0c201f0000037f89 */ /* 0x000ea200000e0000 */
[----:B------:R-:W-:Y:S01]  /*15180*/  R2UR UR6, R4 ;  /* 0x00000000040672ca */ /* 0x000fe200000e0000 */
[----:B------:R-:W-:Y:S02]  /*15190*/  IMAD.MOV.U32 R4, RZ, RZ, RZ ;  /* 0x000000ffff047224 */ /* 0x000fe400078e00ff */
[----:B0-----:R-:W-:Y:S01]  /*151a0*/  FADD.FTZ R2, R2, R12 ;  /* 0x0000000c02027221 */ /* 0x001fe20000010000 */
[----:B--2---:R-:W-:-:S04]  /*151b0*/  FADD.FTZ R10, R0, R3 ;  /* 0x00000003000a7221 */ /* 0x004fc80000010000 */
[----:B------:R-:W0:Y:S01]  /*151c0*/  SHFL.BFLY PT, R5, R2, 0x1, 0x1f ;  /* 0x0c201f0002057f89 */ /* 0x000e2200000e0000 */
[----:B------:R-:W-:Y:S02]  /*151d0*/  SEL R0, RZ, 0x1, P0 ;  /* 0x00000001ff007807 */ /* 0x000fe40000000000 */
[----:B------:R-:W-:Y:S02]  /*151e0*/  FSETP.NE.FTZ.AND P2, PT, R10, RZ, PT ;  /* 0x000000ff0a00720b */ /* 0x000fe40003f55000 */
[----:B----4-:R-:W-:-:S11]  /*151f0*/  LOP3.LUT R8, R8, R0, RZ, 0x3c, !PT ;  /* 0x0000000008087212 */ /* 0x010fd600078e3cff */
[----:B------:R-:W-:Y:S01]  /*15200*/  @P2 MUFU.RCP R4, R10 ;  /* 0x0000000a00042308 */ /* 0x000fe20000001000 */
[----:B0-----:R-:W-:-:S07]  /*15210*/  FADD.FTZ R11, R2, R5 ;  /* 0x00000005020b7221 */ /* 0x001fce0000010000 */
[----:B------:R0:W-:Y:S01]  /*15220*/  @P2 MUFU.LG2 R5, R10 ;  /* 0x0000000a00052308 */ /* 0x0001e20000000c00 */
[----:B------:R-:W-:Y:S01]  /*15230*/  FSETP.NE.FTZ.AND P3, PT, R11, RZ, PT ;  /* 0x000000ff0b00720b */ /* 0x000fe20003f75000 */
[----:B0-----:R-:W2:Y:S01]  /*15240*/  LDL.LU R10, [R1+0x98] ;  /* 0x00009800010a7983 */ /* 0x001ea20000300800 */
[----:B------:R-:W-:Y:S02]  /*15250*/  WARPGROUP.DEPBAR.LE gsb0, 0x0 ;  /* 0x00008000000079c5 */ /* 0x000fe40000010000 */
[----:B------:R-:W-:-:S09]  /*15260*/  WARPGROUP.ARRIVE ;  /* 0x00000000000079c5 */ /* 0x000fd20000000000 */
[----:B------:R-:W0:Y:S01]  /*15270*/  @P3 MUFU.LG2 R7, R11 ;  /* 0x0000000b00073308 */ /* 0x000e220000000c00 */
[----:B------:R-:W-:Y:S01]  /*15280*/  HGMMA.64x96x16.F32 R24, gdesc[UR4].tnspB, R24, gsb0 ;  /* 0x41600000041879f0 */ /* 0x000fe20008000818 */
[----:B------:R3:W-:Y:S02]  /*15290*/  STL [R1+0x60], R8 ;  /* 0x0000600801007387 */ /* 0x0007e40000100800 */
[----:B---3--:R-:W-:-:S06]  /*152a0*/  IMAD.MOV.U32 R8, RZ, RZ, RZ ;  /* 0x000000ffff087224 */ /* 0x008fcc00078e00ff */
[----:B------:R-:W3:Y:S01]  /*152b0*/  @P3 MUFU.RCP R8, R11 ;  /* 0x0000000b00083308 */ /* 0x000ee20000001000 */
[----:B------:R-:W-:Y:S01]  /*152c0*/  @!P1 IADD3 R9, R9, 0x31c60, RZ ;  /* 0x00031c6009099810 */ /* 0x000fe20007ffe0ff */
[----:B------:R-:W-:Y:S01]  /*152d0*/  @P3 FMUL.FTZ R12, R15, 0.69314718246459960938 ;  /* 0x3f3172180f0c3820 */ /* 0x000fe20000410000 */
[----:B0-----:R-:W-:Y:S01]  /*152e0*/  @P3 FMUL.FTZ R7, R7, 0.69314718246459960938 ;  /* 0x3f31721807073820 */ /* 0x001fe20000410000 */
[----:B------:R-:W-:Y:S01]  /*152f0*/  @P2 FMUL.FTZ R3, R15, 0.69314718246459960938 ;  /* 0x3f3172180f032820 */ /* 0x000fe20000410000 */
[----:B------:R-:W-:Y:S01]  /*15300*/  @P2 FMUL.FTZ R6, R5, 0.69314718246459960938 ;  /* 0x3f31721805062820 */ /* 0x000fe20000410000 */
[----:B------:R-:W-:Y:S01]  /*15310*/  IMAD.MOV.U32 R2, RZ, RZ, -0x800000 ;  /* 0xff800000ff027424 */ /* 0x000fe200078e00ff */
[----:B------:R-:W-:Y:S01]  /*15320*/  @!P1 PRMT R9, RZ, 0x654, R9 ;  /* 0x00000654ff099816 */ /* 0x000fe20000000009 */
[----:B------:R-:W-:Y:S02]  /*15330*/  IMAD.MOV.U32 R0, RZ, RZ, -0x800000 ;  /* 0xff800000ff007424 */ /* 0x000fe400078e00ff */
[----:B------:R-:W-:Y:S01]  /*15340*/  @P3 FFMA.FTZ R2, R12, R74, R7 ;  /* 0x0000004a0c023223 */ /* 0x000fe20000010007 */
[----:B------:R-:W-:Y:S01]  /*15350*/  @P2 FFMA.FTZ R0, R3, R14, R6 ;  /* 0x0000000e03002223 */ /* 0x000fe20000010006 */
[----:B------:R-:W-:Y:S01]  /*15360*/  SEL R144, R144, RZ, P0 ;  /* 0x000000ff90907207 */ /* 0x000fe20000000000 */
[----:B------:R-:W-:-:S02]  /*15370*/  WARPGROUP.DEPBAR.LE gsb0, 0x0 ;  /* 0x00008000000079c5 */ /* 0x000fc40000010000 */
        /* <DEDUP_REMOVED lines=16> */
[-C--:B---3--:R-:W-:Y:S01]  /*15480*/  FMUL.FTZ R86, R27, R8.reuse ;  /* 0x000000081b567220 */ /* 0x088fe20000410000 */
[----:B------:R-:W-:Y:S01]  /*15490*/  FMUL.FTZ R56, R51, R8 ;  /* 0x0000000833387220 */ /* 0x000fe20000410000 */
[----:B------:R1:W-:Y:S01]  /*154a0*/  @!P1 SYNCS.ARRIVE.TRANS64.RED.A1T0 RZ, [R9+URZ], RZ ;  /* 0x000000ff09ff99a7 */ /* 0x0003e2000810043f */
        /* <DEDUP_REMOVED lines=16> */
[----:B------:R-:W-:Y:S01]  /*155b0*/  FMUL.FTZ R44, R44, R4 ;  /* 0x000000042c2c7220 */ /* 0x000fe20000410000 */
[----:B------:R-:W-:Y:S01]  /*155c0*/  PLOP3.LUT P1, PT, PT, PT, PT, 0x8, 0x0 ;  /* 0x000000000000781c */ /* 0x000fe20003f2e170 */
        /* <DEDUP_REMOVED lines=13> */
[----:B--2---:R-:W-:-:S05]  /*156a0*/  VIADD R10, R10, 0x1 ;  /* 0x000000010a0a7836 */ /* 0x004fca0000000000 */
[----:B------:R1:W-:Y:S02]  /*156b0*/  STL [R1+0x98], R10 ;  /* 0x0000980a01007387 */ /* 0x0003e40000100800 */
.L_x_474:
[----:B------:R-:W2:Y:S01]  /*156c0*/  LDL R70, [R1+0x8c] ;  /* 0x00008c0001467983 */ /* 0x000ea20000100800 */
[----:B------:R-:W3:Y:S01]  /*156d0*/  S2R R4, SR_TID.X ;  /* 0x0000000000047919 */ /* 0x000ee20000002100 */
[----:B------:R-:W-:Y:S05]  /*156e0*/  WARPSYNC.ALL ;  /* 0x0000000000007948 */ /* 0x000fea0003800000 */
[----:B------:R-:W4:Y:S01]  /*156f0*/  S2UR UR5, SR_CgaCtaId ;  /* 0x00000000000579c3 */ /* 0x000f220000008800 */
[----:B------:R-:W-:Y:S01]  /*15700*/  UMOV UR4, 0x400 ;  /* 0x0000040000047882 */ /* 0x000fe20000000000 */
[----:B---3--:R-:W-:-:S05]  /*15710*/  VIADD R85, R4, 0xffffff80 ;  /* 0xffffff8004557836 */ /* 0x008fca0000000000 */
[----:B------:R-:W-:-:S04]  /*15720*/  SHF.R.S32.HI R66, RZ, 0x1f, R85 ;  /* 0x0000001fff427819 */ /* 0x000fc80000011455 */
[----:B------:R-:W-:Y:S01]  /*15730*/  LEA.HI R66, R66, R85, RZ, 0x2 ;  /* 0x0000005542427211 */ /* 0x000fe200078f10ff */
[----:B----4-:R-:W-:-:S03]  /*15740*/  ULEA UR4, UR5, UR4, 0x18 ;  /* 0x0000000405047291 */ /* 0x010fc6000f8ec03f */
[----:B------:R-:W-:-:S05]  /*15750*/  LOP3.LUT R66, R66, 0xfffffffc, RZ, 0xc0, !PT ;  /* 0xfffffffc42427812 */ /* 0x000fca00078ec0ff */
[----:B------:R-:W-:Y:S02]  /*15760*/  IMAD.IADD R66, R85, 0x1, -R66 ;  /* 0x0000000155427824 */ /* 0x000fe400078e0a42 */
[----:B------:R-:W-:Y:S01]  /*15770*/  IMAD.U32 R16, RZ, RZ, UR4 ;  /* 0x00000004ff107e24 */ /* 0x000fe2000f8e00ff */
[----:B------:R-:W-:Y:S01]  /*15780*/  BAR.SYNC.DEFER_BLOCKING 0x5, 0x200 ;  /* 0x0148000000007b1d */ /* 0x000fe20000010000 */
[----:B------:R-:W-:-:S04]  /*15790*/  IMAD.SHL.U32 R36, R66, 0x8, RZ ;  /* 0x0000000842247824 */ /* 0x000fc800078e00ff */
[C---:B------:R-:W-:Y:S02]  /*157a0*/  VIADD R37, R36.reuse, 0x40 ;  /* 0x0000004024257836 */ /* 0x040fe40000000000 */
[----:B------:R-:W-:Y:S01]  /*157b0*/  VIADD R38, R36, 0x20 ;  /* 0x0000002024267836 */ /* 0x000fe20000000000 */
[----:B------:R-:W-:Y:S02]  /*157c0*/  BSSY B0, `(.L_x_530) ;  /* 0x00001b9000007945 */ /* 0x000fe40003800000 */
[----:B------:R-:W-:Y:S02]  /*157d0*/  SHF.R.S32.HI R40, RZ, 0x1f, R37 ;  /* 0x0000001fff287819 */ /* 0x000fe40000011425 */
[----:B------:R-:W-:Y:S01]  /*157e0*/  SHF.R.S32.HI R39, RZ, 0x1f, R38 ;  /* 0x0000001fff277819 */ /* 0x000fe20000011426 */
[----:B------:R3:W4:Y:S01]  /*157f0*/  LDS.128 R108, [R16+0x31cd0] ;  /* 0x031cd000106c7984 */ /* 0x0007220000000c00 */
[----:B------:R-:W-:Y:S06]  /*15800*/  BAR.ARV 0x4, 0x200 ;  /* 0x0108000000007b1d */ /* 0x000fec0000002000 */
[----:B--2---:R-:W-:Y:S01]  /*15810*/  SHF.R.S32.HI R30, RZ, 0x1f, R70 ;  /* 0x0000001fff1e7819 */ /* 0x004fe20000011446 */
[----:B------:R-:W-:-:S03]  /*15820*/  IMAD.SHL.U32 R42, R70, 0x4, RZ ;  /* 0x00000004462a7824 */ /* 0x000fc600078e00ff */
[----:B------:R-:W-:Y:S01]  /*15830*/  SHF.L.U64.HI R31, R70, 0x2, R30 ;  /* 0x00000002461f7819 */ /* 0x000fe2000001021e */
[----:B---34-:R-:W-:Y:S06]  /*15840*/  @P1 BRA `(.L_x_531) ;  /* 0x0000001000481947 */ /* 0x018fec0003800000 */
[----:B------:R-:W2:Y:S01]  /*15850*/  LDL R4, [R1+0xc0] ;  /* 0x0000c00001047983 */ /* 0x000ea20000100800 */
[----:B------:R-:W-:Y:S05]  /*15860*/  WARPSYNC.ALL ;  /* 0x0000000000007948 */ /* 0x000fea0003800000 */
[----:B------:R-:W0:Y:S01]  /*15870*/  S2R R5, SR_SWINHI ;  /* 0x0000000000057919 */ /* 0x000e220000002f00 */
[----:B------:R-:W-:Y:S01]  /*15880*/  F2FP.F16.F32.PACK_AB R6, R81, R6 ;  /* 0x000000065106723e */ /* 0x000fe200000000ff */
[----:B------:R-:W-:Y:S01]  /*15890*/  ULDC.64 UR4, c[0x0][0xc00] ;  /* 0x0003000000047ab9 */ /* 0x000fe20000000a00 */
[----:B------:R-:W-:Y:S02]  /*158a0*/  F2FP.F16.F32.PACK_AB R27, R64, R27 ;  /* 0x0000001b401b723e */ /* 0x000fe400000000ff */
[----:B------:R-:W-:-:S02]  /*158b0*/  MOV R20, R16 ;  /* 0x0000001000147202 */ /* 0x000fc40000000f00 */
[----:B0-----:R-:W-:Y:S01]  /*158c0*/  MOV R21, R5 ;  /* 0x0000000500157202 */ /* 0x001fe20000000f00 */
[----:B------:R-:W-:Y:S02]  /*158d0*/  BAR.SYNC.DEFER_BLOCKING 0x1, 0x180 ;  /* 0x0046000000007b1d */ /* 0x000fe40000010000 */
[----:B--2---:R-:W-:-:S03]  /*158e0*/  IMAD.WIDE R4, R4, 0x2, R20 ;  /* 0x0000000204047825 */ /* 0x004fc600078e0214 */
[C---:B------:R-:W-:Y:S02]  /*158f0*/  IADD3 R59, P4, R4.reuse, 0x20, RZ ;  /* 0x00000020043b7810 */ /* 0x040fe40007f9e0ff */
[C---:B------:R-:W-:Y:S02]  /*15900*/  IADD3 R63, P3, R4.reuse, 0x3000, RZ ;  /* 0x00003000043f7810 */ /* 0x040fe40007f7e0ff */
[----:B------:R-:W-:Y:S01]  /*15910*/  LOP3.LUT R8, R59, 0x180, RZ, 0xc0, !PT ;  /* 0x000001803b087812 */ /* 0x000fe200078ec0ff */
[--C-:B------:R-:W-:Y:S01]  /*15920*/  IMAD.X R13, RZ, RZ, R5.reuse, P4 ;  /* 0x000000ffff0d7224 */ /* 0x100fe200020e0605 */
[----:B------:R-:W-:Y:S01]  /*15930*/  IADD3 R67, P2, R4, 0x3020, RZ ;  /* 0x0000302004437810 */ /* 0x000fe20007f5e0ff */
[--C-:B------:R-:W-:Y:S01]  /*15940*/  IMAD.X R15, RZ, RZ, R5.reuse, P3 ;  /* 0x000000ffff0f7224 */ /* 0x100fe200018e0605 */
[----:B------:R-:W-:Y:S02]  /*15950*/  SHF.R.U64 R8, R8, 0x3, RZ ;  /* 0x0000000308087819 */ /* 0x000fe400000012ff */
[C---:B-1----:R-:W-:Y:S01]  /*15960*/  LOP3.LUT R9, R4.reuse, 0x180, RZ, 0xc0, !PT ;  /* 0x0000018004097812 */ /* 0x042fe200078ec0ff */
[----:B------:R-:W-:Y:S01]  /*15970*/  IMAD.X R25, RZ, RZ, R5, P2 ;  /* 0x000000ffff197224 */ /* 0x000fe200010e0605 */
[----:B------:R-:W-:-:S02]  /*15980*/  IADD3 R71, P1, R4, 0x6000, RZ ;  /* 0x0000600004477810 */ /* 0x000fc40007f3e0ff */
[----:B------:R-:W-:Y:S02]  /*15990*/  IADD3 R62, P0, R4, 0x6020, RZ ;  /* 0x00006020043e7810 */ /* 0x000fe40007f1e0ff */
[----:B------:R-:W-:Y:S02]  /*159a0*/  LOP3.LUT R12, R8, R59, RZ, 0x3c, !PT ;  /* 0x0000003b080c7212 */ /* 0x000fe400078e3cff */
[----:B------:R-:W-:Y:S01]  /*159b0*/  LOP3.LUT R8, R63, 0x180, RZ, 0xc0, !PT ;  /* 0x000001803f087812 */ /* 0x000fe200078ec0ff */
[----:B------:R-:W-:Y:S01]  /*159c0*/  IMAD.X R11, RZ, RZ, R5, P0 ;  /* 0x000000ffff0b7224 */ /* 0x000fe200000e0605 */
[----:B------:R-:W-:Y:S02]  /*159d0*/  LOP3.LUT R10, R67, 0x180, RZ, 0xc0, !PT ;  /* 0x00000180430a7812 */ /* 0x000fe400078ec0ff */
[----:B------:R-:W-:Y:S02]  /*159e0*/  SHF.R.U64 R9, R9, 0x3, RZ ;  /* 0x0000000309097819 */ /* 0x000fe400000012ff */
[----:B------:R-:W-:-:S02]  /*159f0*/  LOP3.LUT R58, R71, 0x180, RZ, 0xc0, !PT ;  /* 0x00000180473a7812 */ /* 0x000fc400078ec0ff */
[----:B------:R-:W-:Y:S02]  /*15a00*/  LOP3.LUT R59, R62, 0x180, RZ, 0xc0, !PT ;  /* 0x000001803e3b7812 */ /* 0x000fe400078ec0ff */
[----:B------:R-:W-:Y:S02]  /*15a10*/  SHF.R.U64 R8, R8, 0x3, RZ ;  /* 0x0000000308087819 */ /* 0x000fe400000012ff */
[----:B------:R-:W-:Y:S02]  /*15a20*/  SHF.R.U64 R10, R10, 0x3, RZ ;  /* 0x000000030a0a7819 */ /* 0x000fe400000012ff */
[----:B------:R-:W-:Y:S01]  /*15a30*/  LOP3.LUT R4, R9, R4, RZ, 0x3c, !PT ;  /* 0x0000000409047212 */ /* 0x000fe200078e3cff */
[----:B------:R-:W-:Y:S01]  /*15a40*/  IMAD.X R9, RZ, RZ, R5, P1 ;  /* 0x000000ffff097224 */ /* 0x000fe200008e0605 */
[----:B------:R-:W-:Y:S02]  /*15a50*/  SHF.R.U64 R58, R58, 0x3, RZ ;  /* 0x000000033a3a7819 */ /* 0x000fe400000012ff */
[----:B------:R-:W-:-:S02]  /*15a60*/  SHF.R.U64 R59, R59, 0x3, RZ ;  /* 0x000000033b3b7819 */ /* 0x000fc400000012ff */
[----:B------:R-:W-:Y:S02]  /*15a70*/  LOP3.LUT R14, R8, R63, RZ, 0x3c, !PT ;  /* 0x0000003f080e7212 */ /* 0x000fe400078e3cff */
[----:B------:R-:W-:Y:S02]  /*15a80*/  LOP3.LUT R24, R10, R67, RZ, 0x3c, !PT ;  /* 0x000000430a187212 */ /* 0x000fe400078e3cff */
[----:B------:R-:W-:Y:S02]  /*15a90*/  MOV R63, R4 ;  /* 0x00000004003f7202 */ /* 0x000fe40000000f00 */
[----:B------:R-:W-:Y:S02]  /*15aa0*/  LOP3.LUT R8, R58, R71, RZ, 0x3c, !PT ;  /* 0x000000473a087212 */ /* 0x000fe400078e3cff */
[----:B------:R-:W-:Y:S02]  /*15ab0*/  LOP3.LUT R10, R59, R62, RZ, 0x3c, !PT ;  /* 0x0000003e3b0a7212 */ /* 0x000fe400078e3cff */
[----:B------:R-:W-:-:S02]  /*15ac0*/  F2FP.F16.F32.PACK_AB R4, R82, R7 ;  /* 0x000000075204723e */ /* 0x000fc400000000ff */
[----:B------:R-:W-:Y:S02]  /*15ad0*/  F2FP.F16.F32.PACK_AB R5, R86, R83 ;  /* 0x000000535605723e */ /* 0x000fe400000000ff */
[----:B------:R-:W-:Y:S02]  /*15ae0*/  F2FP.F16.F32.PACK_AB R7, R88, R69 ;  /* 0x000000455807723e */ /* 0x000fe400000000ff */
[----:B------:R-:W-:Y:S02]  /*15af0*/  MOV R62, R12 ;  /* 0x0000000c003e7202 */ /* 0x000fe40000000f00 */
[----:B------:R-:W-:Y:S01]  /*15b00*/  MOV R59, R14 ;  /* 0x0000000e003b7202 */ /* 0x000fe20000000f00 */
[----:B------:R0:W-:Y:S01]  /*15b10*/  STSM.16.M88.4 [R63], R4 ;  /* 0x000000043f007844 */ /* 0x0001e20000000200 */
[----:B------:R-:W-:Y:S02]  /*15b20*/  MOV R58, R24 ;  /* 0x00000018003a7202 */ /* 0x000fe40000000f00 */
[----:B------:R-:W-:-:S02]  /*15b30*/  F2FP.F16.F32.PACK_AB R12, R79, R74 ;  /* 0x0000004a4f0c723e */ /* 0x000fc400000000ff */
[----:B------:R-:W-:Y:S02]  /*15b40*/  F2FP.F16.F32.PACK_AB R13, R68, R61 ;  /* 0x0000003d440d723e */ /* 0x000fe400000000ff */
[----:B------:R-:W-:Y:S02]  /*15b50*/  F2FP.F16.F32.PACK_AB R14, R80, R73 ;  /* 0x00000049500e723e */ /* 0x000fe400000000ff */
[----:B------:R-:W-:Y:S02]  /*15b60*/  F2FP.F16.F32.PACK_AB R15, R84, R57 ;  /* 0x00000039540f723e */ /* 0x000fe400000000ff */
[----:B------:R-:W-:Y:S02]  /*15b70*/  F2FP.F16.F32.PACK_AB R25, R65, R26 ;  /* 0x0000001a4119723e */ /* 0x000fe400000000ff */
[----:B------:R-:W-:Y:S01]  /*15b80*/  F2FP.F16.F32.PACK_AB R24, R77, R72 ;  /* 0x000000484d18723e */ /* 0x000fe200000000ff */
[----:B------:R-:W-:Y:S01]  /*15b90*/  STSM.16.M88.4 [R62], R12 ;  /* 0x0000000c3e007844 */ /* 0x000fe20000000200 */
[----:B------:R-:W-:-:S02]  /*15ba0*/  F2FP.F16.F32.PACK_AB R26, R75, R44 ;  /* 0x0000002c4b1a723e */ /* 0x000fc400000000ff */
[----:B------:R-:W-:Y:S02]  /*15bb0*/  ISETP.NE.U32.AND P0, PT, RZ, UR4, PT ;  /* 0x00000004ff007c0c */ /* 0x000fe4000bf05070 */
[----:B------:R-:W-:Y:S01]  /*15bc0*/  MOV R57, R8 ;  /* 0x0000000800397202 */ /* 0x000fe20000000f00 */
[----:B------:R1:W-:Y:S01]  /*15bd0*/  STSM.16.M88.4 [R59], R24 ;  /* 0x000000183b007844 */ /* 0x0003e20000000200 */
[----:B------:R-:W-:Y:S02]  /*15be0*/  MOV R44, R10 ;  /* 0x0000000a002c7202 */ /* 0x000fe40000000f00 */
[----:B0-----:R-:W-:Y:S01]  /*15bf0*/  F2FP.F16.F32.PACK_AB R4, R78, R41 ;  /* 0x000000294e04723e */ /* 0x001fe200000000ff */
[----:B------:R-:W-:Y:S01]  /*15c00*/  IMAD.MOV.U32 R41, RZ, RZ, RZ ;  /* 0x000000ffff297224 */ /* 0x000fe200078e00ff */
[----:B------:R-:W-:Y:S02]  /*15c10*/  F2FP.F16.F32.PACK_AB R5, R56, R53 ;  /* 0x000000353805723e */ /* 0x000fe400000000ff */
[----:B------:R-:W-:-:S02]  /*15c20*/  F2FP.F16.F32.PACK_AB R6, R76, R33 ;  /* 0x000000214c06723e */ /* 0x000fc400000000ff */
[----:B------:R-:W-:Y:S02]  /*15c30*/  F2FP.F16.F32.PACK_AB R7, R60, R51 ;  /* 0x000000333c07723e */ /* 0x000fe400000000ff */
[----:B------:R-:W-:Y:S02]  /*15c40*/  F2FP.F16.F32.PACK_AB R8, R45, R32 ;  /* 0x000000202d08723e */ /* 0x000fe400000000ff */
[----:B------:R-:W-:Y:S01]  /*15c50*/  F2FP.F16.F32.PACK_AB R9, R55, R50 ;  /* 0x000000323709723e */ /* 0x000fe200000000ff */
[----:B------:R0:W-:Y:S01]  /*15c60*/  STSM.16.M88.4 [R58], R4 ;  /* 0x000000043a007844 */ /* 0x0001e20000000200 */
[----:B------:R-:W-:Y:S02]  /*15c70*/  F2FP.F16.F32.PACK_AB R10, R48, R3 ;  /* 0x00000003300a723e */ /* 0x000fe400000000ff */
[----:B-1----:R-:W-:Y:S01]  /*15c80*/  IADD3 R24, P1, R42, UR4, RZ ;  /* 0x000000042a187c10 */ /* 0x002fe2000ff3e0ff */
[----:B------:R-:W1:Y:S01]  /*15c90*/  LDC R3, c[0x0][0xbe8] ;  /* 0x0002fa00ff037b82 */ /* 0x000e620000000800 */
[----:B------:R-:W-:-:S02]  /*15ca0*/  F2FP.F16.F32.PACK_AB R11, R54, R47 ;  /* 0x0000002f360b723e */ /* 0x000fc400000000ff */
[----:B------:R-:W-:Y:S02]  /*15cb0*/  F2FP.F16.F32.PACK_AB R12, R49, R28 ;  /* 0x0000001c310c723e */ /* 0x000fe400000000ff */
[----:B------:R-:W-:Y:S01]  /*15cc0*/  F2FP.F16.F32.PACK_AB R13, R43, R34 ;  /* 0x000000222b0d723e */ /* 0x000fe200000000ff */
[----:B------:R2:W-:Y:S01]  /*15cd0*/  STSM.16.M88.4 [R57], R8 ;  /* 0x0000000839007844 */ /* 0x0005e20000000200 */
[----:B------:R-:W-:Y:S02]  /*15ce0*/  F2FP.F16.F32.PACK_AB R14, R52, R29 ;  /* 0x0000001d340e723e */ /* 0x000fe400000000ff */
[----:B------:R-:W-:Y:S02]  /*15cf0*/  F2FP.F16.F32.PACK_AB R15, R46, R35 ;  /* 0x000000232e0f723e */ /* 0x000fe400000000ff */
[----:B------:R-:W-:Y:S02]  /*15d00*/  ISETP.NE.AND.EX P0, PT, RZ, UR5, PT, P0 ;  /* 0x00000005ff007c0c */ /* 0x000fe4000bf05300 */
[----:B------:R-:W-:Y:S01]  /*15d10*/  IADD3.X R25, R31, UR5, RZ, P1, !PT ;  /* 0x000000051f197c10 */ /* 0x000fe20008ffe4ff */
[----:B------:R-:W-:Y:S01]  /*15d20*/  ULDC.64 UR4, c[0x0][0xc08] ;  /* 0x0003020000047ab9 */ /* 0x000fe20000000a00 */
[----:B------:R2:W-:Y:S01]  /*15d30*/  STSM.16.M88.4 [R44], R12 ;  /* 0x0000000c2c007844 */ /* 0x0005e20000000200 */
[----:B------:R-:W-:Y:S01]  /*15d40*/  BAR.SYNC.DEFER_BLOCKING 0x1, 0x180 ;  /* 0x0046000000007b1d */ /* 0x000fe20000010000 */
[----:B------:R-:W-:-:S04]  /*15d50*/  ISETP.NE.U32.AND P2, PT, RZ, UR4, PT ;  /* 0x00000004ff007c0c */ /* 0x000fc8000bf45070 */
[----:B------:R-:W-:-:S13]  /*15d60*/  ISETP.NE.AND.EX P2, PT, RZ, UR5, PT, P2 ;  /* 0x00000005ff007c0c */ /* 0x000fda000bf45320 */
[----:B------:R-:W-:Y:S01]  /*15d70*/  @P2 IADD3 R42, P3, R42, UR4, RZ ;  /* 0x000000042a2a2c10 */ /* 0x000fe2000ff7e0ff */
[----:B------:R-:W-:Y:S02]  /*15d80*/  ULDC UR4, c[0x0][0xa88] ;  /* 0x0002a20000047ab9 */ /* 0x000fe40000000800 */
[----:B------:R-:W-:Y:S02]  /*15d90*/  MOV R50, UR4 ;  /* 0x0000000400327c02 */ /* 0x000fe40008000f00 */
[----:B------:R-:W-:Y:S01]  /*15da0*/  @P2 IADD3.X R43, R31, UR5, RZ, P3, !PT ;  /* 0x000000051f2b2c10 */ /* 0x000fe20009ffe4ff */
[----:B------:R2:W5:Y:S01]  /*15db0*/  @P0 LDG.E R41, desc[UR60][R24.64] ;  /* 0x0000003c18290981 */ /* 0x000562000c1e1900 */
[----:B-1----:R-:W-:-:S03]  /*15dc0*/  ISETP.NE.AND P1, PT, R3, 0x1, PT ;  /* 0x000000010300780c */ /* 0x002fc60003f25270 */
[----:B------:R2:W5:Y:S10]  /*15dd0*/  @P2 LDG.E R50, desc[UR60][R42.64] ;  /* 0x0000003c2a322981 */ /* 0x000574000c1e1900 */
[----:B0-----:R-:W0:Y:S08]  /*15de0*/  @P1 LDC R6, c[0x0][0xbec] ;  /* 0x0002fb00ff061b82 */ /* 0x001e300000000800 */
[----:B------:R-:W1:Y:S01]  /*15df0*/  @P1 LDC R27, c[0x0][0xbf0] ;  /* 0x0002fc00ff1b1b82 */ /* 0x000e620000000800 */
[----:B--2---:R-:W-:Y:S05]  /*15e00*/  @P2 BRA `(.L_x_532) ;  /* 0x0000000000102947 */ /* 0x004fea0003800000 */
[----:B------:R-:W-:Y:S05]  /*15e10*/  @!P0 BRA `(.L_x_532) ;  /* 0x00000000000c8947 */ /* 0x000fea0003800000 */
[----:B------:R-:W2:Y:S04]  /*15e20*/  LDG.E R5, desc[UR60][R24.64] ;  /* 0x0000003c18057981 */ /* 0x000ea8000c1e1900 */
[----:B-----5:R-:W2:Y:S02]  /*15e30*/  LDG.E R50, desc[UR60][R24.64+0x4] ;  /* 0x0000043c18327981 */ /* 0x020ea4000c1e1900 */
[----:B--2---:R-:W-:-:S07]  /*15e40*/  IMAD.IADD R50, R50, 0x1, -R5 ;  /* 0x0000000132327824 */ /* 0x004fce00078e0a05 */
.L_x_532:
[----:B------:R-:W2:Y:S01]  /*15e50*/  LDL R4, [R1+0xbc] ;  /* 0x0000bc0001047983 */ /* 0x000ea20000100800 */
[----:B------:R-:W-:Y:S01]  /*15e60*/  SHF.R.S32.HI R54, RZ, 0x1f, R85 ;  /* 0x0000001fff367819 */ /* 0x000fe20000011455 */
[----:B------:R-:W-:Y:S01]  /*15e70*/  ULDC.64 UR4, c[0x0][0xb90] ;  /* 0x0002e40000047ab9 */ /* 0x000fe20000000a00 */
[--C-:B-----5:R-:W-:Y:S01]  /*15e80*/  SHF.R.S32.HI R43, RZ, 0x1f, R41.reuse ;  /* 0x0000001fff2b7819 */ /* 0x120fe20000011429 */
[----:B------:R-:W3:Y:S01]  /*15e90*/  LDL.LU R55, [R1+0x90] ;  /* 0x0000900001377983 */ /* 0x000ee20000300800 */
[----:B------:R-:W-:Y:S01]  /*15ea0*/  IMAD.MOV.U32 R42, RZ, RZ, R41 ;  /* 0x000000ffff2a7224 */ /* 0x000fe200078e0029 */
[----:B------:R-:W-:Y:S02]  /*15eb0*/  SEL R48, R70, RZ, !P0 ;  /* 0x000000ff46307207 */ /* 0x000fe40004000000 */
[----:B------:R-:W-:Y:S01]  /*15ec0*/  SHF.R.S32.HI R14, RZ, 0x1f, R85 ;  /* 0x0000001fff0e7819 */ /* 0x000fe20000011455 */
[----:B------:R-:W2:Y:S01]  /*15ed0*/  LDL.LU R53, [R1+0x94] ;  /* 0x0000940001357983 */ /* 0x000ea20000300800 */
[----:B------:R-:W-:Y:S01]  /*15ee0*/  LEA.HI R54, R54, R85, RZ, 0x2 ;  /* 0x0000005536367211 */ /* 0x000fe200078f10ff */
[----:B------:R-:W-:Y:S01]  /*15ef0*/  IMAD R50, R50, R3, RZ ;  /* 0x0000000332327224 */ /* 0x000fe200078e02ff */
[----:B------:R-:W4:Y:S01]  /*15f00*/  @P1 LDC R51, c[0x0][0xbec] ;  /* 0x0002fb00ff331b82 */ /* 0x000f220000000800 */
[----:B------:R-:W4:Y:S01]  /*15f10*/  LDL R10, [R1+0xb4] ;  /* 0x0000b400010a7983 */ /* 0x000f220000100800 */
[----:B------:R-:W-:-:S05]  /*15f20*/  SHF.R.S32.HI R54, RZ, 0x2, R54 ;  /* 0x00000002ff367819 */ /* 0x000fca0000011436 */
[----:B------:R-:W-:-:S04]  /*15f30*/  IMAD R9, R54, 0x20, R36 ;  /* 0x0000002036097824 */ /* 0x000fc800078e0224 */
[----:B------:R-:W-:Y:S01]  /*15f40*/  IMAD.WIDE R20, R9, 0x2, R20 ;  /* 0x0000000209147825 */ /* 0x000fe200078e0214 */
[----:B------:R-:W-:-:S04]  /*15f50*/  LEA.HI R14, R14, R85, RZ, 0x7 ;  /* 0x000000550e0e7211 */ /* 0x000fc800078f38ff */
[----:B------:R-:W-:-:S05]  /*15f60*/  LOP3.LUT R14, R14, 0xffffff80, RZ, 0xc0, !PT ;  /* 0xffffff800e0e7812 */ /* 0x000fca00078ec0ff */
[----:B------:R-:W-:Y:S01]  /*15f70*/  IMAD.IADD R14, R85, 0x1, -R14 ;  /* 0x00000001550e7824 */ /* 0x000fe200078e0a0e */
[C---:B------:R-:W-:Y:S02]  /*15f80*/  IADD3 R25, P5, R20.reuse, 0x4800, RZ ;  /* 0x0000480014197810 */ /* 0x040fe40007fbe0ff */
[----:B------:R-:W-:Y:S02]  /*15f90*/  IADD3 R29, P4, R20, 0x6000, RZ ;  /* 0x00006000141d7810 */ /* 0x000fe40007f9e0ff */
[----:B------:R-:W-:Y:S02]  /*15fa0*/  LOP3.LUT R24, R25, 0x180, RZ, 0xc0, !PT ;  /* 0x0000018019187812 */ /* 0x000fe400078ec0ff */
[----:B------:R-:W-:Y:S02]  /*15fb0*/  LOP3.LUT R28, R29, 0x180, RZ, 0xc0, !PT ;  /* 0x000001801d1c7812 */ /* 0x000fe400078ec0ff */
[----:B------:R-:W-:Y:S02]  /*15fc0*/  SHF.R.U64 R24, R24, 0x3, RZ ;  /* 0x0000000318187819 */ /* 0x000fe400000012ff */
[----:B------:R-:W-:-:S02]  /*15fd0*/  SHF.R.U64 R28, R28, 0x3, RZ ;  /* 0x000000031c1c7819 */ /* 0x000fc400000012ff */
[----:B------:R-:W-:Y:S01]  /*15fe0*/  LOP3.LUT R24, R24, R25, RZ, 0x3c, !PT ;  /* 0x0000001918187212 */ /* 0x000fe200078e3cff */
[--C-:B------:R-:W-:Y:S01]  /*15ff0*/  IMAD.X R25, RZ, RZ, R21.reuse, P5 ;  /* 0x000000ffff197224 */ /* 0x100fe200028e0615 */
[----:B------:R-:W-:Y:S01]  /*16000*/  LOP3.LUT R28, R28, R29, RZ, 0x3c, !PT ;  /* 0x0000001d1c1c7212 */ /* 0x000fe200078e3cff */
[----:B------:R-:W-:Y:S01]  /*16010*/  IMAD.X R29, RZ, RZ, R21, P4 ;  /* 0x000000ffff1d7224 */ /* 0x000fe200020e0615 */
[----:B------:R-:W-:Y:S01]  /*16020*/  BSSY B1, `(.L_x_533) ;  /* 0x0000081000017945 */ /* 0x000fe20003800000 */
[----:B---3--:R-:W-:Y:S01]  /*16030*/  SHF.R.S32.HI R49, RZ, 0x1f, R55 ;  /* 0x0000001fff317819 */ /* 0x008fe20000011437 */
[----:B--2---:R-:W-:-:S04]  /*16040*/  IMAD R13, R53, 0xc0, R4 ;  /* 0x000000c0350d7824 */ /* 0x004fc800078e0204 */
[----:B------:R-:W-:Y:S02]  /*16050*/  IMAD R4, R49, UR4, RZ ;  /* 0x0000000431047c24 */ /* 0x000fe4000f8e02ff */
[----:B0-----:R-:W-:-:S04]  /*16060*/  @P1 IMAD.HI.U32 R6, R13, R6, RZ ;  /* 0x000000060d061227 */ /* 0x001fc800078e00ff */
[----:B------:R-:W-:Y:S01]  /*16070*/  IMAD.MOV.U32 R7, RZ, RZ, R13 ;  /* 0x000000ffff077224 */ /* 0x000fe200078e000d */
[----:B-1----:R-:W-:Y:S01]  /*16080*/  @P1 SHF.R.U32.HI R7, RZ, R27, R6 ;  /* 0x0000001bff071219 */ /* 0x002fe20000011606 */
[C---:B------:R-:W-:Y:S02]  /*16090*/  IMAD R11, R55.reuse, UR5, R4 ;  /* 0x00000005370b7c24 */ /* 0x040fe4000f8e0204 */
[----:B------:R-:W-:Y:S01]  /*160a0*/  IMAD.WIDE.U32 R4, R55, UR4, R42 ;  /* 0x0000000437047c25 */ /* 0x000fe2000f8e002a */
[----:B------:R-:W-:Y:S01]  /*160b0*/  SEL R42, R30, RZ, !P0 ;  /* 0x000000ff1e2a7207 */ /* 0x000fe20004000000 */
[----:B------:R-:W-:Y:S02]  /*160c0*/  ULDC.64 UR4, c[0x0][0xb98] ;  /* 0x0002e60000047ab9 */ /* 0x000fe40000000a00 */
[----:B------:R-:W-:Y:S02]  /*160d0*/  IMAD.IADD R5, R5, 0x1, R11 ;  /* 0x0000000105057824 */ /* 0x000fe400078e020b */
[----:B------:R-:W-:-:S02]  /*160e0*/  IMAD.MOV R6, RZ, RZ, -R7 ;  /* 0x000000ffff067224 */ /* 0x000fc400078e0a07 */
[----:B------:R-:W-:Y:S02]  /*160f0*/  IMAD R11, R42, UR4, RZ ;  /* 0x000000042a0b7c24 */ /* 0x000fe4000f8e02ff */
[----:B------:R-:W-:-:S04]  /*16100*/  IMAD.WIDE.U32 R4, R48, UR4, R4 ;  /* 0x0000000430047c25 */ /* 0x000fc8000f8e0004 */
[----:B------:R-:W-:Y:S01]  /*16110*/  IMAD R9, R3, R6, R13 ;  /* 0x0000000603097224 */ /* 0x000fe200078e020d */
[----:B------:R-:W-:Y:S01]  /*16120*/  IADD3 R4, P0, R7, R4, RZ ;  /* 0x0000000407047210 */ /* 0x000fe20007f1e0ff */
[----:B------:R-:W-:Y:S01]  /*16130*/  IMAD R8, R48, UR5, R11 ;  /* 0x0000000530087c24 */ /* 0x000fe2000f8e020b */
[----:B------:R-:W-:Y:S01]  /*16140*/  SHF.R.S32.HI R11, RZ, 0x1f, R7 ;  /* 0x0000001fff0b7819 */ /* 0x000fe20000011407 */
[----:B------:R-:W-:Y:S01]  /*16150*/  ULDC.64 UR4, c[0x0][0xb88] ;  /* 0x0002e20000047ab9 */ /* 0x000fe20000000a00 */
[----:B------:R-:W-:Y:S02]  /*16160*/  SHF.R.S32.HI R6, RZ, 0x1f, R9 ;  /* 0x0000001fff067819 */ /* 0x000fe40000011409 */
[----:B------:R-:W-:-:S03]  /*16170*/  IADD3.X R5, R11, R5, R8, P0, !PT ;  /* 0x000000050b057210 */ /* 0x000fc600007fe408 */
[----:B------:R-:W-:Y:S02]  /*16180*/  IMAD R6, R6, UR4, RZ ;  /* 0x0000000406067c24 */ /* 0x000fe4000f8e02ff */
[----:B------:R-:W-:-:S04]  /*16190*/  IMAD.WIDE.U32 R4, R9, UR4, R4 ;  /* 0x0000000409047c25 */ /* 0x000fc8000f8e0004 */
[----:B------:R-:W-:Y:S01]  /*161a0*/  IMAD R11, R9, UR5, R6 ;  /* 0x00000005090b7c24 */ /* 0x000fe2000f8e0206 */
[----:B------:R-:W-:Y:S02]  /*161b0*/  ULDC.64 UR4, c[0x0][0xb50] ;  /* 0x0002d40000047ab9 */ /* 0x000fe40000000a00 */
[----:B------:R-:W-:Y:S01]  /*161c0*/  LEA R6, P0, R4, UR4, 0x2 ;  /* 0x0000000404067c11 */ /* 0x000fe2000f8010ff */
[----:B------:R-:W-:-:S05]  /*161d0*/  IMAD.IADD R5, R5, 0x1, R11 ;  /* 0x0000000105057824 */ /* 0x000fca00078e020b */
[----:B------:R-:W-:Y:S01]  /*161e0*/  LEA.HI.X R4, R4, UR5, R5, 0x2, P0 ;  /* 0x0000000504047c11 */ /* 0x000fe200080f1405 */
[----:B------:R-:W-:Y:S01]  /*161f0*/  SHFL.IDX PT, R46, R6, RZ, 0x1c1f ;  /* 0x001c1fff062e7589 */ /* 0x000fe200000e0000 */
[----:B------:R-:W-:Y:S01]  /*16200*/  IADD3 R7, P2, R20, 0x1800, RZ ;  /* 0x0000180014077810 */ /* 0x000fe20007f5e0ff */
[----:B------:R-:W-:Y:S02]  /*16210*/  ULDC.64 UR4, c[0x0][0xaa0] ;  /* 0x0002a80000047ab9 */ /* 0x000fe40000000a00 */
[----:B------:R-:W0:Y:S01]  /*16220*/  SHFL.IDX PT, R47, R4, RZ, 0x1c1f ;  /* 0x001c1fff042f7589 */ /* 0x000e2200000e0000 */
[----:B----4-:R-:W-:Y:S01]  /*16230*/  IMAD R5, R53, 0xc0, R10 ;  /* 0x000000c035057824 */ /* 0x010fe200078e020a */
[----:B------:R-:W-:Y:S01]  /*16240*/  LOP3.LUT P0, RZ, R14, 0x3, RZ, 0xc0, !PT ;  /* 0x000000030eff7812 */ /* 0x000fe2000780c0ff */
[----:B------:R-:W-:Y:S01]  /*16250*/  IMAD.X R9, RZ, RZ, R21, P2 ;  /* 0x000000ffff097224 */ /* 0x000fe200010e0615 */
[----:B------:R-:W-:Y:S01]  /*16260*/  IADD3 R13, P3, R20, 0x3000, RZ ;  /* 0x00003000140d7810 */ /* 0x000fe20007f7e0ff */
[----:B------:R-:W-:Y:S01]  /*16270*/  SHFL.IDX PT, R44, R6, 0x1, 0x1c1f ;  /* 0x003c1f00062c7f89 */ /* 0x000fe200000e0000 */
[----:B------:R-:W-:-:S03]  /*16280*/  ISETP.GE.OR P2, PT, R5, R50, P0 ;  /* 0x000000320500720c */ /* 0x000fc60000746670 */
[----:B------:R1:W2:Y:S01]  /*16290*/  SHFL.IDX PT, R45, R4, 0x1, 0x1c1f ;  /* 0x003c1f00042d7f89 */ /* 0x0002a200000e0000 */
[----:B------:R-:W-:Y:S01]  /*162a0*/  LOP3.LUT R12, R13, 0x180, RZ, 0xc0, !PT ;  /* 0x000001800d0c7812 */ /* 0x000fe200078ec0ff */
[----:B------:R-:W-:Y:S01]  /*162b0*/  VIADD R5, R5, 0x8 ;  /* 0x0000000805057836 */ /* 0x000fe20000000000 */
[----:B------:R-:W-:Y:S02]  /*162c0*/  LOP3.LUT R8, R7, 0x180, RZ, 0xc0, !PT ;  /* 0x0000018007087812 */ /* 0x000fe400078ec0ff */
[----:B------:R-:W-:Y:S02]  /*162d0*/  SHF.R.U64 R12, R12, 0x3, RZ ;  /* 0x000000030c0c7819 */ /* 0x000fe400000012ff */
[----:B------:R-:W-:Y:S02]  /*162e0*/  SHF.R.U64 R8, R8, 0x3, RZ ;  /* 0x0000000308087819 */ /* 0x000fe400000012ff */
[----:B------:R-:W-:Y:S02]  /*162f0*/  ISETP.GE.OR P0, PT, R5, R50, P0 ;  /* 0x000000320500720c */ /* 0x000fe40000706670 */
[----:B------:R-:W-:Y:S01]  /*16300*/  LOP3.LUT R12, R12, R13, RZ, 0x3c, !PT ;  /* 0x0000000d0c0c7212 */ /* 0x000fe200078e3cff */
[----:B------:R-:W-:Y:S01]  /*16310*/  IMAD.X R13, RZ, RZ, R21, P3 ;  /* 0x000000ffff0d7224 */ /* 0x000fe200018e0615 */
[----:B------:R-:W-:-:S02]  /*16320*/  LOP3.LUT R8, R8, R7, RZ, 0x3c, !PT ;  /* 0x0000000708087212 */ /* 0x000fc400078e3cff */
[C---:B------:R-:W-:Y:S01]  /*16330*/  IADD3 R7, P3, R20.reuse, 0x7800, RZ ;  /* 0x0000780014077810 */ /* 0x040fe20007f7e0ff */
[----:B0-----:R0:W-:Y:S01]  /*16340*/  @!P2 ST.E desc[UR60][R46.64], R0 ;  /* 0x000000002e00a985 */ /* 0x0011e2000c10193c */
[----:B------:R-:W-:Y:S02]  /*16350*/  LOP3.LUT R11, R20, 0x180, RZ, 0xc0, !PT ;  /* 0x00000180140b7812 */ /* 0x000fe400078ec0ff */
[----:B-1----:R-:W-:Y:S02]  /*16360*/  LOP3.LUT R4, R7, 0x180, RZ, 0xc0, !PT ;  /* 0x0000018007047812 */ /* 0x002fe400078ec0ff */
[----:B------:R-:W-:Y:S01]  /*16370*/  SHF.R.U64 R11, R11, 0x3, RZ ;  /* 0x000000030b0b7819 */ /* 0x000fe200000012ff */
[----:B0-----:R-:W0:Y:S01]  /*16380*/  @P1 LDC R47, c[0x0][0xbf0] ;  /* 0x0002fc00ff2f1b82 */ /* 0x001e220000000800 */
[----:B------:R-:W-:Y:S01]  /*16390*/  SHF.R.U64 R4, R4, 0x3, RZ ;  /* 0x0000000304047819 */ /* 0x000fe200000012ff */
[----:B--2---:R1:W-:Y:S01]  /*163a0*/  @!P0 ST.E desc[UR60][R44.64], R2 ;  /* 0x000000022c008985 */ /* 0x0043e2000c10193c */
[----:B------:R-:W-:Y:S01]  /*163b0*/  LOP3.LUT R20, R11, R20, RZ, 0x3c, !PT ;  /* 0x000000140b147212 */ /* 0x000fe200078e3cff */
[----:B------:R-:W-:Y:S01]  /*163c0*/  IMAD R52, R43, UR4, RZ ;  /* 0x000000042b347c24 */ /* 0x000fe2000f8e02ff */
[----:B------:R-:W-:Y:S01]  /*163d0*/  LOP3.LUT R32, R4, R7, RZ, 0x3c, !PT ;  /* 0x0000000704207212 */ /* 0x000fe200078e3cff */
[----:B------:R-:W-:Y:S01]  /*163e0*/  IMAD R0, R66, 0x60, R54 ;  /* 0x0000006042007824 */ /* 0x000fe200078e0236 */
[----:B------:R-:W5:Y:S01]  /*163f0*/  LD.E.128 R8, desc[UR60][R8.64] ;  /* 0x0000003c08087980 */ /* 0x000f62000c101d00 */
[----:B------:R-:W-:-:S03]  /*16400*/  IMAD R43, R41, UR5, R52 ;  /* 0x00000005292b7c24 */ /* 0x000fc6000f8e0234 */
[----:B------:R2:W5:Y:S01]  /*16410*/  LD.E.128 R4, desc[UR60][R20.64] ;  /* 0x0000003c14047980 */ /* 0x000562000c101d00 */
[----:B-1----:R-:W-:Y:S01]  /*16420*/  IMAD.WIDE.U32 R44, R41, UR4, RZ ;  /* 0x00000004292c7c25 */ /* 0x002fe2000f8e00ff */
[----:B------:R-:W-:Y:S02]  /*16430*/  ULDC.64 UR4, c[0x0][0xae8] ;  /* 0x0002ba0000047ab9 */ /* 0x000fe40000000a00 */
[----:B------:R-:W5:Y:S01]  /*16440*/  LD.E.128 R12, desc[UR60][R12.64] ;  /* 0x0000003c0c0c7980 */ /* 0x000f62000c101d00 */
[----:B------:R-:W-:-:S03]  /*16450*/  IMAD.X R33, RZ, RZ, R21, P3 ;  /* 0x000000ffff217224 */ /* 0x000fc600018e0615 */
[----:B------:R-:W5:Y:S01]  /*16460*/  LD.E.128 R24, desc[UR60][R24.64] ;  /* 0x0000003c18187980 */ /* 0x000f62000c101d00 */
[----:B--2---:R-:W-:Y:S02]  /*16470*/  IMAD.MOV.U32 R20, RZ, RZ, R44 ;  /* 0x000000ffff147224 */ /* 0x004fe400078e002c */
[----:B------:R-:W-:Y:S01]  /*16480*/  IMAD R44, R53, 0xc0, R0 ;  /* 0x000000c0352c7824 */ /* 0x000fe200078e0200 */
[----:B------:R-:W5:Y:S01]  /*16490*/  LD.E.128 R28, desc[UR60][R28.64] ;  /* 0x0000003c1c1c7980 */ /* 0x000f62000c101d00 */
[----:B------:R-:W-:Y:S02]  /*164a0*/  IMAD.IADD R21, R45, 0x1, R43 ;  /* 0x000000012d157824 */ /* 0x000fe400078e022b */
[----:B------:R-:W-:Y:S01]  /*164b0*/  IMAD R49, R49, UR4, RZ ;  /* 0x0000000431317c24 */ /* 0x000fe2000f8e02ff */
[----:B------:R-:W5:Y:S01]  /*164c0*/  LD.E.128 R32, desc[UR60][R32.64] ;  /* 0x0000003c20207980 */ /* 0x000f62000c101d00 */
[----:B------:R-:W-:Y:S01]  /*164d0*/  @P1 IMAD.HI.U32 R0, R44, R51, RZ ;  /* 0x000000332c001227 */ /* 0x000fe200078e00ff */
[----:B------:R-:W-:Y:S01]  /*164e0*/  MOV R41, R44 ;  /* 0x0000002c00297202 */ /* 0x000fe20000000f00 */
[----:B------:R-:W-:Y:S01]  /*164f0*/  @!PT LDS RZ, [RZ] ;  /* 0x00000000fffff984 */ /* 0x000fe20000000800 */
[----:B------:R-:W-:Y:S01]  /*16500*/  @!PT LDS RZ, [RZ] ;  /* 0x00000000fffff984 */ /* 0x000fe20000000800 */
[----:B------:R-:W-:Y:S01]  /*16510*/  @!PT LDS RZ, [RZ] ;  /* 0x00000000fffff984 */ /* 0x000fe20000000800 */
[----:B------:R-:W-:Y:S01]  /*16520*/  @!PT LDS RZ, [RZ] ;  /* 0x00000000fffff984 */ /* 0x000fe20000000800 */
[----:B------:R1:W-:Y:S06]  /*16530*/  MEMBAR.ALL.CTA ;  /* 0x0000000000007992 */ /* 0x0003ec0000008000 */
[----:B-1----:R-:W1:Y:S01]  /*16540*/  FENCE.VIEW.ASYNC.S ;  /* 0x00000000000073c6 */ /* 0x002e620000000000 */
[----:B------:R-:W-:-:S02]  /*16550*/  IMAD R49, R55, UR5, R49 ;  /* 0x0000000537317c24 */ /* 0x000fc4000f8e0231 */
[----:B------:R-:W-:Y:S01]  /*16560*/  IMAD.WIDE.U32 R20, R55, UR4, R20 ;  /* 0x0000000437147c25 */ /* 0x000fe2000f8e0014 */
[----:B------:R-:W-:Y:S01]  /*16570*/  ULDC.64 UR4, c[0x0][0xaf0] ;  /* 0x0002bc0000047ab9 */ /* 0x000fe20000000a00 */
[----:B0-----:R-:W-:Y:S02]  /*16580*/  @P1 SHF.R.U32.HI R41, RZ, R47, R0 ;  /* 0x0000002fff291219 */ /* 0x001fe40000011600 */
[----:B------:R-:W-:Y:S02]  /*16590*/  IMAD R43, R42, UR4, RZ ;  /* 0x000000042a2b7c24 */ /* 0x000fe4000f8e02ff */
[----:B------:R-:W-:Y:S01]  /*165a0*/  IMAD.IADD R21, R21, 0x1, R49 ;  /* 0x0000000115157824 */ /* 0x000fe200078e0231 */
[----:B------:R-:W-:Y:S01]  /*165b0*/  SHF.R.S32.HI R0, RZ, 0x1f, R41 ;  /* 0x0000001fff007819 */ /* 0x000fe20000011429 */
[----:B------:R-:W-:Y:S02]  /*165c0*/  IMAD R43, R48, UR5, R43 ;  /* 0x00000005302b7c24 */ /* 0x000fe4000f8e022b */
[----:B------:R-:W-:-:S02]  /*165d0*/  IMAD.MOV R2, RZ, RZ, -R41 ;  /* 0x000000ffff027224 */ /* 0x000fc400078e0a29 */
[----:B------:R-:W-:Y:S01]  /*165e0*/  IMAD.WIDE.U32 R48, R48, UR4, R20 ;  /* 0x0000000430307c25 */ /* 0x000fe2000f8e0014 */
[----:B------:R-:W-:-:S03]  /*165f0*/  ULDC.64 UR4, c[0x0][0xae0] ;  /* 0x0002b80000047ab9 */ /* 0x000fc60000000a00 */
[----:B------:R-:W-:Y:S02]  /*16600*/  IMAD R0, R0, UR4, RZ ;  /* 0x0000000400007c24 */ /* 0x000fe4000f8e02ff */
[----:B------:R-:W-:Y:S02]  /*16610*/  IMAD R21, R3, R2, R44 ;  /* 0x0000000203157224 */ /* 0x000fe400078e022c */
[----:B------:R-:W-:Y:S02]  /*16620*/  IMAD.IADD R49, R49, 0x1, R43 ;  /* 0x0000000131317824 */ /* 0x000fe400078e022b */
[C---:B------:R-:W-:Y:S01]  /*16630*/  IMAD R43, R41.reuse, UR5, R0 ;  /* 0x00000005292b7c24 */ /* 0x040fe2000f8e0200 */
[----:B------:R-:W-:Y:S01]  /*16640*/  SHF.R.S32.HI R0, RZ, 0x1f, R21 ;  /* 0x0000001fff007819 */ /* 0x000fe20000011415 */
[----:B------:R-:W-:Y:S01]  /*16650*/  IMAD.WIDE.U32 R2, R41, UR4, R48 ;  /* 0x0000000429027c25 */ /* 0x000fe2000f8e0030 */
[----:B------:R-:W-:-:S03]  /*16660*/  ULDC.64 UR4, c[0x0][0xad8] ;  /* 0x0002b60000047ab9 */ /* 0x000fc60000000a00 */
[----:B------:R-:W-:Y:S02]  /*16670*/  IMAD.IADD R3, R3, 0x1, R43 ;  /* 0x0000000103037824 */ /* 0x000fe400078e022b */
[----:B------:R-:W-:Y:S02]  /*16680*/  IMAD R0, R0, UR4, RZ ;  /* 0x0000000400007c24 */ /* 0x000fe4000f8e02ff */
[----:B------:R-:W-:Y:S02]  /*16690*/  IMAD R47, R53, 0xc0, R54 ;  /* 0x000000c0352f7824 */ /* 0x000fe400078e0236 */
[C---:B------:R-:W-:Y:S02]  /*166a0*/  IMAD R41, R21.reuse, UR5, R0 ;  /* 0x0000000515297c24 */ /* 0x040fe4000f8e0200 */
[----:B------:R-:W-:Y:S01]  /*166b0*/  IMAD.WIDE.U32 R2, R21, UR4, R2 ;  /* 0x0000000415027c25 */ /* 0x000fe2000f8e0002 */
[----:B------:R-:W-:Y:S01]  /*166c0*/  ISETP.GE.AND P0, PT, R47, R50, PT ;  /* 0x000000322f00720c */ /* 0x000fe20003f06270 */
[----:B------:R-:W-:-:S02]  /*166d0*/  ULDC.64 UR4, c[0x0][0xa80] ;  /* 0x0002a00000047ab9 */ /* 0x000fc40000000a00 */
[----:B------:R-:W-:Y:S01]  /*166e0*/  IMAD.IADD R3, R3, 0x1, R41 ;  /* 0x0000000103037824 */ /* 0x000fe200078e0229 */
[----:B------:R-:W-:Y:S01]  /*166f0*/  LEA R41, P1, R2, UR4, 0x1 ;  /* 0x0000000402297c11 */ /* 0x000fe2000f8208ff */
[----:B------:R-:W-:-:S03]  /*16700*/  VIADD R0, R16, 0x31c20 ;  /* 0x00031c2010007836 */ /* 0x000fc60000000000 */
[----:B------:R-:W-:Y:S02]  /*16710*/  LEA.HI.X R46, R2, UR5, R3, 0x1, P1 ;  /* 0x00000005022e7c11 */ /* 0x000fe400088f0c03 */
[----:B------:R-:W-:Y:S01]  /*16720*/  PRMT R0, RZ, 0x654, R0 ;  /* 0x00000654ff007816 */ /* 0x000fe20000000000 */
[----:B-1----:R0:W1:Y:S03]  /*16730*/  SHFL.IDX PT, R20, R41, RZ, 0x1c1f ;  /* 0x001c1fff29147589 */ /* 0x00206600000e0000 */
[----:B------:R0:W-:Y:S01]  /*16740*/  SYNCS.ARRIVE.TRANS64.RED.A1T0 RZ, [R0+URZ], RZ ;  /* 0x000000ff00ff79a7 */ /* 0x0001e2000810043f */
[----:B------:R0:W2:Y:S01]  /*16750*/  SHFL.IDX PT, R21, R46, RZ, 0x1c1f ;  /* 0x001c1fff2e157589 */ /* 0x0000a200000e0000 */
        /* <DEDUP_REMOVED lines=13> */
.L_x_534:
[----:B------:R-:W-:Y:S05]  /*16830*/  BSYNC B1 ;  /* 0x0000000000017941 */ /* 0x000fea0003800000 */
.L_x_533:
[----:B---3--:R-:W-:Y:S01]  /*16840*/  VIADD R3, R47, 0x60 ;  /* 0x000000602f037836 */ /* 0x008fe20000000000 */
[----:B-----5:R3:W4:Y:S04]  /*16850*/  SHFL.IDX PT, R5, R46, 0x1, 0x1c1f ;  /* 0x003c1f002e057f89 */ /* 0x02072800000e0000 */
        /* <DEDUP_REMOVED lines=17> */
.L_x_531:
[----:B------:R-:W-:Y:S01]  /*16970*/  ULDC.64 UR4, c[0x0][0xc00] ;  /* 0x0003000000047ab9 */ /* 0x000fe20000000a00 */
[----:B------:R-:W-:Y:S01]  /*16980*/  IMAD.MOV.U32 R0, RZ, RZ, RZ ;  /* 0x000000ffff007224 */ /* 0x000fe200078e00ff */
[----:B------:R-:W-:Y:S01]  /*16990*/  ISETP.NE.U32.AND P0, PT, RZ, UR4, PT ;  /* 0x00000004ff007c0c */ /* 0x000fe2000bf05070 */
[----:B------:R-:W2:Y:S01]  /*169a0*/  LDC R25, c[0x0][0xbe8] ;  /* 0x0002fa00ff197b82 */ /* 0x000ea20000000800 */
[----:B------:R-:W-:Y:S02]  /*169b0*/  IADD3 R2, P1, R42, UR4, RZ ;  /* 0x000000042a027c10 */ /* 0x000fe4000ff3e0ff */
[----:B------:R-:W-:Y:S02]  /*169c0*/  ISETP.NE.AND.EX P0, PT, RZ, UR5, PT, P0 ;  /* 0x00000005ff007c0c */ /* 0x000fe4000bf05300 */
[----:B------:R-:W-:Y:S01]  /*169d0*/  IADD3.X R3, R31, UR5, RZ, P1, !PT ;  /* 0x000000051f037c10 */ /* 0x000fe20008ffe4ff */
[----:B------:R-:W-:Y:S02]  /*169e0*/  ULDC.64 UR4, c[0x0][0xc08] ;  /* 0x0003020000047ab9 */ /* 0x000fe40000000a00 */
[----:B------:R-:W-:-:S04]  /*169f0*/  ISETP.NE.U32.AND P1, PT, RZ, UR4, PT ;  /* 0x00000004ff007c0c */ /* 0x000fc8000bf25070 */
[----:B------:R-:W-:-:S04]  /*16a00*/  ISETP.NE.AND.EX P1, PT, RZ, UR5, PT, P1 ;  /* 0x00000005ff007c0c */ /* 0x000fc8000bf25310 */
[----:B------:R3:W5:Y:S01]  /*16a10*/  @P0 LDG.E R0, desc[UR60][R2.64] ;  /* 0x0000003c02000981 */ /* 0x000762000c1e1900 */
[----:B------:R-:W4:Y:S08]  /*16a20*/  S2R R4, SR_TID.X ;  /* 0x0000000000047919 */ /* 0x000f300000002100 */
[----:B------:R-:W-:Y:S01]  /*16a30*/  @P1 IADD3 R42, P2, R42, UR4, RZ ;  /* 0x000000042a2a1c10 */ /* 0x000fe2000ff5e0ff */
[----:B------:R-:W-:-:S02]  /*16a40*/  ULDC UR4, c[0x0][0xa88] ;  /* 0x0002a20000047ab9 */ /* 0x000fc40000000800 */
[----:B------:R-:W-:Y:S01]  /*16a50*/  IMAD.U32 R6, RZ, RZ, UR4 ;  /* 0x00000004ff067e24 */ /* 0x000fe2000f8e00ff */
[----:B------:R-:W-:-:S05]  /*16a60*/  @P1 IADD3.X R43, R31, UR5, RZ, P2, !PT ;  /* 0x000000051f2b1c10 */ /* 0x000fca00097fe4ff */
[----:B------:R3:W5:Y:S01]  /*16a70*/  @P1 LDG.E R6, desc[UR60][R42.64] ;  /* 0x0000003c2a061981 */ /* 0x000762000c1e1900 */
[----:B--2---:R-:W-:-:S13]  /*16a80*/  ISETP.NE.AND P2, PT, R25, 0x1, PT ;  /* 0x000000011900780c */ /* 0x004fda0003f45270 */
[----:B------:R-:W2:Y:S01]  /*16a90*/  @P2 LDC R12, c[0x0][0xbec] ;  /* 0x0002fb00ff0c2b82 */ /* 0x000ea20000000800 */
[----:B----4-:R-:W-:-:S07]  /*16aa0*/  VIADD R24, R4, 0xffffff80 ;  /* 0xffffff8004187836 */ /* 0x010fce0000000000 */
[----:B------:R-:W4:Y:S01]  /*16ab0*/  @P2 LDC R27, c[0x0][0xbf0] ;  /* 0x0002fc00ff1b2b82 */ /* 0x000f220000000800 */
[----:B------:R-:W-:Y:S01]  /*16ac0*/  ISETP.GE.AND P3, PT, R24, 0xc0, PT ;  /* 0x000000c01800780c */ /* 0x000fe20003f66270 */
[----:B---3--:R-:W-:-:S12]  /*16ad0*/  @P1 BRA `(.L_x_536) ;  /* 0x0000000000101947 */ /* 0x008fd80003800000 */
[----:B------:R-:W-:Y:S05]  /*16ae0*/  @!P0 BRA `(.L_x_536) ;  /* 0x00000000000c8947 */ /* 0x000fea0003800000 */
[----:B------:R-:W3:Y:S04]  /*16af0*/  LDG.E R5, desc[UR60][R2.64] ;  /* 0x0000003c02057981 */ /* 0x000ee8000c1e1900 */
[----:B-----5:R-:W3:Y:S02]  /*16b00*/  LDG.E R6, desc[UR60][R2.64+0x4] ;  /* 0x0000043c02067981 */ /* 0x020ee4000c1e1900 */
[----:B---3--:R-:W-:-:S07]  /*16b10*/  IMAD.IADD R6, R6, 0x1, -R5 ;  /* 0x0000000106067824 */ /* 0x008fce00078e0a05 */
.L_x_536:
[----:B------:R-:W1:Y:S04]  /*16b20*/  LDL R14, [R1+0x90] ;  /* 0x00009000010e7983 */ /* 0x000e680000100800 */
[----:B------:R3:W5:Y:S01]  /*16b30*/  LDL R20, [R1+0x94] ;  /* 0x0000940001147983 */ /* 0x0007620000100800 */
[----:B------:R-:W-:Y:S01]  /*16b40*/  BSSY B1, `(.L_x_537) ;  /* 0x000002d000017945 */ /* 0x000fe20003800000 */
[----:B------:R-:W-:Y:S02]  /*16b50*/  SEL R13, R70, RZ, !P0 ;  /* 0x000000ff460d7207 */ /* 0x000fe40004000000 */
[----:B------:R-:W-:Y:S02]  /*16b60*/  SEL R30, R30, RZ, !P0 ;  /* 0x000000ff1e1e7207 */ /* 0x000fe40004000000 */
[----:B-----5:R-:W-:-:S02]  /*16b70*/  SHF.R.S32.HI R11, RZ, 0x1f, R0 ;  /* 0x0000001fff0b7819 */ /* 0x020fc40000011400 */
[----:B-1----:R-:W-:Y:S01]  /*16b80*/  SHF.R.S32.HI R10, RZ, 0x1f, R14 ;  /* 0x0000001fff0a7819 */ /* 0x002fe2000001140e */
[----:B---3--:R-:W-:Y:S06]  /*16b90*/  @P3 BRA `(.L_x_538) ;  /* 0x00000000009c3947 */ /* 0x008fec0003800000 */
[----:B------:R-:W1:Y:S01]  /*16ba0*/  LDC R9, c[0x0][0xbe8] ;  /* 0x0002fa00ff097b82 */ /* 0x000e620000000800 */
[----:B------:R-:W-:-:S04]  /*16bb0*/  IMAD R2, R20, 0xc0, R4 ;  /* 0x000000c014027824 */ /* 0x000fc800078e0204 */
[----:B------:R-:W-:Y:S02]  /*16bc0*/  VIADD R8, R2, 0xffffff80 ;  /* 0xffffff8002087836 */ /* 0x000fe40000000000 */
[----:B-1----:R-:W-:-:S05]  /*16bd0*/  IMAD R3, R6, R9, RZ ;  /* 0x0000000906037224 */ /* 0x002fca00078e02ff */
        /* <DEDUP_REMOVED lines=9> */
[----:B------:R-:W1:Y:S01]  /*16c70*/  @P0 LDC R15, c[0x0][0xbec] ;  /* 0x0002fb00ff0f0b82 */ /* 0x000e620000000800 */
[----:B------:R-:W-:Y:S01]  /*16c80*/  IMAD R7, R14, UR5, R7 ;  /* 0x000000050e077c24 */ /* 0x000fe2000f8e0207 */
[----:B------:R-:W-:-:S03]  /*16c90*/  ULDC.64 UR4, c[0x0][0xb98] ;  /* 0x0002e60000047ab9 */ /* 0x000fc60000000a00 */
[----:B------:R-:W-:-:S03]  /*16ca0*/  IMAD.IADD R3, R3, 0x1, R7 ;  /* 0x0000000103037824 */ /* 0x000fc600078e0207 */
[----:B0-----:R-:W0:Y:S01]  /*16cb0*/  @P0 LDC R21, c[0x0][0xbf0] ;  /* 0x0002fc00ff150b82 */ /* 0x001e220000000800 */
[----:B------:R-:W-:-:S04]  /*16cc0*/  IMAD.WIDE.U32 R2, R13, UR4, R2 ;  /* 0x000000040d027c25 */ /* 0x000fc8000f8e0002 */
[----:B-1----:R-:W-:-:S05]  /*16cd0*/  @P0 IMAD.HI.U32 R4, R8, R15, RZ ;  /* 0x0000000f08040227 */ /* 0x002fca00078e00ff */
[----:B0-----:R-:W-:Y:S01]  /*16ce0*/  @P0 SHF.R.U32.HI R5, RZ, R21, R4 ;  /* 0x00000015ff050219 */ /* 0x001fe20000011604 */
        /* <DEDUP_REMOVED lines=15> */
[----:B------:R-:W-:Y:S02]  /*16de0*/  LEA.HI.X R5, R2, UR5, R3, 0x2, P0 ;  /* 0x0000000502057c11 */ /* 0x000fe400080f1403 */
[----:B------:R-:W-:-:S05]  /*16df0*/  MOV R3, 0xff800000 ;  /* 0xff80000000037802 */ /* 0x000fca0000000f00 */
[----:B------:R1:W-:Y:S02]  /*16e00*/  STG.E desc[UR60][R4.64], R3 ;  /* 0x0000000304007986 */ /* 0x0003e4000c10193c */
.L_x_538:
[----:B------:R-:W-:Y:S05]  /*16e10*/  BSYNC B1 ;  /* 0x0000000000017941 */ /* 0x000fea0003800000 */
.L_x_537:
[----:B------:R-:W-:Y:S01]  /*16e20*/  SHF.R.S32.HI R8, RZ, 0x1f, R24 ;  /* 0x0000001fff087819 */ /* 0x000fe20000011418 */
[----:B------:R-:W-:Y:S02]  /*16e30*/  ULDC.64 UR4, c[0x0][0xaa0] ;  /* 0x0002a80000047ab9 */ /* 0x000fe40000000a00 */
[----:B-1----:R-:W-:Y:S01]  /*16e40*/  IMAD R3, R11, UR4, RZ ;  /* 0x000000040b037c24 */ /* 0x002fe2000f8e02ff */
[----:B------:R-:W-:-:S03]  /*16e50*/  LEA.HI R8, R8, R24, RZ, 0x2 ;  /* 0x0000001808087211 */ /* 0x000fc600078f10ff */
[C---:B------:R-:W-:Y:S01]  /*16e60*/  IMAD R5, R0.reuse, UR5, R3 ;  /* 0x0000000500057c24 */ /* 0x040fe2000f8e0203 */
[----:B------:R-:W-:Y:S01]  /*16e70*/  SHF.R.S32.HI R8, RZ, 0x2, R8 ;  /* 0x00000002ff087819 */ /* 0x000fe20000011408 */
[----:B------:R-:W-:Y:S01]  /*16e80*/  IMAD.WIDE.U32 R2, R0, UR4, RZ ;  /* 0x0000000400027c25 */ /* 0x000fe2000f8e00ff */
[----:B------:R-:W-:-:S03]  /*16e90*/  ULDC.64 UR4, c[0x0][0xae8] ;  /* 0x0002ba0000047ab9 */ /* 0x000fc60000000a00 */
[----:B------:R-:W-:Y:S02]  /*16ea0*/  IMAD R0, R66, 0x60, R8 ;  /* 0x0000006042007824 */ /* 0x000fe400078e0208 */
[----:B------:R-:W-:Y:S02]  /*16eb0*/  IMAD.IADD R3, R3, 0x1, R5 ;  /* 0x0000000103037824 */ /* 0x000fe400078e0205 */
[----:B------:R-:W-:Y:S02]  /*16ec0*/  IMAD R9, R20, 0xc0, R0 ;  /* 0x000000c014097824 */ /* 0x000fe400078e0200 */
[----:B------:R-:W-:Y:S02]  /*16ed0*/  IMAD R4, R10, UR4, RZ ;  /* 0x000000040a047c24 */ /* 0x000fe4000f8e02ff */
[----:B--2---:R-:W-:-:S04]  /*16ee0*/  @P2 IMAD.HI.U32 R0, R9, R12, RZ ;  /* 0x0000000c09002227 */ /* 0x004fc800078e00ff */
[C---:B------:R-:W-:Y:S02]  /*16ef0*/  IMAD R7, R14.reuse, UR5, R4 ;  /* 0x000000050e077c24 */ /* 0x040fe4000f8e0204 */
[----:B------:R-:W-:Y:S01]  /*16f00*/  IMAD.WIDE.U32 R2, R14, UR4, R2 ;  /* 0x000000040e027c25 */ /* 0x000fe2000f8e0002 */
[----:B------:R-:W-:-:S03]  /*16f10*/  ULDC.64 UR4, c[0x0][0xaf0] ;  /* 0x0002bc0000047ab9 */ /* 0x000fc60000000a00 */
[----:B------:R-:W-:Y:S01]  /*16f20*/  IMAD.MOV.U32 R5, RZ, RZ, R9 ;  /* 0x000000ffff057224 */ /* 0x000fe200078e0009 */
[----:B----4-:R-:W-:Y:S01]  /*16f30*/  @P2 SHF.R.U32.HI R5, RZ, R27, R0 ;  /* 0x0000001bff052219 */ /* 0x010fe20000011600 */
[----:B------:R-:W-:Y:S02]  /*16f40*/  IMAD R4, R30, UR4, RZ ;  /* 0x000000041e047c24 */ /* 0x000fe4000f8e02ff */
[----:B------:R-:W-:Y:S01]  /*16f50*/  IMAD.IADD R3, R3, 0x1, R7 ;  /* 0x0000000103037824 */ /* 0x000fe200078e0207 */
[----:B------:R-:W-:Y:S01]  /*16f60*/  SHF.R.S32.HI R0, RZ, 0x1f, R5 ;  /* 0x0000001fff007819 */ /* 0x000fe20000011405 */
[C---:B------:R-:W-:Y:S02]  /*16f70*/  IMAD R7, R13.reuse, UR5, R4 ;  /* 0x000000050d077c24 */ /* 0x040fe4000f8e0204 */
[----:B------:R-:W-:Y:S01]  /*16f80*/  IMAD.WIDE.U32 R2, R13, UR4, R2 ;  /* 0x000000040d027c25 */ /* 0x000fe2000f8e0002 */
[----:B------:R-:W-:-:S03]  /*16f90*/  ULDC.64 UR4, c[0x0][0xae0] ;  /* 0x0002b80000047ab9 */ /* 0x000fc60000000a00 */
[----:B------:R-:W-:Y:S02]  /*16fa0*/  IMAD.MOV R4, RZ, RZ, -R5 ;  /* 0x000000ffff047224 */ /* 0x000fe400078e0a05 */
[----:B------:R-:W-:Y:S02]  /*16fb0*/  IMAD.IADD R3, R3, 0x1, R7 ;  /* 0x0000000103037824 */ /* 0x000fe400078e0207 */
[----:B------:R-:W-:Y:S02]  /*16fc0*/  IMAD R0, R0, UR4, RZ ;  /* 0x0000000400007c24 */ /* 0x000fe4000f8e02ff */
[----:B------:R-:W-:Y:S02]  /*16fd0*/  IMAD R7, R25, R4, R9 ;  /* 0x0000000419077224 */ /* 0x000fe400078e0209 */
[C---:B------:R-:W-:Y:S02]  /*16fe0*/  IMAD R9, R5.reuse, UR5, R0 ;  /* 0x0000000505097c24 */ /* 0x040fe4000f8e0200 */
[----:B------:R-:W-:Y:S01]  /*16ff0*/  IMAD.WIDE.U32 R2, R5, UR4, R2 ;  /* 0x0000000405027c25 */ /* 0x000fe2000f8e0002 */
[----:B------:R-:W-:Y:S01]  /*17000*/  SHF.R.S32.HI R0, RZ, 0x1f, R7 ;  /* 0x0000001fff007819 */ /* 0x000fe20000011407 */
[----:B------:R-:W-:-:S02]  /*17010*/  ULDC.64 UR4, c[0x0][0xad8] ;  /* 0x0002b60000047ab9 */ /* 0x000fc40000000a00 */
[----:B------:R-:W-:Y:S02]  /*17020*/  IMAD.IADD R3, R3, 0x1, R9 ;  /* 0x0000000103037824 */ /* 0x000fe400078e0209 */
[----:B------:R-:W-:Y:S02]  /*17030*/  IMAD R0, R0, UR4, RZ ;  /* 0x0000000400007c24 */ /* 0x000fe4000f8e02ff */
[----:B------:R-:W-:-:S04]  /*17040*/  IMAD.WIDE.U32 R2, R7, UR4, R2 ;  /* 0x0000000407027c25 */ /* 0x000fc8000f8e0002 */
[----:B------:R-:W-:Y:S01]  /*17050*/  IMAD R7, R7, UR5, R0 ;  /* 0x0000000507077c24 */ /* 0x000fe2000f8e0200 */
[----:B------:R-:W-:Y:S02]  /*17060*/  ULDC.64 UR4, c[0x0][0xa80] ;  /* 0x0002a00000047ab9 */ /* 0x000fe40000000a00 */
[----:B------:R-:W-:Y:S01]  /*17070*/  LEA R0, P0, R2, UR4, 0x1 ;  /* 0x0000000402007c11 */ /* 0x000fe2000f8008ff */
[----:B------:R-:W-:Y:S01]  /*17080*/  IMAD.IADD R3, R3, 0x1, R7 ;  /* 0x0000000103037824 */ /* 0x000fe200078e0207 */
[----:B------:R-:W-:-:S04]  /*17090*/  UMOV UR4, 0xffffffff ;  /* 0xffffffff00047882 */ /* 0x000fc80000000000 */
[----:B------:R-:W-:Y:S01]  /*170a0*/  LEA.HI.X R2, R2, UR5, R3, 0x1, P0 ;  /* 0x0000000502027c11 */ /* 0x000fe200080f0c03 */
[----:B------:R-:W-:Y:S06]  /*170b0*/  BRA.DIV UR4, `(.L_x_539) ;  /* 0x0000008204287947 */ /* 0x000fec000b800000 */
[----:B------:R1:W2:Y:S04]  /*170c0*/  SHFL.IDX PT, R3, R2, RZ, 0x1c1f ;  /* 0x001c1fff02037589 */ /* 0x0002a800000e0000 */
[----:B------:R1:W3:Y:S02]  /*170d0*/  SHFL.IDX PT, R14, R0, RZ, 0x1c1f ;  /* 0x001c1fff000e7589 */ /* 0x0002e400000e0000 */
.L_x_731:
[----:B------:R-:W-:Y:S01]  /*170e0*/  IMAD R25, R6, R25, RZ ;  /* 0x0000001906197224 */ /* 0x000fe200078e02ff */
[----:B------:R-:W-:Y:S01]  /*170f0*/  BSSY B1, `(.L_x_540) ;  /* 0x0000011000017945 */ /* 0x000fe20003800000 */
[----:B------:R-:W-:-:S05]  /*17100*/  IMAD R4, R20, 0xc0, R8 ;  /* 0x000000c014047824 */ /* 0x000fca00078e0208 */
[----:B------:R-:W-:-:S13]  /*17110*/  ISETP.GE.AND P0, PT, R4, R25, PT ;  /* 0x000000190400720c */ /* 0x000fda0003f06270 */
[----:B------:R-:W-:Y:S05]  /*17120*/  @P0 BRA `(.L_x_541) ;  /* 0x0000000000340947 */ /* 0x000fea0003800000 */
[----:B------:R-:W-:Y:S02]  /*17130*/  ULDC UR4, c[0x0][0xac8] ;  /* 0x0002b20000047ab9 */ /* 0x000fe40000000800 */
[----:B------:R-:W-:Y:S02]  /*17140*/  ISETP.GE.AND P2, PT, R36, UR4, PT ;  /* 0x0000000424007c0c */ /* 0x000fe4000bf46270 */
[----:B------:R-:W-:Y:S02]  /*17150*/  ISETP.GE.AND P3, PT, R38, UR4, PT ;  /* 0x0000000426007c0c */ /* 0x000fe4000bf66270 */
[----:B------:R-:W-:-:S09]  /*17160*/  ISETP.GE.AND P4, PT, R37, UR4, PT ;  /* 0x0000000425007c0c */ /* 0x000fd2000bf86270 */
[----:B--2---:R-:W-:Y:S02]  /*17170*/  @!P2 IMAD.MOV.U32 R15, RZ, RZ, R3 ;  /* 0x000000ffff0fa224 */ /* 0x004fe400078e0003 */
[-C--:B---3--:R-:W-:Y:S02]  /*17180*/  @!P3 LEA R8, P0, R38, R14.reuse, 0x1 ;  /* 0x0000000e2608b211 */ /* 0x088fe400078008ff */
[C---:B------:R-:W-:Y:S01]  /*17190*/  @!P4 LEA R10, P1, R37.reuse, R14, 0x1 ;  /* 0x0000000e250ac211 */ /* 0x040fe200078208ff */
[----:B------:R-:W-:Y:S01]  /*171a0*/  @!P2 IMAD.WIDE R6, R36, 0x2, R14 ;  /* 0x000000022406a825 */ /* 0x000fe200078e020e */
[-C--:B------:R-:W-:Y:S02]  /*171b0*/  @!P3 LEA.HI.X R9, R38, R3.reuse, R39, 0x1, P0 ;  /* 0x000000032609b211 */ /* 0x080fe400000f0c27 */
[----:B------:R-:W-:Y:S02]  /*171c0*/  @!P4 LEA.HI.X R11, R37, R3, R40, 0x1, P1 ;  /* 0x00000003250bc211 */ /* 0x000fe400008f0c28 */
[----:B------:R4:W-:Y:S04]  /*171d0*/  @!P2 ST.E.128 desc[UR60][R6.64], RZ ;  /* 0x000000ff0600a985 */ /* 0x0009e8000c101d3c */
[----:B------:R4:W-:Y:S04]  /*171e0*/  @!P3 ST.E.128 desc[UR60][R8.64], RZ ;  /* 0x000000ff0800b985 */ /* 0x0009e8000c101d3c */
[----:B------:R4:W-:Y:S02]  /*171f0*/  @!P4 ST.E.128 desc[UR60][R10.64], RZ ;  /* 0x000000ff0a00c985 */ /* 0x0009e4000c101d3c */
.L_x_541:
[----:B------:R-:W-:Y:S05]  /*17200*/  BSYNC B1 ;  /* 0x0000000000017941 */ /* 0x000fea0003800000 */
.L_x_540:
[----:B------:R-:W-:-:S03]  /*17210*/  UMOV UR4, 0xffffffff ;  /* 0xffffffff00047882 */ /* 0x000fc60000000000 */
[----:B------:R-:W-:Y:S05]  /*17220*/  BRA.DIV UR4, `(.L_x_542) ;  /* 0x0000008204007947 */ /* 0x000fea000b800000 */
[----:B--2---:R2:W0:Y:S04]  /*17230*/  SHFL.IDX PT, R3, R2, 0x1, 0x1c1f ;  /* 0x003c1f0002037f89 */ /* 0x00442800000e0000 */
[----:B---3--:R2:W3:Y:S02]  /*17240*/  SHFL.IDX PT, R14, R0, 0x1, 0x1c1f ;  /* 0x003c1f00000e7f89 */ /* 0x0084e400000e0000 */
.L_x_735:
[----:B-12---:R-:W-:-:S05]  /*17250*/  VIADD R0, R4, 0x60 ;  /* 0x0000006004007836 */ /* 0x006fca0000000000 */
[----:B------:R-:W-:-:S13]  /*17260*/  ISETP.GE.AND P0, PT, R0, R25, PT ;  /* 0x000000190000720c */ /* 0x000fda0003f06270 */
[----:B------:R-:W-:Y:S05]  /*17270*/  @P0 BRA `(.L_x_535) ;  /* 0x0000000000340947 */ /* 0x000fea0003800000 */
[----:B------:R-:W-:Y:S02]  /*17280*/  ULDC UR4, c[0x0][0xac8] ;  /* 0x0002b20000047ab9 */ /* 0x000fe40000000800 */
[----:B------:R-:W-:Y:S02]  /*17290*/  ISETP.GE.AND P2, PT, R36, UR4, PT ;  /* 0x0000000424007c0c */ /* 0x000fe4000bf46270 */
[----:B------:R-:W-:Y:S02]  /*172a0*/  ISETP.GE.AND P3, PT, R38, UR4, PT ;  /* 0x0000000426007c0c */ /* 0x000fe4000bf66270 */
[----:B------:R-:W-:-:S09]  /*172b0*/  ISETP.GE.AND P4, PT, R37, UR4, PT ;  /* 0x0000000425007c0c */ /* 0x000fd2000bf86270 */
[----:B0-----:R-:W-:Y:S02]  /*172c0*/  @!P2 IMAD.MOV.U32 R15, RZ, RZ, R3 ;  /* 0x000000ffff0fa224 */ /* 0x001fe400078e0003 */
[-C--:B---34-:R-:W-:Y:S02]  /*172d0*/  @!P3 LEA R6, P0, R38, R14.reuse, 0x1 ;  /* 0x0000000e2606b211 */ /* 0x098fe400078008ff */
[C---:B------:R-:W-:Y:S01]  /*172e0*/  @!P4 LEA R2, P1, R37.reuse, R14, 0x1 ;  /* 0x0000000e2502c211 */ /* 0x040fe200078208ff */
[----:B------:R-:W-:Y:S01]  /*172f0*/  @!P2 IMAD.WIDE R4, R36, 0x2, R14 ;  /* 0x000000022404a825 */ /* 0x000fe200078e020e */
[-C--:B------:R-:W-:Y:S02]  /*17300*/  @!P3 LEA.HI.X R7, R38, R3.reuse, R39, 0x1, P0 ;  /* 0x000000032607b211 */ /* 0x080fe400000f0c27 */
[----:B------:R-:W-:Y:S02]  /*17310*/  @!P4 LEA.HI.X R3, R37, R3, R40, 0x1, P1 ;  /* 0x000000032503c211 */ /* 0x000fe400008f0c28 */
[----:B------:R1:W-:Y:S04]  /*17320*/  @!P2 ST.E.128 desc[UR60][R4.64], RZ ;  /* 0x000000ff0400a985 */ /* 0x0003e8000c101d3c */
[----:B------:R1:W-:Y:S04]  /*17330*/  @!P3 ST.E.128 desc[UR60][R6.64], RZ ;  /* 0x000000ff0600b985 */ /* 0x0003e8000c101d3c */
[----:B------:R1:W-:Y:S02]  /*17340*/  @!P4 ST.E.128 desc[UR60][R2.64], RZ ;  /* 0x000000ff0200c985 */ /* 0x0003e4000c101d3c */
.L_x_535:
[----:B------:R-:W-:Y:S05]  /*17350*/  BSYNC B0 ;  /* 0x0000000000007941 */ /* 0x000fea0003800000 */
.L_x_530:
[----:B------:R-:W-:Y:S02]  /*17360*/  ULDC UR4, c[0x0][0xc3c] ;  /* 0x00030f0000047ab9 */ /* 0x000fe40000000800 */
[----:B------:R-:W-:-:S13]  /*17370*/  ISETP.GE.AND P0, PT, R111, UR4, PT ;  /* 0x000000046f007c0c */ /* 0x000fda000bf06270 */
[----:B------:R-:W-:Y:S05]  /*17380*/  @!P0 BRA `(.L_x_543) ;  /* 0xfffffea0002c8947 */ /* 0x000fea000383ffff */
[----:B------:R-:W-:Y:S05]  /*17390*/  BRA `(.L_x_408) ;  /* 0x0000007400787947 */ /* 0x000fea0003800000 */
.L_x_406:
[----:B------:R-:W-:-:S08]  /*173a0*/  NOP ;  /* 0x0000000000007918 */ /* 0x000fd00000000000 */
[----:B--2---:R-:W0:-:S00]  /*173b0*/  USETMAXREG.DEALLOC.CTAPOOL 0x20 ;  /* 0x00000020000079c8 */ /* 0x004e0000080e0500 */
[----:B0-----:R-:W2:Y:S01]  /*173c0*/  LDL.LU R2, [R1+0x50] ;  /* 0x0000500001027983 */ /* 0x001ea20000300800 */
[----:B------:R-:W-:-:S06]  /*173d0*/  LOP3.LUT R0, R0, 0x3, RZ, 0xc0, !PT ;  /* 0x0000000300007812 */ /* 0x000fcc00078ec0ff */
[----:B------:R-:W0:Y:S02]  /*173e0*/  SHFL.IDX PT, R0, R0, RZ, 0x1f ;  /* 0x00001fff00007589 */ /* 0x000e2400000e0000 */
[----:B0-----:R-:W-:Y:S01]  /*173f0*/  ISETP.NE.AND P0, PT, R0, RZ, PT ;  /* 0x000000ff0000720c */ /* 0x001fe20003f05270 */
[----:B------:R-:W-:Y:S01]  /*17400*/  IMAD.MOV.U32 R0, RZ, RZ, RZ ;  /* 0x000000ffff007224 */ /* 0x000fe200078e00ff */
[----:B--2---:R-:W-:-:S11]  /*17410*/  LOP3.LUT R2, R2, 0xfffffffd, RZ, 0xc0, !PT ;  /* 0xfffffffd02027812 */ /* 0x004fd600078ec0ff */
[----:B------:R-:W-:-:S05]  /*17420*/  @P0 LOP3.LUT R2, R2, 0x2, RZ, 0xfc, !PT ;  /* 0x0000000202020812 */ /* 0x000fca00078efcff */
[----:B------:R0:W-:Y:S01]  /*17430*/  STL [R1+0x50], R2 ;  /* 0x0000500201007387 */ /* 0x0001e20000100800 */
        /* <DEDUP_REMOVED lines=8> */
.L_x_544:
        /* <DEDUP_REMOVED lines=33> */
[----:B0-----:R-:W-:-:S05]  /*176d0*/  IMAD R4, R4, UR5, RZ ;  /* 0x0000000504047c24 */ /* 0x001fca000f8e02ff */
[----:B-1----:R-:W-:Y:S02]  /*176e0*/  ISETP.GT.AND P6, PT, R4, UR6, PT ;  /* 0x0000000604007c0c */ /* 0x002fe4000bfc4270 */
[----:B------:R-:W-:-:S11]  /*176f0*/  MOV R3, R4 ;  /* 0x0000000400037202 */ /* 0x000fd60000000f00 */
[----:B------:R-:W-:Y:S05]  /*17700*/  @P6 BRA `(.L_x_546) ;  /* 0x00000000009c6947 */ /* 0x000fea0003800000 */
[----:B------:R-:W0:Y:S01]  /*17710*/  LDC R6, c[0x0][0xc3c] ;  /* 0x00030f00ff067b82 */ /* 0x000e220000000800 */
[----:B------:R-:W-:Y:S01]  /*17720*/  IMAD.MOV.U32 R4, RZ, RZ, R3 ;  /* 0x000000ffff047224 */ /* 0x000fe200078e0003 */
[----:B------:R-:W-:Y:S01]  /*17730*/  UMOV UR4, URZ ;  /* 0x0000003f00047c82 */ /* 0x000fe20008000000 */
[----:B------:R-:W-:Y:S01]  /*17740*/  ULDC UR7, c[0x0][0xc3c] ;  /* 0x00030f0000077ab9 */ /* 0x000fe20000000800 */
[----:B------:R-:W-:-:S05]  /*17750*/  ULDC UR5, c[0x0][0xc38] ;  /* 0x00030e0000057ab9 */ /* 0x000fca0000000800 */
.L_x_550:
[----:B------:R-:W-:Y:S01]  /*17760*/  UIADD3 UR4, UR4, 0x1f, URZ ;  /* 0x0000001f04047890 */ /* 0x000fe2000fffe03f */
[----:B------:R-:W-:-:S05]  /*17770*/  IMAD.U32 R19, RZ, RZ, UR7 ;  /* 0x00000007ff137e24 */ /* 0x000fca000f8e00ff */
[----:B0-----:R-:W-:-:S13]  /*17780*/  ISETP.LE.AND P6, PT, R6, UR4, PT ;  /* 0x0000000406007c0c */ /* 0x001fda000bfc3270 */
[----:B------:R-:W-:Y:S05]  /*17790*/  @P6 BRA `(.L_x_547) ;  /* 0x0000000400246947 */ /* 0x000fea0003800000 */
[----:B------:R-:W-:Y:S01]  /*177a0*/  VIADD R7, R5, UR4 ;  /* 0x0000000405077c36 */ /* 0x000fe20008000000 */
[----:B------:R-:W-:Y:S01]  /*177b0*/  BSSY B0, `(.L_x_548) ;  /* 0x0000007000007945 */ /* 0x000fe20003800000 */
[----:B------:R-:W-:-:S03]  /*177c0*/  IMAD.MOV.U32 R0, RZ, RZ, RZ ;  /* 0x000000ffff007224 */ /* 0x000fc600078e00ff */
[----:B------:R-:W-:-:S13]  /*177d0*/  ISETP.GE.OR P6, PT, R7, R6, !P0 ;  /* 0x000000060700720c */ /* 0x000fda00047c6670 */
[----:B------:R-:W-:Y:S05]  /*177e0*/  @P6 BRA `(.L_x_549) ;  /* 0x00000000000c6947 */ /* 0x000fea0003800000 */
[----:B------:R-:W0:Y:S02]  /*177f0*/  LDC.64 R2, c[0x0][0xc80] ;  /* 0x00032000ff027b82 */ /* 0x000e240000000a00 */
[----:B0-----:R-:W-:-:S05]  /*17800*/  IMAD.WIDE R2, R7, 0x4, R2 ;  /* 0x0000000407027825 */ /* 0x001fca00078e0202 */
[----:B------:R0:W5:Y:S02]  /*17810*/  LDG.E R0, desc[UR60][R2.64] ;  /* 0x0000003c02007981 */ /* 0x000164000c1e1900 */
.L_x_549:
[----:B------:R-:W-:Y:S05]  /*17820*/  BSYNC B0 ;  /* 0x0000000000007941 */ /* 0x000fea0003800000 */
.L_x_548:
        /* <DEDUP_REMOVED lines=21> */
.L_x_546:
        /* <DEDUP_REMOVED lines=15> */
.L_x_551:
[----:B---3--:R-:W-:Y:S01]  /*17a70*/  IMAD R16, R16, UR5, R9 ;  /* 0x0000000510107c24 */ /* 0x008fe2000f8e0209 */
[----:B0-----:R-:W-:Y:S01]  /*17a80*/  IABS R2, R0 ;  /* 0x0000000000027213 */ /* 0x001fe20000000000 */
[----:B-12---:R-:W-:Y:S02]  /*17a90*/  IMAD.MOV R7, RZ, RZ, -R3 ;  /* 0x000000ffff077224 */ /* 0x006fe400078e0a03 */
[----:B------:R-:W-:Y:S01]  /*17aa0*/  VIADD R19, R19, UR4 ;  /* 0x0000000413137c36 */ /* 0x000fe20008000000 */
[----:B------:R-:W-:Y:S01]  /*17ab0*/  IADD3 R9, -R16, UR6, RZ ;  /* 0x0000000610097c10 */ /* 0x000fe2000fffe1ff */
[----:B------:R-:W-:Y:S02]  /*17ac0*/  IMAD.MOV R8, RZ, RZ, -R2 ;  /* 0x000000ffff087224 */ /* 0x000fe400078e0a02 */
[----:B------:R-:W-:Y:S01]  /*17ad0*/  IMAD R7, R7, R4, RZ ;  /* 0x0000000407077224 */ /* 0x000fe200078e02ff */
[----:B------:R-:W-:Y:S01]  /*17ae0*/  IABS R6, R9 ;  /* 0x0000000900067213 */ /* 0x000fe20000000000 */
[----:B------:R-:W-:-:S04]  /*17af0*/  IMAD.MOV.U32 R2, RZ, RZ, RZ ;  /* 0x000000ffff027224 */ /* 0x000fc800078e00ff */
[----:B------:R-:W-:Y:S01]  /*17b00*/  IMAD.HI.U32 R2, R3, R7, R2 ;  /* 0x0000000703027227 */ /* 0x000fe200078e0002 */
[----:B------:R-:W-:-:S03]  /*17b10*/  MOV R3, R6 ;  /* 0x0000000600037202 */ /* 0x000fc60000000f00 */
        /* <DEDUP_REMOVED lines=17> */
.L_x_547:
[----:B------:R-:W-:Y:S02]  /*17c30*/  IMAD.MOV.U32 R17, RZ, RZ, RZ ;  /* 0x000000ffff117224 */ /* 0x000fe400078e00ff */
[----:B------:R-:W-:Y:S02]  /*17c40*/  IMAD.U32 R16, RZ, RZ, UR6 ;  /* 0x00000006ff107e24 */ /* 0x000fe4000f8e00ff */
[----:B------:R-:W-:-:S07]  /*17c50*/  IMAD.MOV.U32 R18, RZ, RZ, RZ ;  /* 0x000000ffff127224 */ /* 0x000fce00078e00ff */
.L_x_552:
[----:B------:R-:W-:-:S13]  /*17c60*/  ISETP.NE.AND P0, PT, R5, RZ, PT ;  /* 0x000000ff0500720c */ /* 0x000fda0003f05270 */
[----:B------:R-:W0:Y:S01]  /*17c70*/  @!P0 S2R R3, SR_CgaCtaId ;  /* 0x0000000000038919 */ /* 0x000e220000008800 */
[----:B------:R-:W-:-:S04]  /*17c80*/  @!P0 MOV R0, 0x400 ;  /* 0x0000040000008802 */ /* 0x000fc80000000f00 */
[----:B0-----:R-:W-:-:S05]  /*17c90*/  @!P0 LEA R0, R3, R0, 0x18 ;  /* 0x0000000003008211 */ /* 0x001fca00078ec0ff */
[----:B------:R2:W-:Y:S01]  /*17ca0*/  @!P0 STS.128 [R0+0x31cd0], R16 ;  /* 0x031cd01000008388 */ /* 0x0005e20000000c00 */
[----:B------:R-:W-:Y:S06]  /*17cb0*/  BAR.ARV 0x5, 0x200 ;  /* 0x0148000000007b1d */ /* 0x000fec0000002000 */
.L_x_545:
        /* <DEDUP_REMOVED lines=10> */
[----:B------:R-:W-:Y:S01]  /*17d60*/  IMAD.MOV.U32 R26, RZ, RZ, 0x1 ;  /* 0x00000001ff1a7424 */ /* 0x000fe200078e00ff */
[----:B------:R-:W-:Y:S01]  /*17d70*/  MOV R23, RZ ;  /* 0x000000ff00177202 */ /* 0x000fe20000000f00 */
[----:B------:R-:W-:Y:S01]  /*17d80*/  IMAD.MOV.U32 R29, RZ, RZ, RZ ;  /* 0x000000ffff1d7224 */ /* 0x000fe200078e00ff */
[----:B------:R-:W-:Y:S01]  /*17d90*/  ULDC.64 UR36, c[0x0][0x198] ;  /* 0x0000660000247ab9 */ /* 0x000fe20000000a00 */
[----:B------:R-:W-:Y:S01]  /*17da0*/  ULDC UR38, c[0x0][0xc] ;  /* 0x0000030000267ab9 */ /* 0x000fe20000000800 */
        /* <DEDUP_REMOVED lines=9> */
[----:B------:R-:W-:Y:S01]  /*17e40*/  SHF.R.U32.HI R4, RZ, 0x2, R5 ;  /* 0x00000002ff047819 */ /* 0x000fe20000011605 */
[----:B------:R-:W-:Y:S01]  /*17e50*/  IMAD.MOV.U32 R5, RZ, RZ, 0x1 ;  /* 0x00000001ff057424 */ /* 0x000fe200078e00ff */
[----:B------:R-:W-:Y:S01]  /*17e60*/  LOP3.LUT R3, R3, R2, RZ, 0xfc, !PT ;  /* 0x0000000203037212 */ /* 0x000fe200078efcff */
[----:B------:R-:W-:Y:S01]  /*17e70*/  IMAD.SHL.U32 R2, R6, 0x20, RZ ;  /* 0x0000002006027824 */ /* 0x000fe200078e00ff */
[----:B------:R-:W-:-:S02]  /*17e80*/  LOP3.LUT R0, R0, 0x18, RZ, 0xc0, !PT ;  /* 0x0000001800007812 */ /* 0x000fc400078ec0ff */
[----:B------:R-:W-:Y:S02]  /*17e90*/  STL [R1], R5 ;  /* 0x0000000501007387 */ /* 0x000fe40000100800 */
[----:B------:R-:W-:Y:S01]  /*17ea0*/  LOP3.LUT R4, R4, 0x60, R2, 0xf8, !PT ;  /* 0x0000006004047812 */ /* 0x000fe200078ef802 */
[----:B------:R-:W-:-:S05]  /*17eb0*/  IMAD R2, R3, 0x2, R22 ;  /* 0x0000000203027824 */ /* 0x000fca00078e0216 */
[----:B------:R0:W-:Y:S04]  /*17ec0*/  STL [R1+0x8], R2 ;  /* 0x0000080201007387 */ /* 0x0001e80000100800 */
[----:B------:R1:W-:Y:S01]  /*17ed0*/  STL [R1+0x28], RZ ;  /* 0x000028ff01007387 */ /* 0x0003e20000100800 */
[C---:B0-----:R-:W-:Y:S02]  /*17ee0*/  LOP3.LUT R2, R0.reuse, 0x20, RZ, 0xfc, !PT ;  /* 0x0000002000027812 */ /* 0x041fe400078efcff */
[----:B-1----:R-:W-:-:S07]  /*17ef0*/  LOP3.LUT R0, R0, 0x40, RZ, 0xfc, !PT ;  /* 0x0000004000007812 */ /* 0x002fce00078efcff */
.L_x_697:
[----:B0-----:R-:W0:Y:S02]  /*17f00*/  LDC.64 R2, c[0x0][0xc88] ;  /* 0x00032200ff027b82 */ /* 0x001e240000000a00 */
[----:B0-----:R-:W-:-:S05]  /*17f10*/  IMAD.WIDE R2, R19, 0x4, R2 ;  /* 0x0000000413027825 */ /* 0x001fca00078e0202 */
[----:B--2---:R-:W2:Y:S01]  /*17f20*/  LDG.E R13, desc[UR60][R2.64] ;  /* 0x0000003c020d7981 */ /* 0x004ea2000c1e1900 */
[----:B------:R-:W-:Y:S05]  /*17f30*/  YIELD ;  /* 0x0000000000007946 */ /* 0x000fea0003800000 */
[----:B------:R-:W-:Y:S01]  /*17f40*/  ULDC.64 UR4, c[0x0][0xa28] ;  /* 0x00028a0000047ab9 */ /* 0x000fe20000000a00 */
[----:B------:R-:W-:Y:S01]  /*17f50*/  ULDC.64 UR6, c[0x0][0xa00] ;  /* 0x0002800000067ab9 */ /* 0x000fe20000000a00 */
[----:B------:R-:W-:Y:S02]  /*17f60*/  ISETP.NE.U32.AND P0, PT, RZ, UR4, PT ;  /* 0x00000004ff007c0c */ /* 0x000fe4000bf05070 */
[----:B------:R-:W-:Y:S01]  /*17f70*/  CS2R R8, SRZ ;  /* 0x0000000000087805 */ /* 0x000fe2000001ff00 */
[----:B------:R-:W-:Y:S01]  /*17f80*/  ULDC.64 UR8, c[0x0][0xa18] ;  /* 0x0002860000087ab9 */ /* 0x000fe20000000a00 */
[----:B------:R-:W-:-:S02]  /*17f90*/  ISETP.NE.AND.EX P1, PT, RZ, UR5, PT, P0 ;  /* 0x00000005ff007c0c */ /* 0x000fc4000bf25300 */
[----:B------:R-:W-:-:S04]  /*17fa0*/  ISETP.NE.U32.AND P0, PT, RZ, UR6, PT ;  /* 0x00000006ff007c0c */ /* 0x000fc8000bf05070 */
[----:B------:R-:W-:Y:S02]  /*17fb0*/  ISETP.NE.AND.EX P0, PT, RZ, UR7, PT, P0 ;  /* 0x00000007ff007c0c */ /* 0x000fe4000bf05300 */
[----:B--2---:R-:W-:Y:S01]  /*17fc0*/  SHF.R.S32.HI R0, RZ, 0x1f, R13 ;  /* 0x0000001fff007819 */ /* 0x004fe2000001140d */
[----:B------:R-:W-:-:S04]  /*17fd0*/  IMAD.SHL.U32 R24, R13, 0x4, RZ ;  /* 0x000000040d187824 */ /* 0x000fc800078e00ff */
[C---:B------:R-:W-:Y:S01]  /*17fe0*/  @P1 LEA R4, P2, R13.reuse, UR4, 0x2 ;  /* 0x000000040d041c11 */ /* 0x040fe2000f8410ff */
[----:B------:R-:W-:Y:S01]  /*17ff0*/  STL [R1+0xc], R13 ;  /* 0x00000c0d01007387 */ /* 0x000fe20000100800 */
[C-C-:B------:R-:W-:Y:S02]  /*18000*/  SHF.L.U64.HI R12, R13.reuse, 0x2, R0.reuse ;  /* 0x000000020d0c7819 */ /* 0x140fe40000010200 */
[----:B------:R-:W-:Y:S01]  /*18010*/  @P1 LEA.HI.X R5, R13, UR5, R0, 0x2, P2 ;  /* 0x000000050d051c11 */ /* 0x000fe200090f1400 */
[----:B------:R-:W-:Y:S01]  /*18020*/  ULDC.64 UR4, c[0x0][0xa08] ;  /* 0x0002820000047ab9 */ /* 0x000fe20000000a00 */
[----:B------:R-:W-:Y:S01]  /*18030*/  IADD3 R2, P2, R24, UR6, RZ ;  /* 0x0000000618027c10 */ /* 0x000fe2000ff5e0ff */
[----:B------:R0:W-:Y:S03]  /*18040*/  STL [R1+0x2c], R0 ;  /* 0x00002c0001007387 */ /* 0x0001e60000100800 */
[----:B------:R-:W-:Y:S01]  /*18050*/  IADD3.X R3, R12, UR7, RZ, P2, !PT ;  /* 0x000000070c037c10 */ /* 0x000fe200097fe4ff */
[----:B------:R-:W-:Y:S01]  /*18060*/  ULDC.64 UR6, c[0x0][0xa10] ;  /* 0x0002840000067ab9 */ /* 0x000fe20000000a00 */
[----:B------:R-:W-:Y:S01]  /*18070*/  ISETP.NE.U32.AND P3, PT, RZ, UR8, PT ;  /* 0x00000008ff007c0c */ /* 0x000fe2000bf65070 */
[----:B-1----:R1:W5:Y:S04]  /*18080*/  @P1 LDG.E R8, desc[UR60][R4.64] ;  /* 0x0000003c04081981 */ /* 0x002368000c1e1900 */
[----:B------:R-:W2:Y:S01]  /*18090*/  @P0 LDG.E R9, desc[UR60][R2.64] ;  /* 0x0000003c02090981 */ /* 0x000ea2000c1e1900 */
[----:B------:R-:W-:-:S02]  /*180a0*/  ISETP.NE.AND.EX P3, PT, RZ, UR9, PT, P3 ;  /* 0x00000009ff007c0c */ /* 0x000fc4000bf65330 */
[----:B------:R-:W-:Y:S01]  /*180b0*/  IADD3 R6, P4, R24, UR4, RZ ;  /* 0x0000000418067c10 */ /* 0x000fe2000ff9e0ff */
[----:B------:R-:W-:Y:S03]  /*180c0*/  STL [R1+0x4], R12 ;  /* 0x0000040c01007387 */ /* 0x000fe60000100800 */
[----:B------:R-:W-:Y:S02]  /*180d0*/  IADD3.X R7, R12, UR5, RZ, P4, !PT ;  /* 0x000000050c077c10 */ /* 0x000fe4000a7fe4ff */
[----:B-1----:R-:W-:Y:S02]  /*180e0*/  IADD3 R4, P4, R24, UR6, RZ ;  /* 0x0000000618047c10 */ /* 0x002fe4000ff9e0ff */
[----:B------:R-:W-:Y:S02]  /*180f0*/  ISETP.NE.U32.AND P1, PT, RZ, UR4, PT ;  /* 0x00000004ff007c0c */ /* 0x000fe4000bf25070 */
[----:B------:R-:W-:Y:S01]  /*18100*/  IADD3.X R5, R12, UR7, RZ, P4, !PT ;  /* 0x000000070c057c10 */ /* 0x000fe2000a7fe4ff */
[----:B------:R-:W-:Y:S01]  /*18110*/  ULDC UR4, c[0x0][0x288] ;  /* 0x0000a20000047ab9 */ /* 0x000fe20000000800 */
[----:B------:R-:W-:-:S02]  /*18120*/  ISETP.NE.U32.AND P2, PT, RZ, UR6, PT ;  /* 0x00000006ff007c0c */ /* 0x000fc4000bf45070 */
[----:B------:R-:W-:Y:S02]  /*18130*/  @P3 IADD3 R10, P4, R24, UR8, RZ ;  /* 0x00000008180a3c10 */ /* 0x000fe4000ff9e0ff */
[----:B------:R-:W-:Y:S02]  /*18140*/  ISETP.NE.AND.EX P1, PT, RZ, UR5, PT, P1 ;  /* 0x00000005ff007c0c */ /* 0x000fe4000bf25310 */
[----:B------:R-:W-:Y:S02]  /*18150*/  ISETP.NE.AND.EX P2, PT, RZ, UR7, PT, P2 ;  /* 0x00000007ff007c0c */ /* 0x000fe4000bf45320 */
[----:B------:R-:W-:Y:S01]  /*18160*/  @P3 IADD3.X R11, R12, UR9, RZ, P4, !PT ;  /* 0x000000090c0b3c10 */ /* 0x000fe2000a7fe4ff */
[----:B------:R-:W-:Y:S02]  /*18170*/  IMAD.MOV.U32 R28, RZ, RZ, RZ ;  /* 0x000000ffff1c7224 */ /* 0x000fe400078e00ff */
[----:B0-----:R-:W-:-:S06]  /*18180*/  IMAD.MOV.U32 R0, RZ, RZ, RZ ;  /* 0x000000ffff007224 */ /* 0x001fcc00078e00ff */
[----:B------:R-:W5:Y:S04]  /*18190*/  @P1 LDG.E R28, desc[UR60][R6.64] ;  /* 0x0000003c061c1981 */ /* 0x000f68000c1e1900 */
[----:B------:R-:W5:Y:S04]  /*181a0*/  @P2 LDG.E R0, desc[UR60][R4.64] ;  /* 0x0000003c04002981 */ /* 0x000f68000c1e1900 */
[----:B--2---:R0:W-:Y:S02]  /*181b0*/  STL [R1+0x18], R9 ;  /* 0x0000180901007387 */ /* 0x0041e40000100800 */
[----:B0-----:R-:W-:Y:S01]  /*181c0*/  IMAD.U32 R9, RZ, RZ, UR4 ;  /* 0x00000004ff097e24 */ /* 0x001fe2000f8e00ff */
[----:B------:R-:W-:-:S05]  /*181d0*/  ULDC.64 UR4, c[0x0][0x418] ;  /* 0x0001060000047ab9 */ /* 0x000fca0000000a00 */
[----:B------:R0:W2:Y:S01]  /*181e0*/  @P3 LDG.E R9, desc[UR60][R10.64] ;  /* 0x0000003c0a093981 */ /* 0x0000a2000c1e1900 */
[----:B------:R-:W-:-:S03]  /*181f0*/  UISETP.NE.U32.AND UP0, UPT, UR4, URZ, UPT ;  /* 0x0000003f0400728c */ /* 0x000fc6000bf05070 */
[----:B------:R-:W-:Y:S01]  /*18200*/  ULDC UR4, c[0x0][0x424] ;  /* 0x0001090000047ab9 */ /* 0x000fe20000000800 */
[----:B------:R-:W-:-:S03]  /*18210*/  UISETP.NE.AND.EX UP0, UPT, UR5, URZ, UPT, UP0 ;  /* 0x0000003f0500728c */ /* 0x000fc6000bf05300 */
[----:B------:R-:W-:Y:S01]  /*18220*/  ULDC UR5, c[0x0][0x2f0] ;  /* 0x0000bc0000057ab9 */ /* 0x000fe20000000800 */
[----:B------:R-:W-:-:S04]  /*18230*/  USEL UR4, UR4, 0x1, UP0 ;  /* 0x0000000104047887 */ /* 0x000fc80008000000 */
[----:B------:R-:W-:-:S03]  /*18240*/  UIMAD UR4, UR4, UR5, URZ ;  /* 0x00000005040472a4 */ /* 0x000fc6000f8e023f */
[----:B------:R-:W-:-:S03]  /*18250*/  ULDC UR5, c[0x0][0x348] ;  /* 0x0000d20000057ab9 */ /* 0x000fc60000000800 */
[----:B0-----:R-:W-:Y:S01]  /*18260*/  IMAD.U32 R10, RZ, RZ, UR4 ;  /* 0x00000004ff0a7e24 */ /* 0x001fe2000f8e00ff */
[----:B--2---:R0:W-:Y:S02]  /*18270*/  STL [R1+0x34], R9 ;  /* 0x0000340901007387 */ /* 0x0041e40000100800 */
[----:B0-----:R-:W-:Y:S01]  /*18280*/  IMAD.U32 R9, RZ, RZ, UR5 ;  /* 0x00000005ff097e24 */ /* 0x001fe2000f8e00ff */
[----:B------:R-:W-:Y:S06]  /*18290*/  @P3 BRA `(.L_x_554) ;  /* 0x0000000000143947 */ /* 0x000fec0003800000 */
[----:B------:R-:W-:Y:S05]  /*182a0*/  @!P0 BRA `(.L_x_554) ;  /* 0x0000000000108947 */ /* 0x000fea0003800000 */
[----:B------:R-:W2:Y:S04]  /*182b0*/  LDG.E R11, desc[UR60][R2.64] ;  /* 0x0000003c020b7981 */ /* 0x000ea8000c1e1900 */
[----:B------:R-:W2:Y:S02]  /*182c0*/  LDG.E R2, desc[UR60][R2.64+0x4] ;  /* 0x0000043c02027981 */ /* 0x000ea4000c1e1900 */
[----:B--2---:R-:W-:-:S05]  /*182d0*/  IMAD.IADD R2, R2, 0x1, -R11 ;  /* 0x0000000102027824 */ /* 0x004fca00078e0a0b */
[----:B------:R0:W-:Y:S02]  /*182e0*/  STL [R1+0x34], R2 ;  /* 0x0000340201007387 */ /* 0x0001e40000100800 */
.L_x_554:
[----:B------:R-:W-:Y:S01]  /*182f0*/  ULDC.64 UR4, c[0x0][0xa20] ;  /* 0x0002880000047ab9 */ /* 0x000fe20000000a00 */
[----:B-----5:R-:W-:Y:S01]  /*18300*/  IMAD.IADD R28, R28, 0x1, R8 ;  /* 0x000000011c1c7824 */ /* 0x020fe200078e0208 */
[----:B------:R-:W-:Y:S01]  /*18310*/  ISETP.NE.U32.AND P0, PT, RZ, UR4, PT ;  /* 0x00000004ff007c0c */ /* 0x000fe2000bf05070 */
[----:B------:R-:W-:-:S03]  /*18320*/  IMAD.MOV.U32 R25, RZ, RZ, R13 ;  /* 0x000000ffff197224 */ /* 0x000fc600078e000d */
[----:B------:R-:W-:-:S13]  /*18330*/  ISETP.NE.AND.EX P0, PT, RZ, UR5, PT, P0 ;  /* 0x00000005ff007c0c */ /* 0x000fda000bf05300 */
[----:B------:R-:W-:Y:S05]  /*18340*/  @!P0 BRA `(.L_x_555) ;  /* 0x0000000000108947 */ /* 0x000fea0003800000 */
[----:B0-----:R-:W-:-:S04]  /*18350*/  IADD3 R2, P0, R24, UR4, RZ ;  /* 0x0000000418027c10 */ /* 0x001fc8000ff1e0ff */
[----:B------:R-:W-:-:S05]  /*18360*/  IADD3.X R3, R12, UR5, RZ, P0, !PT ;  /* 0x000000050c037c10 */ /* 0x000fca00087fe4ff */
[----:B------:R1:W5:Y:S01]  /*18370*/  LDG.E R10, desc[UR60][R2.64] ;  /* 0x0000003c020a7981 */ /* 0x000362000c1e1900 */
[----:B------:R-:W-:Y:S05]  /*18380*/  BRA `(.L_x_556) ;  /* 0x0000000000107947 */ /* 0x000fea0003800000 */
.L_x_555:
[----:B------:R-:W-:Y:S05]  /*18390*/  @!P1 BRA `(.L_x_556) ;  /* 0x00000000000c9947 */ /* 0x000fea0003800000 */
[----:B------:R-:W2:Y:S04]  /*183a0*/  LDG.E R10, desc[UR60][R6.64] ;  /* 0x0000003c060a7981 */ /* 0x000ea8000c1e1900 */
[----:B------:R-:W2:Y:S02]  /*183b0*/  LDG.E R6, desc[UR60][R6.64+0x4] ;  /* 0x0000043c06067981 */ /* 0x000ea4000c1e1900 */
[----:B--2---:R-:W-:-:S07]  /*183c0*/  IMAD.IADD R10, R6, 0x1, -R10 ;  /* 0x00000001060a7824 */ /* 0x004fce00078e0a0a */
.L_x_556:
[----:B01----:R-:W2:Y:S01]  /*183d0*/  @P2 LDG.E R2, desc[UR60][R4.64] ;  /* 0x0000003c04022981 */ /* 0x003ea2000c1e1900 */
[----:B-----5:R-:W-:-:S03]  /*183e0*/  IMAD.IADD R10, R10, 0x1, -R8 ;  /* 0x000000010a0a7824 */ /* 0x020fc600078e0a08 */
[----:B------:R-:W2:Y:S01]  /*183f0*/  @P2 LDG.E R4, desc[UR60][R4.64+0x4] ;  /* 0x0000043c04042981 */ /* 0x000ea2000c1e1900 */
[----:B------:R-:W-:Y:S01]  /*18400*/  BSSY B0, `(.L_x_557) ;  /* 0x000015e000007945 */ /* 0x000fe20003800000 */
[----:B--2---:R-:W-:-:S04]  /*18410*/  @P2 IMAD.IADD R9, R4, 0x1, -R2 ;  /* 0x0000000104092824 */ /* 0x004fc800078e0a02 */
[----:B------:R-:W-:-:S05]  /*18420*/  IMAD.IADD R3, R10, 0x1, R9 ;  /* 0x000000010a037824 */ /* 0x000fca00078e0209 */
[----:B------:R-:W-:Y:S01]  /*18430*/  IADD3 R2, R3, 0x8f, RZ ;  /* 0x0000008f03027810 */ /* 0x000fe20007ffe0ff */
[----:B------:R0:W-:Y:S04]  /*18440*/  STL [R1+0x30], R3 ;  /* 0x0000300301007387 */ /* 0x0001e80000100800 */
[----:B------:R-:W-:-:S05]  /*18450*/  IMAD.HI R2, R2, 0x38e38e39, RZ ;  /* 0x38e38e3902027827 */ /* 0x000fca00078e02ff */
[----:B0-----:R-:W-:-:S04]  /*18460*/  SHF.R.U32.HI R3, RZ, 0x1f, R2 ;  /* 0x0000001fff037819 */ /* 0x001fc80000011602 */
[----:B------:R-:W-:-:S05]  /*18470*/  LEA.HI.SX32 R4, R2, R3, 0x1b ;  /* 0x0000000302047211 */ /* 0x000fca00078fdaff */
[--C-:B------:R-:W-:Y:S02]  /*18480*/  IMAD R2, R4, 0x90, -R10.reuse ;  /* 0x0000009004027824 */ /* 0x100fe400078e0a0a */
[----:B------:R-:W-:-:S03]  /*18490*/  IMAD.MOV R10, RZ, RZ, -R10 ;  /* 0x000000ffff0a7224 */ /* 0x000fc600078e0a0a */
[----:B------:R-:W-:Y:S02]  /*184a0*/  VIMNMX R2, R2, R9, PT ;  /* 0x0000000902027248 */ /* 0x000fe40003fe0100 */
[----:B------:R-:W-:-:S04]  /*184b0*/  VIMNMX R10, RZ, R10, !PT ;  /* 0x0000000aff0a7248 */ /* 0x000fc80007fe0100 */
[----:B------:R-:W-:Y:S01]  /*184c0*/  ISETP.GT.AND P0, PT, R2, R10, PT ;  /* 0x0000000a0200720c */ /* 0x000fe20003f04270 */
[----:B------:R0:W-:-:S12]  /*184d0*/  STL [R1+0x10], R4 ;  /* 0x0000100401007387 */ /* 0x0001d80000100800 */
[----:B0-----:R-:W-:Y:S02]  /*184e0*/  @P0 VIADD R4, R2, 0x8f ;  /* 0x0000008f02040836 */ /* 0x001fe40000000000 */
[----:B------:R-:W-:-:S04]  /*184f0*/  IMAD.WIDE.U32 R2, R10, 0x38e38e39, RZ ;  /* 0x38e38e390a027825 */ /* 0x000fc800078e00ff */
[----:B------:R-:W-:Y:S01]  /*18500*/  @P0 IMAD.HI R2, R4, 0x38e38e39, RZ ;  /* 0x38e38e3904020827 */ /* 0x000fe200078e02ff */
[----:B------:R-:W-:-:S04]  /*18510*/  SHF.R.U32.HI R3, RZ, 0x5, R3 ;  /* 0x00000005ff037819 */ /* 0x000fc80000011603 */
[----:B------:R-:W-:Y:S01]  /*18520*/  @P0 SHF.R.U32.HI R5, RZ, 0x1f, R2 ;  /* 0x0000001fff050819 */ /* 0x000fe20000011602 */
[----:B------:R-:W-:-:S03]  /*18530*/  IMAD.MOV.U32 R4, RZ, RZ, R3 ;  /* 0x000000ffff047224 */ /* 0x000fc600078e0003 */
[----:B------:R-:W-:-:S04]  /*18540*/  @P0 LEA.HI.SX32 R4, R2, R5, 0x1b ;  /* 0x0000000502040211 */ /* 0x000fc800078fdaff */
[----:B------:R-:W-:Y:S02]  /*18550*/  ISETP.GT.AND P1, PT, R4, R3, PT ;  /* 0x000000030400720c */ /* 0x000fe40003f24270 */
[----:B------:R-:W-:-:S11]  /*18560*/  PLOP3.LUT P0, PT, PT, PT, PT, 0x80, 0x0 ;  /* 0x000000000000781c */ /* 0x000fd60003f0f070 */
[----:B------:R-:W-:Y:S05]  /*18570*/  @!P1 BRA `(.L_x_558) ;  /* 0x0000001400189947 */ /* 0x000fea0003800000 */
[----:B------:R-:W-:Y:S01]  /*18580*/  UMOV UR4, 0xffffffff ;  /* 0xffffffff00047882 */ /* 0x000fe20000000000 */
[----:B------:R-:W-:Y:S02]  /*18590*/  SEL R2, R25, RZ, !P2 ;  /* 0x000000ff19027207 */ /* 0x000fe40005000000 */
[----:B------:R-:W-:Y:S05]  /*185a0*/  BRA.DIV UR4, `(.L_x_559) ;  /* 0x0000006e04687947 */ /* 0x000fea000b800000 */
[----:B------:R-:W0:Y:S02]  /*185b0*/  S2R R5, SR_TID.X ;  /* 0x0000000000057919 */ /* 0x000e240000002100 */
[----:B0-----:R-:W-:-:S04]  /*185c0*/  SHF.R.U32.HI R5, RZ, 0x5, R5 ;  /* 0x00000005ff057819 */ /* 0x001fc80000011605 */
[----:B------:R-:W-:-:S05]  /*185d0*/  LOP3.LUT R5, R5, 0x3, RZ, 0xc0, !PT ;  /* 0x0000000305057812 */ /* 0x000fca00078ec0ff */
[----:B------:R0:W1:Y:S02]  /*185e0*/  SHFL.IDX PT, R14, R5, RZ, 0x1f ;  /* 0x00001fff050e7589 */ /* 0x00006400000e0000 */
.L_x_738:
[----:B-1----:R-:W-:Y:S02]  /*185f0*/  ISETP.NE.AND P0, PT, R14, RZ, PT ;  /* 0x000000ff0e00720c */ /* 0x002fe40003f05270 */
[----:B------:R-:W-:-:S11]  /*18600*/  PLOP3.LUT P6, PT, PT, PT, PT, 0x8, 0x0 ;  /* 0x000000000000781c */ /* 0x000fd60003fce170 */
[----:B------:R-:W-:Y:S05]  /*18610*/  @P0 BRA `(.L_x_560) ;  /* 0x00000000000c0947 */ /* 0x000fea0003800000 */
[----:B------:R-:W-:-:S03]  /*18620*/  UMOV UR4, 0xffffffff ;  /* 0xffffffff00047882 */ /* 0x000fc60000000000 */
[----:B------:R-:W-:Y:S05]  /*18630*/  BRA.DIV UR4, `(.L_x_561) ;  /* 0x0000006e04787947 */ /* 0x000fea000b800000 */
[----:B------:R-:W-:-:S13]  /*18640*/  ELECT P6, URZ, PT ;  /* 0x00000000003f782f */ /* 0x000fda00038c0000 */
.L_x_560:
[----:B0-----:R-:W2:Y:S01]  /*18650*/  LDL R5, [R1+0x28] ;  /* 0x0000280001057983 */ /* 0x001ea20000100800 */
[----:B------:R-:W-:Y:S01]  /*18660*/  BSSY B1, `(.L_x_562) ;  /* 0x0000008000017945 */ /* 0x000fe20003800000 */
[----:B--2---:R-:W-:-:S05]  /*18670*/  VIADD R5, R5, 0x1 ;  /* 0x0000000105057836 */ /* 0x004fca0000000000 */
[----:B------:R-:W-:-:S04]  /*18680*/  LEA.HI R6, R5, R5, RZ, 0x1 ;  /* 0x0000000505067211 */ /* 0x000fc800078f08ff */
[----:B------:R-:W-:-:S05]  /*18690*/  LOP3.LUT R6, R6, 0xfffffffe, RZ, 0xc0, !PT ;  /* 0xfffffffe06067812 */ /* 0x000fca00078ec0ff */
[----:B------:R-:W-:-:S05]  /*186a0*/  IMAD.IADD R5, R5, 0x1, -R6 ;  /* 0x0000000105057824 */ /* 0x000fca00078e0a06 */
[----:B------:R-:W-:-:S04]  /*186b0*/  SHF.L.U32 R5, R5, 0x1f, RZ ;  /* 0x0000001f05057819 */ /* 0x000fc800000006ff */
[----:B------:R-:W0:Y:S02]  /*186c0*/  SYNCS.PHASECHK.TRANS64.TRYWAIT P0, [R22+URZ+0x31c20], R5 ;  /* 0x031c2005160075a7 */ /* 0x000e24000800017f */
[----:B0-----:R-:W-:Y:S05]  /*186d0*/  @!P0 BRA `(.L_x_563) ;  /* 0x0000006c00708947 */ /* 0x001fea0003800000 */
.L_x_741:
[----:B------:R-:W-:Y:S05]  /*186e0*/  BSYNC B1 ;  /* 0x0000000000017941 */ /* 0x000fea0003800000 */
.L_x_562:
[----:B------:R-:W-:Y:S04]  /*186f0*/  BSSY B1, `(.L_x_564) ;  /* 0x000008c000017945 */ /* 0x000fe80003800000 */
[----:B------:R-:W-:Y:S05]  /*18700*/  @!P6 BRA `(.L_x_565) ;  /* 0x000000080028e947 */ /* 0x000fea0003800000 */
[----:B------:R-:W2:Y:S01]  /*18710*/  LDL R7, [R1] ;  /* 0x0000000001077983 */ /* 0x000ea20000100800 */
[----:B------:R-:W-:Y:S01]  /*18720*/  IMAD R8, R29, 0x8, R22 ;  /* 0x000000081d087824 */ /* 0x000fe200078e0216 */
[----:B------:R-:W1:Y:S01]  /*18730*/  S2R R6, SR_TID.X ;  /* 0x0000000000067919 */ /* 0x000e620000002100 */
[----:B------:R-:W-:Y:S01]  /*18740*/  BSSY B2, `(.L_x_566) ;  /* 0x0000006000027945 */ /* 0x000fe20003800000 */
[----:B-1----:R-:W-:-:S04]  /*18750*/  LOP3.LUT R6, R6, 0x7f, RZ, 0xc0, !PT ;  /* 0x0000007f06067812 */ /* 0x002fc800078ec0ff */
[----:B------:R-:W-:Y:S02]  /*18760*/  ISETP.NE.AND P1, PT, R6, RZ, PT ;  /* 0x000000ff0600720c */ /* 0x000fe40003f25270 */
[----:B--2---:R-:W-:-:S04]  /*18770*/  SHF.L.U32 R10, R7, 0x1f, RZ ;  /* 0x0000001f070a7819 */ /* 0x004fc800000006ff */
[----:B------:R-:W1:Y:S02]  /*18780*/  SYNCS.PHASECHK.TRANS64.TRYWAIT P0, [R8+URZ+0x31ca0], R10 ;  /* 0x031ca00a080075a7 */ /* 0x000e64000800017f */
[----:B-1----:R-:W-:Y:S05]  /*18790*/  @!P0 BRA `(.L_x_567) ;  /* 0x0000006c00548947 */ /* 0x002fea0003800000 */
.L_x_742:
[----:B------:R-:W-:Y:S05]  /*187a0*/  BSYNC B2 ;  /* 0x0000000000027941 */ /* 0x000fea0003800000 */
.L_x_566:
[----:B------:R-:W-:Y:S04]  /*187b0*/  BSSY B2, `(.L_x_568) ;  /* 0x0000009000027945 */ /* 0x000fe80003800000 */
[----:B------:R-:W-:Y:S05]  /*187c0*/  @P1 BRA `(.L_x_569) ;  /* 0x00000000001c1947 */ /* 0x000fea0003800000 */
[----:B0-----:R-:W0:Y:S02]  /*187d0*/  S2R R5, SR_TID.X ;  /* 0x0000000000057919 */ /* 0x001e240000002100 */
[----:B0-----:R-:W-:Y:S01]  /*187e0*/  LOP3.LUT R6, R5, 0x1f, RZ, 0xc0, !PT ;  /* 0x0000001f05067812 */ /* 0x001fe200078ec0ff */
[----:B------:R-:W-:-:S03]  /*187f0*/  IMAD.MOV.U32 R5, RZ, RZ, 0x6c00 ;  /* 0x00006c00ff057424 */ /* 0x000fc600078e00ff */
[----:B------:R-:W-:Y:S01]  /*18800*/  ISETP.NE.AND P0, PT, R6, RZ, PT ;  /* 0x000000ff0600720c */ /* 0x000fe20003f05270 */
[----:B------:R2:W-:-:S12]  /*18810*/  SYNCS.ARRIVE.TRANS64 RZ, [R8+URZ+0x31c90], R5 ;  /* 0x031c900508ff79a7 */ /* 0x0005d8000800003f */
[----:B--2---:R-:W-:Y:S05]  /*18820*/  @!P0 BRA `(.L_x_569) ;  /* 0x0000000000048947 */ /* 0x004fea0003800000 */
[----:B------:R-:W-:Y:S01]  /*18830*/  BPT.TRAP 0x1 ;  /* 0x000000040000795c */ /* 0x000fe20000300000 */
.L_x_569:
[----:B------:R-:W-:Y:S05]  /*18840*/  BSYNC B2 ;  /* 0x0000000000027941 */ /* 0x000fea0003800000 */
.L_x_568:
[----:B------:R-:W-:Y:S01]  /*18850*/  IMAD.MOV.U32 R14, RZ, RZ, RZ ;  /* 0x000000ffff0e7224 */ /* 0x000fe200078e00ff */
[----:B------:R-:W-:Y:S01]  /*18860*/  UIADD3 UR4, UP0, UR36, 0x570, URZ ;  /* 0x0000057024047890 */ /* 0x000fe2000ff1e03f */
[----:B------:R-:W-:Y:S01]  /*18870*/  IMAD R6, R4, 0x90, R0 ;  /* 0x0000009004067824 */ /* 0x000fe200078e0200 */
[----:B------:R-:W-:Y:S01]  /*18880*/  PLOP3.LUT P0, PT, PT, PT, PT, 0x80, 0x0 ;  /* 0x000000000000781c */ /* 0x000fe20003f0f070 */
[----:B------:R-:W-:Y:S01]  /*18890*/  IMAD R7, R29, 0x6c00, R22 ;  /* 0x00006c001d077824 */ /* 0x000fe200078e0216 */
[----:B------:R-:W-:Y:S01]  /*188a0*/  R2UR UR10, R14 ;  /* 0x000000000e0a72ca */ /* 0x000fe200000e0000 */
[----:B------:R-:W-:Y:S01]  /*188b0*/  VIADD R6, R6, 0xffffff70 ;  /* 0xffffff7006067836 */ /* 0x000fe20000000000 */
[----:B------:R-:W-:Y:S01]  /*188c0*/  UIADD3.X UR5, URZ, UR37, URZ, UP0, !UPT ;  /* 0x000000253f057290 */ /* 0x000fe200087fe43f */
[----:B0-----:R-:W-:Y:S01]  /*188d0*/  VIADD R5, R8, 0x31c90 ;  /* 0x00031c9008057836 */ /* 0x001fe20000000000 */
[----:B------:R-:W-:Y:S01]  /*188e0*/  UMOV UR6, 0x0 ;  /* 0x0000000000067882 */ /* 0x000fe20000000000 */
[----:B------:R-:W-:Y:S01]  /*188f0*/  VIADD R9, R7, 0x16a00 ;  /* 0x00016a0007097836 */ /* 0x000fe20000000000 */
[----:B------:R-:W-:-:S09]  /*18900*/  UMOV UR7, 0x12f00000 ;  /* 0x12f0000000077882 */ /* 0x000fd20000000000 */
.L_x_570:
        /* <DEDUP_REMOVED lines=16> */
.L_x_571:
        /* <DEDUP_REMOVED lines=16> */
.L_x_572:
        /* <DEDUP_REMOVED lines=10> */
[----:B------:R-:W0:Y:S01]  /*18bb0*/  SYNCS.PHASECHK.TRANS64.TRYWAIT P0, [R8+URZ+0x31cc0], R10 ;  /* 0x031cc00a080075a7 */ /* 0x000e22000800017f */
[----:B------:R-:W-:Y:S04]  /*18bc0*/  BSSY B2, `(.L_x_573) ;  /* 0x0000002000027945 */ /* 0x000fe80003800000 */
[----:B0-----:R-:W-:Y:S05]  /*18bd0*/  @!P0 BRA `(.L_x_574) ;  /* 0x0000006800588947 */ /* 0x001fea0003800000 */
.L_x_743:
[----:B------:R-:W-:Y:S05]  /*18be0*/  BSYNC B2 ;  /* 0x0000000000027941 */ /* 0x000fea0003800000 */
.L_x_573:
[----:B------:R-:W-:Y:S01]  /*18bf0*/  BSSY B2, `(.L_x_575) ;  /* 0x000000b000027945 */ /* 0x000fe20003800000 */
[----:B01----:R-:W-:Y:S02]  /*18c00*/  IMAD.MOV.U32 R10, RZ, RZ, 0x0 ;  /* 0x00000000ff0a7424 */ /* 0x003fe400078e00ff */
[----:B------:R-:W-:Y:S01]  /*18c10*/  IMAD.MOV.U32 R11, RZ, RZ, 0x12f00000 ;  /* 0x12f00000ff0b7424 */ /* 0x000fe200078e00ff */
[----:B------:R-:W-:Y:S06]  /*18c20*/  @P1 BRA `(.L_x_576) ;  /* 0x00000000001c1947 */ /* 0x000fec0003800000 */
[----:B------:R-:W0:Y:S02]  /*18c30*/  S2R R5, SR_TID.X ;  /* 0x0000000000057919 */ /* 0x000e240000002100 */
[----:B0-----:R-:W-:Y:S02]  /*18c40*/  LOP3.LUT R9, R5, 0x1f, RZ, 0xc0, !PT ;  /* 0x0000001f05097812 */ /* 0x001fe400078ec0ff */
[----:B------:R-:W-:Y:S02]  /*18c50*/  MOV R5, 0x6c00 ;  /* 0x00006c0000057802 */ /* 0x000fe40000000f00 */
[----:B------:R-:W-:Y:S02]  /*18c60*/  ISETP.NE.AND P0, PT, R9, RZ, PT ;  /* 0x000000ff0900720c */ /* 0x000fe40003f05270 */
[----:B------:R0:W-:Y:S11]  /*18c70*/  SYNCS.ARRIVE.TRANS64 RZ, [R8+URZ+0x31cb0], R5 ;  /* 0x031cb00508ff79a7 */ /* 0x0001f6000800003f */
[----:B0-----:R-:W-:Y:S05]  /*18c80*/  @!P0 BRA `(.L_x_576) ;  /* 0x0000000000048947 */ /* 0x001fea0003800000 */
[----:B------:R-:W-:Y:S01]  /*18c90*/  BPT.TRAP 0x1 ;  /* 0x000000040000795c */ /* 0x000fe20000300000 */
.L_x_576:
[----:B------:R-:W-:Y:S05]  /*18ca0*/  BSYNC B2 ;  /* 0x0000000000027941 */ /* 0x000fea0003800000 */
.L_x_575:
[----:B------:R-:W-:Y:S01]  /*18cb0*/  R2UR UR10, R14 ;  /* 0x000000000e0a72ca */ /* 0x000fe200000e0000 */
[----:B------:R-:W-:Y:S01]  /*18cc0*/  UIADD3 UR4, UP0, UR36, 0x670, URZ ;  /* 0x0000067024047890 */ /* 0x000fe2000ff1e03f */
[----:B------:R-:W-:Y:S01]  /*18cd0*/  R2UR UR6, R10 ;  /* 0x000000000a0672ca */ /* 0x000fe200000e0000 */
[----:B------:R-:W-:Y:S01]  /*18ce0*/  VIADD R8, R8, 0x31cb0 ;  /* 0x00031cb008087836 */ /* 0x000fe20000000000 */
[----:B------:R-:W-:Y:S01]  /*18cf0*/  R2UR UR7, R11 ;  /* 0x000000000b0772ca */ /* 0x000fe200000e0000 */
[----:B------:R-:W-:Y:S01]  /*18d00*/  VIADD R5, R7, 0x200 ;  /* 0x0000020007057836 */ /* 0x000fe20000000000 */
[----:B------:R-:W-:Y:S01]  /*18d10*/  PLOP3.LUT P0, PT, PT, PT, PT, 0x80, 0x0 ;  /* 0x000000000000781c */ /* 0x000fe20003f0f070 */
[----:B------:R-:W-:-:S12]  /*18d20*/  UIADD3.X UR5, URZ, UR37, URZ, UP0, !UPT ;  /* 0x000000253f057290 */ /* 0x000fd800087fe43f */
.L_x_577:
        /* <DEDUP_REMOVED lines=15> */
.L_x_578:
        /* <DEDUP_REMOVED lines=15> */
.L_x_579:
        /* <DEDUP_REMOVED lines=10> */
.L_x_565:
[----:B------:R-:W-:Y:S05]  /*18fb0*/  BSYNC B1 ;  /* 0x0000000000017941 */ /* 0x000fea0003800000 */
.L_x_564:
[----:B0-----:R-:W2:Y:S01]  /*18fc0*/  LDL.LU R5, [R1] ;  /* 0x0000000001057983 */ /* 0x001ea20000300800 */
[----:B------:R-:W-:Y:S01]  /*18fd0*/  VIADD R29, R29, 0x1 ;  /* 0x000000011d1d7836 */ /* 0x000fe20000000000 */
[----:B------:R-:W-:Y:S01]  /*18fe0*/  PLOP3.LUT P0, PT, PT, PT, PT, 0x8, 0x0 ;  /* 0x000000000000781c */ /* 0x000fe20003f0e170 */
[----:B------:R-:W-:-:S03]  /*18ff0*/  VIADD R9, R4, 0xfffffffe ;  /* 0xfffffffe04097836 */ /* 0x000fc60000000000 */
[----:B------:R-:W-:Y:S02]  /*19000*/  ISETP.NE.AND P1, PT, R29, 0x2, PT ;  /* 0x000000021d00780c */ /* 0x000fe40003f25270 */
[----:B------:R-:W-:Y:S02]  /*19010*/  ISETP.GE.AND P2, PT, R9, R3, PT ;  /* 0x000000030900720c */ /* 0x000fe40003f46270 */
[----:B------:R-:W-:Y:S02]  /*19020*/  SEL R4, RZ, 0x1, P1 ;  /* 0x00000001ff047807 */ /* 0x000fe40000800000 */
[----:B------:R-:W-:Y:S02]  /*19030*/  SEL R29, R29, RZ, P1 ;  /* 0x000000ff1d1d7207 */ /* 0x000fe40000800000 */
[----:B--2---:R-:W-:-:S05]  /*19040*/  LOP3.LUT R5, R5, R4, RZ, 0x3c, !PT ;  /* 0x0000000405057212 */ /* 0x004fca00078e3cff */
[----:B------:R0:W-:Y:S02]  /*19050*/  STL [R1], R5 ;  /* 0x0000000501007387 */ /* 0x0001e40000100800 */
[----:B------:R-:W-:Y:S05]  /*19060*/  @!P2 BRA `(.L_x_558) ;  /* 0x00000008005ca947 */ /* 0x000fea0003800000 */
.L_x_596:
[----:B------:R-:W-:Y:S05]  /*19070*/  YIELD ;  /* 0x0000000000007946 */ /* 0x000fea0003800000 */
[----:B------:R-:W-:Y:S04]  /*19080*/  BSSY B1, `(.L_x_580) ;  /* 0x000008b000017945 */ /* 0x000fe80003800000 */
[----:B-1----:R-:W-:Y:S05]  /*19090*/  @!P6 BRA `(.L_x_581) ;  /* 0x000000080024e947 */ /* 0x002fea0003800000 */
[----:B0-----:R-:W2:Y:S01]  /*190a0*/  LDL R5, [R1] ;  /* 0x0000000001057983 */ /* 0x001ea20000100800 */
[----:B------:R-:W-:Y:S01]  /*190b0*/  IMAD R8, R29, 0x8, R22 ;  /* 0x000000081d087824 */ /* 0x000fe200078e0216 */
[----:B------:R-:W0:Y:S01]  /*190c0*/  S2R R4, SR_TID.X ;  /* 0x0000000000047919 */ /* 0x000e220000002100 */
[----:B------:R-:W-:Y:S01]  /*190d0*/  BSSY B2, `(.L_x_582) ;  /* 0x0000006000027945 */ /* 0x000fe20003800000 */
[----:B0-----:R-:W-:-:S04]  /*190e0*/  LOP3.LUT R4, R4, 0x7f, RZ, 0xc0, !PT ;  /* 0x0000007f04047812 */ /* 0x001fc800078ec0ff */
[----:B------:R-:W-:Y:S02]  /*190f0*/  ISETP.NE.AND P2, PT, R4, RZ, PT ;  /* 0x000000ff0400720c */ /* 0x000fe40003f45270 */
[----:B--2---:R-:W-:-:S04]  /*19100*/  SHF.L.U32 R7, R5, 0x1f, RZ ;  /* 0x0000001f05077819 */ /* 0x004fc800000006ff */
[----:B------:R-:W0:Y:S02]  /*19110*/  SYNCS.PHASECHK.TRANS64.TRYWAIT P1, [R8+URZ+0x31ca0], R7 ;  /* 0x031ca007080075a7 */ /* 0x000e24000802017f */
[----:B0-----:R-:W-:Y:S05]  /*19120*/  @!P1 BRA `(.L_x_583) ;  /* 0x0000006400189947 */ /* 0x001fea0003800000 */
.L_x_744:
[----:B------:R-:W-:Y:S05]  /*19130*/  BSYNC B2 ;  /* 0x0000000000027941 */ /* 0x000fea0003800000 */
.L_x_582:
[----:B------:R-:W-:Y:S04]  /*19140*/  BSSY B2, `(.L_x_584) ;  /* 0x0000009000027945 */ /* 0x000fe80003800000 */
[----:B------:R-:W-:Y:S05]  /*19150*/  @P2 BRA `(.L_x_585) ;  /* 0x00000000001c2947 */ /* 0x000fea0003800000 */
[----:B------:R-:W1:Y:S02]  /*19160*/  S2R R4, SR_TID.X ;  /* 0x0000000000047919 */ /* 0x000e640000002100 */
[----:B-1----:R-:W-:Y:S01]  /*19170*/  LOP3.LUT R5, R4, 0x1f, RZ, 0xc0, !PT ;  /* 0x0000001f04057812 */ /* 0x002fe200078ec0ff */
[----:B------:R-:W-:-:S03]  /*19180*/  IMAD.MOV.U32 R4, RZ, RZ, 0x6c00 ;  /* 0x00006c00ff047424 */ /* 0x000fc600078e00ff */
[----:B------:R-:W-:Y:S01]  /*19190*/  ISETP.NE.AND P1, PT, R5, RZ, PT ;  /* 0x000000ff0500720c */ /* 0x000fe20003f25270 */
[----:B------:R1:W-:-:S12]  /*191a0*/  SYNCS.ARRIVE.TRANS64 RZ, [R8+URZ+0x31c90], R4 ;  /* 0x031c900408ff79a7 */ /* 0x0003d8000800003f */
[----:B-1----:R-:W-:Y:S05]  /*191b0*/  @!P1 BRA `(.L_x_585) ;  /* 0x0000000000049947 */ /* 0x002fea0003800000 */
[----:B------:R-:W-:Y:S01]  /*191c0*/  BPT.TRAP 0x1 ;  /* 0x000000040000795c */ /* 0x000fe20000300000 */
.L_x_585:
[----:B------:R-:W-:Y:S05]  /*191d0*/  BSYNC B2 ;  /* 0x0000000000027941 */ /* 0x000fea0003800000 */
.L_x_584:
        /* <DEDUP_REMOVED lines=8> */
[----:B------:R-:W-:Y:S01]  /*19260*/  VIADD R10, R6, 0x16a00 ;  /* 0x00016a00060a7836 */ /* 0x000fe20000000000 */
[----:B------:R-:W-:Y:S01]  /*19270*/  UMOV UR6, 0x0 ;  /* 0x0000000000067882 */ /* 0x000fe20000000000 */
[----:B------:R-:W-:-:S10]  /*19280*/  UMOV UR7, 0x12f00000 ;  /* 0x12f0000000077882 */ /* 0x000fd40000000000 */
.L_x_586:
        /* <DEDUP_REMOVED lines=10> */
[----:B------:R-:W-:Y:S01]  /*19330*/  IMAD.MOV.U32 R14, RZ, RZ, 0x20 ;  /* 0x00000020ff0e7424 */ /* 0x000fe200078e00ff */
[----:B------:R-:W-:Y:S01]  /*19340*/  PLOP3.LUT P1, PT, PT, PT, PT, 0x80, 0x0 ;  /* 0x000000000000781c */ /* 0x000fe20003f2f070 */
[----:B------:R-:W-:Y:S01]  /*19350*/  VIADD R10, R6, 0x18e00 ;  /* 0x00018e00060a7836 */ /* 0x000fe20000000000 */
[----:B------:R-:W-:Y:S01]  /*19360*/  UMOV UR6, 0x0 ;  /* 0x0000000000067882 */ /* 0x000fe20000000000 */
[----:B------:R-:W-:Y:S01]  /*19370*/  UMOV UR7, 0x12f00000 ;  /* 0x12f0000000077882 */ /* 0x000fe20000000000 */
[----:B------:R-:W-:-:S15]  /*19380*/  R2UR UR10, R14 ;  /* 0x000000000e0a72ca */ /* 0x000fde00000e0000 */
.L_x_587:
        /* <DEDUP_REMOVED lines=16> */
.L_x_588:
        /* <DEDUP_REMOVED lines=10> */
[----:B------:R-:W1:Y:S01]  /*19530*/  SYNCS.PHASECHK.TRANS64.TRYWAIT P1, [R8+URZ+0x31cc0], R7 ;  /* 0x031cc007080075a7 */ /* 0x000e62000802017f */
[----:B------:R-:W-:Y:S04]  /*19540*/  BSSY B2, `(.L_x_589) ;  /* 0x0000002000027945 */ /* 0x000fe80003800000 */
[----:B-1----:R-:W-:Y:S05]  /*19550*/  @!P1 BRA `(.L_x_590) ;  /* 0x0000006000209947 */ /* 0x002fea0003800000 */
.L_x_745:
[----:B------:R-:W-:Y:S05]  /*19560*/  BSYNC B2 ;  /* 0x0000000000027941 */ /* 0x000fea0003800000 */
.L_x_589:
[----:B------:R-:W-:Y:S01]  /*19570*/  BSSY B2, `(.L_x_591) ;  /* 0x000000b000027945 */ /* 0x000fe20003800000 */
[----:B------:R-:W-:Y:S02]  /*19580*/  IMAD.MOV.U32 R10, RZ, RZ, 0x0 ;  /* 0x00000000ff0a7424 */ /* 0x000fe400078e00ff */
[----:B------:R-:W-:Y:S01]  /*19590*/  IMAD.MOV.U32 R11, RZ, RZ, 0x12f00000 ;  /* 0x12f00000ff0b7424 */ /* 0x000fe200078e00ff */
[----:B------:R-:W-:Y:S06]  /*195a0*/  @P2 BRA `(.L_x_592) ;  /* 0x00000000001c2947 */ /* 0x000fec0003800000 */
[----:B------:R-:W2:Y:S02]  /*195b0*/  S2R R4, SR_TID.X ;  /* 0x0000000000047919 */ /* 0x000ea40000002100 */
[----:B--2---:R-:W-:Y:S02]  /*195c0*/  LOP3.LUT R15, R4, 0x1f, RZ, 0xc0, !PT ;  /* 0x0000001f040f7812 */ /* 0x004fe400078ec0ff */
[----:B------:R-:W-:Y:S02]  /*195d0*/  MOV R4, 0x6c00 ;  /* 0x00006c0000047802 */ /* 0x000fe40000000f00 */
[----:B------:R-:W-:Y:S02]  /*195e0*/  ISETP.NE.AND P1, PT, R15, RZ, PT ;  /* 0x000000ff0f00720c */ /* 0x000fe40003f25270 */
[----:B------:R2:W-:Y:S11]  /*195f0*/  SYNCS.ARRIVE.TRANS64 RZ, [R8+URZ+0x31cb0], R4 ;  /* 0x031cb00408ff79a7 */ /* 0x0005f6000800003f */
[----:B--2---:R-:W-:Y:S05]  /*19600*/  @!P1 BRA `(.L_x_592) ;  /* 0x0000000000049947 */ /* 0x004fea0003800000 */
[----:B------:R-:W-:Y:S01]  /*19610*/  BPT.TRAP 0x1 ;  /* 0x000000040000795c */ /* 0x000fe20000300000 */
.L_x_592:
[----:B------:R-:W-:Y:S05]  /*19620*/  BSYNC B2 ;  /* 0x0000000000027941 */ /* 0x000fea0003800000 */
.L_x_591:
[----:B------:R-:W-:Y:S01]  /*19630*/  R2UR UR10, R12 ;  /* 0x000000000c0a72ca */ /* 0x000fe200000e0000 */
[----:B------:R-:W-:Y:S01]  /*19640*/  UIADD3 UR4, UP0, UR36, 0x670, URZ ;  /* 0x0000067024047890 */ /* 0x000fe2000ff1e03f */
[----:B------:R-:W-:Y:S01]  /*19650*/  R2UR UR6, R10 ;  /* 0x000000000a0672ca */ /* 0x000fe200000e0000 */
[----:B01----:R-:W-:Y:S01]  /*19660*/  VIADD R8, R8, 0x31cb0 ;  /* 0x00031cb008087836 */ /* 0x003fe20000000000 */
[----:B------:R-:W-:Y:S01]  /*19670*/  R2UR UR7, R11 ;  /* 0x000000000b0772ca */ /* 0x000fe200000e0000 */
[----:B------:R-:W-:Y:S01]  /*19680*/  VIADD R4, R6, 0x200 ;  /* 0x0000020006047836 */ /* 0x000fe20000000000 */
[----:B------:R-:W-:Y:S01]  /*19690*/  PLOP3.LUT P1, PT, PT, PT, PT, 0x80, 0x0 ;  /* 0x000000000000781c */ /* 0x000fe20003f2f070 */
[----:B------:R-:W-:-:S12]  /*196a0*/  UIADD3.X UR5, URZ, UR37, URZ, UP0, !UPT ;  /* 0x000000253f057290 */ /* 0x000fd800087fe43f */
.L_x_593:
        /* <DEDUP_REMOVED lines=15> */
.L_x_594:
        /* <DEDUP_REMOVED lines=15> */
.L_x_595:
        /* <DEDUP_REMOVED lines=10> */
.L_x_581:
[----:B------:R-:W-:Y:S05]  /*19930*/  BSYNC B1 ;  /* 0x0000000000017941 */ /* 0x000fea0003800000 */
.L_x_580:
[----:B------:R-:W2:Y:S01]  /*19940*/  LDL.LU R7, [R1] ;  /* 0x0000000001077983 */ /* 0x000ea20000300800 */
[----:B------:R-:W-:Y:S01]  /*19950*/  VIADD R29, R29, 0x1 ;  /* 0x000000011d1d7836 */ /* 0x000fe20000000000 */
[C---:B------:R-:W-:Y:S01]  /*19960*/  ISETP.GT.AND P2, PT, R9.reuse, R3, PT ;  /* 0x000000030900720c */ /* 0x040fe20003f44270 */
[----:B------:R-:W-:-:S03]  /*19970*/  VIADD R9, R9, 0xffffffff ;  /* 0xffffffff09097836 */ /* 0x000fc60000000000 */
[----:B------:R-:W-:-:S04]  /*19980*/  ISETP.NE.AND P1, PT, R29, 0x2, PT ;  /* 0x000000021d00780c */ /* 0x000fc80003f25270 */
[----:B------:R-:W-:Y:S02]  /*19990*/  SEL R4, RZ, 0x1, P1 ;  /* 0x00000001ff047807 */ /* 0x000fe40000800000 */
[----:B------:R-:W-:Y:S02]  /*199a0*/  SEL R29, R29, RZ, P1 ;  /* 0x000000ff1d1d7207 */ /* 0x000fe40000800000 */
[----:B--2---:R-:W-:-:S05]  /*199b0*/  LOP3.LUT R7, R7, R4, RZ, 0x3c, !PT ;  /* 0x0000000407077212 */ /* 0x004fca00078e3cff */
[----:B------:R1:W-:Y:S01]  /*199c0*/  STL [R1], R7 ;  /* 0x0000000701007387 */ /* 0x0003e20000100800 */
[----:B------:R-:W-:Y:S05]  /*199d0*/  @P2 BRA `(.L_x_596) ;  /* 0xfffffff400a42947 */ /* 0x000fea000383ffff */
.L_x_558:
[----:B------:R-:W-:Y:S05]  /*199e0*/  BSYNC B0 ;  /* 0x0000000000007941 */ /* 0x000fea0003800000 */
.L_x_557:
[----:B------:R-:W2:Y:S01]  /*199f0*/  LDL R4, [R1+0x30] ;  /* 0x0000300001047983 */ /* 0x000ea20000100800 */
[----:B------:R-:W-:Y:S05]  /*19a00*/  @!P0 WARPSYNC.ALL ;  /* 0x0000000000008948 */ /* 0x000fea0003800000 */
[----:B------:R-:W-:Y:S06]  /*19a10*/  @!P0 BAR.SYNC.DEFER_BLOCKING 0xc, 0x200 ;  /* 0x0308000000008b1d */ /* 0x000fec0000010000 */
[----:B------:R-:W-:Y:S01]  /*19a20*/  BSSY B7, `(.L_x_597) ;  /* 0x000041e000077945 */ /* 0x000fe20003800000 */
[----:B--2---:R-:W-:-:S13]  /*19a30*/  ISETP.GT.AND P0, PT, R4, RZ, PT ;  /* 0x000000ff0400720c */ /* 0x004fda0003f04270 */
[----:B------:R-:W-:Y:S05]  /*19a40*/  @P0 BRA `(.L_x_598) ;  /* 0x0000000000440947 */ /* 0x000fea0003800000 */
[----:B------:R-:W2:Y:S02]  /*19a50*/  S2R R4, SR_TID.X ;  /* 0x0000000000047919 */ /* 0x000ea40000002100 */
[----:B--2---:R-:W-:-:S04]  /*19a60*/  LOP3.LUT R4, R4, 0x7f, RZ, 0xc0, !PT ;  /* 0x0000007f04047812 */ /* 0x004fc800078ec0ff */
[----:B------:R-:W-:-:S13]  /*19a70*/  ISETP.NE.AND P0, PT, R4, RZ, PT ;  /* 0x000000ff0400720c */ /* 0x000fda0003f05270 */
[----:B------:R-:W-:Y:S05]  /*19a80*/  @P0 BRA `(.L_x_599) ;  /* 0x00000040005c0947 */ /* 0x000fea0003800000 */
[----:B0-----:R-:W0:Y:S01]  /*19a90*/  S2R R5, SR_LANEID ;  /* 0x0000000000057919 */ /* 0x001e220000000000 */
[----:B------:R-:W-:Y:S01]  /*19aa0*/  VOTEU.ANY UR4, UPT, PT ;  /* 0x0000000000047886 */ /* 0x000fe200038e0100 */
[----:B------:R-:W2:Y:S01]  /*19ab0*/  LDC.64 R2, c[0x0][0xc60] ;  /* 0x00031800ff027b82 */ /* 0x000ea20000000a00 */
[----:B------:R-:W0:Y:S02]  /*19ac0*/  FLO.U32 R0, UR4 ;  /* 0x0000000400007d00 */ /* 0x000e2400080e0000 */
[----:B0-----:R-:W-:-:S06]  /*19ad0*/  ISETP.EQ.U32.AND P0, PT, R0, R5, PT ;  /* 0x000000050000720c */ /* 0x001fcc0003f02070 */
[----:B------:R-:W2:Y:S07]  /*19ae0*/  POPC R5, UR4 ;  /* 0x0000000400057d09 */ /* 0x000eae0008000000 */
[----:B--2---:R-:W2:Y:S01]  /*19af0*/  @P0 ATOMG.E.ADD.STRONG.GPU PT, R3, desc[UR60][R2.64], R5 ;  /* 0x00000005020309a8 */ /* 0x004ea200081ee1fc */
[----:B------:R-:W0:Y:S02]  /*19b00*/  S2R R4, SR_LTMASK ;  /* 0x0000000000047919 */ /* 0x000e240000003900 */
[----:B0-----:R-:W-:-:S04]  /*19b10*/  LOP3.LUT R4, R4, UR4, RZ, 0xc0, !PT ;  /* 0x0000000404047c12 */ /* 0x001fc8000f8ec0ff */
[----:B-1----:R-:W0:Y:S01]  /*19b20*/  POPC R7, R4 ;  /* 0x0000000400077309 */ /* 0x002e220000000000 */
[----:B--2---:R-:W0:Y:S02]  /*19b30*/  SHFL.IDX PT, R0, R3, R0, 0x1f ;  /* 0x00001f0003007589 */ /* 0x004e2400000e0000 */
[----:B0-----:R-:W-:Y:S01]  /*19b40*/  IADD3 R16, R0, UR38, R7 ;  /* 0x0000002600107c10 */ /* 0x001fe2000fffe007 */
[----:B------:R-:W-:Y:S06]  /*19b50*/  BRA `(.L_x_599) ;  /* 0x0000004000287947 */ /* 0x000fec0003800000 */
.L_x_598:
        /* <DEDUP_REMOVED lines=9> */
[----:B------:R-:W2:Y:S01]  /*19bf0*/  LDC.64 R2, c[0x4][R2] ;  /* 0x0100000002027b82 */ /* 0x000ea20000000a00 */
[----:B0-----:R-:W-:Y:S02]  /*19c00*/  IMAD.U32 R5, RZ, RZ, UR7 ;  /* 0x00000007ff057e24 */ /* 0x001fe4000f8e00ff */
[----:B------:R-:W-:Y:S02]  /*19c10*/  IMAD.U32 R6, RZ, RZ, UR8 ;  /* 0x00000008ff067e24 */ /* 0x000fe4000f8e00ff */
[----:B-1----:R-:W-:-:S02]  /*19c20*/  IMAD.U32 R7, RZ, RZ, UR9 ;  /* 0x00000009ff077e24 */ /* 0x002fc4000f8e00ff */
[----:B------:R-:W-:Y:S02]  /*19c30*/  IMAD.U32 R10, RZ, RZ, UR4 ;  /* 0x00000004ff0a7e24 */ /* 0x000fe4000f8e00ff */
[----:B------:R-:W-:Y:S02]  /*19c40*/  IMAD.U32 R11, RZ, RZ, UR5 ;  /* 0x00000005ff0b7e24 */ /* 0x000fe4000f8e00ff */
[----:B------:R-:W-:Y:S02]  /*19c50*/  IMAD.MOV.U32 R8, RZ, RZ, 0x70 ;  /* 0x00000070ff087424 */ /* 0x000fe400078e00ff */
[----:B------:R-:W-:Y:S02]  /*19c60*/  IMAD.MOV.U32 R12, RZ, RZ, 0x1 ;  /* 0x00000001ff0c7424 */ /* 0x000fe400078e00ff */
[----:B------:R-:W-:-:S07]  /*19c70*/  IMAD.MOV.U32 R13, RZ, RZ, RZ ;  /* 0x000000ffff0d7224 */ /* 0x000fce00078e00ff */
[----:B------:R-:W-:-:S07]  /*19c80*/  LEPC R20, `(.L_x_601) ;  /* 0x000000001014794e */ /* 0x000fce0000000000 */
[----:B--2---:R-:W-:Y:S05]  /*19c90*/  CALL.ABS.NOINC R2 ;  /* 0x0000000002007343 */ /* 0x004fea0003c00000 */
.L_x_601:
[----:B------:R-:W-:Y:S05]  /*19ca0*/  BSYNC B6 ;  /* 0x0000000000067941 */ /* 0x000fea0003800000 */
.L_x_600:
        /* <DEDUP_REMOVED lines=8> */
[----:B------:R2:W3:Y:S01]  /*19d30*/  LDC.64 R2, c[0x4][R0] ;  /* 0x0100000000027b82 */ /* 0x0004e20000000a00 */
[----:B------:R-:W-:Y:S01]  /*19d40*/  MOV R4, UR6 ;  /* 0x0000000600047c02 */ /* 0x000fe20008000f00 */
[----:B0-----:R-:W-:Y:S02]  /*19d50*/  IMAD.U32 R5, RZ, RZ, UR7 ;  /* 0x00000007ff057e24 */ /* 0x001fe4000f8e00ff */
[----:B------:R-:W-:Y:S02]  /*19d60*/  IMAD.U32 R6, RZ, RZ, UR8 ;  /* 0x00000008ff067e24 */ /* 0x000fe4000f8e00ff */
[----:B-1----:R-:W-:-:S02]  /*19d70*/  IMAD.U32 R7, RZ, RZ, UR9 ;  /* 0x00000009ff077e24 */ /* 0x002fc4000f8e00ff */
[----:B------:R-:W-:Y:S02]  /*19d80*/  IMAD.U32 R10, RZ, RZ, UR4 ;  /* 0x00000004ff0a7e24 */ /* 0x000fe4000f8e00ff */
[----:B------:R-:W-:Y:S02]  /*19d90*/  IMAD.U32 R11, RZ, RZ, UR5 ;  /* 0x00000005ff0b7e24 */ /* 0x000fe4000f8e00ff */
[----:B------:R-:W-:Y:S02]  /*19da0*/  IMAD.MOV.U32 R8, RZ, RZ, 0x70 ;  /* 0x00000070ff087424 */ /* 0x000fe400078e00ff */
[----:B------:R-:W-:Y:S02]  /*19db0*/  IMAD.MOV.U32 R12, RZ, RZ, 0x1 ;  /* 0x00000001ff0c7424 */ /* 0x000fe400078e00ff */
[----:B--2---:R-:W-:-:S07]  /*19dc0*/  IMAD.MOV.U32 R13, RZ, RZ, RZ ;  /* 0x000000ffff0d7224 */ /* 0x004fce00078e00ff */
[----:B------:R-:W-:-:S07]  /*19dd0*/  LEPC R20, `(.L_x_604) ;  /* 0x000000001014794e */ /* 0x000fce0000000000 */
[----:B---3--:R-:W-:Y:S05]  /*19de0*/  CALL.ABS.NOINC R2 ;  /* 0x0000000002007343 */ /* 0x008fea0003c00000 */
.L_x_604:
        /* <DEDUP_REMOVED lines=16> */
.L_x_603:
[----:B------:R-:W-:Y:S05]  /*19ef0*/  BSYNC B6 ;  /* 0x0000000000067941 */ /* 0x000fea0003800000 */
.L_x_602:
[----:B------:R-:W2:Y:S01]  /*19f00*/  LDL.LU R21, [R1+0x4] ;  /* 0x0000040001157983 */ /* 0x000ea20000300800 */
[----:B------:R-:W-:Y:S02]  /*19f10*/  ULDC.64 UR4, c[0x0][0x9f8] ;  /* 0x00027e0000047ab9 */ /* 0x000fe40000000a00 */
[----:B------:R-:W-:Y:S01]  /*19f20*/  ISETP.NE.U32.AND P0, PT, RZ, UR4, PT ;  /* 0x00000004ff007c0c */ /* 0x000fe2000bf05070 */
[----:B------:R-:W3:Y:S03]  /*19f30*/  LDL R20, [R1+0x10] ;  /* 0x0000100001147983 */ /* 0x000ee60000100800 */
[----:B------:R-:W-:-:S13]  /*19f40*/  ISETP.NE.AND.EX P0, PT, RZ, UR5, PT, P0 ;  /* 0x00000005ff007c0c */ /* 0x000fda000bf05300 */
[----:B------:R-:W-:-:S04]  /*19f50*/  @P0 IADD3 R2, P1, R24, UR4, RZ ;  /* 0x0000000418020c10 */ /* 0x000fc8000ff3e0ff */
[----:B--2---:R-:W-:Y:S01]  /*19f60*/  @P0 IADD3.X R3, R21, UR5, RZ, P1, !PT ;  /* 0x0000000515030c10 */ /* 0x004fe20008ffe4ff */
[----:B------:R-:W-:-:S04]  /*19f70*/  ULDC.64 UR4, c[0x0][0xa08] ;  /* 0x0002820000047ab9 */ /* 0x000fc80000000a00 */
[----:B------:R2:W1:Y:S01]  /*19f80*/  @P0 LDG.E R25, desc[UR60][R2.64] ;  /* 0x0000003c02190981 */ /* 0x000462000c1e1900 */
[----:B---3--:R-:W-:-:S05]  /*19f90*/  IADD3 R8, R20, -0x1, RZ ;  /* 0xffffffff14087810 */ /* 0x008fca0007ffe0ff */
[----:B------:R3:W-:Y:S01]  /*19fa0*/  STL [R1+0x14], R8 ;  /* 0x0000140801007387 */ /* 0x0007e20000100800 */
[----:B--2---:R-:W2:Y:S02]  /*19fb0*/  LDC.64 R2, c[0x0][0x418] ;  /* 0x00010600ff027b82 */ /* 0x004ea40000000a00 */
[----:B--2---:R-:W-:Y:S01]  /*19fc0*/  LOP3.LUT P0, RZ, R2, UR4, RZ, 0xfc, !PT ;  /* 0x0000000402ff7c12 */ /* 0x004fe2000f80fcff */
[----:B------:R-:W-:-:S03]  /*19fd0*/  UMOV UR4, 0xffffffff ;  /* 0xffffffff00047882 */ /* 0x000fc60000000000 */
[----:B------:R-:W-:Y:S02]  /*19fe0*/  LOP3.LUT P0, RZ, R3, UR5, RZ, 0xfc, P0 ;  /* 0x0000000503ff7c12 */ /* 0x000fe4000800fcff */
[----:B-1----:R-:W-:Y:S02]  /*19ff0*/  SHF.R.S32.HI R7, RZ, 0x1f, R25 ;  /* 0x0000001fff077819 */ /* 0x002fe40000011419 */
[----:B------:R-:W-:-:S03]  /*1a000*/  SEL R24, R25, RZ, !P0 ;  /* 0x000000ff19187207 */ /* 0x000fc60004000000 */
[----:B------:R3:W-:Y:S01]  /*1a010*/  STL [R1+0x4], R7 ;  /* 0x0000040701007387 */ /* 0x0007e20000100800 */
[----:B------:R-:W-:Y:S05]  /*1a020*/  BRA.DIV UR4, `(.L_x_605) ;  /* 0x0000005604807947 */ /* 0x000fea000b800000 */
[----:B------:R-:W1:Y:S02]  /*1a030*/  S2R R0, SR_TID.X ;  /* 0x0000000000007919 */ /* 0x000e640000002100 */
[----:B-1----:R-:W-:-:S04]  /*1a040*/  SHF.R.U32.HI R0, RZ, 0x5, R0 ;  /* 0x00000005ff007819 */ /* 0x002fc80000011600 */
[----:B------:R-:W-:-:S05]  /*1a050*/  LOP3.LUT R0, R0, 0x3, RZ, 0xc0, !PT ;  /* 0x0000000300007812 */ /* 0x000fca00078ec0ff */
[----:B------:R1:W2:Y:S02]  /*1a060*/  SHFL.IDX PT, R14, R0, RZ, 0x1f ;  /* 0x00001fff000e7589 */ /* 0x0002a400000e0000 */
.L_x_748:
[----:B-1----:R-:W4:Y:S01]  /*1a070*/  LDL.LU R0, [R1+0x50] ;  /* 0x0000500001007983 */ /* 0x002f220000300800 */
[----:B------:R-:W-:Y:S02]  /*1a080*/  PLOP3.LUT P1, PT, PT, PT, PT, 0x8, 0x0 ;  /* 0x000000000000781c */ /* 0x000fe40003f2e170 */
[----:B--2---:R-:W-:Y:S02]  /*1a090*/  ISETP.NE.AND P0, PT, R14, RZ, PT ;  /* 0x000000ff0e00720c */ /* 0x004fe40003f05270 */
[----:B----4-:R-:W-:-:S09]  /*1a0a0*/  LOP3.LUT R0, R0, 0xfffffffe, RZ, 0xc0, !PT ;  /* 0xfffffffe00007812 */ /* 0x010fd200078ec0ff */
[----:B------:R-:W-:-:S05]  /*1a0b0*/  @P1 LOP3.LUT R0, R0, 0x1, RZ, 0xfc, !PT ;  /* 0x0000000100001812 */ /* 0x000fca00078efcff */
[----:B------:R1:W-:Y:S01]  /*1a0c0*/  STL [R1+0x50], R0 ;  /* 0x0000500001007387 */ /* 0x0003e20000100800 */
[----:B------:R-:W-:Y:S05]  /*1a0d0*/  @P0 BRA `(.L_x_606) ;  /* 0x0000000400280947 */ /* 0x000fea0003800000 */
[----:B------:R-:W-:-:S03]  /*1a0e0*/  UMOV UR4, 0xffffffff ;  /* 0xffffffff00047882 */ /* 0x000fc60000000000 */
[----:B------:R-:W-:Y:S05]  /*1a0f0*/  BRA.DIV UR4, `(.L_x_607) ;  /* 0x0000005604807947 */ /* 0x000fea000b800000 */
[----:B------:R-:W-:-:S13]  /*1a100*/  ELECT P6, URZ, PT ;  /* 0x00000000003f782f */ /* 0x000fda00038c0000 */
.L_x_751:
[----:B------:R-:W-:Y:S05]  /*1a110*/  @!P6 BRA `(.L_x_606) ;  /* 0x000000040018e947 */ /* 0x000fea0003800000 */
[----:B------:R-:W-:Y:S01]  /*1a120*/  ISETP.NE.U32.AND P0, PT, R2, RZ, PT ;  /* 0x000000ff0200720c */ /* 0x000fe20003f05070 */
[----:B------:R-:W-:-:S03]  /*1a130*/  IMAD.MOV.U32 R27, RZ, RZ, R8 ;  /* 0x000000ffff1b7224 */ /* 0x000fc600078e0008 */
[----:B------:R-:W-:-:S13]  /*1a140*/  ISETP.NE.AND.EX P0, PT, R3, RZ, PT, P0 ;  /* 0x000000ff0300720c */ /* 0x000fda0003f05300 */
[----:B------:R-:W-:Y:S05]  /*1a150*/  @!P0 BRA `(.L_x_608) ;  /* 0x0000000000488947 */ /* 0x000fea0003800000 */
[----:B------:R-:W2:Y:S01]  /*1a160*/  LDC R6, c[0x0][0x43c] ;  /* 0x00010f00ff067b82 */ /* 0x000ea20000000800 */
[----:B-1----:R-:W-:Y:S01]  /*1a170*/  IMAD.MOV.U32 R0, RZ, RZ, R8 ;  /* 0x000000ffff007224 */ /* 0x002fe200078e0008 */
[----:B------:R-:W-:Y:S01]  /*1a180*/  ULDC.64 UR4, c[0x0][0x428] ;  /* 0x00010a0000047ab9 */ /* 0x000fe20000000a00 */
[----:B--2---:R-:W-:-:S13]  /*1a190*/  ISETP.NE.AND P0, PT, R6, 0x1, PT ;  /* 0x000000010600780c */ /* 0x004fda0003f05270 */
[----:B0-----:R-:W0:Y:S02]  /*1a1a0*/  @P0 LDC.64 R4, c[0x0][0x440] ;  /* 0x00011000ff040b82 */ /* 0x001e240000000a00 */
[----:B0-----:R-:W-:-:S05]  /*1a1b0*/  @P0 IMAD.HI.U32 R4, R8, R4, RZ ;  /* 0x0000000408040227 */ /* 0x001fca00078e00ff */
[----:B------:R-:W-:-:S04]  /*1a1c0*/  @P0 SHF.R.U32.HI R0, RZ, R5, R4 ;  /* 0x00000005ff000219 */ /* 0x000fc80000011604 */
[--C-:B------:R-:W-:Y:S01]  /*1a1d0*/  SHF.R.S32.HI R5, RZ, 0x1f, R0.reuse ;  /* 0x0000001fff057819 */ /* 0x100fe20000011400 */
[--C-:B------:R-:W-:Y:S02]  /*1a1e0*/  IMAD.MOV R27, RZ, RZ, -R0.reuse ;  /* 0x000000ffff1b7224 */ /* 0x100fe400078e0a00 */
[----:B------:R-:W-:Y:S02]  /*1a1f0*/  IMAD.MOV.U32 R4, RZ, RZ, R0 ;  /* 0x000000ffff047224 */ /* 0x000fe400078e0000 */
        /* <DEDUP_REMOVED lines=8> */
.L_x_608:
[----:B-1----:R-:W-:Y:S01]  /*1a280*/  IMAD R0, R23, 0x8, R22 ;  /* 0x0000000817007824 */ /* 0x002fe200078e0216 */
[----:B--2---:R-:W-:-:S04]  /*1a290*/  SHF.L.U32 R2, R26, 0x1f, RZ ;  /* 0x0000001f1a027819 */ /* 0x004fc800000006ff */
[----:B------:R-:W1:Y:S02]  /*1a2a0*/  SYNCS.PHASECHK.TRANS64.TRYWAIT P0, [R0+URZ+0x31c40], R2 ;  /* 0x031c4002000075a7 */ /* 0x000e64000800017f */
[----:B-1----:R-:W-:Y:S05]  /*1a2b0*/  @!P0 BRA `(.L_x_609) ;  /* 0x0000005400308947 */ /* 0x002fea0003800000 */
.L_x_752:
        /* <DEDUP_REMOVED lines=9> */
[----:B----4-:R-:W-:Y:S05]  /*1a350*/  @!P0 BRA `(.L_x_610) ;  /* 0x0000000000048947 */ /* 0x010fea0003800000 */
[----:B------:R-:W-:Y:S01]  /*1a360*/  BPT.TRAP 0x1 ;  /* 0x000000040000795c */ /* 0x000fe20000300000 */
.L_x_610:
[----:B-1----:R-:W2:Y:S01]  /*1a370*/  LDL.LU R2, [R1+0x50] ;  /* 0x0000500001027983 */ /* 0x002ea20000300800 */
[----:B------:R-:W-:Y:S01]  /*1a380*/  R2UR UR9, R0 ;  /* 0x00000000000972ca */ /* 0x000fe200000e0000 */
[----:B------:R-:W-:Y:S01]  /*1a390*/  IMAD R0, R23, 0x6c00, R22 ;  /* 0x00006c0017007824 */ /* 0x000fe200078e0216 */
        /* <DEDUP_REMOVED lines=11> */
[----:B------:R-:W-:-:S04]  /*1a450*/  UIADD3 UR9, UR9, 0x31c30, URZ ;  /* 0x00031c3009097890 */ /* 0x000fc8000fffe03f */
[----:B------:R-:W-:Y:S02]  /*1a460*/  UIMAD UR11, UR11, 0x90, UR5 ;  /* 0x000000900b0b78a4 */ /* 0x000fe4000f8e0205 */
[----:B------:R-:W-:Y:S02]  /*1a470*/  UIADD3 UR14, UR8, 0x16a00, URZ ;  /* 0x00016a00080e7890 */ /* 0x000fe4000fffe03f */
[----:B------:R-:W-:Y:S02]  /*1a480*/  UIADD3.X UR5, URZ, UR37, URZ, UP0, !UPT ;  /* 0x000000253f057290 */ /* 0x000fe400087fe43f */
        /* <DEDUP_REMOVED lines=10> */
[----:B------:R4:W-:Y:S01]  /*1a530*/  UTMALDG.4D [UR8], [UR4], desc[UR6] ;  /* 0x00000608040075b4 */ /* 0x0009e20008019000 */
[----:B--2---:R-:W-:-:S04]  /*1a540*/  LOP3.LUT R2, R2, 0xfffffffe, RZ, 0xc0, !PT ;  /* 0xfffffffe02027812 */ /* 0x004fc800078ec0ff */
[----:B------:R-:W-:-:S05]  /*1a550*/  @P0 LOP3.LUT R2, R2, 0x1, RZ, 0xfc, !PT ;  /* 0x0000000102020812 */ /* 0x000fca00078efcff */
[----:B------:R4:W-:Y:S01]  /*1a560*/  STL [R1+0x50], R2 ;  /* 0x0000500201007387 */ /* 0x0009e20000100800 */
[----:B------:R-:W-:Y:S01]  /*1a570*/  NOP ;  /* 0x0000000000007918 */ /* 0x000fe20000000000 */
.L_x_606:
[----:B------:R-:W2:Y:S04]  /*1a580*/  LDL.LU R4, [R1+0x18] ;  /* 0x0000180001047983 */ /* 0x000ea80000300800 */
[----:B------:R-:W5:Y:S04]  /*1a590*/  LDL.LU R6, [R1+0xc] ;  /* 0x00000c0001067983 */ /* 0x000f680000300800 */
[----:B------:R-:W3:Y:S01]  /*1a5a0*/  LDL.LU R3, [R1+0x2c] ;  /* 0x00002c0001037983 */ /* 0x000ee20000300800 */
[----:B------:R-:W-:Y:S05]  /*1a5b0*/  WARPSYNC.ALL ;  /* 0x0000000000007948 */ /* 0x000fea0003800000 */
[----:B----4-:R-:W-:Y:S01]  /*1a5c0*/  ULDC.64 UR6, c[0x0][0xa00] ;  /* 0x0002800000067ab9 */ /* 0x010fe20000000a00 */
        /* <DEDUP_REMOVED lines=9> */
[----:B---3--:R-:W-:-:S03]  /*1a660*/  SEL R3, R3, RZ, !P0 ;  /* 0x000000ff03037207 */ /* 0x008fc60004000000 */
[----:B------:R-:W-:Y:S01]  /*1a670*/  IMAD R0, R4, UR5, R2 ;  /* 0x0000000504007c24 */ /* 0x000fe2000f8e0202 */
[----:B-----5:R-:W-:Y:S01]  /*1a680*/  SEL R2, R6, RZ, !P0 ;  /* 0x000000ff06027207 */ /* 0x020fe20004000000 */
[----:B0-----:R-:W-:-:S05]  /*1a690*/  IMAD.WIDE.U32 R4, R4, UR4, RZ ;  /* 0x0000000404047c25 */ /* 0x001fca000f8e00ff */
[----:B------:R-:W-:Y:S04]  /*1a6a0*/  STL.64 [R1+0x20], R4 ;  /* 0x0000200401007387 */ /* 0x000fe80000100a00 */
[----:B------:R0:W-:Y:S04]  /*1a6b0*/  STL [R1+0xc], R2 ;  /* 0x00000c0201007387 */ /* 0x0001e80000100800 */
[----:B------:R1:W-:Y:S01]  /*1a6c0*/  STL [R1+0x38], R3 ;  /* 0x0000380301007387 */ /* 0x0003e20000100800 */
[----:B0-----:R-:W-:Y:S01]  /*1a6d0*/  IMAD.IADD R2, R5, 0x1, R0 ;  /* 0x0000000105027824 */ /* 0x001fe200078e0200 */
[----:B------:R-:W-:-:S05]  /*1a6e0*/  SHF.R.S32.HI R0, RZ, 0x1f, R18 ;  /* 0x0000001fff007819 */ /* 0x000fca0000011412 */
[----:B------:R1:W-:Y:S04]  /*1a6f0*/  STL [R1+0x2c], R0 ;  /* 0x00002c0001007387 */ /* 0x0003e80000100800 */
[----:B------:R1:W-:Y:S01]  /*1a700*/  STL [R1+0x18], R2 ;  /* 0x0000180201007387 */ /* 0x0003e20000100800 */
[----:B------:R-:W-:Y:S05]  /*1a710*/  @!P1 BRA `(.L_x_612) ;  /* 0x0000000000409947 */ /* 0x000fea0003800000 */
[----:B-1----:R-:W-:Y:S01]  /*1a720*/  MOV R2, 0x0 ;  /* 0x0000000000027802 */ /* 0x002fe20000000f00 */
[----:B------:R-:W-:Y:S01]  /*1a730*/  ULDC.64 UR4, c[0x4][0xa8] ;  /* 0x01002a0000047ab9 */ /* 0x000fe20000000a00 */
[----:B------:R-:W-:Y:S01]  /*1a740*/  ULDC.64 UR6, c[0x4][0xb0] ;  /* 0x01002c0000067ab9 */ /* 0x000fe20000000a00 */
[----:B------:R-:W-:Y:S01]  /*1a750*/  ULDC.64 UR8, c[0x4][0x20] ;  /* 0x0100080000087ab9 */ /* 0x000fe20000000a00 */
[----:B------:R-:W-:Y:S01]  /*1a760*/  IMAD.U32 R4, RZ, RZ, UR4 ;  /* 0x00000004ff047e24 */ /* 0x000fe2000f8e00ff */
[----:B------:R-:W-:Y:S01]  /*1a770*/  MOV R13, RZ ;  /* 0x000000ff000d7202 */ /* 0x000fe20000000f00 */
[----:B------:R-:W0:Y:S01]  /*1a780*/  LDC.64 R2, c[0x4][R2] ;  /* 0x0100000002027b82 */ /* 0x000e220000000a00 */
[----:B------:R-:W-:Y:S02]  /*1a790*/  IMAD.U32 R5, RZ, RZ, UR5 ;  /* 0x00000005ff057e24 */ /* 0x000fe4000f8e00ff */
[----:B------:R-:W-:Y:S02]  /*1a7a0*/  IMAD.U32 R6, RZ, RZ, UR6 ;  /* 0x00000006ff067e24 */ /* 0x000fe4000f8e00ff */
[----:B------:R-:W-:-:S02]  /*1a7b0*/  IMAD.U32 R7, RZ, RZ, UR7 ;  /* 0x00000007ff077e24 */ /* 0x000fc4000f8e00ff */
[----:B------:R-:W-:Y:S02]  /*1a7c0*/  IMAD.U32 R10, RZ, RZ, UR8 ;  /* 0x00000008ff0a7e24 */ /* 0x000fe4000f8e00ff */
[----:B------:R-:W-:Y:S02]  /*1a7d0*/  IMAD.U32 R11, RZ, RZ, UR9 ;  /* 0x00000009ff0b7e24 */ /* 0x000fe4000f8e00ff */
[----:B------:R-:W-:Y:S02]  /*1a7e0*/  IMAD.MOV.U32 R8, RZ, RZ, 0x70 ;  /* 0x00000070ff087424 */ /* 0x000fe400078e00ff */
[----:B------:R-:W-:-:S07]  /*1a7f0*/  IMAD.MOV.U32 R12, RZ, RZ, 0x1 ;  /* 0x00000001ff0c7424 */ /* 0x000fce00078e00ff */
[----:B------:R-:W-:-:S07]  /*1a800*/  LEPC R20, `(.L_x_612) ;  /* 0x000000001014794e */ /* 0x000fce0000000000 */
[----:B0-----:R-:W-:Y:S05]  /*1a810*/  CALL.ABS.NOINC R2 ;  /* 0x0000000002007343 */ /* 0x001fea0003c00000 */
.L_x_612:
[----:B------:R-:W-:Y:S05]  /*1a820*/  BSYNC B6 ;  /* 0x0000000000067941 */ /* 0x000fea0003800000 */
.L_x_611:
[----:B-1----:R-:W2:Y:S01]  /*1a830*/  LDL.LU R0, [R1+0x18] ;  /* 0x0000180001007983 */ /* 0x002ea20000300800 */
[----:B------:R-:W0:Y:S01]  /*1a840*/  LDC R10, c[0x0][0x448] ;  /* 0x00011200ff0a7b82 */ /* 0x000e220000000800 */
        /* <DEDUP_REMOVED lines=10> */
[----:B------:R-:W0:Y:S01]  /*1a8f0*/  @P0 LDC R5, c[0x0][0x44c] ;  /* 0x00011300ff050b82 */ /* 0x000e220000000800 */
[----:B--2---:R-:W-:Y:S02]  /*1a900*/  IMAD.MOV.U32 R3, RZ, RZ, R0 ;  /* 0x000000ffff037224 */ /* 0x004fe400078e0000 */
[----:B---3--:R-:W-:Y:S02]  /*1a910*/  IMAD R0, R20, UR4, RZ ;  /* 0x0000000414007c24 */ /* 0x008fe4000f8e02ff */
        /* <DEDUP_REMOVED lines=20> */
[----:B------:R-:W-:Y:S02]  /*1aa60*/  LOP3.LUT R20, R20, 0x18, RZ, 0xc0, !PT ;  /* 0x0000001814147812 */ /* 0x000fe400078ec0ff */
[C---:B------:R-:W-:Y:S01]  /*1aa70*/  LOP3.LUT R13, R21.reuse, 0x20, RZ, 0xfc, !PT ;  /* 0x00000020150d7812 */ /* 0x040fe200078efcff */
[----:B0-----:R-:W-:Y:S01]  /*1aa80*/  @P0 IMAD.HI.U32 R0, R8, R5, RZ ;  /* 0x0000000508000227 */ /* 0x001fe200078e00ff */
[----:B------:R-:W-:-:S03]  /*1aa90*/  LOP3.LUT R12, R21, 0x40, RZ, 0xfc, !PT ;  /* 0x00000040150c7812 */ /* 0x000fc600078efcff */
[----:B------:R-:W-:Y:S01]  /*1aaa0*/  IMAD.MOV.U32 R5, RZ, RZ, R8 ;  /* 0x000000ffff057224 */ /* 0x000fe200078e0008 */
[----:B----4-:R-:W-:-:S04]  /*1aab0*/  @P0 SHF.R.U32.HI R5, RZ, R4, R0 ;  /* 0x00000004ff050219 */ /* 0x010fc80000011600 */
[----:B------:R-:W-:-:S05]  /*1aac0*/  SHF.R.S32.HI R0, RZ, 0x1f, R5 ;  /* 0x0000001fff007819 */ /* 0x000fca0000011405 */
[----:B------:R-:W-:-:S04]  /*1aad0*/  IMAD R0, R0, UR4, RZ ;  /* 0x0000000400007c24 */ /* 0x000fc8000f8e02ff */
[C---:B------:R-:W-:Y:S02]  /*1aae0*/  IMAD R6, R5.reuse, UR5, R0 ;  /* 0x0000000505067c24 */ /* 0x040fe4000f8e0200 */
[----:B------:R-:W-:Y:S02]  /*1aaf0*/  IMAD.MOV R0, RZ, RZ, -R5 ;  /* 0x000000ffff007224 */ /* 0x000fe400078e0a05 */
[----:B------:R-:W-:-:S04]  /*1ab00*/  IMAD.WIDE.U32 R4, R5, UR4, R2 ;  /* 0x0000000405047c25 */ /* 0x000fc8000f8e0002 */
[----:B------:R-:W-:Y:S02]  /*1ab10*/  IMAD R0, R10, R0, R8 ;  /* 0x000000000a007224 */ /* 0x000fe400078e0208 */
[----:B------:R-:W-:Y:S02]  /*1ab20*/  IMAD.IADD R5, R5, 0x1, R6 ;  /* 0x0000000105057824 */ /* 0x000fe400078e0206 */
[----:B------:R-:W-:Y:S01]  /*1ab30*/  VIADD R8, R8, 0x80 ;  /* 0x0000008008087836 */ /* 0x000fe20000000000 */
[----:B------:R-:W-:Y:S01]  /*1ab40*/  SHF.R.S32.HI R9, RZ, 0x1f, R0 ;  /* 0x0000001fff097819 */ /* 0x000fe20000011400 */
[----:B------:R-:W-:Y:S02]  /*1ab50*/  IMAD.WIDE.U32 R6, R0, UR6, R4 ;  /* 0x0000000600067c25 */ /* 0x000fe4000f8e0004 */
[----:B------:R-:W0:Y:S02]  /*1ab60*/  @P0 LDC R5, c[0x0][0x44c] ;  /* 0x00011300ff050b82 */ /* 0x000e240000000800 */
[----:B------:R-:W-:Y:S01]  /*1ab70*/  IMAD R9, R9, UR6, RZ ;  /* 0x0000000609097c24 */ /* 0x000fe2000f8e02ff */
[----:B------:R-:W-:-:S03]  /*1ab80*/  LEA R4, P1, R6, UR8, 0x1 ;  /* 0x0000000806047c11 */ /* 0x000fc6000f8208ff */
[----:B------:R-:W-:Y:S02]  /*1ab90*/  IMAD R0, R0, UR7, R9 ;  /* 0x0000000700007c24 */ /* 0x000fe4000f8e0209 */
[----:B------:R1:W5:Y:S02]  /*1aba0*/  LDL R9, [R1+0x8] ;  /* 0x0000080001097983 */ /* 0x0003640000100800 */
[----:B------:R-:W-:Y:S02]  /*1abb0*/  IMAD.IADD R0, R7, 0x1, R0 ;  /* 0x0000000107007824 */ /* 0x000fe400078e0200 */
[----:B------:R-:W2:Y:S03]  /*1abc0*/  @P0 LDC R7, c[0x0][0x450] ;  /* 0x00011400ff070b82 */ /* 0x000ea60000000800 */
[----:B------:R-:W-:Y:S01]  /*1abd0*/  LEA.HI.X R0, R6, UR9, R0, 0x1, P1 ;  /* 0x0000000906007c11 */ /* 0x000fe200088f0c00 */
[----:B------:R-:W-:-:S02]  /*1abe0*/  IMAD.MOV.U32 R6, RZ, RZ, R8 ;  /* 0x000000ffff067224 */ /* 0x000fc400078e0008 */
[----:B0-----:R-:W-:-:S05]  /*1abf0*/  @P0 IMAD.HI.U32 R5, R8, R5, RZ ;  /* 0x0000000508050227 */ /* 0x001fca00078e00ff */
[----:B--2---:R-:W-:-:S04]  /*1ac00*/  @P0 SHF.R.U32.HI R6, RZ, R7, R5 ;  /* 0x00000007ff060219 */ /* 0x004fc80000011605 */
[--C-:B------:R-:W-:Y:S01]  /*1ac10*/  SHF.R.S32.HI R7, RZ, 0x1f, R6.reuse ;  /* 0x0000001fff077819 */ /* 0x100fe20000011406 */
[----:B------:R-:W-:Y:S02]  /*1ac20*/  IMAD.MOV R5, RZ, RZ, -R6 ;  /* 0x000000ffff057224 */ /* 0x000fe400078e0a06 */
[----:B------:R-:W-:-:S04]  /*1ac30*/  IMAD.WIDE.U32 R2, R6, UR4, R2 ;  /* 0x0000000406027c25 */ /* 0x000fc8000f8e0002 */
[----:B------:R-:W-:Y:S02]  /*1ac40*/  IMAD R5, R10, R5, R8 ;  /* 0x000000050a057224 */ /* 0x000fe400078e0208 */
        /* <DEDUP_REMOVED lines=8> */
[----:B------:R-:W-:-:S02]  /*1acd0*/  IMAD R6, R6, UR6, RZ ;  /* 0x0000000606067c24 */ /* 0x000fc4000f8e02ff */
        /* <DEDUP_REMOVED lines=8> */
[----:B-1----:R-:W-:Y:S06]  /*1ad60*/  BRA.DIV UR4, `(.L_x_613) ;  /* 0x0000004a04987947 */ /* 0x002fec000b800000 */
        /* <DEDUP_REMOVED lines=19> */
[----:B0-----:R-:W-:-:S04]  /*1aea0*/  @!P3 LEA R3, P4, R20, R3, 0x1 ;  /* 0x000000031403b211 */ /* 0x001fc800078808ff */
[----:B-1----:R-:W-:-:S04]  /*1aeb0*/  @!P3 IADD3.X R2, RZ, R2, RZ, P4, !PT ;  /* 0x00000002ff02b210 */ /* 0x002fc800027fe4ff */
        /* <DEDUP_REMOVED lines=19> */
[----:B0-----:R-:W0:Y:S01]  /*1aff0*/  SHFL.IDX PT, R2, R4, 0x3, 0x1c1f ;  /* 0x007c1f0004027f89 */ /* 0x001e2200000e0000 */
[----:B------:R-:W-:-:S03]  /*1b000*/  VIADD R3, R17, 0x80 ;  /* 0x0000008011037836 */ /* 0x000fc60000000000 */
[----:B------:R-:W1:Y:S02]  /*1b010*/  SHFL.IDX PT, R4, R7, RZ, 0x1c1f ;  /* 0x001c1fff07047589 */ /* 0x000e6400000e0000 */
[----:B------:R-:W-:Y:S01]  /*1b020*/  ISETP.GE.AND P3, PT, R3, R5, PT ;  /* 0x000000050300720c */ /* 0x000fe20003f66270 */
[----:B------:R-:W-:-:S05]  /*1b030*/  VIADD R3, R17, 0x60 ;  /* 0x0000006011037836 */ /* 0x000fca0000000000 */
[----:B------:R-:W-:-:S13]  /*1b040*/  ISETP.GE.AND P4, PT, R3, R5, PT ;  /* 0x000000050300720c */ /* 0x000fda0003f86270 */
[----:B0-----:R-:W-:-:S05]  /*1b050*/  @!P4 LEA R2, P5, R20, R2, 0x1 ;  /* 0x000000021402c211 */ /* 0x001fca00078a08ff */
[----:B------:R-:W-:Y:S01]  /*1b060*/  @!P4 IMAD.X R3, RZ, RZ, R0, P5 ;  /* 0x000000ffff03c224 */ /* 0x000fe200028e0600 */
[----:B-1----:R-:W-:Y:S01]  /*1b070*/  @!P3 LEA R4, P5, R20, R4, 0x1 ;  /* 0x000000041404b211 */ /* 0x002fe200078a08ff */
[----:B------:R-:W0:Y:S04]  /*1b080*/  SHFL.IDX PT, R0, R6, RZ, 0x1c1f ;  /* 0x001c1fff06007589 */ /* 0x000e2800000e0000 */
[----:B------:R-:W-:Y:S04]  /*1b090*/  @!P4 LDGSTS.E.BYPASS.LTC128B.128 [R9+0xf200], desc[UR60][R2.64], !P2 ;  /* 0x0f2000000209cfae */ /* 0x000fe8000d101d7c */
[----:B------:R-:W-:Y:S04]  /*1b0a0*/  @!P4 LDGSTS.E.BYPASS.LTC128B.128 [R9+0x12200], desc[UR60][R2.64+0x40], !P1 ;  /* 0x122000400209cfae */ /* 0x000fe8000c901d7c */
[----:B------:R1:W-:Y:S04]  /*1b0b0*/  @!P4 LDGSTS.E.BYPASS.LTC128B.128 [R9+0x15200], desc[UR60][R2.64+0x80], !P0 ;  /* 0x152000800209cfae */ /* 0x0003e8000c101d7c */
[----:B------:R-:W2:Y:S01]  /*1b0c0*/  SHFL.IDX PT, R6, R6, 0x1, 0x1c1f ;  /* 0x003c1f0006067f89 */ /* 0x000ea200000e0000 */
[----:B0-----:R-:W-:-:S02]  /*1b0d0*/  @!P3 IMAD.X R0, RZ, RZ, R0, P5 ;  /* 0x000000ffff00b224 */ /* 0x001fc400028e0600 */
[----:B-1----:R-:W-:Y:S02]  /*1b0e0*/  @!P3 IMAD.MOV.U32 R2, RZ, RZ, R4 ;  /* 0x000000ffff02b224 */ /* 0x002fe400078e0004 */
[----:B------:R-:W-:-:S05]  /*1b0f0*/  @!P3 IMAD.MOV.U32 R3, RZ, RZ, R0 ;  /* 0x000000ffff03b224 */ /* 0x000fca00078e0000 */
[----:B------:R-:W-:Y:S04]  /*1b100*/  @!P3 LDGSTS.E.BYPASS.LTC128B.128 [R9+0xfa00], desc[UR60][R2.64], !P2 ;  /* 0x0fa000000209bfae */ /* 0x000fe8000d101d7c */
[----:B------:R-:W-:Y:S04]  /*1b110*/  @!P3 LDGSTS.E.BYPASS.LTC128B.128 [R9+0x12a00], desc[UR60][R2.64+0x40], !P1 ;  /* 0x12a000400209bfae */ /* 0x000fe8000c901d7c */
[----:B------:R0:W-:Y:S04]  /*1b120*/  @!P3 LDGSTS.E.BYPASS.LTC128B.128 [R9+0x15a00], desc[UR60][R2.64+0x80], !P0 ;  /* 0x15a000800209bfae */ /* 0x0001e8000c101d7c */
[----:B0-2---:R0:W1:Y:S02]  /*1b130*/  SHFL.IDX PT, R2, R7, 0x1, 0x1c1f ;  /* 0x003c1f0007027f89 */ /* 0x00506400000e0000 */
.L_x_765:
        /* <DEDUP_REMOVED lines=13> */
.L_x_614:
        /* <DEDUP_REMOVED lines=8> */
[----:B------:R1:W-:Y:S01]  /*1b290*/  STL [R1+0x28], R2 ;  /* 0x0000280201007387 */ /* 0x0003e20000100800 */
[----:B------:R-:W-:-:S04]  /*1b2a0*/  LEA.HI R0, R2, R2, RZ, 0x1 ;  /* 0x0000000202007211 */ /* 0x000fc800078f08ff */
[----:B------:R-:W-:-:S05]  /*1b2b0*/  LOP3.LUT R0, R0, 0xfffffffe, RZ, 0xc0, !PT ;  /* 0xfffffffe00007812 */ /* 0x000fca00078ec0ff */
[----:B------:R-:W-:-:S05]  /*1b2c0*/  IMAD.IADD R0, R2, 0x1, -R0 ;  /* 0x0000000102007824 */ /* 0x000fca00078e0a00 */
[----:B------:R-:W-:Y:S01]  /*1b2d0*/  SHF.L.U32 R0, R0, 0x1f, RZ ;  /* 0x0000001f00007819 */ /* 0x000fe200000006ff */
[----:B------:R-:W-:Y:S01]  /*1b2e0*/  NOP ;  /* 0x0000000000007918 */ /* 0x000fe20000000000 */
[----:B------:R1:W-:Y:S01]  /*1b2f0*/  SYNCS.ARRIVE.TRANS64.A1T0 RZ, [R22+URZ+0x31c00], RZ ;  /* 0x031c00ff16ff79a7 */ /* 0x0003e2000810003f */
[----:B------:R-:W-:Y:S01]  /*1b300*/  BSSY B0, `(.L_x_615) ;  /* 0x0000003000007945 */ /* 0x000fe20003800000 */
[----:B------:R-:W2:Y:S03]  /*1b310*/  SYNCS.PHASECHK.TRANS64.TRYWAIT P0, [R22+URZ+0x31c20], R0 ;  /* 0x031c2000160075a7 */ /* 0x000ea6000800017f */
[----:B-12---:R-:W-:Y:S05]  /*1b320*/  @!P0 BRA `(.L_x_616) ;  /* 0x0000004c00508947 */ /* 0x006fea0003800000 */
.L_x_766:
[----:B------:R-:W-:Y:S05]  /*1b330*/  BSYNC B0 ;  /* 0x0000000000007941 */ /* 0x000fea0003800000 */
.L_x_615:
[----:B------:R-:W2:Y:S01]  /*1b340*/  LDL.LU R2, [R1+0x30] ;  /* 0x0000300001027983 */ /* 0x000ea20000300800 */
[----:B------:R-:W-:Y:S01]  /*1b350*/  BSSY B0, `(.L_x_617) ;  /* 0x000022b000007945 */ /* 0x000fe20003800000 */
[----:B--2---:R-:W-:-:S13]  /*1b360*/  ISETP.GE.AND P0, PT, R2, 0x91, PT ;  /* 0x000000910200780c */ /* 0x004fda0003f06270 */
[----:B------:R-:W-:Y:S05]  /*1b370*/  @!P0 BRA `(.L_x_618) ;  /* 0x0000002000a08947 */ /* 0x000fea0003800000 */
[----:B------:R-:W0:Y:S01]  /*1b380*/  LDL R2, [R1+0x10] ;  /* 0x0000100001027983 */ /* 0x000e220000100800 */
[----:B-1----:R-:W-:Y:S01]  /*1b390*/  IMAD.MOV.U32 R0, RZ, RZ, 0x1 ;  /* 0x00000001ff007424 */ /* 0x002fe200078e00ff */
[----:B------:R-:W-:Y:S01]  /*1b3a0*/  BSSY B2, `(.L_x_619) ;  /* 0x00000bd000027945 */ /* 0x000fe20003800000 */
[----:B0-----:R-:W-:-:S05]  /*1b3b0*/  IMAD.MOV R7, RZ, RZ, -R2 ;  /* 0x000000ffff077224 */ /* 0x001fca00078e0a02 */
[----:B------:R-:W-:-:S05]  /*1b3c0*/  VIADDMNMX R7, R7, R0, 0xffffffff, !PT ;  /* 0xffffffff07077446 */ /* 0x000fca0007800100 */
[----:B------:R-:W-:-:S05]  /*1b3d0*/  IMAD.IADD R0, R2, 0x1, R7 ;  /* 0x0000000102007824 */ /* 0x000fca00078e0207 */
[----:B------:R-:W-:-:S04]  /*1b3e0*/  LOP3.LUT R0, R0, 0x1, RZ, 0xc0, !PT ;  /* 0x0000000100007812 */ /* 0x000fc800078ec0ff */
[----:B------:R-:W-:Y:S01]  /*1b3f0*/  ISETP.NE.U32.AND P0, PT, R0, 0x1, PT ;  /* 0x000000010000780c */ /* 0x000fe20003f05070 */
[----:B------:R-:W-:-:S12]  /*1b400*/  VIADD R0, R2, 0xfffffffe ;  /* 0xfffffffe02007836 */ /* 0x000fd80000000000 */
[----:B------:R-:W-:Y:S05]  /*1b410*/  @P0 BRA `(.L_x_620) ;  /* 0x0000000800d40947 */ /* 0x000fea0003800000 */
[----:B------:R-:W2:Y:S01]  /*1b420*/  LDL R2, [R1+0x50] ;  /* 0x0000500001027983 */ /* 0x000ea20000100800 */
[----:B------:R-:W-:Y:S01]  /*1b430*/  IADD3 R6, R23, 0x1, RZ ;  /* 0x0000000117067810 */ /* 0x000fe20007ffe0ff */
[----:B------:R-:W-:Y:S03]  /*1b440*/  BSSY B1, `(.L_x_621) ;  /* 0x00000ae000017945 */ /* 0x000fe60003800000 */
[----:B------:R-:W-:-:S04]  /*1b450*/  ISETP.NE.AND P0, PT, R6, 0x2, PT ;  /* 0x000000020600780c */ /* 0x000fc80003f05270 */
[----:B------:R-:W-:Y:S02]  /*1b460*/  SEL R9, RZ, 0x1, P0 ;  /* 0x00000001ff097807 */ /* 0x000fe40000000000 */
[----:B------:R-:W-:Y:S02]  /*1b470*/  SEL R6, R6, RZ, P0 ;  /* 0x000000ff06067207 */ /* 0x000fe40000000000 */
[----:B------:R-:W-:Y:S02]  /*1b480*/  LOP3.LUT R9, R26, R9, RZ, 0x3c, !PT ;  /* 0x000000091a097212 */ /* 0x000fe400078e3cff */
[----:B--2---:R-:W-:-:S13]  /*1b490*/  LOP3.LUT P1, RZ, R2, 0x1, RZ, 0xc0, !PT ;  /* 0x0000000102ff7812 */ /* 0x004fda000782c0ff */
[----:B------:R-:W-:Y:S05]  /*1b4a0*/  @!P1 BRA `(.L_x_622) ;  /* 0x00000008009c9947 */ /* 0x000fea0003800000 */
[----:B------:R-:W-:Y:S01]  /*1b4b0*/  ULDC.64 UR4, c[0x0][0x418] ;  /* 0x0001060000047ab9 */ /* 0x000fe20000000a00 */
[----:B------:R-:W-:Y:S01]  /*1b4c0*/  IMAD.MOV.U32 R5, RZ, RZ, R24 ;  /* 0x000000ffff057224 */ /* 0x000fe200078e0018 */
[----:B------:R-:W-:-:S04]  /*1b4d0*/  ISETP.NE.U32.AND P0, PT, RZ, UR4, PT ;  /* 0x00000004ff007c0c */ /* 0x000fc8000bf05070 */
[----:B------:R-:W-:-:S13]  /*1b4e0*/  ISETP.NE.AND.EX P0, PT, RZ, UR5, PT, P0 ;  /* 0x00000005ff007c0c */ /* 0x000fda000bf05300 */
[----:B------:R-:W-:Y:S05]  /*1b4f0*/  @!P0 BRA `(.L_x_623) ;  /* 0x0000000000488947 */ /* 0x000fea0003800000 */
[----:B------:R-:W2:Y:S01]  /*1b500*/  LDL R10, [R1+0x4] ;  /* 0x00000400010a7983 */ /* 0x000ea20000100800 */
        /* <DEDUP_REMOVED lines=9> */
[----:B------:R-:W-:-:S03]  /*1b5a0*/  SHF.R.S32.HI R3, RZ, 0x1f, R2 ;  /* 0x0000001fff037819 */ /* 0x000fc60000011402 */
[----:B------:R-:W-:-:S04]  /*1b5b0*/  IMAD.WIDE.U32 R2, R25, UR6, R2 ;  /* 0x0000000619027c25 */ /* 0x000fc8000f8e0002 */
[----:B--2---:R-:W-:-:S04]  /*1b5c0*/  IMAD R4, R10, UR6, RZ ;  /* 0x000000060a047c24 */ /* 0x004fc8000f8e02ff */
[----:B------:R-:W-:-:S04]  /*1b5d0*/  IMAD R4, R25, UR7, R4 ;  /* 0x0000000719047c24 */ /* 0x000fc8000f8e0204 */
[----:B------:R-:W-:Y:S01]  /*1b5e0*/  IMAD.IADD R3, R4, 0x1, R3 ;  /* 0x0000000104037824 */ /* 0x000fe200078e0203 */
[----:B------:R-:W-:-:S04]  /*1b5f0*/  LEA R4, P0, R2, UR4, 0x2 ;  /* 0x0000000402047c11 */ /* 0x000fc8000f8010ff */
[----:B------:R-:W-:-:S06]  /*1b600*/  LEA.HI.X R5, R2, UR5, R3, 0x2, P0 ;  /* 0x0000000502057c11 */ /* 0x000fcc00080f1403 */
[----:B------:R0:W5:Y:S03]  /*1b610*/  LDG.E R5, desc[UR60][R4.64] ;  /* 0x0000003c04057981 */ /* 0x000166000c1e1900 */
.L_x_623:
[----:B------:R-:W-:Y:S01]  /*1b620*/  IMAD R3, R6, 0x8, R22 ;  /* 0x0000000806037824 */ /* 0x000fe200078e0216 */
[----:B------:R-:W-:Y:S01]  /*1b630*/  SHF.L.U32 R2, R9, 0x1f, RZ ;  /* 0x0000001f09027819 */ /* 0x000fe200000006ff */
[----:B------:R-:W-:Y:S03]  /*1b640*/  BSSY B3, `(.L_x_624) ;  /* 0x0000003000037945 */ /* 0x000fe60003800000 */
[----:B------:R-:W1:Y:S02]  /*1b650*/  SYNCS.PHASECHK.TRANS64.TRYWAIT P0, [R3+URZ+0x31c40], R2 ;  /* 0x031c4002030075a7 */ /* 0x000e64000800017f */
[----:B-1----:R-:W-:Y:S05]  /*1b660*/  @!P0 BRA `(.L_x_625) ;  /* 0x0000004800948947 */ /* 0x002fea0003800000 */
.L_x_767:
[----:B------:R-:W-:Y:S05]  /*1b670*/  BSYNC B3 ;  /* 0x0000000000037941 */ /* 0x000fea0003800000 */
.L_x_624:
        /* <DEDUP_REMOVED lines=12> */
.L_x_627:
[----:B------:R-:W-:Y:S05]  /*1b740*/  BSYNC B3 ;  /* 0x0000000000037941 */ /* 0x000fea0003800000 */
.L_x_626:
        /* <DEDUP_REMOVED lines=11> */
.L_x_628:
        /* <DEDUP_REMOVED lines=16> */
.L_x_629:
        /* <DEDUP_REMOVED lines=16> */
.L_x_630:
        /* <DEDUP_REMOVED lines=15> */
.L_x_768:
[----:B------:R-:W-:Y:S05]  /*1baf0*/  BSYNC B3 ;  /* 0x0000000000037941 */ /* 0x000fea0003800000 */
.L_x_631:
[----:B------:R-:W-:Y:S01]  /*1bb00*/  BSSY B3, `(.L_x_633) ;  /* 0x000000c000037945 */ /* 0x000fe20003800000 */
[----:B------:R-:W-:Y:S02]  /*1bb10*/  IMAD.MOV.U32 R12, RZ, RZ, 0x0 ;  /* 0x00000000ff0c7424 */ /* 0x000fe400078e00ff */
[----:B------:R-:W-:Y:S01]  /*1bb20*/  IMAD.MOV.U32 R13, RZ, RZ, 0x14f00000 ;  /* 0x14f00000ff0d7424 */ /* 0x000fe200078e00ff */
[----:B------:R-:W-:Y:S06]  /*1bb30*/  @P1 BRA `(.L_x_634) ;  /* 0x0000000000201947 */ /* 0x000fec0003800000 */
[----:B------:R-:W1:Y:S01]  /*1bb40*/  S2R R4, SR_TID.X ;  /* 0x0000000000047919 */ /* 0x000e620000002100 */
[----:B0-----:R-:W-:Y:S01]  /*1bb50*/  IMAD R2, R23, 0x8, R22 ;  /* 0x0000000817027824 */ /* 0x001fe200078e0216 */
[----:B------:R-:W-:-:S04]  /*1bb60*/  MOV R3, 0x6c00 ;  /* 0x00006c0000037802 */ /* 0x000fc80000000f00 */
[----:B------:R2:W-:Y:S01]  /*1bb70*/  SYNCS.ARRIVE.TRANS64 RZ, [R2+URZ+0x31c50], R3 ;  /* 0x031c500302ff79a7 */ /* 0x0005e2000800003f */
[----:B-1----:R-:W-:-:S04]  /*1bb80*/  LOP3.LUT R4, R4, 0x1f, RZ, 0xc0, !PT ;  /* 0x0000001f04047812 */ /* 0x002fc800078ec0ff */
[----:B------:R-:W-:-:S13]  /*1bb90*/  ISETP.NE.AND P0, PT, R4, RZ, PT ;  /* 0x000000ff0400720c */ /* 0x000fda0003f05270 */
[----:B--2---:R-:W-:Y:S05]  /*1bba0*/  @!P0 BRA `(.L_x_634) ;  /* 0x0000000000048947 */ /* 0x004fea0003800000 */
[----:B------:R-:W-:Y:S01]  /*1bbb0*/  BPT.TRAP 0x1 ;  /* 0x000000040000795c */ /* 0x000fe20000300000 */
.L_x_634:
[----:B------:R-:W-:Y:S05]  /*1bbc0*/  BSYNC B3 ;  /* 0x0000000000037941 */ /* 0x000fea0003800000 */
.L_x_633:
        /* <DEDUP_REMOVED lines=11> */
.L_x_635:
        /* <DEDUP_REMOVED lines=15> */
.L_x_636:
        /* <DEDUP_REMOVED lines=15> */
.L_x_637:
        /* <DEDUP_REMOVED lines=12> */
.L_x_622:
[----:B------:R-:W-:Y:S05]  /*1bf20*/  BSYNC B1 ;  /* 0x0000000000017941 */ /* 0x000fea0003800000 */
.L_x_621:
[----:B------:R-:W2:Y:S01]  /*1bf30*/  LDL.LU R0, [R1+0x10] ;  /* 0x0000100001007983 */ /* 0x000ea20000300800 */
[----:B------:R-:W-:Y:S02]  /*1bf40*/  IMAD.MOV.U32 R23, RZ, RZ, R6 ;  /* 0x000000ffff177224 */ /* 0x000fe400078e0006 */
[----:B------:R-:W-:Y:S02]  /*1bf50*/  IMAD.MOV.U32 R26, RZ, RZ, R9 ;  /* 0x000000ffff1a7224 */ /* 0x000fe400078e0009 */
[----:B--2---:R-:W-:-:S07]  /*1bf60*/  VIADD R0, R0, 0xfffffffd ;  /* 0xfffffffd00007836 */ /* 0x004fce0000000000 */
.L_x_620:
[----:B------:R-:W-:Y:S05]  /*1bf70*/  BSYNC B2 ;  /* 0x0000000000027941 */ /* 0x000fea0003800000 */
.L_x_619:
[----:B------:R-:W2:Y:S01]  /*1bf80*/  LDL.LU R2, [R1+0x14] ;  /* 0x0000140001027983 */ /* 0x000ea20000300800 */
[----:B------:R-:W-:-:S05]  /*1bf90*/  IMAD.MOV R7, RZ, RZ, -R7 ;  /* 0x000000ffff077224 */ /* 0x000fca00078e0a07 */
[----:B--2---:R-:W-:-:S13]  /*1bfa0*/  ISETP.NE.AND P0, PT, R2, R7, PT ;  /* 0x000000070200720c */ /* 0x004fda0003f05270 */
[----:B------:R-:W-:Y:S05]  /*1bfb0*/  @!P0 BRA `(.L_x_618) ;  /* 0x0000001400908947 */ /* 0x000fea0003800000 */
[----:B------:R-:W-:-:S07]  /*1bfc0*/  IMAD.MOV.U32 R4, RZ, RZ, R24 ;  /* 0x000000ffff047224 */ /* 0x000fce00078e0018 */
.L_x_672:
[----:B------:R-:W2:Y:S01]  /*1bfd0*/  LDL R2, [R1+0x50] ;  /* 0x0000500001027983 */ /* 0x000ea20000100800 */
[----:B------:R-:W-:Y:S01]  /*1bfe0*/  VIADD R6, R23, 0x1 ;  /* 0x0000000117067836 */ /* 0x000fe20000000000 */
[----:B------:R-:W-:Y:S05]  /*1bff0*/  YIELD ;  /* 0x0000000000007946 */ /* 0x000fea0003800000 */
[----:B------:R-:W-:Y:S01]  /*1c000*/  ISETP.NE.AND P0, PT, R6, 0x2, PT ;  /* 0x000000020600780c */ /* 0x000fe20003f05270 */
[----:B------:R-:W-:Y:S03]  /*1c010*/  BSSY B1, `(.L_x_638) ;  /* 0x00000ab000017945 */ /* 0x000fe60003800000 */
[----:B------:R-:W-:-:S02]  /*1c020*/  SEL R7, RZ, 0x1, P0 ;  /* 0x00000001ff077807 */ /* 0x000fc40000000000 */
        /* <DEDUP_REMOVED lines=25> */
[----:B------:R-:W-:-:S05]  /*1c1c0*/  LEA.HI.X R5, R2, UR5, R3, 0x2, P0 ;  /* 0x0000000502057c11 */ /* 0x000fca00080f1403 */
[----:B------:R0:W5:Y:S04]  /*1c1d0*/  LDG.E R4, desc[UR60][R4.64] ;  /* 0x0000003c04047981 */ /* 0x000168000c1e1900 */
.L_x_640:
[----:B------:R-:W-:Y:S01]  /*1c1e0*/  LEA R3, R6, R22, 0x3 ;  /* 0x0000001606037211 */ /* 0x000fe200078e18ff */
[----:B------:R-:W-:Y:S01]  /*1c1f0*/  BSSY B2, `(.L_x_641) ;  /* 0x0000004000027945 */ /* 0x000fe20003800000 */
[----:B------:R-:W-:-:S04]  /*1c200*/  SHF.L.U32 R2, R7, 0x1f, RZ ;  /* 0x0000001f07027819 */ /* 0x000fc800000006ff */
[----:B------:R-:W1:Y:S02]  /*1c210*/  SYNCS.PHASECHK.TRANS64.TRYWAIT P0, [R3+URZ+0x31c40], R2 ;  /* 0x031c4002030075a7 */ /* 0x000e64000800017f */
[----:B-1----:R-:W-:Y:S05]  /*1c220*/  @!P0 BRA `(.L_x_642) ;  /* 0x0000003c00cc8947 */ /* 0x002fea0003800000 */
.L_x_769:
[----:B------:R-:W-:Y:S05]  /*1c230*/  BSYNC B2 ;  /* 0x0000000000027941 */ /* 0x000fea0003800000 */
.L_x_641:
        /* <DEDUP_REMOVED lines=12> */
.L_x_644:
[----:B------:R-:W-:Y:S05]  /*1c300*/  BSYNC B2 ;  /* 0x0000000000027941 */ /* 0x000fea0003800000 */
.L_x_643:
        /* <DEDUP_REMOVED lines=11> */
.L_x_645:
        /* <DEDUP_REMOVED lines=16> */
.L_x_646:
        /* <DEDUP_REMOVED lines=16> */
.L_x_647:
        /* <DEDUP_REMOVED lines=15> */
.L_x_770:
[----:B------:R-:W-:Y:S05]  /*1c6b0*/  BSYNC B2 ;  /* 0x0000000000027941 */ /* 0x000fea0003800000 */
.L_x_648:
        /* <DEDUP_REMOVED lines=11> */
.L_x_651:
[----:B------:R-:W-:Y:S05]  /*1c770*/  BSYNC B2 ;  /* 0x0000000000027941 */ /* 0x000fea0003800000 */
.L_x_650:
        /* <DEDUP_REMOVED lines=10> */
.L_x_652:
        /* <DEDUP_REMOVED lines=15> */
.L_x_653:
        /* <DEDUP_REMOVED lines=15> */
.L_x_654:
        /* <DEDUP_REMOVED lines=10> */
[----:B------:R-:W-:Y:S01]  /*1caa0*/  IMAD.MOV.U32 R27, RZ, RZ, R9 ;  /* 0x000000ffff1b7224 */ /* 0x000fe200078e0009 */
[----:B------:R-:W-:-:S07]  /*1cab0*/  MOV R24, R4 ;  /* 0x0000000400187202 */ /* 0x000fce0000000f00 */
.L_x_639:
[----:B------:R-:W-:Y:S05]  /*1cac0*/  BSYNC B1 ;  /* 0x0000000000017941 */ /* 0x000fea0003800000 */
.L_x_638:
[----:B------:R-:W2:Y:S01]  /*1cad0*/  LDL R2, [R1+0x50] ;  /* 0x0000500001027983 */ /* 0x000ea20000100800 */
[----:B------:R-:W-:Y:S01]  /*1cae0*/  VIADD R23, R6, 0x1 ;  /* 0x0000000106177836 */ /* 0x000fe20000000000 */
[----:B------:R-:W-:Y:S04]  /*1caf0*/  BSSY B1, `(.L_x_655) ;  /* 0x00000ad000017945 */ /* 0x000fe80003800000 */
[----:B------:R-:W-:-:S04]  /*1cb00*/  ISETP.NE.AND P0, PT, R23, 0x2, PT ;  /* 0x000000021700780c */ /* 0x000fc80003f05270 */
[----:B------:R-:W-:Y:S02]  /*1cb10*/  SEL R26, RZ, 0x1, P0 ;  /* 0x00000001ff1a7807 */ /* 0x000fe40000000000 */
[----:B------:R-:W-:Y:S02]  /*1cb20*/  SEL R23, R23, RZ, P0 ;  /* 0x000000ff17177207 */ /* 0x000fe40000000000 */
[----:B------:R-:W-:Y:S02]  /*1cb30*/  LOP3.LUT R26, R7, R26, RZ, 0x3c, !PT ;  /* 0x0000001a071a7212 */ /* 0x000fe400078e3cff */
[----:B--2---:R-:W-:-:S13]  /*1cb40*/  LOP3.LUT P1, RZ, R2, 0x1, RZ, 0xc0, !PT ;  /* 0x0000000102ff7812 */ /* 0x004fda000782c0ff */
[----:B------:R-:W-:Y:S05]  /*1cb50*/  @!P1 BRA `(.L_x_656) ;  /* 0x0000000800989947 */ /* 0x000fea0003800000 */
[----:B------:R-:W-:Y:S01]  /*1cb60*/  ULDC.64 UR4, c[0x0][0x418] ;  /* 0x0001060000047ab9 */ /* 0x000fe20000000a00 */
[----:B------:R-:W-:Y:S01]  /*1cb70*/  VIADD R9, R0, 0xffffffff ;  /* 0xffffffff00097836 */ /* 0x000fe20000000000 */
        /* <DEDUP_REMOVED lines=21> */
.L_x_657:
[----:B------:R-:W-:Y:S01]  /*1ccd0*/  IMAD R2, R23, 0x8, R22 ;  /* 0x0000000817027824 */ /* 0x000fe200078e0216 */
[----:B------:R-:W-:Y:S01]  /*1cce0*/  SHF.L.U32 R3, R26, 0x1f, RZ ;  /* 0x0000001f1a037819 */ /* 0x000fe200000006ff */
[----:B------:R-:W-:Y:S03]  /*1ccf0*/  BSSY B2, `(.L_x_658) ;  /* 0x0000003000027945 */ /* 0x000fe60003800000 */
[----:B------:R-:W1:Y:S02]  /*1cd00*/  SYNCS.PHASECHK.TRANS64.TRYWAIT P0, [R2+URZ+0x31c40], R3 ;  /* 0x031c4003020075a7 */ /* 0x000e64000800017f */
[----:B-1----:R-:W-:Y:S05]  /*1cd10*/  @!P0 BRA `(.L_x_659) ;  /* 0x0000003400388947 */ /* 0x002fea0003800000 */
.L_x_771:
[----:B------:R-:W-:Y:S05]  /*1cd20*/  BSYNC B2 ;  /* 0x0000000000027941 */ /* 0x000fea0003800000 */
.L_x_658:
        /* <DEDUP_REMOVED lines=12> */
.L_x_661:
[----:B------:R-:W-:Y:S05]  /*1cdf0*/  BSYNC B2 ;  /* 0x0000000000027941 */ /* 0x000fea0003800000 */
.L_x_660:
        /* <DEDUP_REMOVED lines=12> */
.L_x_662:
        /* <DEDUP_REMOVED lines=16> */
.L_x_663:
        /* <DEDUP_REMOVED lines=16> */
.L_x_664:
        /* <DEDUP_REMOVED lines=15> */
.L_x_772:
[----:B------:R-:W-:Y:S05]  /*1d1b0*/  BSYNC B2 ;  /* 0x0000000000027941 */ /* 0x000fea0003800000 */
.L_x_665:
[----:B------:R-:W-:Y:S01]  /*1d1c0*/  BSSY B2, `(.L_x_667) ;  /* 0x000000b000027945 */ /* 0x000fe20003800000 */
[----:B0-----:R-:W-:Y:S01]  /*1d1d0*/  IMAD.MOV.U32 R2, RZ, RZ, 0x0 ;  /* 0x00000000ff027424 */ /* 0x001fe200078e00ff */
[----:B------:R-:W-:Y:S02]  /*1d1e0*/  MOV R3, 0x14f00000 ;  /* 0x14f0000000037802 */ /* 0x000fe40000000f00 */
[----:B------:R-:W-:Y:S05]  /*1d1f0*/  @P1 BRA `(.L_x_668) ;  /* 0x00000000001c1947 */ /* 0x000fea0003800000 */
[----:B------:R-:W0:Y:S02]  /*1d200*/  S2R R12, SR_TID.X ;  /* 0x00000000000c7919 */ /* 0x000e240000002100 */
[----:B0-----:R-:W-:Y:S01]  /*1d210*/  LOP3.LUT R13, R12, 0x1f, RZ, 0xc0, !PT ;  /* 0x0000001f0c0d7812 */ /* 0x001fe200078ec0ff */
[----:B------:R-:W-:-:S03]  /*1d220*/  IMAD.MOV.U32 R12, RZ, RZ, 0x6c00 ;  /* 0x00006c00ff0c7424 */ /* 0x000fc600078e00ff */
[----:B------:R-:W-:Y:S01]  /*1d230*/  ISETP.NE.AND P0, PT, R13, RZ, PT ;  /* 0x000000ff0d00720c */ /* 0x000fe20003f05270 */
[----:B------:R0:W-:-:S12]  /*1d240*/  SYNCS.ARRIVE.TRANS64 RZ, [R7+URZ+0x50], R12 ;  /* 0x0000500c07ff79a7 */ /* 0x0001d8000800003f */
[----:B0-----:R-:W-:Y:S05]  /*1d250*/  @!P0 BRA `(.L_x_668) ;  /* 0x0000000000048947 */ /* 0x001fea0003800000 */
[----:B------:R-:W-:Y:S01]  /*1d260*/  BPT.TRAP 0x1 ;  /* 0x000000040000795c */ /* 0x000fe20000300000 */
.L_x_668:
[----:B------:R-:W-:Y:S05]  /*1d270*/  BSYNC B2 ;  /* 0x0000000000027941 */ /* 0x000fea0003800000 */
.L_x_667:
        /* <DEDUP_REMOVED lines=10> */
.L_x_669:
        /* <DEDUP_REMOVED lines=15> */
.L_x_670:
        /* <DEDUP_REMOVED lines=15> */
.L_x_671:
        /* <DEDUP_REMOVED lines=12> */
.L_x_656:
[----:B------:R-:W-:Y:S05]  /*1d5c0*/  BSYNC B1 ;  /* 0x0000000000017941 */ /* 0x000fea0003800000 */
.L_x_655:
[C---:B------:R-:W-:Y:S01]  /*1d5d0*/  ISETP.GT.AND P0, PT, R0.reuse, 0x1, PT ;  /* 0x000000010000780c */ /* 0x040fe20003f04270 */
[----:B------:R-:W-:-:S12]  /*1d5e0*/  VIADD R0, R0, 0xfffffffe ;  /* 0xfffffffe00007836 */ /* 0x000fd80000000000 */
[----:B------:R-:W-:Y:S05]  /*1d5f0*/  @P0 BRA `(.L_x_672) ;  /* 0xffffffe800740947 */ /* 0x000fea000383ffff */
.L_x_618:
[----:B------:R-:W-:Y:S05]  /*1d600*/  BSYNC B0 ;  /* 0x0000000000007941 */ /* 0x000fea0003800000 */
.L_x_617:
[----:B------:R-:W2:Y:S01]  /*1d610*/  S2R R2, SR_TID.X ;  /* 0x0000000000027919 */ /* 0x000ea20000002100 */
[----:B------:R-:W-:Y:S01]  /*1d620*/  BSSY B0, `(.L_x_673) ;  /* 0x0000010000007945 */ /* 0x000fe20003800000 */
        /* <DEDUP_REMOVED lines=12> */
[----:B0-----:R-:W0:Y:S01]  /*1d6f0*/  POPC R7, R4 ;  /* 0x0000000400077309 */ /* 0x001e220000000000 */
[----:B--2---:R-:W0:Y:S02]  /*1d700*/  SHFL.IDX PT, R0, R3, R0, 0x1f ;  /* 0x00001f0003007589 */ /* 0x004e2400000e0000 */
[----:B0-----:R-:W-:-:S07]  /*1d710*/  IADD3 R16, R0, UR38, R7 ;  /* 0x0000002600107c10 */ /* 0x001fce000fffe007 */
.L_x_674:
[----:B------:R-:W-:Y:S05]  /*1d720*/  BSYNC B0 ;  /* 0x0000000000007941 */ /* 0x000fea0003800000 */
.L_x_673:
[----:B-1----:R-:W2:Y:S01]  /*1d730*/  LDL R0, [R1+0x50] ;  /* 0x0000500001007983 */ /* 0x002ea20000100800 */
[----:B------:R-:W-:Y:S01]  /*1d740*/  BSSY B0, `(.L_x_675) ;  /* 0x0000046000007945 */ /* 0x000fe20003800000 */
[----:B--2---:R-:W-:-:S13]  /*1d750*/  LOP3.LUT P0, RZ, R0, 0x1, RZ, 0xc0, !PT ;  /* 0x0000000100ff7812 */ /* 0x004fda000780c0ff */
[----:B------:R-:W-:Y:S05]  /*1d760*/  @!P0 BRA `(.L_x_676) ;  /* 0x00000004000c8947 */ /* 0x000fea0003800000 */
[----:B------:R-:W-:Y:S01]  /*1d770*/  IMAD R3, R23, 0x8, R22 ;  /* 0x0000000817037824 */ /* 0x000fe200078e0216 */
[----:B------:R-:W-:Y:S01]  /*1d780*/  SHF.L.U32 R0, R26, 0x1f, RZ ;  /* 0x0000001f1a007819 */ /* 0x000fe200000006ff */
[----:B------:R-:W-:Y:S01]  /*1d790*/  BSSY B1, `(.L_x_677) ;  /* 0x0000004000017945 */ /* 0x000fe20003800000 */
[----:B------:R-:W-:Y:S02]  /*1d7a0*/  ISETP.NE.AND P1, PT, R6, RZ, PT ;  /* 0x000000ff0600720c */ /* 0x000fe40003f25270 */
[----:B------:R-:W1:Y:S02]  /*1d7b0*/  SYNCS.PHASECHK.TRANS64.TRYWAIT P0, [R3+URZ+0x31c60], R0 ;  /* 0x031c6000030075a7 */ /* 0x000e64000800017f */
[----:B-1----:R-:W-:Y:S09]  /*1d7c0*/  @!P0 BRA `(.L_x_678) ;  /* 0x0000002800b48947 */ /* 0x002ff20003800000 */
.L_x_773:
[----:B------:R-:W-:Y:S05]  /*1d7d0*/  BSYNC B1 ;  /* 0x0000000000017941 */ /* 0x000fea0003800000 */
.L_x_677:
        /* <DEDUP_REMOVED lines=9> */
.L_x_680:
[----:B------:R-:W-:Y:S05]  /*1d870*/  BSYNC B1 ;  /* 0x0000000000017941 */ /* 0x000fea0003800000 */
.L_x_679:
        /* <DEDUP_REMOVED lines=10> */
.L_x_681:
        /* <DEDUP_REMOVED lines=15> */
.L_x_682:
        /* <DEDUP_REMOVED lines=15> */
.L_x_683:
        /* <DEDUP_REMOVED lines=10> */
.L_x_676:
[----:B------:R-:W-:Y:S05]  /*1dba0*/  BSYNC B0 ;  /* 0x0000000000007941 */ /* 0x000fea0003800000 */
.L_x_675:
[----:B------:R-:W-:-:S05]  /*1dbb0*/  VIADD R23, R23, 0x1 ;  /* 0x0000000117177836 */ /* 0x000fca0000000000 */
[----:B------:R-:W-:-:S04]  /*1dbc0*/  ISETP.NE.AND P0, PT, R23, 0x2, PT ;  /* 0x000000021700780c */ /* 0x000fc80003f05270 */
[----:B------:R-:W-:Y:S02]  /*1dbd0*/  SEL R3, RZ, 0x1, P0 ;  /* 0x00000001ff037807 */ /* 0x000fe40000000000 */
[----:B------:R-:W-:Y:S02]  /*1dbe0*/  SEL R23, R23, RZ, P0 ;  /* 0x000000ff17177207 */ /* 0x000fe40000000000 */
[----:B------:R-:W-:-:S07]  /*1dbf0*/  LOP3.LUT R26, R26, R3, RZ, 0x3c, !PT ;  /* 0x000000031a1a7212 */ /* 0x000fce00078e3cff */
.L_x_599:
[----:B------:R-:W-:Y:S05]  /*1dc00*/  BSYNC B7 ;  /* 0x0000000000077941 */ /* 0x000fea0003800000 */
.L_x_597:
[----:B------:R-:W2:Y:S02]  /*1dc10*/  LDL R0, [R1+0x50] ;  /* 0x0000500001007983 */ /* 0x000ea40000100800 */
[----:B--2---:R-:W-:-:S13]  /*1dc20*/  LOP3.LUT P0, RZ, R0, 0x2, RZ, 0xc0, !PT ;  /* 0x0000000200ff7812 */ /* 0x004fda000780c0ff */
[----:B------:R-:W-:Y:S05]  /*1dc30*/  @!P0 BRA `(.L_x_684) ;  /* 0x0000000000248947 */ /* 0x000fea0003800000 */
[----:B------:R-:W-:Y:S05]  /*1dc40*/  WARPSYNC.ALL ;  /* 0x0000000000007948 */ /* 0x000fea0003800000 */
[----:B------:R-:W2:Y:S08]  /*1dc50*/  S2UR UR5, SR_CgaCtaId ;  /* 0x00000000000579c3 */ /* 0x000eb00000008800 */
[----:B------:R-:W-:Y:S06]  /*1dc60*/  BAR.SYNC.DEFER_BLOCKING 0x5, 0x200 ;  /* 0x0148000000007b1d */ /* 0x000fec0000010000 */
[----:B------:R-:W-:-:S02]  /*1dc70*/  UMOV UR4, 0x400 ;  /* 0x0000040000047882 */ /* 0x000fc40000000000 */
[----:B--2---:R-:W-:-:S06]  /*1dc80*/  ULEA UR4, UR5, UR4, 0x18 ;  /* 0x0000000405047291 */ /* 0x004fcc000f8ec03f */
[----:B------:R-:W-:-:S05]  /*1dc90*/  IMAD.U32 R22, RZ, RZ, UR4 ;  /* 0x00000004ff167e24 */ /* 0x000fca000f8e00ff */
[----:B------:R2:W3:Y:S01]  /*1dca0*/  LDS.128 R16, [R22+0x31cd0] ;  /* 0x031cd00016107984 */ /* 0x0004e20000000c00 */
[----:B------:R-:W-:Y:S06]  /*1dcb0*/  BAR.ARV 0x4, 0x200 ;  /* 0x0108000000007b1d */ /* 0x000fec0000002000 */
[----:B------:R-:W-:Y:S05]  /*1dcc0*/  BRA `(.L_x_685) ;  /* 0x0000000800407947 */ /* 0x000fea0003800000 */
.L_x_684:
[----:B------:R-:W2:Y:S01]  /*1dcd0*/  S2R R0, SR_TID.X ;  /* 0x0000000000007919 */ /* 0x000ea20000002100 */
[----:B------:R-:W-:Y:S01]  /*1dce0*/  UMOV UR4, 0xffffffff ;  /* 0xffffffff00047882 */ /* 0x000fe20000000000 */
[----:B--2---:R-:W-:-:S04]  /*1dcf0*/  LOP3.LUT R8, R0, 0x1f, RZ, 0xc0, !PT ;  /* 0x0000001f00087812 */ /* 0x004fc800078ec0ff */
[----:B------:R-:W-:Y:S01]  /*1dd00*/  ISETP.NE.AND P0, PT, R8, 0x1f, PT ;  /* 0x0000001f0800780c */ /* 0x000fe20003f05270 */
[----:B------:R-:W-:-:S12]  /*1dd10*/  BRA.DIV UR4, `(.L_x_686) ;  /* 0x0000002604747947 */ /* 0x000fd8000b800000 */
[----:B0-----:R-:W-:Y:S01]  /*1dd20*/  IMAD.IADD R5, R19, 0x1, R8 ;  /* 0x0000000113057824 */ /* 0x001fe200078e0208 */
[----:B------:R-:W-:-:S04]  /*1dd30*/  ULDC UR4, c[0x0][0xc3c] ;  /* 0x00030f0000047ab9 */ /* 0x000fc80000000800 */
[----:B------:R-:W-:-:S13]  /*1dd40*/  ISETP.GE.OR P1, PT, R5, UR4, !P0 ;  /* 0x0000000405007c0c */ /* 0x000fda000c726670 */
[----:B------:R-:W0:Y:S02]  /*1dd50*/  @!P1 LDC.64 R2, c[0x0][0xc80] ;  /* 0x00032000ff029b82 */ /* 0x000e240000000a00 */
[----:B0-----:R-:W-:-:S06]  /*1dd60*/  @!P1 IMAD.WIDE R2, R5, 0x4, R2 ;  /* 0x0000000405029825 */ /* 0x001fcc00078e0202 */
[----:B------:R0:W2:Y:S01]  /*1dd70*/  @!P1 LDG.E R3, desc[UR60][R2.64] ;  /* 0x0000003c02039981 */ /* 0x0000a2000c1e1900 */
[C---:B------:R-:W-:Y:S02]  /*1dd80*/  ISETP.GE.U32.AND P2, PT, R8.reuse, 0x2, PT ;  /* 0x000000020800780c */ /* 0x040fe40003f46070 */
[C---:B------:R-:W-:Y:S01]  /*1dd90*/  ISETP.GE.U32.AND P3, PT, R8.reuse, 0x4, PT ;  /* 0x000000040800780c */ /* 0x040fe20003f66070 */
[----:B------:R-:W-:Y:S01]  /*1dda0*/  SHFL.IDX PT, R0, R16, RZ, 0x1f ;  /* 0x00001fff10007589 */ /* 0x000fe200000e0000 */
[C---:B------:R-:W-:Y:S02]  /*1ddb0*/  ISETP.GE.U32.AND P4, PT, R8.reuse, 0x8, PT ;  /* 0x000000080800780c */ /* 0x040fe40003f86070 */
[C---:B------:R-:W-:Y:S01]  /*1ddc0*/  ISETP.GE.U32.AND P5, PT, R8.reuse, 0x10, PT ;  /* 0x000000100800780c */ /* 0x040fe20003fa6070 */
[----:B------:R-:W-:Y:S01]  /*1ddd0*/  SHFL.IDX PT, R4, R16, 0x1, 0x1f ;  /* 0x00201f0010047f89 */ /* 0x000fe200000e0000 */
[----:B0-----:R-:W-:Y:S01]  /*1dde0*/  MOV R2, RZ ;  /* 0x000000ff00027202 */ /* 0x001fe20000000f00 */
[----:B--2---:R-:W-:Y:S01]  /*1ddf0*/  @!P1 IMAD.MOV.U32 R2, RZ, RZ, R3 ;  /* 0x000000ffff029224 */ /* 0x004fe200078e0003 */
[----:B------:R-:W-:-:S04]  /*1de00*/  ISETP.NE.AND P1, PT, R8, RZ, PT ;  /* 0x000000ff0800720c */ /* 0x000fc80003f25270 */
[----:B------:R-:W0:Y:S02]  /*1de10*/  SHFL.UP PT, R14, R2, 0x1, RZ ;  /* 0x04200000020e7989 */ /* 0x000e2400000e00ff */
[----:B0-----:R-:W-:-:S05]  /*1de20*/  SEL R5, R14, RZ, P1 ;  /* 0x000000ff0e057207 */ /* 0x001fca0000800000 */
[----:B------:R-:W-:-:S05]  /*1de30*/  IMAD.IADD R5, R2, 0x1, R5 ;  /* 0x0000000102057824 */ /* 0x000fca00078e0205 */
[----:B------:R-:W0:Y:S02]  /*1de40*/  SHFL.UP PT, R14, R5, 0x2, RZ ;  /* 0x04400000050e7989 */ /* 0x000e2400000e00ff */
[----:B0-----:R-:W-:-:S05]  /*1de50*/  SEL R6, R14, RZ, P2 ;  /* 0x000000ff0e067207 */ /* 0x001fca0001000000 */
        /* <DEDUP_REMOVED lines=11> */
.L_x_783:
[----:B------:R-:W-:Y:S02]  /*1df10*/  ULDC UR4, c[0x0][0xc38] ;  /* 0x00030e0000047ab9 */ /* 0x000fe40000000800 */
[----:B------:R-:W-:-:S04]  /*1df20*/  IMAD.U32 R16, RZ, RZ, UR4 ;  /* 0x00000004ff107e24 */ /* 0x000fc8000f8e00ff */
[----:B-1----:R-:W-:-:S04]  /*1df30*/  IMAD R5, R14, R16, RZ ;  /* 0x000000100e057224 */ /* 0x002fc800078e02ff */
[----:B------:R-:W-:-:S05]  /*1df40*/  IMAD.IADD R4, R4, 0x1, R5 ;  /* 0x0000000104047824 */ /* 0x000fca00078e0205 */
[----:B------:R-:W-:-:S13]  /*1df50*/  ISETP.GT.AND P6, PT, R4, R0, PT ;  /* 0x000000000400720c */ /* 0x000fda0003fc4270 */
[----:B------:R-:W-:Y:S05]  /*1df60*/  @P6 BRA `(.L_x_687) ;  /* 0x00000000009c6947 */ /* 0x000fea0003800000 */
.L_x_692:
        /* <DEDUP_REMOVED lines=14> */
.L_x_690:
[----:B------:R-:W-:Y:S05]  /*1e050*/  BSYNC B0 ;  /* 0x0000000000007941 */ /* 0x000fea0003800000 */
.L_x_689:
        /* <DEDUP_REMOVED lines=18> */
.L_x_791:
[----:B------:R-:W-:Y:S02]  /*1e180*/  ULDC UR4, c[0x0][0xc38] ;  /* 0x00030e0000047ab9 */ /* 0x000fe40000000800 */
[----:B------:R-:W-:-:S04]  /*1e190*/  IMAD.U32 R16, RZ, RZ, UR4 ;  /* 0x00000004ff107e24 */ /* 0x000fc8000f8e00ff */
[----:B-1----:R-:W-:-:S05]  /*1e1a0*/  IMAD R5, R14, R16, RZ ;  /* 0x000000100e057224 */ /* 0x002fca00078e02ff */
[----:B------:R-:W-:-:S04]  /*1e1b0*/  IADD3 R4, R5, R4, RZ ;  /* 0x0000000405047210 */ /* 0x000fc80007ffe0ff */
[----:B------:R-:W-:-:S13]  /*1e1c0*/  ISETP.GT.AND P6, PT, R4, R0, PT ;  /* 0x000000000400720c */ /* 0x000fda0003fc4270 */
[----:B------:R-:W-:Y:S05]  /*1e1d0*/  @!P6 BRA `(.L_x_692) ;  /* 0xfffffffc0064e947 */ /* 0x000fea000383ffff */
.L_x_687:
        /* <DEDUP_REMOVED lines=8> */
.L_x_795:
[----:B------:R-:W-:Y:S01]  /*1e260*/  ISETP.NE.AND P0, PT, R6, RZ, PT ;  /* 0x000000ff0600720c */ /* 0x000fe20003f05270 */
[----:B------:R-:W-:-:S12]  /*1e270*/  IMAD.MOV.U32 R14, RZ, RZ, RZ ;  /* 0x000000ffff0e7224 */ /* 0x000fd800078e00ff */
[----:B------:R-:W-:Y:S05]  /*1e280*/  @!P0 BRA `(.L_x_694) ;  /* 0x0000000000108947 */ /* 0x000fea0003800000 */
[----:B------:R-:W-:Y:S01]  /*1e290*/  UMOV UR4, 0xffffffff ;  /* 0xffffffff00047882 */ /* 0x000fe20000000000 */
[----:B------:R-:W-:Y:S02]  /*1e2a0*/  VIADD R12, R4, 0xffffffff ;  /* 0xffffffff040c7836 */ /* 0x000fe40000000000 */
[----:B------:R-:W-:Y:S05]  /*1e2b0*/  BRA.DIV UR4, `(.L_x_695) ;  /* 0x0000002a04347947 */ /* 0x000fea000b800000 */
[----:B------:R3:W4:Y:S02]  /*1e2c0*/  SHFL.IDX PT, R14, R3, R12, 0x1f ;  /* 0x00001f0c030e7589 */ /* 0x00072400000e0000 */
.L_x_694:
[----:B--2---:R-:W-:Y:S01]  /*1e2d0*/  IABS R6, R17 ;  /* 0x0000001100067213 */ /* 0x004fe20000000000 */
[----:B----4-:R-:W-:Y:S02]  /*1e2e0*/  IMAD R16, R14, R16, R5 ;  /* 0x000000100e107224 */ /* 0x010fe400078e0205 */
[----:B-1----:R-:W-:Y:S01]  /*1e2f0*/  IMAD.MOV.U32 R2, RZ, RZ, RZ ;  /* 0x000000ffff027224 */ /* 0x002fe200078e00ff */
[----:B------:R-:W1:Y:S01]  /*1e300*/  I2F.RP R7, R6 ;  /* 0x0000000600077306 */ /* 0x000e620000209400 */
[----:B------:R-:W-:Y:S02]  /*1e310*/  IMAD.IADD R0, R0, 0x1, -R16 ;  /* 0x0000000100007824 */ /* 0x000fe400078e0a10 */
[----:B------:R-:W-:-:S05]  /*1e320*/  IMAD.IADD R19, R4, 0x1, R19 ;  /* 0x0000000104137824 */ /* 0x000fca00078e0213 */
[----:B-1----:R-:W0:Y:S02]  /*1e330*/  MUFU.RCP R7, R7 ;  /* 0x0000000700077308 */ /* 0x002e240000001000 */
[----:B0--3--:R-:W-:-:S06]  /*1e340*/  VIADD R3, R7, 0xffffffe ;  /* 0x0ffffffe07037836 */ /* 0x009fcc0000000000 */
[----:B------:R-:W0:Y:S02]  /*1e350*/  F2I.FTZ.U32.TRUNC.NTZ R3, R3 ;  /* 0x0000000300037305 */ /* 0x000e24000021f000 */
[----:B0-----:R-:W-:-:S04]  /*1e360*/  IMAD.MOV R5, RZ, RZ, -R3 ;  /* 0x000000ffff057224 */ /* 0x001fc800078e0a03 */
[----:B------:R-:W-:-:S04]  /*1e370*/  IMAD R5, R5, R6, RZ ;  /* 0x0000000605057224 */ /* 0x000fc800078e02ff */
[----:B------:R-:W-:Y:S01]  /*1e380*/  IMAD.HI.U32 R2, R3, R5, R2 ;  /* 0x0000000503027227 */ /* 0x000fe200078e0002 */
[----:B------:R-:W-:Y:S02]  /*1e390*/  IABS R5, R17 ;  /* 0x0000001100057213 */ /* 0x000fe40000000000 */
[----:B------:R-:W-:-:S03]  /*1e3a0*/  IABS R3, R0 ;  /* 0x0000000000037213 */ /* 0x000fc60000000000 */
[----:B------:R-:W-:Y:S02]  /*1e3b0*/  IMAD.MOV R5, RZ, RZ, -R5 ;  /* 0x000000ffff057224 */ /* 0x000fe400078e0a05 */
        /* <DEDUP_REMOVED lines=16> */
.L_x_688:
[----:B------:R-:W-:Y:S01]  /*1e4c0*/  UMOV UR4, URZ ;  /* 0x0000003f00047c82 */ /* 0x000fe20008000000 */
[----:B------:R-:W-:Y:S01]  /*1e4d0*/  UMOV UR5, URZ ;  /* 0x0000003f00057c82 */ /* 0x000fe20008000000 */
[----:B------:R-:W-:Y:S01]  /*1e4e0*/  ULDC UR6, c[0x0][0xc3c] ;  /* 0x00030f0000067ab9 */ /* 0x000fe20000000800 */
[----:B------:R-:W-:Y:S01]  /*1e4f0*/  IMAD.MOV.U32 R16, RZ, RZ, R0 ;  /* 0x000000ffff107224 */ /* 0x000fe200078e0000 */
[----:B------:R-:W-:Y:S01]  /*1e500*/  MOV R18, UR5 ;  /* 0x0000000500127c02 */ /* 0x000fe20008000f00 */
[----:B------:R-:W-:Y:S02]  /*1e510*/  IMAD.U32 R17, RZ, RZ, UR4 ;  /* 0x00000004ff117e24 */ /* 0x000fe4000f8e00ff */
[----:B------:R-:W-:-:S07]  /*1e520*/  IMAD.U32 R19, RZ, RZ, UR6 ;  /* 0x00000006ff137e24 */ /* 0x000fce000f8e00ff */
.L_x_696:
        /* <DEDUP_REMOVED lines=10> */
.L_x_685:
[----:B------:R-:W-:Y:S02]  /*1e5d0*/  ULDC UR4, c[0x0][0xc3c] ;  /* 0x00030f0000047ab9 */ /* 0x000fe40000000800 */
[----:B---3--:R-:W-:-:S13]  /*1e5e0*/  ISETP.GE.AND P0, PT, R19, UR4, PT ;  /* 0x0000000413007c0c */ /* 0x008fda000bf06270 */
[----:B------:R-:W-:Y:S05]  /*1e5f0*/  @!P0 BRA `(.L_x_697) ;  /* 0xffffff9800408947 */ /* 0x000fea000383ffff */
[----:B------:R-:W-:Y:S05]  /*1e600*/  BSYNC B8 ;  /* 0x0000000000087941 */ /* 0x000fea0003800000 */
.L_x_553:
[----:B--2---:R-:W2:Y:S01]  /*1e610*/  LDL.LU R0, [R1+0x28] ;  /* 0x0000280001007983 */ /* 0x004ea20000300800 */
[----:B------:R-:W-:Y:S01]  /*1e620*/  BSSY B0, `(.L_x_698) ;  /* 0x000000b000007945 */ /* 0x000fe20003800000 */
[----:B0-----:R-:W0:Y:S01]  /*1e630*/  S2R R5, SR_CgaCtaId ;  /* 0x0000000000057919 */ /* 0x001e220000008800 */
[----:B--2---:R-:W-:-:S05]  /*1e640*/  VIADD R0, R0, 0x1 ;  /* 0x0000000100007836 */ /* 0x004fca0000000000 */
[----:B------:R-:W-:-:S04]  /*1e650*/  LEA.HI R2, R0, R0, RZ, 0x1 ;  /* 0x0000000000027211 */ /* 0x000fc800078f08ff */
[----:B------:R-:W-:Y:S02]  /*1e660*/  LOP3.LUT R3, R2, 0xfffffffe, RZ, 0xc0, !PT ;  /* 0xfffffffe02037812 */ /* 0x000fe400078ec0ff */
[----:B------:R-:W-:-:S03]  /*1e670*/  MOV R2, 0x400 ;  /* 0x0000040000027802 */ /* 0x000fc60000000f00 */
[----:B------:R-:W-:Y:S01]  /*1e680*/  IMAD.IADD R0, R0, 0x1, -R3 ;  /* 0x0000000100007824 */ /* 0x000fe200078e0a03 */
[----:B0-----:R-:W-:-:S04]  /*1e690*/  LEA R9, R5, R2, 0x18 ;  /* 0x0000000205097211 */ /* 0x001fc800078ec0ff */
[----:B------:R-:W-:-:S04]  /*1e6a0*/  SHF.L.U32 R0, R0, 0x1f, RZ ;  /* 0x0000001f00007819 */ /* 0x000fc800000006ff */
[----:B------:R-:W0:Y:S02]  /*1e6b0*/  SYNCS.PHASECHK.TRANS64.TRYWAIT P0, [R9+URZ+0x31c20], R0 ;  /* 0x031c2000090075a7 */ /* 0x000e24000800017f */
[----:B0-----:R-:W-:Y:S05]  /*1e6c0*/  @!P0 BRA `(.L_x_699) ;  /* 0x0000002400548947 */ /* 0x001fea0003800000 */
.L_x_798:
[----:B------:R-:W-:Y:S05]  /*1e6d0*/  BSYNC B0 ;  /* 0x0000000000007941 */ /* 0x000fea0003800000 */
.L_x_698:
[----:B------:R-:W-:-:S03]  /*1e6e0*/  UMOV UR4, 0xffffffff ;  /* 0xffffffff00047882 */ /* 0x000fc60000000000 */
[----:B------:R-:W-:Y:S05]  /*1e6f0*/  BRA.DIV UR4, `(.L_x_700) ;  /* 0x00000026045c7947 */ /* 0x000fea000b800000 */
[----:B0-----:R-:W0:Y:S02]  /*1e700*/  S2R R0, SR_TID.X ;  /* 0x0000000000007919 */ /* 0x001e240000002100 */
[----:B0-----:R-:W-:-:S04]  /*1e710*/  SHF.R.U32.HI R0, RZ, 0x5, R0 ;  /* 0x00000005ff007819 */ /* 0x001fc80000011600 */
[----:B------:R-:W-:-:S05]  /*1e720*/  LOP3.LUT R0, R0, 0x3, RZ, 0xc0, !PT ;  /* 0x0000000300007812 */ /* 0x000fca00078ec0ff */
[----:B------:R0:W2:Y:S02]  /*1e730*/  SHFL.IDX PT, R14, R0, RZ, 0x1f ;  /* 0x00001fff000e7589 */ /* 0x0000a400000e0000 */
.L_x_801:
[----:B--2---:R-:W-:-:S13]  /*1e740*/  ISETP.NE.AND P0, PT, R14, RZ, PT ;  /* 0x000000ff0e00720c */ /* 0x004fda0003f05270 */
[----:B------:R-:W-:Y:S05]  /*1e750*/  @P0 BRA `(.L_x_408) ;  /* 0x0000000000880947 */ /* 0x000fea0003800000 */
[----:B------:R-:W-:-:S03]  /*1e760*/  UMOV UR4, 0xffffffff ;  /* 0xffffffff00047882 */ /* 0x000fc60000000000 */
[----:B------:R-:W-:Y:S05]  /*1e770*/  BRA.DIV UR4, `(.L_x_701) ;  /* 0x0000002604707947 */ /* 0x000fea000b800000 */
[----:B------:R-:W-:-:S13]  /*1e780*/  ELECT P6, URZ, PT ;  /* 0x00000000003f782f */ /* 0x000fda00038c0000 */
.L_x_804:
[----:B------:R-:W-:Y:S05]  /*1e790*/  @!P6 BRA `(.L_x_408) ;  /* 0x000000000078e947 */ /* 0x000fea0003800000 */
[----:B0-----:R-:W2:Y:S02]  /*1e7a0*/  LDL.LU R0, [R1+0x60] ;  /* 0x0000600001007983 */ /* 0x001ea40000300800 */
[----:B--2---:R-:W-:-:S04]  /*1e7b0*/  LOP3.LUT R0, R0, 0x2, RZ, 0xfc, !PT ;  /* 0x0000000200007812 */ /* 0x004fc800078efcff */
[----:B------:R-:W-:-:S13]  /*1e7c0*/  ISETP.NE.AND P2, PT, R0, 0x3, PT ;  /* 0x000000030000780c */ /* 0x000fda0003f45270 */
[----:B------:R-:W-:Y:S05]  /*1e7d0*/  @!P2 BRA `(.L_x_702) ;  /* 0x000000000004a947 */ /* 0x000fea0003800000 */
[----:B------:R-:W-:Y:S01]  /*1e7e0*/  BPT.TRAP 0x1 ;  /* 0x000000040000795c */ /* 0x000fe20000300000 */
.L_x_702:
[----:B------:R-:W-:Y:S01]  /*1e7f0*/  VIADD R0, R9, 0x31c40 ;  /* 0x00031c4009007836 */ /* 0x000fe20000000000 */
[----:B------:R-:W-:Y:S01]  /*1e800*/  SHF.L.U32 R4, R26, 0x1f, RZ ;  /* 0x0000001f1a047819 */ /* 0x000fe200000006ff */
[C---:B------:R-:W-:Y:S02]  /*1e810*/  VIADD R2, R23.reuse, 0x1 ;  /* 0x0000000117027836 */ /* 0x040fe40000000000 */
[----:B------:R-:W-:-:S03]  /*1e820*/  IMAD R5, R23, 0x8, R0 ;  /* 0x0000000817057824 */ /* 0x000fc600078e0200 */
[C---:B------:R-:W-:Y:S01]  /*1e830*/  ISETP.NE.AND P1, PT, R2.reuse, 0x2, PT ;  /* 0x000000020200780c */ /* 0x040fe20003f25270 */
[----:B------:R-:W0:Y:S03]  /*1e840*/  SYNCS.PHASECHK.TRANS64.TRYWAIT P0, [R5+URZ], R4 ;  /* 0x00000004050075a7 */ /* 0x000e26000800017f */
[----:B------:R-:W-:Y:S02]  /*1e850*/  SEL R3, RZ, 0x1, P1 ;  /* 0x00000001ff037807 */ /* 0x000fe40000800000 */
[----:B-1----:R-:W-:Y:S02]  /*1e860*/  SEL R7, R2, RZ, P1 ;  /* 0x000000ff02077207 */ /* 0x002fe40000800000 */
[----:B------:R-:W-:-:S03]  /*1e870*/  LOP3.LUT R2, R26, R3, RZ, 0x3c, !PT ;  /* 0x000000031a027212 */ /* 0x000fc600078e3cff */
[----:B------:R-:W-:Y:S01]  /*1e880*/  IMAD R3, R7, 0x8, R0 ;  /* 0x0000000807037824 */ /* 0x000fe200078e0200 */
[----:B------:R-:W-:Y:S01]  /*1e890*/  SHF.L.U32 R2, R2, 0x1f, RZ ;  /* 0x0000001f02027819 */ /* 0x000fe200000006ff */
[----:B0-----:R-:W-:Y:S06]  /*1e8a0*/  @!P0 BRA `(.L_x_703) ;  /* 0x0000002400448947 */ /* 0x001fec0003800000 */
.L_x_805:
[----:B------:R-:W1:Y:S02]  /*1e8b0*/  SYNCS.PHASECHK.TRANS64.TRYWAIT P0, [R3+URZ], R2 ;  /* 0x00000002030075a7 */ /* 0x000e64000800017f */
[----:B-1----:R-:W-:Y:S05]  /*1e8c0*/  @!P0 BRA `(.L_x_704) ;  /* 0x0000002400508947 */ /* 0x002fea0003800000 */
.L_x_806:
[----:B------:R-:W-:Y:S05]  /*1e8d0*/  @!P2 BRA `(.L_x_705) ;  /* 0x000000000004a947 */ /* 0x000fea0003800000 */
[----:B------:R-:W-:Y:S01]  /*1e8e0*/  BPT.TRAP 0x1 ;  /* 0x000000040000795c */ /* 0x000fe20000300000 */
.L_x_705:
[----:B------:R-:W-:-:S04]  /*1e8f0*/  VIADD R0, R9, 0x31c60 ;  /* 0x00031c6009007836 */ /* 0x000fc80000000000 */
[----:B------:R-:W-:-:S04]  /*1e900*/  IMAD R23, R23, 0x8, R0 ;  /* 0x0000000817177824 */ /* 0x000fc800078e0200 */
[----:B------:R-:W2:Y:S02]  /*1e910*/  SYNCS.PHASECHK.TRANS64.TRYWAIT P0, [R23+URZ], R4 ;  /* 0x00000004170075a7 */ /* 0x000ea4000800017f */
[----:B--2---:R-:W-:Y:S05]  /*1e920*/  @!P0 BRA `(.L_x_706) ;  /* 0x00000024004c8947 */ /* 0x004fea0003800000 */
.L_x_807:
[----:B------:R-:W-:-:S07]  /*1e930*/  IMAD R7, R7, 0x8, R0 ;  /* 0x0000000807077824 */ /* 0x000fce00078e0200 */
.L_x_707:
[----:B---3--:R3:W4:Y:S02]  /*1e940*/  SYNCS.PHASECHK.TRANS64.TRYWAIT P0, [R7+URZ], R2 ;  /* 0x00000002070075a7 */ /* 0x008724000800017f */
[----:B----4-:R-:W-:Y:S05]  /*1e950*/  @!P0 NANOSLEEP.SYNCS 0x989680 ;  /* 0x009896800000895d */ /* 0x010fea0003900000 */
[----:B------:R-:W4:Y:S02]  /*1e960*/  @!P0 SYNCS.PHASECHK.TRANS64 P0, [R7+URZ], R2 ;  /* 0x00000002070085a7 */ /* 0x000f24000800007f */
[----:B----4-:R-:W-:Y:S05]  /*1e970*/  @!P0 BRA `(.L_x_707) ;  /* 0xfffffffc00f08947 */ /* 0x010fea000383ffff */
.L_x_408:
[----:B------:R-:W-:Y:S05]  /*1e980*/  BSYNC B9 ;  /* 0x0000000000097941 */ /* 0x000fea0003800000 */
.L_x_405:
[----:B------:R-:W-:Y:S05]  /*1e990*/  EXIT ;  /* 0x000000000000794d */ /* 0x000fea0003800000 */
.L_x_424:
[----:B0-----:R0:W1:Y:S02]  /*1e9a0*/  SYNCS.PHASECHK.TRANS64.TRYWAIT P5, [R21+URZ+0x31c90], R91 ;  /* 0x031c905b150075a7 */ /* 0x00106400080a017f */
[----:B-1----:R-:W-:Y:S05]  /*1e9b0*/  @!P5 NANOSLEEP.SYNCS 0x989680 ;  /* 0x009896800000d95d */ /* 0x002fea0003900000 */
[----:B------:R-:W1:Y:S02]  /*1e9c0*/  @!P5 SYNCS.PHASECHK.TRANS64 P5, [R21+URZ+0x31c90], R91 ;  /* 0x031c905b1500d5a7 */ /* 0x000e6400080a007f */
[----:B-1----:R-:W-:Y:S05]  /*1e9d0*/  @!P5 BRA `(.L_x_424) ;  /* 0xfffffffc00f0d947 */ /* 0x002fea000383ffff */
[----:B------:R-:W-:Y:S05]  /*1e9e0*/  BRA `(.L_x_708) ;  /* 0xfffffe4400dc7947 */ /* 0x000fea000383ffff */
.L_x_452:
[----:B0-----:R0:W1:Y:S02]  /*1e9f0*/  SYNCS.PHASECHK.TRANS64.TRYWAIT P5, [R21+URZ+0x31c90], R91 ;  /* 0x031c905b150075a7 */ /* 0x00106400080a017f */
[----:B-1----:R-:W-:Y:S05]  /*1ea00*/  @!P5 NANOSLEEP.SYNCS 0x989680 ;  /* 0x009896800000d95d */ /* 0x002fea0003900000 */
[----:B------:R-:W1:Y:S02]  /*1ea10*/  @!P5 SYNCS.PHASECHK.TRANS64 P5, [R21+URZ+0x31c90], R91 ;  /* 0x031c905b1500d5a7 */ /* 0x000e6400080a007f */
[----:B-1----:R-:W-:Y:S05]  /*1ea20*/  @!P5 BRA `(.L_x_452) ;  /* 0xfffffffc00f0d947 */ /* 0x002fea000383ffff */
[----:B------:R-:W-:Y:S05]  /*1ea30*/  BRA `(.L_x_709) ;  /* 0xfffffe6000487947 */ /* 0x000fea000383ffff */
.L_x_465:
[----:B0-----:R0:W1:Y:S02]  /*1ea40*/  SYNCS.PHASECHK.TRANS64.TRYWAIT P4, [R21+URZ+0x31c90], R91 ;  /* 0x031c905b150075a7 */ /* 0x001064000808017f */
[----:B-1----:R-:W-:Y:S05]  /*1ea50*/  @!P4 NANOSLEEP.SYNCS 0x989680 ;  /* 0x009896800000c95d */ /* 0x002fea0003900000 */
[----:B------:R-:W1:Y:S02]  /*1ea60*/  @!P4 SYNCS.PHASECHK.TRANS64 P4, [R21+URZ+0x31c90], R91 ;  /* 0x031c905b1500c5a7 */ /* 0x000e64000808007f */
[----:B-1----:R-:W-:Y:S05]  /*1ea70*/  @!P4 BRA `(.L_x_465) ;  /* 0xfffffffc00f0c947 */ /* 0x002fea000383ffff */
[----:B------:R-:W-:Y:S05]  /*1ea80*/  BRA `(.L_x_710) ;  /* 0xfffffe7800b87947 */ /* 0x000fea000383ffff */
.L_x_469:
[----:B--2---:R2:W3:Y:S02]  /*1ea90*/  SYNCS.PHASECHK.TRANS64.TRYWAIT P3, [R21+URZ+0x31cb0], R91 ;  /* 0x031cb05b150075a7 */ /* 0x0044e4000806017f */
[----:B---3--:R-:W-:Y:S05]  /*1eaa0*/  @!P3 NANOSLEEP.SYNCS 0x989680 ;  /* 0x009896800000b95d */ /* 0x008fea0003900000 */
[----:B------:R-:W3:Y:S02]  /*1eab0*/  @!P3 SYNCS.PHASECHK.TRANS64 P3, [R21+URZ+0x31cb0], R91 ;  /* 0x031cb05b1500b5a7 */ /* 0x000ee4000806007f */
[----:B---3--:R-:W-:Y:S05]  /*1eac0*/  @!P3 BRA `(.L_x_469) ;  /* 0xfffffffc00f0b947 */ /* 0x008fea000383ffff */
[----:B------:R-:W-:Y:S05]  /*1ead0*/  BRA `(.L_x_711) ;  /* 0xfffffe7c00507947 */ /* 0x000fea000383ffff */
.L_x_475:
[----:B------:R-:W1:Y:S01]  /*1eae0*/  S2R R4, SR_TID.X ;  /* 0x0000000000047919 */ /* 0x000e620000002100 */
[----:B------:R-:W-:Y:S01]  /*1eaf0*/  BSSY B0, `(.L_x_712) ;  /* 0x000000c000007945 */ /* 0x000fe20003800000 */
[----:B------:R-:W-:Y:S02]  /*1eb00*/  IMAD.MOV.U32 R12, RZ, RZ, RZ ;  /* 0x000000ffff0c7224 */ /* 0x000fe400078e00ff */
[----:B------:R-:W-:Y:S02]  /*1eb10*/  IMAD.MOV.U32 R11, RZ, RZ, 0x1f ;  /* 0x0000001fff0b7424 */ /* 0x000fe400078e00ff */
[----:B------:R-:W-:Y:S02]  /*1eb20*/  IMAD.MOV.U32 R15, RZ, RZ, -0x1 ;  /* 0xffffffffff0f7424 */ /* 0x000fe400078e00ff */
[----:B-1----:R-:W-:-:S05]  /*1eb30*/  VIADD R5, R4, 0xffffff80 ;  /* 0xffffff8004057836 */ /* 0x002fca0000000000 */
[----:B------:R-:W-:-:S04]  /*1eb40*/  SHF.R.S32.HI R4, RZ, 0x1f, R5 ;  /* 0x0000001fff047819 */ /* 0x000fc80000011405 */
[----:B------:R-:W-:-:S04]  /*1eb50*/  LEA.HI R4, R4, R5, RZ, 0x7 ;  /* 0x0000000504047211 */ /* 0x000fc800078f38ff */
[----:B------:R-:W-:-:S05]  /*1eb60*/  SHF.R.S32.HI R4, RZ, 0x7, R4 ;  /* 0x00000007ff047819 */ /* 0x000fca0000011404 */
[----:B------:R-:W-:-:S07]  /*1eb70*/  IMAD.MOV.U32 R13, RZ, RZ, R4 ;  /* 0x000000ffff0d7224 */ /* 0x000fce00078e0004 */
[----:B0----5:R-:W-:Y:S05]  /*1eb80*/  WARPSYNC.COLLECTIVE R15, `(.L_x_713) ;  /* 0x000000000f087348 */ /* 0x021fea0003c00000 */
[----:B------:R1:W2:Y:S02]  /*1eb90*/  SHFL.IDX P6, R14, R13, R12, R11 ;  /* 0x0000000c0d0e7389 */ /* 0x0002a400000c000b */
[----:B012--5:R-:W-:Y:S01]  /*1eba0*/  ENDCOLLECTIVE ;  /* 0x000000000000791b */ /* 0x027fe20003800000 */
.L_x_713:
[----:B------:R-:W-:Y:S05]  /*1ebb0*/  BSYNC B0 ;  /* 0x0000000000007941 */ /* 0x000fea0003800000 */
.L_x_712:
[----:B------:R0:W-:Y:S01]  /*1ebc0*/  STL [R1+0x78], R14 ;  /* 0x0000780e01007387 */ /* 0x0001e20000100800 */
[----:B------:R-:W-:Y:S05]  /*1ebd0*/  BRA `(.L_x_714) ;  /* 0xfffffe8000a87947 */ /* 0x000fea000383ffff */
.L_x_486:
[----:B------:R-:W-:Y:S01]  /*1ebe0*/  BSSY B1, `(.L_x_715) ;  /* 0x0000008000017945 */ /* 0x000fe20003800000 */
[----:B------:R-:W-:Y:S01]  /*1ebf0*/  IMAD.MOV.U32 R13, RZ, RZ, R25 ;  /* 0x000000ffff0d7224 */ /* 0x000fe200078e0019 */
[----:B------:R-:W-:Y:S01]  /*1ec00*/  MOV R11, 0x1e1f ;  /* 0x00001e1f000b7802 */ /* 0x000fe20000000f00 */
[----:B------:R-:W-:Y:S02]  /*1ec10*/  IMAD.MOV.U32 R12, RZ, RZ, RZ ;  /* 0x000000ffff0c7224 */ /* 0x000fe400078e00ff */
[----:B------:R-:W-:-:S07]  /*1ec20*/  IMAD.MOV.U32 R15, RZ, RZ, -0x1 ;  /* 0xffffffffff0f7424 */ /* 0x000fce00078e00ff */
[----:B0-----:R-:W-:Y:S05]  /*1ec30*/  WARPSYNC.COLLECTIVE R15, `(.L_x_716) ;  /* 0x000000000f087348 */ /* 0x001fea0003c00000 */
[----:B0-----:R0:W1:Y:S02]  /*1ec40*/  SHFL.IDX P6, R14, R13, R12, R11 ;  /* 0x0000000c0d0e7389 */ /* 0x00106400000c000b */
[----:B01----:R-:W-:Y:S01]  /*1ec50*/  ENDCOLLECTIVE ;  /* 0x000000000000791b */ /* 0x003fe20003800000 */
.L_x_716:
[----:B------:R-:W-:Y:S05]  /*1ec60*/  BSYNC B1 ;  /* 0x0000000000017941 */ /* 0x000fea0003800000 */
.L_x_715:
[----:B------:R-:W-:Y:S02]  /*1ec70*/  IMAD.MOV.U32 R13, RZ, RZ, R24 ;  /* 0x000000ffff0d7224 */ /* 0x000fe400078e0018 */
[----:B------:R-:W-:Y:S02]  /*1ec80*/  IMAD.MOV.U32 R12, RZ, RZ, RZ ;  /* 0x000000ffff0c7224 */ /* 0x000fe400078e00ff */
[----:B------:R-:W-:Y:S02]  /*1ec90*/  IMAD.MOV.U32 R11, RZ, RZ, 0x1e1f ;  /* 0x00001e1fff0b7424 */ /* 0x000fe400078e00ff */
[----:B------:R-:W-:Y:S02]  /*1eca0*/  IMAD.MOV.U32 R15, RZ, RZ, -0x1 ;  /* 0xffffffffff0f7424 */ /* 0x000fe400078e00ff */
[----:B------:R-:W-:-:S07]  /*1ecb0*/  IMAD.MOV.U32 R3, RZ, RZ, R14 ;  /* 0x000000ffff037224 */ /* 0x000fce00078e000e */
[----:B------:R-:W-:Y:S05]  /*1ecc0*/  WARPSYNC.COLLECTIVE R15, `(.L_x_717) ;  /* 0x000000000f087348 */ /* 0x000fea0003c00000 */
[----:B------:R0:W1:Y:S02]  /*1ecd0*/  SHFL.IDX P6, R14, R13, R12, R11 ;  /* 0x0000000c0d0e7389 */ /* 0x00006400000c000b */
[----:B01----:R-:W-:Y:S01]  /*1ece0*/  ENDCOLLECTIVE ;  /* 0x000000000000791b */ /* 0x003fe20003800000 */
.L_x_717:
[----:B------:R-:W-:Y:S02]  /*1ecf0*/  IMAD.MOV.U32 R13, RZ, RZ, R27 ;  /* 0x000000ffff0d7224 */ /* 0x000fe400078e001b */
[----:B------:R-:W-:-:S07]  /*1ed00*/  IMAD.MOV.U32 R0, RZ, RZ, R14 ;  /* 0x000000ffff007224 */ /* 0x000fce00078e000e */
[----:B------:R-:W-:Y:S05]  /*1ed10*/  WARPSYNC.COLLECTIVE R15, `(.L_x_718) ;  /* 0x000000000f087348 */ /* 0x000fea0003c00000 */
[----:B------:R0:W1:Y:S02]  /*1ed20*/  SHFL.IDX P6, R14, R13, R12, R11 ;  /* 0x0000000c0d0e7389 */ /* 0x00006400000c000b */
[----:B01----:R-:W-:Y:S01]  /*1ed30*/  ENDCOLLECTIVE ;  /* 0x000000000000791b */ /* 0x003fe20003800000 */
.L_x_718:
[----:B------:R-:W-:Y:S02]  /*1ed40*/  IMAD.MOV.U32 R13, RZ, RZ, R26 ;  /* 0x000000ffff0d7224 */ /* 0x000fe400078e001a */
[----:B------:R-:W-:-:S07]  /*1ed50*/  IMAD.MOV.U32 R5, RZ, RZ, R14 ;  /* 0x000000ffff057224 */ /* 0x000fce00078e000e */
[----:B------:R-:W-:Y:S05]  /*1ed60*/  WARPSYNC.COLLECTIVE R15, `(.L_x_719) ;  /* 0x000000000f087348 */ /* 0x000fea0003c00000 */
[----:B------:R0:W1:Y:S02]  /*1ed70*/  SHFL.IDX P6, R14, R13, R12, R11 ;  /* 0x0000000c0d0e7389 */ /* 0x00006400000c000b */
[----:B01----:R-:W-:Y:S01]  /*1ed80*/  ENDCOLLECTIVE ;  /* 0x000000000000791b */ /* 0x003fe20003800000 */
.L_x_719:
[----:B------:R-:W-:Y:S05]  /*1ed90*/  BRA `(.L_x_720) ;  /* 0xfffffe8400b47947 */ /* 0x000fea000383ffff */
.L_x_490:
[----:B0-----:R0:W1:Y:S02]  /*1eda0*/  SYNCS.PHASECHK.TRANS64.TRYWAIT P1, [R16+URZ+0x31c00], R3 ;  /* 0x031c0003100075a7 */ /* 0x001064000802017f */
[----:B-1----:R-:W-:Y:S05]  /*1edb0*/  @!P1 NANOSLEEP.SYNCS 0x989680 ;  /* 0x009896800000995d */ /* 0x002fea0003900000 */
[----:B------:R-:W1:Y:S02]  /*1edc0*/  @!P1 SYNCS.PHASECHK.TRANS64 P1, [R16+URZ+0x31c00], R3 ;  /* 0x031c0003100095a7 */ /* 0x000e64000802007f */
[----:B-1----:R-:W-:Y:S05]  /*1edd0*/  @!P1 BRA `(.L_x_490) ;  /* 0xfffffffc00f09947 */ /* 0x002fea000383ffff */
[----:B------:R-:W-:Y:S05]  /*1ede0*/  BRA `(.L_x_721) ;  /* 0xfffffe8c00e87947 */ /* 0x000fea000383ffff */
.L_x_502:
[----:B------:R-:W-:Y:S01]  /*1edf0*/  BSSY B1, `(.L_x_722) ;  /* 0x0000008000017945 */ /* 0x000fe20003800000 */
[----:B------:R-:W-:Y:S02]  /*1ee00*/  IMAD.MOV.U32 R13, RZ, RZ, R25 ;  /* 0x000000ffff0d7224 */ /* 0x000fe400078e0019 */
[----:B------:R-:W-:Y:S02]  /*1ee10*/  IMAD.MOV.U32 R12, RZ, RZ, RZ ;  /* 0x000000ffff0c7224 */ /* 0x000fe400078e00ff */
[----:B------:R-:W-:Y:S02]  /*1ee20*/  IMAD.MOV.U32 R11, RZ, RZ, 0x1e1f ;  /* 0x00001e1fff0b7424 */ /* 0x000fe400078e00ff */
[----:B------:R-:W-:-:S07]  /*1ee30*/  IMAD.MOV.U32 R15, RZ, RZ, -0x1 ;  /* 0xffffffffff0f7424 */ /* 0x000fce00078e00ff */
[----:B0-----:R-:W-:Y:S05]  /*1ee40*/  WARPSYNC.COLLECTIVE R15, `(.L_x_723) ;  /* 0x000000000f087348 */ /* 0x001fea0003c00000 */
[----:B0-----:R0:W1:Y:S02]  /*1ee50*/  SHFL.IDX P6, R14, R13, R12, R11 ;  /* 0x0000000c0d0e7389 */ /* 0x00106400000c000b */
[----:B01----:R-:W-:Y:S01]  /*1ee60*/  ENDCOLLECTIVE ;  /* 0x000000000000791b */ /* 0x003fe20003800000 */
.L_x_723:
[----:B------:R-:W-:Y:S05]  /*1ee70*/  BSYNC B1 ;  /* 0x0000000000017941 */ /* 0x000fea0003800000 */
.L_x_722:
[----:B------:R-:W-:Y:S01]  /*1ee80*/  IMAD.MOV.U32 R13, RZ, RZ, R24 ;  /* 0x000000ffff0d7224 */ /* 0x000fe200078e0018 */
[----:B------:R-:W-:Y:S01]  /*1ee90*/  MOV R11, 0x1e1f ;  /* 0x00001e1f000b7802 */ /* 0x000fe20000000f00 */
[----:B------:R-:W-:Y:S02]  /*1eea0*/  IMAD.MOV.U32 R12, RZ, RZ, RZ ;  /* 0x000000ffff0c7224 */ /* 0x000fe400078e00ff */
[----:B------:R-:W-:Y:S02]  /*1eeb0*/  IMAD.MOV.U32 R15, RZ, RZ, -0x1 ;  /* 0xffffffffff0f7424 */ /* 0x000fe400078e00ff */
[----:B------:R-:W-:-:S07]  /*1eec0*/  IMAD.MOV.U32 R3, RZ, RZ, R14 ;  /* 0x000000ffff037224 */ /* 0x000fce00078e000e */
[----:B------:R-:W-:Y:S05]  /*1eed0*/  WARPSYNC.COLLECTIVE R15, `(.L_x_724) ;  /* 0x000000000f087348 */ /* 0x000fea0003c00000 */
[----:B------:R0:W1:Y:S02]  /*1eee0*/  SHFL.IDX P6, R14, R13, R12, R11 ;  /* 0x0000000c0d0e7389 */ /* 0x00006400000c000b */
[----:B01----:R-:W-:Y:S01]  /*1eef0*/  ENDCOLLECTIVE ;  /* 0x000000000000791b */ /* 0x003fe20003800000 */
.L_x_724:
[----:B------:R-:W-:Y:S02]  /*1ef00*/  IMAD.MOV.U32 R21, RZ, RZ, R3 ;  /* 0x000000ffff157224 */ /* 0x000fe400078e0003 */
[----:B------:R-:W-:Y:S02]  /*1ef10*/  IMAD.MOV.U32 R13, RZ, RZ, R27 ;  /* 0x000000ffff0d7224 */ /* 0x000fe400078e001b */
[----:B------:R-:W-:-:S07]  /*1ef20*/  IMAD.MOV.U32 R0, RZ, RZ, R14 ;  /* 0x000000ffff007224 */ /* 0x000fce00078e000e */
[----:B------:R-:W-:Y:S05]  /*1ef30*/  WARPSYNC.COLLECTIVE R15, `(.L_x_725) ;  /* 0x000000000f087348 */ /* 0x000fea0003c00000 */
[----:B------:R0:W1:Y:S02]  /*1ef40*/  SHFL.IDX P6, R14, R13, R12, R11 ;  /* 0x0000000c0d0e7389 */ /* 0x00006400000c000b */
[----:B01----:R-:W-:Y:S01]  /*1ef50*/  ENDCOLLECTIVE ;  /* 0x000000000000791b */ /* 0x003fe20003800000 */
.L_x_725:
[----:B------:R-:W-:Y:S02]  /*1ef60*/  IMAD.MOV.U32 R20, RZ, RZ, R0 ;  /* 0x000000ffff147224 */ /* 0x000fe400078e0000 */
[----:B------:R-:W-:Y:S02]  /*1ef70*/  IMAD.MOV.U32 R13, RZ, RZ, R26 ;  /* 0x000000ffff0d7224 */ /* 0x000fe400078e001a */
[----:B------:R-:W-:-:S07]  /*1ef80*/  IMAD.MOV.U32 R5, RZ, RZ, R14 ;  /* 0x000000ffff057224 */ /* 0x000fce00078e000e */
[----:B------:R-:W-:Y:S05]  /*1ef90*/  WARPSYNC.COLLECTIVE R15, `(.L_x_726) ;  /* 0x000000000f087348 */ /* 0x000fea0003c00000 */
[----:B------:R0:W1:Y:S02]  /*1efa0*/  SHFL.IDX P6, R14, R13, R12, R11 ;  /* 0x0000000c0d0e7389 */ /* 0x00006400000c000b */
[----:B01----:R-:W-:Y:S01]  /*1efb0*/  ENDCOLLECTIVE ;  /* 0x000000000000791b */ /* 0x003fe20003800000 */
.L_x_726:
[----:B------:R-:W-:Y:S05]  /*1efc0*/  BRA `(.L_x_727) ;  /* 0xfffffea0001c7947 */ /* 0x000fea000383ffff */
.L_x_506:
[----:B0-----:R0:W1:Y:S02]  /*1efd0*/  SYNCS.PHASECHK.TRANS64.TRYWAIT P1, [R16+URZ+0x31c00], R3 ;  /* 0x031c0003100075a7 */ /* 0x001064000802017f */
[----:B-1----:R-:W-:Y:S05]  /*1efe0*/  @!P1 NANOSLEEP.SYNCS 0x989680 ;  /* 0x009896800000995d */ /* 0x002fea0003900000 */
[----:B------:R-:W1:Y:S02]  /*1eff0*/  @!P1 SYNCS.PHASECHK.TRANS64 P1, [R16+URZ+0x31c00], R3 ;  /* 0x031c0003100095a7 */ /* 0x000e64000802007f */
[----:B-1----:R-:W-:Y:S05]  /*1f000*/  @!P1 BRA `(.L_x_506) ;  /* 0xfffffffc00f09947 */ /* 0x002fea000383ffff */
[----:B------:R-:W-:Y:S05]  /*1f010*/  BRA `(.L_x_728) ;  /* 0xfffffea400b87947 */ /* 0x000fea000383ffff */
.L_x_514:
[----:B-1----:R1:W3:Y:S02]  /*1f020*/  SYNCS.PHASECHK.TRANS64.TRYWAIT P1, [R0+URZ+0x31c30], R5 ;  /* 0x031c3005000075a7 */ /* 0x0022e4000802017f */
[----:B---3--:R-:W-:Y:S05]  /*1f030*/  @!P1 NANOSLEEP.SYNCS 0x989680 ;  /* 0x009896800000995d */ /* 0x008fea0003900000 */
[----:B------:R-:W3:Y:S02]  /*1f040*/  @!P1 SYNCS.PHASECHK.TRANS64 P1, [R0+URZ+0x31c30], R5 ;  /* 0x031c3005000095a7 */ /* 0x000ee4000802007f */
[----:B---3--:R-:W-:Y:S05]  /*1f050*/  @!P1 BRA `(.L_x_514) ;  /* 0xfffffffc00f09947 */ /* 0x008fea000383ffff */
[----:B------:R-:W-:Y:S05]  /*1f060*/  BRA `(.L_x_513) ;  /* 0xfffffeb800fc7947 */ /* 0x000fea000383ffff */
.L_x_520:
[----:B-1----:R1:W2:Y:S02]  /*1f070*/  SYNCS.PHASECHK.TRANS64.TRYWAIT P3, [R14+URZ+0x31c30], R15 ;  /* 0x031c300f0e0075a7 */ /* 0x0022a4000806017f */
[----:B--2---:R-:W-:Y:S05]  /*1f080*/  @!P3 NANOSLEEP.SYNCS 0x989680 ;  /* 0x009896800000b95d */ /* 0x004fea0003900000 */
[----:B------:R-:W2:Y:S02]  /*1f090*/  @!P3 SYNCS.PHASECHK.TRANS64 P3, [R14+URZ+0x31c30], R15 ;  /* 0x031c300f0e00b5a7 */ /* 0x000ea4000806007f */
[----:B--2---:R-:W-:Y:S05]  /*1f0a0*/  @!P3 BRA `(.L_x_520) ;  /* 0xfffffffc00f0b947 */ /* 0x004fea000383ffff */
[----:B------:R-:W-:Y:S05]  /*1f0b0*/  BRA `(.L_x_519) ;  /* 0xffffff0400dc7947 */ /* 0x000fea000383ffff */
.L_x_524:
[----:B-1----:R1:W2:Y:S02]  /*1f0c0*/  SYNCS.PHASECHK.TRANS64.TRYWAIT P2, [R15+URZ+0x31c50], R14 ;  /* 0x031c500e0f0075a7 */ /* 0x0022a4000804017f */
[----:B--2---:R-:W-:Y:S05]  /*1f0d0*/  @!P2 NANOSLEEP.SYNCS 0x989680 ;  /* 0x009896800000a95d */ /* 0x004fea0003900000 */
[----:B------:R-:W2:Y:S02]  /*1f0e0*/  @!P2 SYNCS.PHASECHK.TRANS64 P2, [R15+URZ+0x31c50], R14 ;  /* 0x031c500e0f00a5a7 */ /* 0x000ea4000804007f */
[----:B--2---:R-:W-:Y:S05]  /*1f0f0*/  @!P2 BRA `(.L_x_524) ;  /* 0xfffffffc00f0a947 */ /* 0x004fea000383ffff */
[----:B------:R-:W-:Y:S05]  /*1f100*/  BRA `(.L_x_521) ;  /* 0xffffff2c00407947 */ /* 0x000fea000383ffff */
.L_x_529:
[----:B--2---:R2:W3:Y:S02]  /*1f110*/  SYNCS.PHASECHK.TRANS64.TRYWAIT P0, [R9+URZ+0x31c50], R0 ;  /* 0x031c5000090075a7 */ /* 0x0044e4000800017f */
[----:B---3--:R-:W-:Y:S05]  /*1f120*/  @!P0 NANOSLEEP.SYNCS 0x989680 ;  /* 0x009896800000895d */ /* 0x008fea0003900000 */
[----:B------:R-:W3:Y:S02]  /*1f130*/  @!P0 SYNCS.PHASECHK.TRANS64 P0, [R9+URZ+0x31c50], R0 ;  /* 0x031c5000090085a7 */ /* 0x000ee4000800007f */
[----:B---3--:R-:W-:Y:S05]  /*1f140*/  @!P0 BRA `(.L_x_529) ;  /* 0xfffffffc00f08947 */ /* 0x008fea000383ffff */
[----:B------:R-:W-:Y:S05]  /*1f150*/  BRA `(.L_x_528) ;  /* 0xffffff5800707947 */ /* 0x000fea000383ffff */
.L_x_539:
[----:B------:R-:W-:Y:S02]  /*1f160*/  IMAD.MOV.U32 R13, RZ, RZ, R2 ;  /* 0x000000ffff0d7224 */ /* 0x000fe400078e0002 */
[----:B------:R-:W-:Y:S02]  /*1f170*/  IMAD.MOV.U32 R12, RZ, RZ, RZ ;  /* 0x000000ffff0c7224 */ /* 0x000fe400078e00ff */
[----:B------:R-:W-:Y:S02]  /*1f180*/  IMAD.MOV.U32 R11, RZ, RZ, 0x1c1f ;  /* 0x00001c1fff0b7424 */ /* 0x000fe400078e00ff */
[----:B------:R-:W-:-:S07]  /*1f190*/  IMAD.MOV.U32 R15, RZ, RZ, -0x1 ;  /* 0xffffffffff0f7424 */ /* 0x000fce00078e00ff */
[----:B0-----:R-:W-:Y:S05]  /*1f1a0*/  WARPSYNC.COLLECTIVE R15, `(.L_x_729) ;  /* 0x000000000f087348 */ /* 0x001fea0003c00000 */
[----:B------:R1:W2:Y:S02]  /*1f1b0*/  SHFL.IDX P6, R14, R13, R12, R11 ;  /* 0x0000000c0d0e7389 */ /* 0x0002a400000c000b */
[----:B012---:R-:W-:Y:S01]  /*1f1c0*/  ENDCOLLECTIVE ;  /* 0x000000000000791b */ /* 0x007fe20003800000 */
.L_x_729:
[----:B------:R-:W-:Y:S02]  /*1f1d0*/  IMAD.MOV.U32 R13, RZ, RZ, R0 ;  /* 0x000000ffff0d7224 */ /* 0x000fe400078e0000 */
[----:B------:R-:W-:-:S07]  /*1f1e0*/  IMAD.MOV.U32 R3, RZ, RZ, R14 ;  /* 0x000000ffff037224 */ /* 0x000fce00078e000e */
[----:B------:R-:W-:Y:S05]  /*1f1f0*/  WARPSYNC.COLLECTIVE R15, `(.L_x_730) ;  /* 0x000000000f087348 */ /* 0x000fea0003c00000 */
[----:B------:R0:W1:Y:S02]  /*1f200*/  SHFL.IDX P6, R14, R13, R12, R11 ;  /* 0x0000000c0d0e7389 */ /* 0x00006400000c000b */
[----:B01----:R-:W-:Y:S01]  /*1f210*/  ENDCOLLECTIVE ;  /* 0x000000000000791b */ /* 0x003fe20003800000 */
.L_x_730:
[----:B------:R-:W-:Y:S05]  /*1f220*/  BRA `(.L_x_731) ;  /* 0xffffff7c00ac7947 */ /* 0x000fea000383ffff */
.L_x_542:
[----:B------:R-:W-:Y:S01]  /*1f230*/  BSSY B1, `(.L_x_732) ;  /* 0x0000008000017945 */ /* 0x000fe20003800000 */
[----:B------:R-:W-:Y:S02]  /*1f240*/  IMAD.MOV.U32 R13, RZ, RZ, R2 ;  /* 0x000000ffff0d7224 */ /* 0x000fe400078e0002 */
[----:B------:R-:W-:Y:S02]  /*1f250*/  IMAD.MOV.U32 R12, RZ, RZ, 0x1 ;  /* 0x00000001ff0c7424 */ /* 0x000fe400078e00ff */
[----:B----4-:R-:W-:Y:S02]  /*1f260*/  IMAD.MOV.U32 R11, RZ, RZ, 0x1c1f ;  /* 0x00001c1fff0b7424 */ /* 0x010fe400078e00ff */
[----:B------:R-:W-:-:S07]  /*1f270*/  IMAD.MOV.U32 R15, RZ, RZ, -0x1 ;  /* 0xffffffffff0f7424 */ /* 0x000fce00078e00ff */
[----:B0123--:R-:W-:Y:S05]  /*1f280*/  WARPSYNC.COLLECTIVE R15, `(.L_x_733) ;  /* 0x000000000f087348 */ /* 0x00ffea0003c00000 */
[----:B---3--:R3:W4:Y:S02]  /*1f290*/  SHFL.IDX P6, R14, R13, R12, R11 ;  /* 0x0000000c0d0e7389 */ /* 0x00872400000c000b */
[----:B01234-:R-:W-:Y:S01]  /*1f2a0*/  ENDCOLLECTIVE ;  /* 0x000000000000791b */ /* 0x01ffe20003800000 */
.L_x_733:
[----:B------:R-:W-:Y:S05]  /*1f2b0*/  BSYNC B1 ;  /* 0x0000000000017941 */ /* 0x000fea0003800000 */
.L_x_732:
[----:B------:R-:W-:Y:S01]  /*1f2c0*/  IMAD.MOV.U32 R13, RZ, RZ, R0 ;  /* 0x000000ffff0d7224 */ /* 0x000fe200078e0000 */
[----:B------:R-:W-:Y:S01]  /*1f2d0*/  MOV R3, R14 ;  /* 0x0000000e00037202 */ /* 0x000fe20000000f00 */
[----:B------:R-:W-:Y:S02]  /*1f2e0*/  IMAD.MOV.U32 R12, RZ, RZ, 0x1 ;  /* 0x00000001ff0c7424 */ /* 0x000fe400078e00ff */
[----:B------:R-:W-:Y:S02]  /*1f2f0*/  IMAD.MOV.U32 R11, RZ, RZ, 0x1c1f ;  /* 0x00001c1fff0b7424 */ /* 0x000fe400078e00ff */
[----:B------:R-:W-:-:S07]  /*1f300*/  IMAD.MOV.U32 R15, RZ, RZ, -0x1 ;  /* 0xffffffffff0f7424 */ /* 0x000fce00078e00ff */
[----:B------:R-:W-:Y:S05]  /*1f310*/  WARPSYNC.COLLECTIVE R15, `(.L_x_734) ;  /* 0x000000000f087348 */ /* 0x000fea0003c00000 */
[----:B------:R0:W1:Y:S02]  /*1f320*/  SHFL.IDX P6, R14, R13, R12, R11 ;  /* 0x0000000c0d0e7389 */ /* 0x00006400000c000b */
[----:B01----:R-:W-:Y:S01]  /*1f330*/  ENDCOLLECTIVE ;  /* 0x000000000000791b */ /* 0x003fe20003800000 */
.L_x_734:
[----:B------:R-:W-:Y:S05]  /*1f340*/  BRA `(.L_x_735) ;  /* 0xffffff7c00c07947 */ /* 0x000fea000383ffff */
.L_x_559:
        /* <DEDUP_REMOVED lines=11> */
.L_x_737:
[----:B------:R-:W-:Y:S05]  /*1f400*/  BSYNC B1 ;  /* 0x0000000000017941 */ /* 0x000fea0003800000 */
.L_x_736:
[----:B------:R-:W-:Y:S05]  /*1f410*/  BRA `(.L_x_738) ;  /* 0xffffff9000747947 */ /* 0x000fea000383ffff */
.L_x_561:
[----:B------:R-:W-:Y:S01]  /*1f420*/  BSSY B1, `(.L_x_739) ;  /* 0x0000006000017945 */ /* 0x000fe20003800000 */
[----:B------:R-:W-:-:S07]  /*1f430*/  IMAD.MOV.U32 R15, RZ, RZ, -0x1 ;  /* 0xffffffffff0f7424 */ /* 0x000fce00078e00ff */
[----:B0-----:R-:W-:Y:S05]  /*1f440*/  WARPSYNC.COLLECTIVE R15, `(.L_x_740) ;  /* 0x000000000f0c7348 */ /* 0x001fea0003c00000 */
[----:B------:R-:W-:Y:S02]  /*1f450*/  ELECT P6, UR62, PT ;  /* 0x00000000003e782f */ /* 0x000fe400038c0000 */
[----:B------:R-:W-:Y:S01]  /*1f460*/  MOV R14, UR62 ;  /* 0x0000003e000e7c02 */ /* 0x000fe20008000f00 */
[----:B0-----:R-:W-:Y:S10]  /*1f470*/  ENDCOLLECTIVE ;  /* 0x000000000000791b */ /* 0x001ff40003800000 */
.L_x_740:
[----:B------:R-:W-:Y:S05]  /*1f480*/  BSYNC B1 ;  /* 0x0000000000017941 */ /* 0x000fea0003800000 */
.L_x_739:
[----:B------:R-:W-:Y:S05]  /*1f490*/  BRA `(.L_x_560) ;  /* 0xffffff90006c7947 */ /* 0x000fea000383ffff */
.L_x_563:
[----:B0-----:R0:W1:Y:S02]  /*1f4a0*/  SYNCS.PHASECHK.TRANS64.TRYWAIT P0, [R22+URZ+0x31c20], R5 ;  /* 0x031c2005160075a7 */ /* 0x001064000800017f */
[----:B-1----:R-:W-:Y:S05]  /*1f4b0*/  @!P0 NANOSLEEP.SYNCS 0x989680 ;  /* 0x009896800000895d */ /* 0x002fea0003900000 */
[----:B------:R-:W1:Y:S02]  /*1f4c0*/  @!P0 SYNCS.PHASECHK.TRANS64 P0, [R22+URZ+0x31c20], R5 ;  /* 0x031c2005160085a7 */ /* 0x000e64000800007f */
[----:B-1----:R-:W-:Y:S05]  /*1f4d0*/  @!P0 BRA `(.L_x_563) ;  /* 0xfffffffc00f08947 */ /* 0x002fea000383ffff */
[----:B------:R-:W-:Y:S05]  /*1f4e0*/  BRA `(.L_x_741) ;  /* 0xffffff90007c7947 */ /* 0x000fea000383ffff */
.L_x_567:
[----:B-1----:R1:W2:Y:S02]  /*1f4f0*/  SYNCS.PHASECHK.TRANS64.TRYWAIT P0, [R8+URZ+0x31ca0], R10 ;  /* 0x031ca00a080075a7 */ /* 0x0022a4000800017f */
[----:B--2---:R-:W-:Y:S05]  /*1f500*/  @!P0 NANOSLEEP.SYNCS 0x989680 ;  /* 0x009896800000895d */ /* 0x004fea0003900000 */
[----:B------:R-:W2:Y:S02]  /*1f510*/  @!P0 SYNCS.PHASECHK.TRANS64 P0, [R8+URZ+0x31ca0], R10 ;  /* 0x031ca00a080085a7 */ /* 0x000ea4000800007f */
[----:B--2---:R-:W-:Y:S05]  /*1f520*/  @!P0 BRA `(.L_x_567) ;  /* 0xfffffffc00f08947 */ /* 0x004fea000383ffff */
[----:B------:R-:W-:Y:S05]  /*1f530*/  BRA `(.L_x_742) ;  /* 0xffffff9000987947 */ /* 0x000fea000383ffff */
.L_x_574:
[----:B0-----:R0:W2:Y:S02]  /*1f540*/  SYNCS.PHASECHK.TRANS64.TRYWAIT P0, [R8+URZ+0x31cc0], R10 ;  /* 0x031cc00a080075a7 */ /* 0x0010a4000800017f */
[----:B--2---:R-:W-:Y:S05]  /*1f550*/  @!P0 NANOSLEEP.SYNCS 0x989680 ;  /* 0x009896800000895d */ /* 0x004fea0003900000 */
[----:B------:R-:W2:Y:S02]  /*1f560*/  @!P0 SYNCS.PHASECHK.TRANS64 P0, [R8+URZ+0x31cc0], R10 ;  /* 0x031cc00a080085a7 */ /* 0x000ea4000800007f */
[----:B--2---:R-:W-:Y:S05]  /*1f570*/  @!P0 BRA `(.L_x_574) ;  /* 0xfffffffc00f08947 */ /* 0x004fea000383ffff */
[----:B------:R-:W-:Y:S05]  /*1f580*/  BRA `(.L_x_743) ;  /* 0xffffff9400947947 */ /* 0x000fea000383ffff */
.L_x_583:
[----:B0-----:R0:W1:Y:S02]  /*1f590*/  SYNCS.PHASECHK.TRANS64.TRYWAIT P1, [R8+URZ+0x31ca0], R7 ;  /* 0x031ca007080075a7 */ /* 0x001064000802017f */
[----:B-1----:R-:W-:Y:S05]  /*1f5a0*/  @!P1 NANOSLEEP.SYNCS 0x989680 ;  /* 0x009896800000995d */ /* 0x002fea0003900000 */
[----:B------:R-:W1:Y:S02]  /*1f5b0*/  @!P1 SYNCS.PHASECHK.TRANS64 P1, [R8+URZ+0x31ca0], R7 ;  /* 0x031ca007080095a7 */ /* 0x000e64000802007f */
[----:B-1----:R-:W-:Y:S05]  /*1f5c0*/  @!P1 BRA `(.L_x_583) ;  /* 0xfffffffc00f09947 */ /* 0x002fea000383ffff */
[----:B------:R-:W-:Y:S05]  /*1f5d0*/  BRA `(.L_x_744) ;  /* 0xffffff9800d47947 */ /* 0x000fea000383ffff */
.L_x_590:
[----:B-1----:R1:W2:Y:S02]  /*1f5e0*/  SYNCS.PHASECHK.TRANS64.TRYWAIT P1, [R8+URZ+0x31cc0], R7 ;  /* 0x031cc007080075a7 */ /* 0x0022a4000802017f */
[----:B--2---:R-:W-:Y:S05]  /*1f5f0*/  @!P1 NANOSLEEP.SYNCS 0x989680 ;  /* 0x009896800000995d */ /* 0x004fea0003900000 */
[----:B------:R-:W2:Y:S02]  /*1f600*/  @!P1 SYNCS.PHASECHK.TRANS64 P1, [R8+URZ+0x31cc0], R7 ;  /* 0x031cc007080095a7 */ /* 0x000ea4000802007f */
[----:B--2---:R-:W-:Y:S05]  /*1f610*/  @!P1 BRA `(.L_x_590) ;  /* 0xfffffffc00f09947 */ /* 0x004fea000383ffff */
[----:B------:R-:W-:Y:S05]  /*1f620*/  BRA `(.L_x_745) ;  /* 0xffffff9c00cc7947 */ /* 0x000fea000383ffff */
.L_x_605:
        /* <DEDUP_REMOVED lines=8> */
[----:B0--3--:R-:W-:Y:S05]  /*1f6b0*/  WARPSYNC.COLLECTIVE R15, `(.L_x_747) ;  /* 0x000000000f087348 */ /* 0x009fea0003c00000 */
[----:B------:R1:W2:Y:S02]  /*1f6c0*/  SHFL.IDX P6, R14, R13, R12, R11 ;  /* 0x0000000c0d0e7389 */ /* 0x0002a400000c000b */
[----:B0123--:R-:W-:Y:S01]  /*1f6d0*/  ENDCOLLECTIVE ;  /* 0x000000000000791b */ /* 0x00ffe20003800000 */
.L_x_747:
[----:B------:R-:W-:Y:S05]  /*1f6e0*/  BSYNC B0 ;  /* 0x0000000000007941 */ /* 0x000fea0003800000 */
.L_x_746:
[----:B------:R-:W-:Y:S05]  /*1f6f0*/  BRA `(.L_x_748) ;  /* 0xffffffa8005c7947 */ /* 0x000fea000383ffff */
.L_x_607:
[----:B------:R-:W-:Y:S01]  /*1f700*/  BSSY B0, `(.L_x_749) ;  /* 0x0000006000007945 */ /* 0x000fe20003800000 */
[----:B------:R-:W-:-:S07]  /*1f710*/  IMAD.MOV.U32 R15, RZ, RZ, -0x1 ;  /* 0xffffffffff0f7424 */ /* 0x000fce00078e00ff */
[----:B01-3--:R-:W-:Y:S05]  /*1f720*/  WARPSYNC.COLLECTIVE R15, `(.L_x_750) ;  /* 0x000000000f0c7348 */ /* 0x00bfea0003c00000 */
[----:B------:R-:W-:Y:S02]  /*1f730*/  ELECT P6, UR62, PT ;  /* 0x00000000003e782f */ /* 0x000fe400038c0000 */
[----:B------:R-:W-:Y:S01]  /*1f740*/  MOV R14, UR62 ;  /* 0x0000003e000e7c02 */ /* 0x000fe20008000f00 */
[----:B01-3--:R-:W-:Y:S10]  /*1f750*/  ENDCOLLECTIVE ;  /* 0x000000000000791b */ /* 0x00bff40003800000 */
.L_x_750:
[----:B------:R-:W-:Y:S05]  /*1f760*/  BSYNC B0 ;  /* 0x0000000000007941 */ /* 0x000fea0003800000 */
.L_x_749:
[----:B------:R-:W-:Y:S05]  /*1f770*/  BRA `(.L_x_751) ;  /* 0xffffffa800647947 */ /* 0x000fea000383ffff */
.L_x_609:
[----:B-1----:R1:W2:Y:S02]  /*1f780*/  SYNCS.PHASECHK.TRANS64.TRYWAIT P0, [R0+URZ+0x31c40], R2 ;  /* 0x031c4002000075a7 */ /* 0x0022a4000800017f */
[----:B--2---:R-:W-:Y:S05]  /*1f790*/  @!P0 NANOSLEEP.SYNCS 0x989680 ;  /* 0x009896800000895d */ /* 0x004fea0003900000 */
[----:B------:R-:W2:Y:S02]  /*1f7a0*/  @!P0 SYNCS.PHASECHK.TRANS64 P0, [R0+URZ+0x31c40], R2 ;  /* 0x031c4002000085a7 */ /* 0x000ea4000800007f */
[----:B--2---:R-:W-:Y:S05]  /*1f7b0*/  @!P0 BRA `(.L_x_609) ;  /* 0xfffffffc00f08947 */ /* 0x004fea000383ffff */
[----:B------:R-:W-:Y:S05]  /*1f7c0*/  BRA `(.L_x_752) ;  /* 0xffffffa800bc7947 */ /* 0x000fea000383ffff */
.L_x_613:
[----:B------:R-:W2:Y:S01]  /*1f7d0*/  LDL.LU R11, [R1+0x34] ;  /* 0x00003400010b7983 */ /* 0x000ea20000300800 */
[----:B------:R-:W-:Y:S01]  /*1f7e0*/  IMAD.MOV.U32 R13, RZ, RZ, R0 ;  /* 0x000000ffff0d7224 */ /* 0x000fe200078e0000 */
[----:B------:R-:W-:Y:S01]  /*1f7f0*/  MOV R15, 0xffffffff ;  /* 0xffffffff000f7802 */ /* 0x000fe20000000f00 */
[----:B------:R-:W-:Y:S02]  /*1f800*/  IMAD.MOV.U32 R12, RZ, RZ, RZ ;  /* 0x000000ffff0c7224 */ /* 0x000fe400078e00ff */
        /* <DEDUP_REMOVED lines=8> */
.L_x_753:
[----:B------:R-:W-:Y:S02]  /*1f890*/  IMAD.MOV.U32 R13, RZ, RZ, R4 ;  /* 0x000000ffff0d7224 */ /* 0x000fe400078e0004 */
[----:B------:R-:W-:-:S07]  /*1f8a0*/  IMAD.MOV.U32 R2, RZ, RZ, R14 ;  /* 0x000000ffff027224 */ /* 0x000fce00078e000e */
[----:B------:R-:W-:Y:S05]  /*1f8b0*/  WARPSYNC.COLLECTIVE R15, `(.L_x_754) ;  /* 0x000000000f087348 */ /* 0x000fea0003c00000 */
[----:B------:R0:W1:Y:S02]  /*1f8c0*/  SHFL.IDX P6, R14, R13, R12, R11 ;  /* 0x0000000c0d0e7389 */ /* 0x00006400000c000b */
[----:B01----:R-:W-:Y:S01]  /*1f8d0*/  ENDCOLLECTIVE ;  /* 0x000000000000791b */ /* 0x003fe20003800000 */
.L_x_754:
[----:B------:R-:W-:Y:S02]  /*1f8e0*/  IMAD.MOV.U32 R13, RZ, RZ, R0 ;  /* 0x000000ffff0d7224 */ /* 0x000fe400078e0000 */
[----:B------:R-:W-:Y:S02]  /*1f8f0*/  IMAD.MOV.U32 R12, RZ, RZ, 0x1 ;  /* 0x00000001ff0c7424 */ /* 0x000fe400078e00ff */
[----:B------:R-:W-:-:S07]  /*1f900*/  IMAD.MOV.U32 R3, RZ, RZ, R14 ;  /* 0x000000ffff037224 */ /* 0x000fce00078e000e */
[----:B------:R-:W-:Y:S05]  /*1f910*/  WARPSYNC.COLLECTIVE R15, `(.L_x_755) ;  /* 0x000000000f087348 */ /* 0x000fea0003c00000 */
[----:B------:R0:W1:Y:S02]  /*1f920*/  SHFL.IDX P6, R14, R13, R12, R11 ;  /* 0x0000000c0d0e7389 */ /* 0x00006400000c000b */
[----:B01----:R-:W-:Y:S01]  /*1f930*/  ENDCOLLECTIVE ;  /* 0x000000000000791b */ /* 0x003fe20003800000 */
.L_x_755:
        /* <DEDUP_REMOVED lines=17> */
.L_x_756:
[----:B------:R-:W-:Y:S02]  /*1fa50*/  IMAD.MOV.U32 R13, RZ, RZ, R0 ;  /* 0x000000ffff0d7224 */ /* 0x000fe400078e0000 */
[----:B------:R-:W-:Y:S02]  /*1fa60*/  IMAD.MOV.U32 R12, RZ, RZ, 0x2 ;  /* 0x00000002ff0c7424 */ /* 0x000fe400078e00ff */
[----:B------:R-:W-:-:S07]  /*1fa70*/  IMAD.MOV.U32 R3, RZ, RZ, R14 ;  /* 0x000000ffff037224 */ /* 0x000fce00078e000e */
[----:B------:R-:W-:Y:S05]  /*1fa80*/  WARPSYNC.COLLECTIVE R15, `(.L_x_757) ;  /* 0x000000000f087348 */ /* 0x000fea0003c00000 */
[----:B------:R0:W1:Y:S02]  /*1fa90*/  SHFL.IDX P6, R14, R13, R12, R11 ;  /* 0x0000000c0d0e7389 */ /* 0x00006400000c000b */
[----:B01----:R-:W-:Y:S01]  /*1faa0*/  ENDCOLLECTIVE ;  /* 0x000000000000791b */ /* 0x003fe20003800000 */
.L_x_757:
        /* <DEDUP_REMOVED lines=18> */
.L_x_758:
[----:B------:R-:W-:Y:S02]  /*1fbd0*/  IMAD.MOV.U32 R13, RZ, RZ, R0 ;  /* 0x000000ffff0d7224 */ /* 0x000fe400078e0000 */
[----:B------:R-:W-:Y:S02]  /*1fbe0*/  IMAD.MOV.U32 R12, RZ, RZ, 0x3 ;  /* 0x00000003ff0c7424 */ /* 0x000fe400078e00ff */
[----:B------:R-:W-:-:S07]  /*1fbf0*/  IMAD.MOV.U32 R3, RZ, RZ, R14 ;  /* 0x000000ffff037224 */ /* 0x000fce00078e000e */
[----:B------:R-:W-:Y:S05]  /*1fc00*/  WARPSYNC.COLLECTIVE R15, `(.L_x_759) ;  /* 0x000000000f087348 */ /* 0x000fea0003c00000 */
[----:B------:R0:W1:Y:S02]  /*1fc10*/  SHFL.IDX P6, R14, R13, R12, R11 ;  /* 0x0000000c0d0e7389 */ /* 0x00006400000c000b */
[----:B01----:R-:W-:Y:S01]  /*1fc20*/  ENDCOLLECTIVE ;  /* 0x000000000000791b */ /* 0x003fe20003800000 */
.L_x_759:
[----:B------:R-:W-:-:S04]  /*1fc30*/  @!P3 LEA R3, P4, R20, R3, 0x1 ;  /* 0x000000031403b211 */ /* 0x000fc800078808ff */
[----:B------:R-:W-:-:S04]  /*1fc40*/  @!P3 IADD3.X R2, RZ, R2, RZ, P4, !PT ;  /* 0x00000002ff02b210 */ /* 0x000fc800027fe4ff */
[----:B------:R-:W-:Y:S01]  /*1fc50*/  @!P3 LOP3.LUT R3, R3, R2, RZ, 0x3c, !PT ;  /* 0x000000020303b212 */ /* 0x000fe200078e3cff */
[----:B------:R-:W-:-:S03]  /*1fc60*/  IMAD.MOV.U32 R13, RZ, RZ, R4 ;  /* 0x000000ffff0d7224 */ /* 0x000fc600078e0004 */
[----:B------:R-:W-:-:S04]  /*1fc70*/  @!P3 LOP3.LUT R2, R3, R2, RZ, 0x3c, !PT ;  /* 0x000000020302b212 */ /* 0x000fc800078e3cff */
[----:B------:R-:W-:Y:S01]  /*1fc80*/  @!P3 LOP3.LUT R3, R3, R2, RZ, 0x3c, !PT ;  /* 0x000000020303b212 */ /* 0x000fe200078e3cff */
[----:B------:R-:W-:-:S04]  /*1fc90*/  IMAD.MOV.U32 R0, RZ, RZ, R14 ;  /* 0x000000ffff007224 */ /* 0x000fc800078e000e */
[----:B------:R-:W-:Y:S01]  /*1fca0*/  @!PT LDS RZ, [RZ] ;  /* 0x00000000fffff984 */ /* 0x000fe20000000800 */
[----:B------:R-:W-:Y:S01]  /*1fcb0*/  @!PT LDS RZ, [RZ] ;  /* 0x00000000fffff984 */ /* 0x000fe20000000800 */
[----:B------:R-:W-:Y:S01]  /*1fcc0*/  @!PT LDS RZ, [RZ] ;  /* 0x00000000fffff984 */ /* 0x000fe20000000800 */
[----:B------:R0:W-:Y:S03]  /*1fcd0*/  @!P3 LDGSTS.E.BYPASS.LTC128B.128 [R9+0xea00], desc[UR60][R2.64], !P2 ;  /* 0x0ea000000209bfae */ /* 0x0001e6000d101d7c */
[----:B0-----:R-:W-:Y:S05]  /*1fce0*/  WARPSYNC.COLLECTIVE R15, `(.L_x_760) ;  /* 0x000000000f087348 */ /* 0x001fea0003c00000 */
[----:B------:R1:W2:Y:S02]  /*1fcf0*/  SHFL.IDX P6, R14, R13, R12, R11 ;  /* 0x0000000c0d0e7389 */ /* 0x0002a400000c000b */
[----:B012---:R-:W-:Y:S01]  /*1fd00*/  ENDCOLLECTIVE ;  /* 0x000000000000791b */ /* 0x007fe20003800000 */
.L_x_760:
[----:B------:R-:W-:Y:S01]  /*1fd10*/  @!PT LDS RZ, [RZ] ;  /* 0x00000000fffff984 */ /* 0x000fe20000000800 */
[----:B------:R-:W-:Y:S01]  /*1fd20*/  @!PT LDS RZ, [RZ] ;  /* 0x00000000fffff984 */ /* 0x000fe20000000800 */
[----:B------:R-:W-:Y:S01]  /*1fd30*/  @!PT LDS RZ, [RZ] ;  /* 0x00000000fffff984 */ /* 0x000fe20000000800 */
[----:B------:R-:W-:Y:S04]  /*1fd40*/  @!P3 LDGSTS.E.BYPASS.LTC128B.128 [R9+0x11a00], desc[UR60][R2.64+0x40], !P1 ;  /* 0x11a000400209bfae */ /* 0x000fe8000c901d7c */
[----:B------:R0:W-:Y:S01]  /*1fd50*/  @!P3 LDGSTS.E.BYPASS.LTC128B.128 [R9+0x14a00], desc[UR60][R2.64+0x80], !P0 ;  /* 0x14a000800209bfae */ /* 0x0001e2000c101d7c */
[----:B------:R-:W-:Y:S02]  /*1fd60*/  IMAD.MOV.U32 R13, RZ, RZ, R6 ;  /* 0x000000ffff0d7224 */ /* 0x000fe400078e0006 */
[----:B------:R-:W-:Y:S02]  /*1fd70*/  IMAD.MOV.U32 R12, RZ, RZ, RZ ;  /* 0x000000ffff0c7224 */ /* 0x000fe400078e00ff */
[----:B0-----:R-:W-:Y:S02]  /*1fd80*/  VIADD R3, R17, 0x60 ;  /* 0x0000006011037836 */ /* 0x001fe40000000000 */
[----:B------:R-:W-:-:S03]  /*1fd90*/  IMAD.MOV.U32 R2, RZ, RZ, R14 ;  /* 0x000000ffff027224 */ /* 0x000fc600078e000e */
[----:B------:R-:W-:-:S13]  /*1fda0*/  ISETP.GE.AND P3, PT, R3, R5, PT ;  /* 0x000000050300720c */ /* 0x000fda0003f66270 */
[----:B------:R-:W-:Y:S05]  /*1fdb0*/  WARPSYNC.COLLECTIVE R15, `(.L_x_761) ;  /* 0x000000000f087348 */ /* 0x000fea0003c00000 */
[----:B------:R0:W1:Y:S02]  /*1fdc0*/  SHFL.IDX P6, R14, R13, R12, R11 ;  /* 0x0000000c0d0e7389 */ /* 0x00006400000c000b */
[----:B01----:R-:W-:Y:S01]  /*1fdd0*/  ENDCOLLECTIVE ;  /* 0x000000000000791b */ /* 0x003fe20003800000 */
.L_x_761:
[----:B------:R-:W-:Y:S01]  /*1fde0*/  @!P3 LEA R2, P5, R20, R2, 0x1 ;  /* 0x000000021402b211 */ /* 0x000fe200078a08ff */
[----:B------:R-:W-:-:S04]  /*1fdf0*/  IMAD.MOV.U32 R13, RZ, RZ, R7 ;  /* 0x000000ffff0d7224 */ /* 0x000fc800078e0007 */
[----:B------:R-:W-:-:S05]  /*1fe00*/  @!P3 IMAD.X R3, RZ, RZ, R0, P5 ;  /* 0x000000ffff03b224 */ /* 0x000fca00028e0600 */
[----:B------:R-:W-:Y:S01]  /*1fe10*/  @!PT LDS RZ, [RZ] ;  /* 0x00000000fffff984 */ /* 0x000fe20000000800 */
[----:B------:R-:W-:Y:S01]  /*1fe20*/  @!PT LDS RZ, [RZ] ;  /* 0x00000000fffff984 */ /* 0x000fe20000000800 */
[----:B------:R-:W-:Y:S01]  /*1fe30*/  @!PT LDS RZ, [RZ] ;  /* 0x00000000fffff984 */ /* 0x000fe20000000800 */
[----:B------:R0:W-:Y:S01]  /*1fe40*/  @!P3 LDGSTS.E.BYPASS.LTC128B.128 [R9+0xf200], desc[UR60][R2.64], !P2 ;  /* 0x0f2000000209bfae */ /* 0x0001e2000d101d7c */
[----:B------:R-:W-:-:S07]  /*1fe50*/  IMAD.MOV.U32 R0, RZ, RZ, R14 ;  /* 0x000000ffff007224 */ /* 0x000fce00078e000e */
[----:B0-----:R-:W-:Y:S05]  /*1fe60*/  WARPSYNC.COLLECTIVE R15, `(.L_x_762) ;  /* 0x000000000f087348 */ /* 0x001fea0003c00000 */
[----:B------:R1:W2:Y:S02]  /*1fe70*/  SHFL.IDX P6, R14, R13, R12, R11 ;  /* 0x0000000c0d0e7389 */ /* 0x0002a400000c000b */
[----:B012---:R-:W-:Y:S01]  /*1fe80*/  ENDCOLLECTIVE ;  /* 0x000000000000791b */ /* 0x007fe20003800000 */
.L_x_762:
[----:B------:R-:W-:Y:S01]  /*1fe90*/  @!PT LDS RZ, [RZ] ;  /* 0x00000000fffff984 */ /* 0x000fe20000000800 */
[----:B------:R-:W-:Y:S01]  /*1fea0*/  @!PT LDS RZ, [RZ] ;  /* 0x00000000fffff984 */ /* 0x000fe20000000800 */
[----:B------:R-:W-:Y:S01]  /*1feb0*/  @!PT LDS RZ, [RZ] ;  /* 0x00000000fffff984 */ /* 0x000fe20000000800 */
[----:B------:R-:W-:Y:S04]  /*1fec0*/  @!P3 LDGSTS.E.BYPASS.LTC128B.128 [R9+0x12200], desc[UR60][R2.64+0x40], !P1 ;  /* 0x122000400209bfae */ /* 0x000fe8000c901d7c */
[----:B------:R0:W-:Y:S01]  /*1fed0*/  @!P3 LDGSTS.E.BYPASS.LTC128B.128 [R9+0x15200], desc[UR60][R2.64+0x80], !P0 ;  /* 0x152000800209bfae */ /* 0x0001e2000c101d7c */
[----:B------:R-:W-:Y:S01]  /*1fee0*/  IMAD.MOV.U32 R13, RZ, RZ, R6 ;  /* 0x000000ffff0d7224 */ /* 0x000fe200078e0006 */
[----:B------:R-:W-:Y:S01]  /*1fef0*/  MOV R12, 0x1 ;  /* 0x00000001000c7802 */ /* 0x000fe20000000f00 */
[----:B0-----:R-:W-:Y:S02]  /*1ff00*/  VIADD R2, R17, 0x80 ;  /* 0x0000008011027836 */ /* 0x001fe40000000000 */
[----:B------:R-:W-:-:S03]  /*1ff10*/  IMAD.MOV.U32 R4, RZ, RZ, R14 ;  /* 0x000000ffff047224 */ /* 0x000fc600078e000e */
[----:B------:R-:W-:-:S13]  /*1ff20*/  ISETP.GE.AND P3, PT, R2, R5, PT ;  /* 0x000000050200720c */ /* 0x000fda0003f66270 */
[----:B------:R-:W-:Y:S05]  /*1ff30*/  WARPSYNC.COLLECTIVE R15, `(.L_x_763) ;  /* 0x000000000f087348 */ /* 0x000fea0003c00000 */
[----:B------:R0:W1:Y:S02]  /*1ff40*/  SHFL.IDX P6, R14, R13, R12, R11 ;  /* 0x0000000c0d0e7389 */ /* 0x00006400000c000b */
[----:B01----:R-:W-:Y:S01]  /*1ff50*/  ENDCOLLECTIVE ;  /* 0x000000000000791b */ /* 0x003fe20003800000 */
.L_x_763:
[----:B------:R-:W-:Y:S01]  /*1ff60*/  @!P3 LEA R4, P5, R20, R4, 0x1 ;  /* 0x000000041404b211 */ /* 0x000fe200078a08ff */
[----:B------:R-:W-:-:S04]  /*1ff70*/  IMAD.MOV.U32 R13, RZ, RZ, R7 ;  /* 0x000000ffff0d7224 */ /* 0x000fc800078e0007 */
[----:B------:R-:W-:Y:S02]  /*1ff80*/  @!P3 IMAD.X R0, RZ, RZ, R0, P5 ;  /* 0x000000ffff00b224 */ /* 0x000fe400028e0600 */
[----:B------:R-:W-:Y:S02]  /*1ff90*/  @!P3 IMAD.MOV.U32 R2, RZ, RZ, R4 ;  /* 0x000000ffff02b224 */ /* 0x000fe400078e0004 */
[----:B------:R-:W-:Y:S02]  /*1ffa0*/  @!P3 IMAD.MOV.U32 R3, RZ, RZ, R0 ;  /* 0x000000ffff03b224 */ /* 0x000fe400078e0000 */
[----:B------:R-:W-:-:S07]  /*1ffb0*/  IMAD.MOV.U32 R6, RZ, RZ, R14 ;  /* 0x000000ffff067224 */ /* 0x000fce00078e000e */
[----:B------:R-:W-:Y:S05]  /*1ffc0*/  WARPSYNC.COLLECTIVE R15, `(.L_x_764) ;  /* 0x000000000f087348 */ /* 0x000fea0003c00000 */
[----:B------:R0:W1:Y:S02]  /*1ffd0*/  SHFL.IDX P6, R14, R13, R12, R11 ;  /* 0x0000000c0d0e7389 */ /* 0x00006400000c000b */
[----:B01----:R-:W-:Y:S01]  /*1ffe0*/  ENDCOLLECTIVE ;  /* 0x000000000000791b */ /* 0x003fe20003800000 */
.L_x_764:
[----:B------:R-:W-:Y:S01]  /*1fff0*/  @!PT LDS RZ, [RZ] ;  /* 0x00000000fffff984 */ /* 0x000fe20000000800 */
[----:B------:R-:W-:Y:S01]  /*20000*/  @!PT LDS RZ, [RZ] ;  /* 0x00000000fffff984 */ /* 0x000fe20000000800 */
[----:B------:R-:W-:Y:S01]  /*20010*/  @!PT LDS RZ, [RZ] ;  /* 0x00000000fffff984 */ /* 0x000fe20000000800 */
[----:B------:R-:W-:Y:S04]  /*20020*/  @!P3 LDGSTS.E.BYPASS.LTC128B.128 [R9+0xfa00], desc[UR60][R2.64], !P2 ;  /* 0x0fa000000209bfae */ /* 0x000fe8000d101d7c */
[----:B------:R-:W-:Y:S04]  /*20030*/  @!P3 LDGSTS.E.BYPASS.LTC128B.128 [R9+0x12a00], desc[UR60][R2.64+0x40], !P1 ;  /* 0x12a000400209bfae */ /* 0x000fe8000c901d7c */
[----:B------:R0:W-:Y:S02]  /*20040*/  @!P3 LDGSTS.E.BYPASS.LTC128B.128 [R9+0x15a00], desc[UR60][R2.64+0x80], !P0 ;  /* 0x15a000800209bfae */ /* 0x0001e4000c101d7c */
[----:B0-----:R-:W-:Y:S01]  /*20050*/  IMAD.MOV.U32 R2, RZ, RZ, R14 ;  /* 0x000000ffff027224 */ /* 0x001fe200078e000e */
[----:B------:R-:W-:Y:S06]  /*20060*/  BRA `(.L_x_765) ;  /* 0xffffffb000347947 */ /* 0x000fec000383ffff */
.L_x_616:
[----:B-1----:R1:W2:Y:S02]  /*20070*/  SYNCS.PHASECHK.TRANS64.TRYWAIT P0, [R22+URZ+0x31c20], R0 ;  /* 0x031c2000160075a7 */ /* 0x0022a4000800017f */
[----:B--2---:R-:W-:Y:S05]  /*20080*/  @!P0 NANOSLEEP.SYNCS 0x989680 ;  /* 0x009896800000895d */ /* 0x004fea0003900000 */
[----:B------:R-:W2:Y:S02]  /*20090*/  @!P0 SYNCS.PHASECHK.TRANS64 P0, [R22+URZ+0x31c20], R0 ;  /* 0x031c2000160085a7 */ /* 0x000ea4000800007f */
[----:B--2---:R-:W-:Y:S05]  /*200a0*/  @!P0 BRA `(.L_x_616) ;  /* 0xfffffffc00f08947 */ /* 0x004fea000383ffff */
[----:B------:R-:W-:Y:S05]  /*200b0*/  BRA `(.L_x_766) ;  /* 0xffffffb0009c7947 */ /* 0x000fea000383ffff */
.L_x_625:
[----:B-1----:R1:W2:Y:S02]  /*200c0*/  SYNCS.PHASECHK.TRANS64.TRYWAIT P0, [R3+URZ+0x31c40], R2 ;  /* 0x031c4002030075a7 */ /* 0x0022a4000800017f */
[----:B--2---:R-:W-:Y:S05]  /*200d0*/  @!P0 NANOSLEEP.SYNCS 0x989680 ;  /* 0x009896800000895d */ /* 0x004fea0003900000 */
[----:B------:R-:W2:Y:S02]  /*200e0*/  @!P0 SYNCS.PHASECHK.TRANS64 P0, [R3+URZ+0x31c40], R2 ;  /* 0x031c4002030085a7 */ /* 0x000ea4000800007f */
[----:B--2---:R-:W-:Y:S05]  /*200f0*/  @!P0 BRA `(.L_x_625) ;  /* 0xfffffffc00f08947 */ /* 0x004fea000383ffff */
[----:B------:R-:W-:Y:S05]  /*20100*/  BRA `(.L_x_767) ;  /* 0xffffffb400587947 */ /* 0x000fea000383ffff */
.L_x_632:
[----:B0-----:R0:W1:Y:S02]  /*20110*/  SYNCS.PHASECHK.TRANS64.TRYWAIT P0, [R3+URZ+0x60], R2 ;  /* 0x00006002030075a7 */ /* 0x001064000800017f */
[----:B-1----:R-:W-:Y:S05]  /*20120*/  @!P0 NANOSLEEP.SYNCS 0x989680 ;  /* 0x009896800000895d */ /* 0x002fea0003900000 */
[----:B------:R-:W1:Y:S02]  /*20130*/  @!P0 SYNCS.PHASECHK.TRANS64 P0, [R3+URZ+0x60], R2 ;  /* 0x00006002030085a7 */ /* 0x000e64000800007f */
[----:B-1----:R-:W-:Y:S05]  /*20140*/  @!P0 BRA `(.L_x_632) ;  /* 0xfffffffc00f08947 */ /* 0x002fea000383ffff */
[----:B------:R-:W-:Y:S05]  /*20150*/  BRA `(.L_x_768) ;  /* 0xffffffb800647947 */ /* 0x000fea000383ffff */
.L_x_642:
[----:B-1----:R1:W2:Y:S02]  /*20160*/  SYNCS.PHASECHK.TRANS64.TRYWAIT P0, [R3+URZ+0x31c40], R2 ;  /* 0x031c4002030075a7 */ /* 0x0022a4000800017f */
[----:B--2---:R-:W-:Y:S05]  /*20170*/  @!P0 NANOSLEEP.SYNCS 0x989680 ;  /* 0x009896800000895d */ /* 0x004fea0003900000 */
[----:B------:R-:W2:Y:S02]  /*20180*/  @!P0 SYNCS.PHASECHK.TRANS64 P0, [R3+URZ+0x31c40], R2 ;  /* 0x031c4002030085a7 */ /* 0x000ea4000800007f */
[----:B--2---:R-:W-:Y:S05]  /*20190*/  @!P0 BRA `(.L_x_642) ;  /* 0xfffffffc00f08947 */ /* 0x004fea000383ffff */
[----:B------:R-:W-:Y:S05]  /*201a0*/  BRA `(.L_x_769) ;  /* 0xffffffc000207947 */ /* 0x000fea000383ffff */
.L_x_649:
[----:B0-----:R0:W1:Y:S02]  /*201b0*/  SYNCS.PHASECHK.TRANS64.TRYWAIT P0, [R12+URZ+0x60], R26 ;  /* 0x0000601a0c0075a7 */ /* 0x001064000800017f */
[----:B-1----:R-:W-:Y:S05]  /*201c0*/  @!P0 NANOSLEEP.SYNCS 0x989680 ;  /* 0x009896800000895d */ /* 0x002fea0003900000 */
[----:B------:R-:W1:Y:S02]  /*201d0*/  @!P0 SYNCS.PHASECHK.TRANS64 P0, [R12+URZ+0x60], R26 ;  /* 0x0000601a0c0085a7 */ /* 0x000e64000800007f */
[----:B-1----:R-:W-:Y:S05]  /*201e0*/  @!P0 BRA `(.L_x_649) ;  /* 0xfffffffc00f08947 */ /* 0x002fea000383ffff */
[----:B------:R-:W-:Y:S05]  /*201f0*/  BRA `(.L_x_770) ;  /* 0xffffffc4002c7947 */ /* 0x000fea000383ffff */
.L_x_659:
[----:B-1----:R1:W2:Y:S02]  /*20200*/  SYNCS.PHASECHK.TRANS64.TRYWAIT P0, [R2+URZ+0x31c40], R3 ;  /* 0x031c4003020075a7 */ /* 0x0022a4000800017f */
[----:B--2---:R-:W-:Y:S05]  /*20210*/  @!P0 NANOSLEEP.SYNCS 0x989680 ;  /* 0x009896800000895d */ /* 0x004fea0003900000 */
[----:B------:R-:W2:Y:S02]  /*20220*/  @!P0 SYNCS.PHASECHK.TRANS64 P0, [R2+URZ+0x31c40], R3 ;  /* 0x031c4003020085a7 */ /* 0x000ea4000800007f */
[----:B--2---:R-:W-:Y:S05]  /*20230*/  @!P0 BRA `(.L_x_659) ;  /* 0xfffffffc00f08947 */ /* 0x004fea000383ffff */
[----:B------:R-:W-:Y:S05]  /*20240*/  BRA `(.L_x_771) ;  /* 0xffffffc800b47947 */ /* 0x000fea000383ffff */
.L_x_666:
[----:B0-----:R0:W1:Y:S02]  /*20250*/  SYNCS.PHASECHK.TRANS64.TRYWAIT P0, [R7+URZ+0x60], R2 ;  /* 0x00006002070075a7 */ /* 0x001064000800017f */
[----:B-1----:R-:W-:Y:S05]  /*20260*/  @!P0 NANOSLEEP.SYNCS 0x989680 ;  /* 0x009896800000895d */ /* 0x002fea0003900000 */
[----:B------:R-:W1:Y:S02]  /*20270*/  @!P0 SYNCS.PHASECHK.TRANS64 P0, [R7+URZ+0x60], R2 ;  /* 0x00006002070085a7 */ /* 0x000e64000800007f */
[----:B-1----:R-:W-:Y:S05]  /*20280*/  @!P0 BRA `(.L_x_666) ;  /* 0xfffffffc00f08947 */ /* 0x002fea000383ffff */
[----:B------:R-:W-:Y:S05]  /*20290*/  BRA `(.L_x_772) ;  /* 0xffffffcc00c47947 */ /* 0x000fea000383ffff */
.L_x_678:
[----:B-1----:R1:W2:Y:S02]  /*202a0*/  SYNCS.PHASECHK.TRANS64.TRYWAIT P0, [R3+URZ+0x31c60], R0 ;  /* 0x031c6000030075a7 */ /* 0x0022a4000800017f */
[----:B--2---:R-:W-:Y:S05]  /*202b0*/  @!P0 NANOSLEEP.SYNCS 0x989680 ;  /* 0x009896800000895d */ /* 0x004fea0003900000 */
[----:B------:R-:W2:Y:S02]  /*202c0*/  @!P0 SYNCS.PHASECHK.TRANS64 P0, [R3+URZ+0x31c60], R0 ;  /* 0x031c6000030085a7 */ /* 0x000ea4000800007f */
[----:B--2---:R-:W-:Y:S05]  /*202d0*/  @!P0 BRA `(.L_x_678) ;  /* 0xfffffffc00f08947 */ /* 0x004fea000383ffff */
[----:B------:R-:W-:Y:S05]  /*202e0*/  BRA `(.L_x_773) ;  /* 0xffffffd400387947 */ /* 0x000fea000383ffff */
.L_x_686:
[----:B------:R-:W-:Y:S01]  /*202f0*/  BSSY B0, `(.L_x_774) ;  /* 0x0000008000007945 */ /* 0x000fe20003800000 */
[----:B------:R-:W-:Y:S02]  /*20300*/  IMAD.MOV.U32 R13, RZ, RZ, R16 ;  /* 0x000000ffff0d7224 */ /* 0x000fe400078e0010 */
[----:B------:R-:W-:Y:S02]  /*20310*/  IMAD.MOV.U32 R12, RZ, RZ, RZ ;  /* 0x000000ffff0c7224 */ /* 0x000fe400078e00ff */
[----:B------:R-:W-:Y:S02]  /*20320*/  IMAD.MOV.U32 R11, RZ, RZ, 0x1f ;  /* 0x0000001fff0b7424 */ /* 0x000fe400078e00ff */
[----:B------:R-:W-:-:S07]  /*20330*/  IMAD.MOV.U32 R15, RZ, RZ, -0x1 ;  /* 0xffffffffff0f7424 */ /* 0x000fce00078e00ff */
[----:B01----:R-:W-:Y:S05]  /*20340*/  WARPSYNC.COLLECTIVE R15, `(.L_x_775) ;  /* 0x000000000f087348 */ /* 0x003fea0003c00000 */
[----:B------:R2:W3:Y:S02]  /*20350*/  SHFL.IDX P6, R14, R13, R12, R11 ;  /* 0x0000000c0d0e7389 */ /* 0x0004e400000c000b */
[----:B0123--:R-:W-:Y:S01]  /*20360*/  ENDCOLLECTIVE ;  /* 0x000000000000791b */ /* 0x00ffe20003800000 */
.L_x_775:
[----:B------:R-:W-:Y:S05]  /*20370*/  BSYNC B0 ;  /* 0x0000000000007941 */ /* 0x000fea0003800000 */
.L_x_774:
[----:B------:R-:W-:Y:S02]  /*20380*/  IMAD.MOV.U32 R13, RZ, RZ, R16 ;  /* 0x000000ffff0d7224 */ /* 0x000fe400078e0010 */
[----:B------:R-:W-:Y:S02]  /*20390*/  IMAD.MOV.U32 R12, RZ, RZ, 0x1 ;  /* 0x00000001ff0c7424 */ /* 0x000fe400078e00ff */
[----:B------:R-:W-:Y:S02]  /*203a0*/  IMAD.MOV.U32 R11, RZ, RZ, 0x1f ;  /* 0x0000001fff0b7424 */ /* 0x000fe400078e00ff */
[----:B------:R-:W-:Y:S02]  /*203b0*/  IMAD.MOV.U32 R15, RZ, RZ, -0x1 ;  /* 0xffffffffff0f7424 */ /* 0x000fe400078e00ff */
[----:B------:R-:W-:Y:S02]  /*203c0*/  IMAD.IADD R5, R19, 0x1, R8 ;  /* 0x0000000113057824 */ /* 0x000fe400078e0208 */
[----:B------:R-:W-:-:S07]  /*203d0*/  IMAD.MOV.U32 R0, RZ, RZ, R14 ;  /* 0x000000ffff007224 */ /* 0x000fce00078e000e */
[----:B------:R-:W-:Y:S05]  /*203e0*/  WARPSYNC.COLLECTIVE R15, `(.L_x_776) ;  /* 0x000000000f087348 */ /* 0x000fea0003c00000 */
[----:B------:R0:W1:Y:S02]  /*203f0*/  SHFL.IDX P6, R14, R13, R12, R11 ;  /* 0x0000000c0d0e7389 */ /* 0x00006400000c000b */
[----:B01----:R-:W-:Y:S01]  /*20400*/  ENDCOLLECTIVE ;  /* 0x000000000000791b */ /* 0x003fe20003800000 */
.L_x_776:
[----:B------:R-:W-:Y:S02]  /*20410*/  ULDC UR4, c[0x0][0xc3c] ;  /* 0x00030f0000047ab9 */ /* 0x000fe40000000800 */
[----:B------:R-:W-:-:S13]  /*20420*/  ISETP.GE.OR P1, PT, R5, UR4, !P0 ;  /* 0x0000000405007c0c */ /* 0x000fda000c726670 */
[----:B------:R-:W0:Y:S01]  /*20430*/  @!P1 LDC.64 R2, c[0x0][0xc80] ;  /* 0x00032000ff029b82 */ /* 0x000e220000000a00 */
[----:B------:R-:W-:Y:S01]  /*20440*/  MOV R11, RZ ;  /* 0x000000ff000b7202 */ /* 0x000fe20000000f00 */
        /* <DEDUP_REMOVED lines=14> */
.L_x_777:
[----:B------:R-:W-:Y:S01]  /*20530*/  IMAD.MOV.U32 R12, RZ, RZ, 0x2 ;  /* 0x00000002ff0c7424 */ /* 0x000fe200078e00ff */
[----:B------:R-:W-:-:S05]  /*20540*/  SEL R5, R14, RZ, P1 ;  /* 0x000000ff0e057207 */ /* 0x000fca0000800000 */
[----:B------:R-:W-:-:S04]  /*20550*/  IMAD.IADD R5, R2, 0x1, R5 ;  /* 0x0000000102057824 */ /* 0x000fc800078e0205 */
[----:B------:R-:W-:-:S07]  /*20560*/  IMAD.MOV.U32 R13, RZ, RZ, R5 ;  /* 0x000000ffff0d7224 */ /* 0x000fce00078e0005 */
[----:B------:R-:W-:Y:S05]  /*20570*/  WARPSYNC.COLLECTIVE R15, `(.L_x_778) ;  /* 0x000000000f087348 */ /* 0x000fea0003c00000 */
[----:B------:R0:W1:Y:S02]  /*20580*/  SHFL.UP P6, R14, R13, R12, R11 ;  /* 0x0400000c0d0e7389 */ /* 0x00006400000c000b */
[----:B01----:R-:W-:Y:S01]  /*20590*/  ENDCOLLECTIVE ;  /* 0x000000000000791b */ /* 0x003fe20003800000 */
.L_x_778:
[----:B------:R-:W-:Y:S01]  /*205a0*/  IMAD.MOV.U32 R12, RZ, RZ, 0x4 ;  /* 0x00000004ff0c7424 */ /* 0x000fe200078e00ff */
[----:B------:R-:W-:-:S05]  /*205b0*/  SEL R6, R14, RZ, P2 ;  /* 0x000000ff0e067207 */ /* 0x000fca0001000000 */
[----:B------:R-:W-:-:S04]  /*205c0*/  IMAD.IADD R6, R5, 0x1, R6 ;  /* 0x0000000105067824 */ /* 0x000fc800078e0206 */
[----:B------:R-:W-:-:S07]  /*205d0*/  IMAD.MOV.U32 R13, RZ, RZ, R6 ;  /* 0x000000ffff0d7224 */ /* 0x000fce00078e0006 */
[----:B------:R-:W-:Y:S05]  /*205e0*/  WARPSYNC.COLLECTIVE R15, `(.L_x_779) ;  /* 0x000000000f087348 */ /* 0x000fea0003c00000 */
[----:B------:R0:W1:Y:S02]  /*205f0*/  SHFL.UP P6, R14, R13, R12, R11 ;  /* 0x0400000c0d0e7389 */ /* 0x00006400000c000b */
[----:B01----:R-:W-:Y:S01]  /*20600*/  ENDCOLLECTIVE ;  /* 0x000000000000791b */ /* 0x003fe20003800000 */
.L_x_779:
[----:B------:R-:W-:Y:S01]  /*20610*/  IMAD.MOV.U32 R12, RZ, RZ, 0x8 ;  /* 0x00000008ff0c7424 */ /* 0x000fe200078e00ff */
[----:B------:R-:W-:-:S05]  /*20620*/  SEL R7, R14, RZ, P3 ;  /* 0x000000ff0e077207 */ /* 0x000fca0001800000 */
[----:B------:R-:W-:-:S04]  /*20630*/  IMAD.IADD R7, R6, 0x1, R7 ;  /* 0x0000000106077824 */ /* 0x000fc800078e0207 */
[----:B------:R-:W-:-:S07]  /*20640*/  IMAD.MOV.U32 R13, RZ, RZ, R7 ;  /* 0x000000ffff0d7224 */ /* 0x000fce00078e0007 */
[----:B------:R-:W-:Y:S05]  /*20650*/  WARPSYNC.COLLECTIVE R15, `(.L_x_780) ;  /* 0x000000000f087348 */ /* 0x000fea0003c00000 */
[----:B------:R0:W1:Y:S02]  /*20660*/  SHFL.UP P6, R14, R13, R12, R11 ;  /* 0x0400000c0d0e7389 */ /* 0x00006400000c000b */
[----:B01----:R-:W-:Y:S01]  /*20670*/  ENDCOLLECTIVE ;  /* 0x000000000000791b */ /* 0x003fe20003800000 */
.L_x_780:
[----:B------:R-:W-:Y:S01]  /*20680*/  IMAD.MOV.U32 R12, RZ, RZ, 0x10 ;  /* 0x00000010ff0c7424 */ /* 0x000fe200078e00ff */
[----:B------:R-:W-:-:S05]  /*20690*/  SEL R14, R14, RZ, P4 ;  /* 0x000000ff0e0e7207 */ /* 0x000fca0002000000 */
[----:B------:R-:W-:-:S04]  /*206a0*/  IMAD.IADD R5, R7, 0x1, R14 ;  /* 0x0000000107057824 */ /* 0x000fc800078e020e */
[----:B------:R-:W-:-:S07]  /*206b0*/  IMAD.MOV.U32 R13, RZ, RZ, R5 ;  /* 0x000000ffff0d7224 */ /* 0x000fce00078e0005 */
[----:B------:R-:W-:Y:S05]  /*206c0*/  WARPSYNC.COLLECTIVE R15, `(.L_x_781) ;  /* 0x000000000f087348 */ /* 0x000fea0003c00000 */
[----:B------:R0:W1:Y:S02]  /*206d0*/  SHFL.UP P6, R14, R13, R12, R11 ;  /* 0x0400000c0d0e7389 */ /* 0x00006400000c000b */
[----:B01----:R-:W-:Y:S01]  /*206e0*/  ENDCOLLECTIVE ;  /* 0x000000000000791b */ /* 0x003fe20003800000 */
.L_x_781:
[----:B------:R-:W-:Y:S02]  /*206f0*/  IMAD.MOV.U32 R12, RZ, RZ, 0x1f ;  /* 0x0000001fff0c7424 */ /* 0x000fe400078e00ff */
[----:B------:R-:W-:Y:S01]  /*20700*/  IMAD.MOV.U32 R11, RZ, RZ, 0x1f ;  /* 0x0000001fff0b7424 */ /* 0x000fe200078e00ff */
[----:B------:R-:W-:-:S05]  /*20710*/  SEL R14, R14, RZ, P5 ;  /* 0x000000ff0e0e7207 */ /* 0x000fca0002800000 */
[----:B------:R-:W-:-:S04]  /*20720*/  IMAD.IADD R3, R5, 0x1, R14 ;  /* 0x0000000105037824 */ /* 0x000fc800078e020e */
[----:B------:R-:W-:-:S07]  /*20730*/  IMAD.MOV.U32 R13, RZ, RZ, R3 ;  /* 0x000000ffff0d7224 */ /* 0x000fce00078e0003 */
[----:B------:R-:W-:Y:S05]  /*20740*/  WARPSYNC.COLLECTIVE R15, `(.L_x_782) ;  /* 0x000000000f087348 */ /* 0x000fea0003c00000 */
[----:B------:R0:W1:Y:S02]  /*20750*/  SHFL.IDX P6, R14, R13, R12, R11 ;  /* 0x0000000c0d0e7389 */ /* 0x00006400000c000b */
[----:B01----:R-:W-:Y:S01]  /*20760*/  ENDCOLLECTIVE ;  /* 0x000000000000791b */ /* 0x003fe20003800000 */
.L_x_782:
[----:B------:R-:W-:Y:S05]  /*20770*/  BRA `(.L_x_783) ;  /* 0xffffffd400e47947 */ /* 0x000fea000383ffff */
.L_x_691:
[----:B------:R-:W-:Y:S01]  /*20780*/  BSSY B0, `(.L_x_784) ;  /* 0x0000008000007945 */ /* 0x000fe20003800000 */
[----:B-----5:R-:W-:Y:S01]  /*20790*/  IMAD.MOV.U32 R13, RZ, RZ, R2 ;  /* 0x000000ffff0d7224 */ /* 0x020fe200078e0002 */
[----:B------:R-:W-:Y:S01]  /*207a0*/  MOV R12, 0x1 ;  /* 0x00000001000c7802 */ /* 0x000fe20000000f00 */
[----:B------:R-:W-:Y:S02]  /*207b0*/  IMAD.MOV.U32 R11, RZ, RZ, RZ ;  /* 0x000000ffff0b7224 */ /* 0x000fe400078e00ff */
[----:B------:R-:W-:-:S07]  /*207c0*/  IMAD.MOV.U32 R15, RZ, RZ, -0x1 ;  /* 0xffffffffff0f7424 */ /* 0x000fce00078e00ff */
[----:B01----:R-:W-:Y:S05]  /*207d0*/  WARPSYNC.COLLECTIVE R15, `(.L_x_785) ;  /* 0x000000000f087348 */ /* 0x003fea0003c00000 */
[----:B------:R2:W3:Y:S02]  /*207e0*/  SHFL.UP P6, R14, R13, R12, R11 ;  /* 0x0400000c0d0e7389 */ /* 0x0004e400000c000b */
[----:B0123--:R-:W-:Y:S01]  /*207f0*/  ENDCOLLECTIVE ;  /* 0x000000000000791b */ /* 0x00ffe20003800000 */
.L_x_785:
[----:B------:R-:W-:Y:S05]  /*20800*/  BSYNC B0 ;  /* 0x0000000000007941 */ /* 0x000fea0003800000 */
.L_x_784:
        /* <DEDUP_REMOVED lines=8> */
.L_x_786:
[----:B------:R-:W-:Y:S01]  /*20890*/  IMAD.MOV.U32 R12, RZ, RZ, 0x4 ;  /* 0x00000004ff0c7424 */ /* 0x000fe200078e00ff */
[----:B------:R-:W-:-:S05]  /*208a0*/  SEL R14, R14, RZ, P2 ;  /* 0x000000ff0e0e7207 */ /* 0x000fca0001000000 */
[----:B------:R-:W-:-:S04]  /*208b0*/  IMAD.IADD R3, R13, 0x1, R14 ;  /* 0x000000010d037824 */ /* 0x000fc800078e020e */
[----:B------:R-:W-:-:S07]  /*208c0*/  IMAD.MOV.U32 R13, RZ, RZ, R3 ;  /* 0x000000ffff0d7224 */ /* 0x000fce00078e0003 */
[----:B------:R-:W-:Y:S05]  /*208d0*/  WARPSYNC.COLLECTIVE R15, `(.L_x_787) ;  /* 0x000000000f087348 */ /* 0x000fea0003c00000 */
[----:B------:R0:W1:Y:S02]  /*208e0*/  SHFL.UP P6, R14, R13, R12, R11 ;  /* 0x0400000c0d0e7389 */ /* 0x00006400000c000b */
[----:B01----:R-:W-:Y:S01]  /*208f0*/  ENDCOLLECTIVE ;  /* 0x000000000000791b */ /* 0x003fe20003800000 */
.L_x_787:
[----:B------:R-:W-:Y:S01]  /*20900*/  IMAD.MOV.U32 R12, RZ, RZ, 0x8 ;  /* 0x00000008ff0c7424 */ /* 0x000fe200078e00ff */
[----:B------:R-:W-:-:S05]  /*20910*/  SEL R14, R14, RZ, P3 ;  /* 0x000000ff0e0e7207 */ /* 0x000fca0001800000 */
[----:B------:R-:W-:-:S04]  /*20920*/  IMAD.IADD R5, R3, 0x1, R14 ;  /* 0x0000000103057824 */ /* 0x000fc800078e020e */
[----:B------:R-:W-:-:S07]  /*20930*/  IMAD.MOV.U32 R13, RZ, RZ, R5 ;  /* 0x000000ffff0d7224 */ /* 0x000fce00078e0005 */
[----:B------:R-:W-:Y:S05]  /*20940*/  WARPSYNC.COLLECTIVE R15, `(.L_x_788) ;  /* 0x000000000f087348 */ /* 0x000fea0003c00000 */
[----:B------:R0:W1:Y:S02]  /*20950*/  SHFL.UP P6, R14, R13, R12, R11 ;  /* 0x0400000c0d0e7389 */ /* 0x00006400000c000b */
[----:B01----:R-:W-:Y:S01]  /*20960*/  ENDCOLLECTIVE ;  /* 0x000000000000791b */ /* 0x003fe20003800000 */
.L_x_788:
[----:B------:R-:W-:Y:S01]  /*20970*/  IMAD.MOV.U32 R12, RZ, RZ, 0x10 ;  /* 0x00000010ff0c7424 */ /* 0x000fe200078e00ff */
[----:B------:R-:W-:-:S05]  /*20980*/  SEL R6, R14, RZ, P4 ;  /* 0x000000ff0e067207 */ /* 0x000fca0002000000 */
[----:B------:R-:W-:-:S04]  /*20990*/  IMAD.IADD R6, R5, 0x1, R6 ;  /* 0x0000000105067824 */ /* 0x000fc800078e0206 */
[----:B------:R-:W-:-:S07]  /*209a0*/  IMAD.MOV.U32 R13, RZ, RZ, R6 ;  /* 0x000000ffff0d7224 */ /* 0x000fce00078e0006 */
[----:B------:R-:W-:Y:S05]  /*209b0*/  WARPSYNC.COLLECTIVE R15, `(.L_x_789) ;  /* 0x000000000f087348 */ /* 0x000fea0003c00000 */
[----:B------:R0:W1:Y:S02]  /*209c0*/  SHFL.UP P6, R14, R13, R12, R11 ;  /* 0x0400000c0d0e7389 */ /* 0x00006400000c000b */
[----:B01----:R-:W-:Y:S01]  /*209d0*/  ENDCOLLECTIVE ;  /* 0x000000000000791b */ /* 0x003fe20003800000 */
.L_x_789:
[----:B------:R-:W-:Y:S01]  /*209e0*/  MOV R12, 0x1f ;  /* 0x0000001f000c7802 */ /* 0x000fe20000000f00 */
[----:B------:R-:W-:Y:S01]  /*209f0*/  IMAD.MOV.U32 R11, RZ, RZ, 0x1f ;  /* 0x0000001fff0b7424 */ /* 0x000fe200078e00ff */
[----:B------:R-:W-:-:S05]  /*20a00*/  SEL R3, R14, RZ, P5 ;  /* 0x000000ff0e037207 */ /* 0x000fca0002800000 */
[----:B------:R-:W-:-:S04]  /*20a10*/  IMAD.IADD R3, R6, 0x1, R3 ;  /* 0x0000000106037824 */ /* 0x000fc800078e0203 */
[----:B------:R-:W-:-:S07]  /*20a20*/  IMAD.MOV.U32 R13, RZ, RZ, R3 ;  /* 0x000000ffff0d7224 */ /* 0x000fce00078e0003 */
[----:B------:R-:W-:Y:S05]  /*20a30*/  WARPSYNC.COLLECTIVE R15, `(.L_x_790) ;  /* 0x000000000f087348 */ /* 0x000fea0003c00000 */
[----:B------:R0:W1:Y:S02]  /*20a40*/  SHFL.IDX P6, R14, R13, R12, R11 ;  /* 0x0000000c0d0e7389 */ /* 0x00006400000c000b */
[----:B01----:R-:W-:Y:S01]  /*20a50*/  ENDCOLLECTIVE ;  /* 0x000000000000791b */ /* 0x003fe20003800000 */
.L_x_790:
[----:B------:R-:W-:Y:S05]  /*20a60*/  BRA `(.L_x_791) ;  /* 0xffffffd400c47947 */ /* 0x000fea000383ffff */
.L_x_693:
[----:B------:R-:W-:Y:S01]  /*20a70*/  BSSY B0, `(.L_x_792) ;  /* 0x0000006000007945 */ /* 0x000fe20003800000 */
[----:B------:R-:W-:Y:S01]  /*20a80*/  PLOP3.LUT P6, PT, P6, PT, PT, 0x8, 0x0 ;  /* 0x000000000000781c */ /* 0x000fe200037ce170 */
[----:B------:R-:W-:-:S12]  /*20a90*/  IMAD.MOV.U32 R15, RZ, RZ, -0x1 ;  /* 0xffffffffff0f7424 */ /* 0x000fd800078e00ff */
[----:B0-----:R-:W-:Y:S05]  /*20aa0*/  WARPSYNC.COLLECTIVE R15, `(.L_x_793) ;  /* 0x000000000f087348 */ /* 0x001fea0003c00000 */
[----:B------:R-:W-:Y:S01]  /*20ab0*/  VOTE.ANY R14, PT, P6 ;  /* 0x00000000000e7806 */ /* 0x000fe200030e0100 */
[----:B0-----:R-:W-:Y:S06]  /*20ac0*/  ENDCOLLECTIVE ;  /* 0x000000000000791b */ /* 0x001fec0003800000 */
.L_x_793:
[----:B------:R-:W-:Y:S05]  /*20ad0*/  BSYNC B0 ;  /* 0x0000000000007941 */ /* 0x000fea0003800000 */
.L_x_792:
        /* <DEDUP_REMOVED lines=9> */
.L_x_794:
[----:B------:R-:W-:Y:S01]  /*20b70*/  IMAD.MOV.U32 R17, RZ, RZ, R14 ;  /* 0x000000ffff117224 */ /* 0x000fe200078e000e */
[----:B------:R-:W-:Y:S06]  /*20b80*/  BRA `(.L_x_795) ;  /* 0xffffffd400b47947 */ /* 0x000fec000383ffff */
.L_x_695:
[----:B------:R-:W-:Y:S01]  /*20b90*/  BSSY B0, `(.L_x_796) ;  /* 0x0000007000007945 */ /* 0x000fe20003800000 */
[----:B------:R-:W-:Y:S02]  /*20ba0*/  IMAD.MOV.U32 R13, RZ, RZ, R3 ;  /* 0x000000ffff0d7224 */ /* 0x000fe400078e0003 */
[----:B------:R-:W-:Y:S02]  /*20bb0*/  IMAD.MOV.U32 R11, RZ, RZ, 0x1f ;  /* 0x0000001fff0b7424 */ /* 0x000fe400078e00ff */
[----:B------:R-:W-:-:S07]  /*20bc0*/  IMAD.MOV.U32 R15, RZ, RZ, -0x1 ;  /* 0xffffffffff0f7424 */ /* 0x000fce00078e00ff */
[----:B012---:R-:W-:Y:S05]  /*20bd0*/  WARPSYNC.COLLECTIVE R15, `(.L_x_797) ;  /* 0x000000000f087348 */ /* 0x007fea0003c00000 */
[----:B------:R3:W4:Y:S02]  /*20be0*/  SHFL.IDX P6, R14, R13, R12, R11 ;  /* 0x0000000c0d0e7389 */ /* 0x00072400000c000b */
[----:B01234-:R-:W-:Y:S01]  /*20bf0*/  ENDCOLLECTIVE ;  /* 0x000000000000791b */ /* 0x01ffe20003800000 */
.L_x_797:
[----:B------:R-:W-:Y:S05]  /*20c00*/  BSYNC B0 ;  /* 0x0000000000007941 */ /* 0x000fea0003800000 */
.L_x_796:
[----:B------:R-:W-:Y:S05]  /*20c10*/  BRA `(.L_x_694) ;  /* 0xffffffd400ac7947 */ /* 0x000fea000383ffff */
.L_x_699:
[----:B0-----:R0:W2:Y:S02]  /*20c20*/  SYNCS.PHASECHK.TRANS64.TRYWAIT P0, [R9+URZ+0x31c20], R0 ;  /* 0x031c2000090075a7 */ /* 0x0010a4000800017f */
[----:B--2---:R-:W-:Y:S05]  /*20c30*/  @!P0 NANOSLEEP.SYNCS 0x989680 ;  /* 0x009896800000895d */ /* 0x004fea0003900000 */
[----:B------:R-:W2:Y:S02]  /*20c40*/  @!P0 SYNCS.PHASECHK.TRANS64 P0, [R9+URZ+0x31c20], R0 ;  /* 0x031c2000090085a7 */ /* 0x000ea4000800007f */
[----:B--2---:R-:W-:Y:S05]  /*20c50*/  @!P0 BRA `(.L_x_699) ;  /* 0xfffffffc00f08947 */ /* 0x004fea000383ffff */
[----:B------:R-:W-:Y:S05]  /*20c60*/  BRA `(.L_x_798) ;  /* 0xffffffd800987947 */ /* 0x000fea000383ffff */
.L_x_700:
        /* <DEDUP_REMOVED lines=8> */
[----:B01----:R-:W-:Y:S05]  /*20cf0*/  WARPSYNC.COLLECTIVE R15, `(.L_x_800) ;  /* 0x000000000f087348 */ /* 0x003fea0003c00000 */
[----:B------:R2:W3:Y:S02]  /*20d00*/  SHFL.IDX P6, R14, R13, R12, R11 ;  /* 0x0000000c0d0e7389 */ /* 0x0004e400000c000b */
[----:B0123--:R-:W-:Y:S01]  /*20d10*/  ENDCOLLECTIVE ;  /* 0x000000000000791b */ /* 0x00ffe20003800000 */
.L_x_800:
[----:B------:R-:W-:Y:S05]  /*20d20*/  BSYNC B0 ;  /* 0x0000000000007941 */ /* 0x000fea0003800000 */
.L_x_799:
[----:B------:R-:W-:Y:S05]  /*20d30*/  BRA `(.L_x_801) ;  /* 0xffffffd800807947 */ /* 0x000fea000383ffff */
.L_x_701:
[----:B------:R-:W-:Y:S01]  /*20d40*/  BSSY B0, `(.L_x_802) ;  /* 0x0000006000007945 */ /* 0x000fe20003800000 */
[----:B------:R-:W-:-:S07]  /*20d50*/  IMAD.MOV.U32 R15, RZ, RZ, -0x1 ;  /* 0xffffffffff0f7424 */ /* 0x000fce00078e00ff */
[----:B01----:R-:W-:Y:S05]  /*20d60*/  WARPSYNC.COLLECTIVE R15, `(.L_x_803) ;  /* 0x000000000f0c7348 */ /* 0x003fea0003c00000 */
[----:B------:R-:W-:Y:S02]  /*20d70*/  ELECT P6, UR62, PT ;  /* 0x00000000003e782f */ /* 0x000fe400038c0000 */
[----:B------:R-:W-:Y:S01]  /*20d80*/  MOV R14, UR62 ;  /* 0x0000003e000e7c02 */ /* 0x000fe20008000f00 */
[----:B01----:R-:W-:Y:S10]  /*20d90*/  ENDCOLLECTIVE ;  /* 0x000000000000791b */ /* 0x003ff40003800000 */
.L_x_803:
[----:B------:R-:W-:Y:S05]  /*20da0*/  BSYNC B0 ;  /* 0x0000000000007941 */ /* 0x000fea0003800000 */
.L_x_802:
[----:B------:R-:W-:Y:S05]  /*20db0*/  BRA `(.L_x_804) ;  /* 0xffffffd800747947 */ /* 0x000fea000383ffff */
.L_x_703:
[----:B0-----:R0:W1:Y:S02]  /*20dc0*/  SYNCS.PHASECHK.TRANS64.TRYWAIT P0, [R5+URZ], R4 ;  /* 0x00000004050075a7 */ /* 0x001064000800017f */
[----:B-1----:R-:W-:Y:S05]  /*20dd0*/  @!P0 NANOSLEEP.SYNCS 0x989680 ;  /* 0x009896800000895d */ /* 0x002fea0003900000 */
[----:B------:R-:W1:Y:S02]  /*20de0*/  @!P0 SYNCS.PHASECHK.TRANS64 P0, [R5+URZ], R4 ;  /* 0x00000004050085a7 */ /* 0x000e64000800007f */
[----:B-1----:R-:W-:Y:S05]  /*20df0*/  @!P0 BRA `(.L_x_703) ;  /* 0xfffffffc00f08947 */ /* 0x002fea000383ffff */
[----:B------:R-:W-:Y:S05]  /*20e00*/  BRA `(.L_x_805) ;  /* 0xffffffd800a87947 */ /* 0x000fea000383ffff */
.L_x_704:
[----:B-1----:R1:W2:Y:S02]  /*20e10*/  SYNCS.PHASECHK.TRANS64.TRYWAIT P0, [R3+URZ], R2 ;  /* 0x00000002030075a7 */ /* 0x0022a4000800017f */
[----:B--2---:R-:W-:Y:S05]  /*20e20*/  @!P0 NANOSLEEP.SYNCS 0x989680 ;  /* 0x009896800000895d */ /* 0x004fea0003900000 */
[----:B------:R-:W2:Y:S02]  /*20e30*/  @!P0 SYNCS.PHASECHK.TRANS64 P0, [R3+URZ], R2 ;  /* 0x00000002030085a7 */ /* 0x000ea4000800007f */
[----:B--2---:R-:W-:Y:S05]  /*20e40*/  @!P0 BRA `(.L_x_704) ;  /* 0xfffffffc00f08947 */ /* 0x004fea000383ffff */
[----:B------:R-:W-:Y:S05]  /*20e50*/  BRA `(.L_x_806) ;  /* 0xffffffd8009c7947 */ /* 0x000fea000383ffff */
.L_x_706:
[----:B--2---:R2:W3:Y:S02]  /*20e60*/  SYNCS.PHASECHK.TRANS64.TRYWAIT P0, [R23+URZ], R4 ;  /* 0x00000004170075a7 */ /* 0x0044e4000800017f */
[----:B---3--:R-:W-:Y:S05]  /*20e70*/  @!P0 NANOSLEEP.SYNCS 0x989680 ;  /* 0x009896800000895d */ /* 0x008fea0003900000 */
[----:B------:R-:W3:Y:S02]  /*20e80*/  @!P0 SYNCS.PHASECHK.TRANS64 P0, [R23+URZ], R4 ;  /* 0x00000004170085a7 */ /* 0x000ee4000800007f */
[----:B---3--:R-:W-:Y:S05]  /*20e90*/  @!P0 BRA `(.L_x_706) ;  /* 0xfffffffc00f08947 */ /* 0x008fea000383ffff */
[----:B------:R-:W-:Y:S05]  /*20ea0*/  BRA `(.L_x_807) ;  /* 0xffffffd800a07947 */ /* 0x000fea000383ffff */
.L_x_808:
        /* <DEDUP_REMOVED lines=13> */
.L_x_2726:


//--------------------- .text._ZN7cutlass13device_kernelIN5flash11enable_sm90INS1_16FlashAttnFwdSm90INS1_25CollectiveMainloopFwdSm90ILi2EN4cute5tupleIJNS5_1CILi1EEES8_S8_EEENS6_IJNS7_ILi192EEENS7_ILi128EEENS7_ILi96EEEEEELi96ENS_6half_tEfNS_4arch4Sm90ELb0ELb1ELb1ELb0ELb0ELb0ELb0ELb0ELb1ELb1ELb0ELb0EEENS1_21CollectiveEpilogueFwdINS6_IJSA_SC_SB_EEES9_SE_SG_Li384ELb0ELb1ELb0ELb0EEENS1_30DynamicPersistentTileSchedulerILi384ELi128ELb0ELb1ELb1EEEEEEEEEvNT_6ParamsE --------------------------
	.section	.text._ZN7cutlass13device_kernelIN5flash11enable_sm90INS1_16FlashAttnFwdSm90INS1_25CollectiveMainloopFwdSm90ILi2EN4cute5tupleIJNS5_1CILi1EEES8_S8_EEENS6_IJNS7_ILi192EEENS7_ILi128EEENS7_ILi96EEEEEELi96ENS_6half_tEfNS_4arch4Sm90ELb0ELb1ELb1ELb0ELb0ELb0ELb0ELb0ELb1ELb1ELb0ELb0EEENS1_21CollectiveEpilogueFwdINS6_IJSA_SC_SB_EEES9_SE_SG_Li384ELb0ELb1ELb0ELb0EEENS1_30DynamicPersistentTileSchedulerILi384ELi128ELb0ELb1ELb1EEEEEEEEEvNT_6ParamsE,"ax",@progbits
	.align	128
.text._ZN7cutlass13device_kernelIN5flash11enable_sm90INS1_16FlashAttnFwdSm90INS1_25CollectiveMainloopFwdSm90ILi2EN4cute5tupleIJNS5_1CILi1EEES8_S8_EEENS6_IJNS7_ILi192EEENS7_ILi128EEENS7_ILi96EEEEEELi96ENS_6half_tEfNS_4arch4Sm90ELb0ELb1ELb1ELb0ELb0ELb0ELb0ELb0ELb1ELb1ELb0ELb0EEENS1_21CollectiveEpilogueFwdINS6_IJSA_SC_SB_EEES9_SE_SG_Li384ELb0ELb1ELb0ELb0EEENS1_30DynamicPersistentTileSchedulerILi384ELi128ELb0ELb1ELb1EEEEEEEEEvNT_6ParamsE:
        .type           _ZN7cutlass13device_kernelIN5flash11enable_sm90INS1_16FlashAttnFwdSm90INS1_25CollectiveMainloopFwdSm90ILi2EN4cute5tupleIJNS5_1CILi1EEES8_S8_EEENS6_IJNS7_ILi192EEENS7_ILi128EEENS7_ILi96EEEEEELi96ENS_6half_tEfNS_4arch4Sm90ELb0ELb1ELb1ELb0ELb0ELb0ELb0ELb0ELb1ELb1ELb0ELb0EEENS1_21CollectiveEpilogueFwdINS6_IJSA_SC_SB_EEES9_SE_SG_Li384ELb0ELb1ELb0ELb0EEENS1_30DynamicPersistentTileSchedulerILi384ELi128ELb0ELb1ELb1EEEEEEEEEvNT_6ParamsE,@function
        .size           _ZN7cutlass13device_kernelIN5flash11enable_sm90INS1_16FlashAttnFwdSm90INS1_25CollectiveMainloopFwdSm90ILi2EN4cute5tupleIJNS5_1CILi1EEES8_S8_EEENS6_IJNS7_ILi192EEENS7_ILi128EEENS7_ILi96EEEEEELi96ENS_6half_tEfNS_4arch4Sm90ELb0ELb1ELb1ELb0ELb0ELb0ELb0ELb0ELb1ELb1ELb0ELb0EEENS1_21CollectiveEpilogueFwdINS6_IJSA_SC_SB_EEES9_SE_SG_Li384ELb0ELb1ELb0ELb0EEENS1_30DynamicPersistentTileSchedulerILi384ELi128ELb0ELb1ELb1EEEEEEEEEvNT_6ParamsE,(.L_x_2727 - _ZN7cutlass13device_kernelIN5flash11enable_sm90INS1_16FlashAttnFwdSm90INS1_25CollectiveMainloopFwdSm90ILi2EN4cute5tupleIJNS5_1CILi1EEES8_S8_EEENS6_IJNS7_ILi192EEENS7_ILi128EEENS7_ILi96EEEEEELi96ENS_6half_tEfNS_4arch4Sm90ELb0ELb1ELb1ELb0ELb0ELb0ELb0ELb0ELb1ELb1ELb0ELb0EEENS1_21CollectiveEpilogueFwdINS6_IJSA_SC_SB_EEES9_SE_SG_Li384ELb0ELb1ELb0ELb0EEENS1_30DynamicPersistentTileSchedulerILi384ELi128ELb0ELb1ELb1EEEEEEEEEvNT_6ParamsE)
        .other          _ZN7cutlass13device_kernelIN5flash11enable_sm90INS1_16FlashAttnFwdSm90INS1_25CollectiveMainloopFwdSm90ILi2EN4cute5tupleIJNS5_1CILi1EEES8_S8_EEENS6_IJNS7_ILi192EEENS7_ILi128EEENS7_ILi96EEEEEELi96ENS_6half_tEfNS_4arch4Sm90ELb0ELb1ELb1ELb0ELb0ELb0ELb0ELb0ELb1ELb1ELb0ELb0EEENS1_21CollectiveEpilogueFwdINS6_IJSA_SC_SB_EEES9_SE_SG_Li384ELb0ELb1ELb0ELb0EEENS1_30DynamicPersistentTileSchedulerILi384ELi128ELb0ELb1ELb1EEEEEEEEEvNT_6ParamsE,@"STO_CUDA_ENTRY STV_DEFAULT"
_ZN7cutlass13device_kernelIN5flash11enable_sm90INS1_16FlashAttnFwdSm90INS1_25CollectiveMainloopFwdSm90ILi2EN4cute5tupleIJNS5_1CILi1EEES8_S8_EEENS6_IJNS7_ILi192EEENS7_ILi128EEENS7_ILi96EEEEEELi96ENS_6half_tEfNS_4arch4Sm90ELb0ELb1ELb1ELb0ELb0ELb0ELb0ELb0ELb1ELb1ELb0ELb0EEENS1_21CollectiveEpilogueFwdINS6_IJSA_SC_SB_EEES9_SE_SG_Li384ELb0ELb1ELb0ELb0EEENS1_30DynamicPersistentTileSchedulerILi384ELi128ELb0ELb1ELb1EEEEEEEEEvNT_6ParamsE:
[----:B------:R-:W0:Y:S01]  /*0000*/  LDC R1, c[0x0][0x28] ;  /* 0x00000a00ff017b82 */ /* 0x000e220000000800 */
[----:B------:R-:W1:Y:S01]  /*0010*/  S2R R3, SR_TID.X ;  /* 0x0000000000037919 */ /* 0x000e620000002100 */
[----:B------:R-:W-:Y:S01]  /*0020*/  ELECT P0, URZ, PT ;  /* 0x00000000003f782f */ /* 0x000fe20003800000 */
[----:B------:R-:W-:Y:S01]  /*0030*/  BSSY B0, `(.L_x_809) ;  /* 0x000000e000007945 */ /* 0x000fe20003800000 */
[--C-:B-1----:R-:W-:Y:S02]  /*0040*/  SHF.R.U32.HI R0, RZ, 0x5, R3.reuse ;  /* 0x00000005ff007819 */ /* 0x102fe40000011603 */
[----:B------:R-:W-:-:S03]  /*0050*/  SHF.R.U32.HI R3, RZ, 0x7, R3 ;  /* 0x00000007ff037819 */ /* 0x000fc60000011603 */
[----:B------:R-:W1:Y:S02]  /*0060*/  SHFL.IDX PT, R2, R0, RZ, 0x1f ;  /* 0x00001fff00027589 */ /* 0x000e6400000e0000 */
[----:B-1----:R-:W-:-:S13]  /*0070*/  ISETP.EQ.AND P0, PT, R2, RZ, P0 ;  /* 0x000000ff0200720c */ /* 0x002fda0000702270 */
[----:B0-----:R-:W-:Y:S05]  /*0080*/  @!P0 BRA `(.L_x_810) ;  /* 0x0000000000208947 */ /* 0x001fea0003800000 */
        /* <DEDUP_REMOVED lines=8> */
.L_x_810:
[----:B------:R-:W-:Y:S05]  /*0110*/  BSYNC B0 ;  /* 0x0000000000007941 */ /* 0x000fea0003800000 */
.L_x_809:
[----:B------:R-:W-:Y:S01]  /*0120*/  VOTEU.ANY UP0, P0 ;  /* 0x00000000003f7886 */ /* 0x000fe20000000100 */
[----:B------:R-:W0:Y:S01]  /*0130*/  SHFL.IDX PT, R3, R3, RZ, 0x1f ;  /* 0x00001fff03037589 */ /* 0x000e2200000e0000 */
[----:B------:R-:W-:Y:S01]  /*0140*/  UMOV UR4, 0x80 ;  /* 0x0000008000047882 */ /* 0x000fe20000000000 */
[----:B------:R-:W-:Y:S01]  /*0150*/  UMOV UR7, 0x180 ;  /* 0x0000018000077882 */ /* 0x000fe20000000000 */
[----:B------:R-:W-:Y:S01]  /*0160*/  VOTEU.ANY UP1, P0 ;  /* 0x00000000003f7886 */ /* 0x000fe20000020100 */
[----:B------:R-:W1:Y:S01]  /*0170*/  @UP0 S2UR UR8, SR_CgaCtaId ;  /* 0x00000000000809c3 */ /* 0x000e620000008800 */
[----:B------:R-:W2:Y:S01]  /*0180*/  SHFL.IDX PT, R2, R0, RZ, 0x1f ;  /* 0x00001fff00027589 */ /* 0x000ea200000e0000 */
[----:B------:R-:W-:Y:S01]  /*0190*/  @UP0 UMOV UR6, 0x400 ;  /* 0x0000040000060882 */ /* 0x000fe20000000000 */
[----:B------:R-:W-:-:S04]  /*01a0*/  @UP0 UIADD3 UR4, -UR4, 0x100000, URZ ;  /* 0x0010000004040890 */ /* 0x000fc8000fffe13f */
[----:B------:R-:W-:Y:S02]  /*01b0*/  @UP0 USHF.L.U32 UR5, UR4, 0xb, URZ ;  /* 0x0000000b04050899 */ /* 0x000fe4000800063f */
[----:B------:R-:W-:Y:S01]  /*01c0*/  @UP0 USHF.L.U32 UR4, UR4, 0x1, URZ ;  /* 0x0000000104040899 */ /* 0x000fe2000800063f */
[----:B------:R-:W-:Y:S01]  /*01d0*/  VOTEU.ANY UP2, P0 ;  /* 0x00000000003f7886 */ /* 0x000fe20000040100 */
[----:B0-----:R-:W-:Y:S01]  /*01e0*/  R2UR UR9, R3 ;  /* 0x00000000030972ca */ /* 0x001fe200000e0000 */
[----:B-1----:R-:W-:Y:S01]  /*01f0*/  @UP0 ULEA UR8, UR8, UR6, 0x18 ;  /* 0x0000000608080291 */ /* 0x002fe2000f8ec03f */
[----:B--2---:R-:W-:Y:S01]  /*0200*/  ISETP.NE.AND P1, PT, R2, RZ, PT ;  /* 0x000000ff0200720c */ /* 0x004fe20003f25270 */
[----:B------:R-:W-:-:S04]  /*0210*/  @UP0 UIADD3 UR6, -UR7, 0x100000, URZ ;  /* 0x0010000007060890 */ /* 0x000fc8000fffe13f */
[----:B------:R-:W-:Y:S02]  /*0220*/  @UP0 USHF.L.U32 UR7, UR6, 0xb, URZ ;  /* 0x0000000b06070899 */ /* 0x000fe4000800063f */
[----:B------:R-:W-:-:S04]  /*0230*/  @UP0 USHF.L.U32 UR6, UR6, 0x1, URZ ;  /* 0x0000000106060899 */ /* 0x000fc8000800063f */
[----:B------:R-:W-:Y:S01]  /*0240*/  UISETP.NE.AND UP0, UPT, UR9, URZ, UPT ;  /* 0x0000003f0900728c */ /* 0x000fe2000bf05270 */
[----:B------:R-:W0:Y:S02]  /*0250*/  FENCE.VIEW.ASYNC.S ;  /* 0x00000000000073c6 */ /* 0x000e240000000000 */
[----:B0-----:R0:W1:Y:S05]  /*0260*/  @UP1 SYNCS.EXCH.64 URZ, [UR8+0x2d800], UR4 ;  /* 0x02d80004083f15b2 */ /* 0x00106a0008000100 */
[----:B------:R0:W2:Y:S01]  /*0270*/  @UP2 SYNCS.EXCH.64 URZ, [UR8+0x2d820], UR6 ;  /* 0x02d82006083f25b2 */ /* 0x0000a20008000100 */
        /* <DEDUP_REMOVED lines=17> */
[----:B------:R3:W0:Y:S02]  /*0390*/  SYNCS.EXCH.64 URZ, [UR8+0x2d848], UR6 ;  /* 0x02d84806083f75b2 */ /* 0x0006240008000100 */
[----:B---3--:R-:W-:Y:S01]  /*03a0*/  NOP ;  /* 0x0000000000007918 */ /* 0x008fe20000000000 */
.L_x_811:
[----:B------:R-:W3:Y:S01]  /*03b0*/  SHFL.IDX PT, R2, R0, RZ, 0x1f ;  /* 0x00001fff00027589 */ /* 0x000ee200000e0000 */
[----:B------:R-:W-:Y:S01]  /*03c0*/  NOP ;  /* 0x0000000000007918 */ /* 0x000fe20000000000 */
[----:B---3--:R-:W-:-:S13]  /*03d0*/  ISETP.NE.AND P0, PT, R2, RZ, PT ;  /* 0x000000ff0200720c */ /* 0x008fda0003f05270 */
        /* <DEDUP_REMOVED lines=17> */
[----:B------:R3:W0:Y:S02]  /*04f0*/  SYNCS.EXCH.64 URZ, [UR8+0x2d868], UR6 ;  /* 0x02d86806083f75b2 */ /* 0x0006240008000100 */
[----:B---3--:R-:W-:Y:S01]  /*0500*/  NOP ;  /* 0x0000000000007918 */ /* 0x008fe20000000000 */
.L_x_812:
[----:B------:R-:W3:Y:S01]  /*0510*/  SHFL.IDX PT, R2, R0, RZ, 0x1f ;  /* 0x00001fff00027589 */ /* 0x000ee200000e0000 */
[----:B------:R-:W-:Y:S01]  /*0520*/  NOP ;  /* 0x0000000000007918 */ /* 0x000fe20000000000 */
[----:B---3--:R-:W-:-:S13]  /*0530*/  ISETP.NE.AND P0, PT, R2, RZ, PT ;  /* 0x000000ff0200720c */ /* 0x008fda0003f05270 */
        /* <DEDUP_REMOVED lines=13> */
[----:B------:R3:W0:Y:S02]  /*0610*/  SYNCS.EXCH.64 URZ, [UR6+0x2d888], UR4 ;  /* 0x02d88804063f75b2 */ /* 0x0006240008000100 */
[----:B---3--:R-:W-:Y:S01]  /*0620*/  NOP ;  /* 0x0000000000007918 */ /* 0x008fe20000000000 */
.L_x_813:
        /* <DEDUP_REMOVED lines=22> */
.L_x_814:
        /* <DEDUP_REMOVED lines=22> */
.L_x_815:
[----:B------:R-:W-:Y:S01]  /*08f0*/  PLOP3.LUT P0, PT, PT, PT, UP0, 0x80, 0x0 ;  /* 0x000000000000781c */ /* 0x000fe20003f0f008 */
[----:B------:R-:W-:Y:S01]  /*0900*/  UMOV UR38, 0x1 ;  /* 0x0000000100267882 */ /* 0x000fe20000000000 */
[----:B------:R-:W-:Y:S01]  /*0910*/  NOP ;  /* 0x0000000000007918 */ /* 0x000fe20000000000 */
[----:B------:R-:W-:Y:S01]  /*0920*/  USEL UR38, UR38, 0x2, !UP0 ;  /* 0x0000000226267887 */ /* 0x000fe2000c000000 */
[----:B------:R-:W-:Y:S01]  /*0930*/  ULDC.64 UR48, c[0x0][0x208] ;  /* 0x0000820000307ab9 */ /* 0x000fe20000000a00 */
[----:B012-4-:R-:W-:Y:S08]  /*0940*/  BAR.SYNC.DEFER_BLOCKING 0x0 ;  /* 0x0000000000007b1d */ /* 0x017ff00000010000 */
[----:B------:R-:W-:Y:S05]  /*0950*/  @!P0 BRA `(.L_x_816) ;  /* 0x0000010c00508947 */ /* 0x000fea0003800000 */
.L_x_817:
[----:B------:R-:W-:-:S08]  /*0960*/  NOP ;  /* 0x0000000000007918 */ /* 0x000fd00000000000 */
[----:B------:R-:W0:Y:S02]  /*0970*/  USETMAXREG.TRY_ALLOC.CTAPOOL UP0, 0xa0 ;  /* 0x000000a0000079c8 */ /* 0x000e240008000600 */
[----:B0-----:R-:W-:-:S13]  /*0980*/  PLOP3.LUT P0, PT, PT, PT, UP0, 0x80, 0x0 ;  /* 0x000000000000781c */ /* 0x001fda0003f0f008 */
[----:B------:R-:W-:Y:S05]  /*0990*/  @!P0 BRA `(.L_x_817) ;  /* 0xfffffffc00f08947 */ /* 0x000fea000383ffff */
[----:B------:R-:W0:Y:S01]  /*09a0*/  S2R R2, SR_TID.X ;  /* 0x0000000000027919 */ /* 0x000e220000002100 */
[----:B------:R-:W1:Y:S08]  /*09b0*/  S2UR UR4, SR_CTAID.X ;  /* 0x00000000000479c3 */ /* 0x000e700000002500 */
[----:B------:R-:W-:Y:S08]  /*09c0*/  BAR.ARV 0x4, 0x200 ;  /* 0x0108000000007b1d */ /* 0x000ff00000002000 */
[----:B------:R-:W-:Y:S06]  /*09d0*/  BAR.ARV 0x8, 0x200 ;  /* 0x0208000000007b1d */ /* 0x000fec0000002000 */
[----:B0-----:R-:W-:-:S04]  /*09e0*/  LOP3.LUT R0, R2, 0xffffff80, RZ, 0xc0, !PT ;  /* 0xffffff8002007812 */ /* 0x001fc800078ec0ff */
[----:B------:R-:W-:Y:S02]  /*09f0*/  ISETP.NE.AND P0, PT, R0, 0x80, PT ;  /* 0x000000800000780c */ /* 0x000fe40003f05270 */
[----:B------:R-:W1:Y:S11]  /*0a00*/  LDC R0, c[0x0][0xc38] ;  /* 0x00030e00ff007b82 */ /* 0x000e760000000800 */
[----:B------:R-:W-:Y:S06]  /*0a10*/  @!P0 BAR.ARV 0x9, 0x100 ;  /* 0x0244000000008b1d */ /* 0x000fec0000002000 */
[----:B-1----:R-:W-:-:S13]  /*0a20*/  ISETP.LE.AND P0, PT, R0, UR4, PT ;  /* 0x0000000400007c0c */ /* 0x002fda000bf03270 */
[----:B------:R-:W-:Y:S05]  /*0a30*/  @P0 EXIT ;  /* 0x000000000000094d */ /* 0x000fea0003800000 */
[----:B------:R-:W-:Y:S01]  /*0a40*/  VIADD R150, R2, 0xffffff80 ;  /* 0xffffff8002967836 */ /* 0x000fe20000000000 */
[----:B------:R-:W0:Y:S01]  /*0a50*/  S2UR UR5, SR_CgaCtaId ;  /* 0x00000000000579c3 */ /* 0x000e220000008800 */
[----:B------:R-:W-:Y:S01]  /*0a60*/  UMOV UR42, 0x400 ;  /* 0x00000400002a7882 */ /* 0x000fe20000000000 */
[----:B------:R-:W-:Y:S01]  /*0a70*/  IMAD.MOV.U32 R18, RZ, RZ, 0x40 ;  /* 0x00000040ff127424 */ /* 0x000fe200078e00ff */
[----:B------:R-:W-:Y:S01]  /*0a80*/  ULOP3.LUT UR47, UR38, 0x1, URZ, 0xfc, !UPT ;  /* 0x00000001262f7892 */ /* 0x000fe2000f8efc3f */
[----:B------:R-:W-:Y:S01]  /*0a90*/  SHF.R.S32.HI R3, RZ, 0x1f, R150 ;  /* 0x0000001fff037819 */ /* 0x000fe20000011496 */
[----:B------:R-:W-:Y:S01]  /*0aa0*/  UMOV UR46, URZ ;  /* 0x0000003f002e7c82 */ /* 0x000fe20008000000 */
[----:B------:R-:W-:Y:S01]  /*0ab0*/  UMOV UR50, URZ ;  /* 0x0000003f00327c82 */ /* 0x000fe20008000000 */
[----:B------:R-:W-:Y:S01]  /*0ac0*/  UMOV UR45, URZ ;  /* 0x0000003f002d7c82 */ /* 0x000fe20008000000 */
[CC--:B------:R-:W-:Y:S02]  /*0ad0*/  LEA.HI R0, R3.reuse, R150.reuse, RZ, 0x4 ;  /* 0x0000009603007211 */ /* 0x0c0fe400078f20ff */
[----:B------:R-:W-:-:S02]  /*0ae0*/  LEA.HI R145, R3, R150, RZ, 0x7 ;  /* 0x0000009603917211 */ /* 0x000fc400078f38ff */
[----:B------:R-:W-:Y:S02]  /*0af0*/  LOP3.LUT R5, R0, 0xfffffff0, RZ, 0xc0, !PT ;  /* 0xfffffff000057812 */ /* 0x000fe400078ec0ff */
[----:B------:R-:W-:Y:S02]  /*0b00*/  SHF.R.S32.HI R7, RZ, 0x4, R0 ;  /* 0x00000004ff077819 */ /* 0x000fe40000011400 */
[----:B------:R-:W-:Y:S01]  /*0b10*/  LOP3.LUT R9, R145, 0xffffff80, RZ, 0xc0, !PT ;  /* 0xffffff8091097812 */ /* 0x000fe200078ec0ff */
[----:B------:R-:W-:Y:S01]  /*0b20*/  IMAD.IADD R5, R150, 0x1, -R5 ;  /* 0x0000000196057824 */ /* 0x000fe200078e0a05 */
[----:B------:R-:W-:Y:S02]  /*0b30*/  LEA.HI R2, R0, R7, RZ, 0x1 ;  /* 0x0000000700027211 */ /* 0x000fe400078f08ff */
[----:B------:R-:W-:Y:S01]  /*0b40*/  LEA.HI R4, R3, R150, RZ, 0x5 ;  /* 0x0000009603047211 */ /* 0x000fe200078f28ff */
[----:B------:R-:W-:Y:S01]  /*0b50*/  IMAD.IADD R144, R150, 0x1, -R9 ;  /* 0x0000000196907824 */ /* 0x000fe200078e0a09 */
[----:B------:R-:W-:-:S02]  /*0b60*/  SHF.R.S32.HI R0, RZ, 0x1f, R5 ;  /* 0x0000001fff007819 */ /* 0x000fc40000011405 */
[----:B------:R-:W-:Y:S01]  /*0b70*/  LOP3.LUT R2, R2, 0x1ffffffe, RZ, 0xc0, !PT ;  /* 0x1ffffffe02027812 */ /* 0x000fe200078ec0ff */
[----:B0-----:R-:W-:Y:S01]  /*0b80*/  ULEA UR42, UR5, UR42, 0x18 ;  /* 0x0000002a052a7291 */ /* 0x001fe2000f8ec03f */
[----:B------:R-:W-:Y:S02]  /*0b90*/  LEA.HI R0, R0, R5, RZ, 0x3 ;  /* 0x0000000500007211 */ /* 0x000fe400078f18ff */
[----:B------:R-:W-:Y:S01]  /*0ba0*/  SHF.R.S32.HI R4, RZ, 0x5, R4 ;  /* 0x00000005ff047819 */ /* 0x000fe20000011404 */
[----:B------:R-:W-:Y:S01]  /*0bb0*/  IMAD.IADD R7, R7, 0x1, -R2 ;  /* 0x0000000107077824 */ /* 0x000fe200078e0a02 */
[C---:B------:R-:W-:Y:S01]  /*0bc0*/  LOP3.LUT R2, R0.reuse, 0xfffffff8, RZ, 0xc0, !PT ;  /* 0xfffffff800027812 */ /* 0x040fe200078ec0ff */
[----:B------:R-:W-:Y:S01]  /*0bd0*/  IMAD.SHL.U32 R0, R0, 0x40, RZ ;  /* 0x0000004000007824 */ /* 0x000fe200078e00ff */
[----:B------:R-:W-:Y:S01]  /*0be0*/  SHF.R.S32.HI R9, RZ, 0x1f, R144 ;  /* 0x0000001fff097819 */ /* 0x000fe20000011490 */
[----:B------:R-:W-:Y:S01]  /*0bf0*/  IMAD R10, R4, 0x10, R5 ;  /* 0x00000010040a7824 */ /* 0x000fe200078e0205 */
[----:B------:R-:W-:Y:S01]  /*0c00*/  LEA.HI R3, R3, R150, RZ, 0x2 ;  /* 0x0000009603037211 */ /* 0x000fe200078f10ff */
[----:B------:R-:W-:Y:S01]  /*0c10*/  IMAD.IADD R2, R5, 0x1, -R2 ;  /* 0x0000000105027824 */ /* 0x000fe200078e0a02 */
[----:B------:R-:W-:Y:S01]  /*0c20*/  LEA.HI R6, R9, R144, RZ, 0x2 ;  /* 0x0000009009067211 */ /* 0x000fe200078f10ff */
[----:B------:R-:W-:Y:S01]  /*0c30*/  IMAD.SHL.U32 R7, R7, 0x8, RZ ;  /* 0x0000000807077824 */ /* 0x000fe200078e00ff */
[----:B------:R-:W-:-:S02]  /*0c40*/  LOP3.LUT R0, R0, 0x7ffffe00, RZ, 0xc0, !PT ;  /* 0x7ffffe0000007812 */ /* 0x000fc400078ec0ff */
[C---:B------:R-:W-:Y:S01]  /*0c50*/  R2P PR, R2.reuse, 0x6 ;  /* 0x0000000602007804 */ /* 0x040fe20000000000 */
[----:B------:R-:W-:Y:S01]  /*0c60*/  IMAD.SHL.U32 R2, R2, 0x40, RZ ;  /* 0x0000004002027824 */ /* 0x000fe200078e00ff */
[--C-:B------:R-:W-:Y:S01]  /*0c70*/  SHF.R.S32.HI R8, RZ, 0x2, R6.reuse ;  /* 0x00000002ff087819 */ /* 0x100fe20000011406 */
[----:B------:R-:W-:Y:S01]  /*0c80*/  IMAD.U32 R147, R10, 0x20, R7 ;  /* 0x000000200a937824 */ /* 0x000fe200078e0007 */
[----:B------:R-:W-:Y:S01]  /*0c90*/  SHF.R.S32.HI R11, RZ, 0x1f, R6 ;  /* 0x0000001fff0b7819 */ /* 0x000fe20000011406 */
[----:B------:R-:W-:Y:S01]  /*0ca0*/  IMAD R0, R4, 0x400, R0 ;  /* 0x0000040004007824 */ /* 0x000fe200078e0200 */
[----:B------:R-:W-:Y:S02]  /*0cb0*/  LOP3.LUT R2, R2, 0x1c0, RZ, 0xc0, !PT ;  /* 0x000001c002027812 */ /* 0x000fe400078ec0ff */
[----:B------:R-:W-:Y:S02]  /*0cc0*/  SHF.R.S32.HI R145, RZ, 0x7, R145 ;  /* 0x00000007ff917819 */ /* 0x000fe40000011491 */
[----:B------:R-:W-:-:S02]  /*0cd0*/  LOP3.LUT R7, R2, 0x8, R7, 0xf8, !PT ;  /* 0x0000000802077812 */ /* 0x000fc400078ef807 */
[----:B------:R-:W-:Y:S01]  /*0ce0*/  SHF.R.U32.HI R2, RZ, 0x3, R2 ;  /* 0x00000003ff027819 */ /* 0x000fe20000011602 */
[----:B------:R-:W-:Y:S01]  /*0cf0*/  IMAD.HI R4, R145, 0x55555556, RZ ;  /* 0x5555555691047827 */ /* 0x000fe200078e02ff */
[----:B------:R-:W-:Y:S02]  /*0d00*/  LOP3.LUT R141, R3, 0xfffffffc, RZ, 0xc0, !PT ;  /* 0xfffffffc038d7812 */ /* 0x000fe400078ec0ff */
[----:B------:R-:W-:Y:S02]  /*0d10*/  LOP3.LUT R7, R7, R2, RZ, 0x3c, !PT ;  /* 0x0000000207077212 */ /* 0x000fe400078e3cff */
[----:B------:R-:W-:Y:S01]  /*0d20*/  LEA.HI R11, R11, R8, RZ, 0x3 ;  /* 0x000000080b0b7211 */ /* 0x000fe200078f18ff */
[----:B------:R-:W-:Y:S01]  /*0d30*/  IMAD.IADD R141, R150, 0x1, -R141 ;  /* 0x00000001968d7824 */ /* 0x000fe200078e0a8d */
[----:B------:R-:W-:Y:S01]  /*0d40*/  LEA.HI R9, R9, R144, RZ, 0x5 ;  /* 0x0000009009097211 */ /* 0x000fe200078f28ff */
[----:B------:R-:W-:Y:S01]  /*0d50*/  IMAD.IADD R0, R0, 0x1, R7 ;  /* 0x0000000100007824 */ /* 0x000fe200078e0207 */
[----:B------:R-:W-:Y:S01]  /*0d60*/  LOP3.LUT R11, R11, 0xfffffff8, RZ, 0xc0, !PT ;  /* 0xfffffff80b0b7812 */ /* 0x000fe200078ec0ff */
[----:B------:R-:W-:Y:S01]  /*0d70*/  IMAD.SHL.U32 R138, R141, 0x8, RZ ;  /* 0x000000088d8a7824 */ /* 0x000fe200078e00ff */
[----:B------:R-:W-:-:S02]  /*0d80*/  LEA.HI R4, R4, R4, RZ, 0x1 ;  /* 0x0000000404047211 */ /* 0x000fc400078f08ff */
[----:B------:R-:W-:Y:S01]  /*0d90*/  SHF.R.S32.HI R9, RZ, 0x5, R9 ;  /* 0x00000005ff097819 */ /* 0x000fe20000011409 */
[----:B------:R-:W-:Y:S01]  /*0da0*/  IMAD.IADD R8, R8, 0x1, -R11 ;  /* 0x0000000108087824 */ /* 0x000fe200078e0a0b */
[----:B------:R-:W-:Y:S01]  /*0db0*/  LEA.HI R2, R141, R141, RZ, 0x1 ;  /* 0x0000008d8d027211 */ /* 0x000fe200078f08ff */
[----:B------:R-:W-:Y:S01]  /*0dc0*/  IMAD R4, R4, -0x3, R145 ;  /* 0xfffffffd04047824 */ /* 0x000fe200078e0291 */
[----:B------:R-:W-:Y:S01]  /*0dd0*/  LEA R17, R0, UR42, 0x1 ;  /* 0x0000002a00117c11 */ /* 0x000fe2000f8e08ff */
[----:B------:R-:W-:Y:S01]  /*0de0*/  IMAD R9, R9, 0x10, R8 ;  /* 0x0000001009097824 */ /* 0x000fe200078e0208 */
[----:B------:R-:W-:Y:S01]  /*0df0*/  LOP3.LUT R2, R2, 0x1ffffffe, RZ, 0xc0, !PT ;  /* 0x1ffffffe02027812 */ /* 0x000fe200078ec0ff */
[----:B------:R-:W-:Y:S01]  /*0e00*/  VIADD R139, R138, 0x20 ;  /* 0x000000208a8b7836 */ /* 0x000fe20000000000 */
[----:B------:R-:W-:Y:S01]  /*0e10*/  SHF.R.S32.HI R142, RZ, 0x2, R3 ;  /* 0x00000002ff8e7819 */ /* 0x000fe20000011403 */
[C---:B------:R-:W-:Y:S01]  /*0e20*/  VIADD R22, R17.reuse, 0x21800 ;  /* 0x0002180011167836 */ /* 0x040fe20000000000 */
[----:B------:R-:W-:Y:S01]  /*0e30*/  SEL R18, R18, 0xffffffc0, !P2 ;  /* 0xffffffc012127807 */ /* 0x000fe20005000000 */
[----:B------:R-:W-:Y:S01]  /*0e40*/  VIADD R140, R138, 0x40 ;  /* 0x000000408a8c7836 */ /* 0x000fe20000000000 */
[----:B------:R-:W-:Y:S01]  /*0e50*/  LOP3.LUT R3, R6, 0x7ffffffc, RZ, 0xc0, !PT ;  /* 0x7ffffffc06037812 */ /* 0x000fe200078ec0ff */
[----:B------:R-:W-:Y:S01]  /*0e60*/  VIADD R23, R17, 0x21820 ;  /* 0x0002182011177836 */ /* 0x000fe20000000000 */
[----:B------:R-:W-:Y:S01]  /*0e70*/  SHF.R.S32.HI R149, RZ, 0x1f, R139 ;  /* 0x0000001fff957819 */ /* 0x000fe2000001148b */
[----:B------:R-:W-:Y:S01]  /*0e80*/  IMAD R146, R4, 0x40, R9 ;  /* 0x0000004004927824 */ /* 0x000fe200078e0209 */
[----:B------:R-:W-:Y:S01]  /*0e90*/  SHF.R.S32.HI R148, RZ, 0x1f, R140 ;  /* 0x0000001fff947819 */ /* 0x000fe2000001148c */
[----:B------:R-:W-:-:S02]  /*0ea0*/  IMAD.IADD R137, R141, 0x1, -R2 ;  /* 0x000000018d897824 */ /* 0x000fc400078e0a02 */
[C---:B------:R-:W-:Y:S02]  /*0eb0*/  @P1 VIADD R23, R22.reuse, 0xffffffe0 ;  /* 0xffffffe016171836 */ /* 0x040fe40000000000 */
[----:B------:R-:W-:Y:S02]  /*0ec0*/  IMAD.IADD R22, R22, 0x1, R18 ;  /* 0x0000000116167824 */ /* 0x000fe400078e0212 */
[----:B------:R-:W-:Y:S02]  /*0ed0*/  IMAD.IADD R16, R144, 0x1, -R3 ;  /* 0x0000000190107824 */ /* 0x000fe400078e0a03 */
[----:B------:R-:W-:Y:S02]  /*0ee0*/  IMAD R137, R137, 0x8, R146 ;  /* 0x0000000889897824 */ /* 0x000fe400078e0292 */
[----:B------:R-:W-:Y:S02]  /*0ef0*/  IMAD.IADD R18, R18, 0x1, R23 ;  /* 0x0000000112127824 */ /* 0x000fe400078e0217 */
[----:B------:R-:W-:-:S07]  /*0f00*/  VIADD R136, R23, 0x6000 ;  /* 0x0000600017887836 */ /* 0x000fce0000000000 */
.L_x_906:
[----:B------:R-:W-:Y:S01]  /*0f10*/  ULDC UR5, c[0x0][0xc60] ;  /* 0x0003180000057ab9 */ /* 0x000fe20000000800 */
[----:B------:R-:W-:Y:S01]  /*0f20*/  UMOV UR8, UR4 ;  /* 0x0000000400087c82 */ /* 0x000fe20008000000 */
[----:B------:R-:W-:-:S11]  /*0f30*/  UISETP.NE.AND UP0, UPT, UR5, 0x1, UPT ;  /* 0x000000010500788c */ /* 0x000fd6000bf05270 */
[----:B------:R-:W-:Y:S01]  /*0f40*/  @UP0 ULDC UR6, c[0x0][0xc64] ;  /* 0x0003190000060ab9 */ /* 0x000fe20000000800 */
[----:B------:R-:W-:Y:S01]  /*0f50*/  @UP0 ULDC UR9, c[0x0][0xc68] ;  /* 0x00031a0000090ab9 */ /* 0x000fe20000000800 */
[----:B------:R-:W-:-:S04]  /*0f60*/  UIMAD.WIDE.U32 UR6, UR4, UR6, URZ ;  /* 0x00000006040672a5 */ /* 0x000fc8000f8e003f */
[----:B------:R-:W-:-:S03]  /*0f70*/  @UP0 USHF.R.U32.HI UR8, URZ, UR9, UR7 ;  /* 0x000000093f080299 */ /* 0x000fc60008011607 */
[----:B------:R-:W-:Y:S02]  /*0f80*/  ULDC UR6, c[0x0][0xc78] ;  /* 0x00031e0000067ab9 */ /* 0x000fe40000000800 */
[----:B------:R-:W-:Y:S02]  /*0f90*/  UISETP.GE.AND UP0, UPT, UR8, UR6, UPT ;  /* 0x000000060800728c */ /* 0x000fe4000bf06270 */
[----:B------:R-:W-:-:S04]  /*0fa0*/  UIADD3 UR6, -UR8, URZ, URZ ;  /* 0x0000003f08067290 */ /* 0x000fc8000fffe13f */
[----:B------:R-:W-:Y:S01]  /*0fb0*/  PLOP3.LUT P0, PT, PT, PT, UP0, 0x80, 0x0 ;  /* 0x000000000000781c */ /* 0x000fe20003f0f008 */
[----:B------:R-:W-:-:S12]  /*0fc0*/  UIMAD UR9, UR5, UR6, UR4 ;  /* 0x00000006050972a4 */ /* 0x000fd8000f8e0204 */
[----:B012345:R-:W-:Y:S05]  /*0fd0*/  @!P0 BRA `(.L_x_818) ;  /* 0x0000000000208947 */ /* 0x03ffea0003800000 */
[----:B------:R-:W-:Y:S01]  /*0fe0*/  ULDC UR7, c[0x0][0xc6c] ;  /* 0x00031b0000077ab9 */ /* 0x000fe20000000800 */
[----:B------:R-:W-:Y:S01]  /*0ff0*/  UMOV UR6, UR9 ;  /* 0x0000000900067c82 */ /* 0x000fe20008000000 */
[----:B------:R-:W-:-:S11]  /*1000*/  UISETP.NE.AND UP0, UPT, UR7, 0x1, UPT ;  /* 0x000000010700788c */ /* 0x000fd6000bf05270 */
[----:B------:R-:W-:Y:S02]  /*1010*/  @UP0 ULDC.64 UR10, c[0x0][0xc70] ;  /* 0x00031c00000a0ab9 */ /* 0x000fe40000000a00 */
[----:B------:R-:W-:-:S04]  /*1020*/  UIMAD.WIDE.U32 UR4, UR9, UR10, URZ ;  /* 0x0000000a090472a5 */ /* 0x000fc8000f8e003f */
[----:B------:R-:W-:-:S04]  /*1030*/  @UP0 USHF.R.U32.HI UR6, URZ, UR11, UR5 ;  /* 0x0000000b3f060299 */ /* 0x000fc80008011605 */
[----:B------:R-:W-:Y:S01]  /*1040*/  UIMAD UR4, UR6, UR7, URZ ;  /* 0x00000007060472a4 */ /* 0x000fe2000f8e023f */
[----:B------:R-:W-:Y:S11]  /*1050*/  BRA `(.L_x_819) ;  /* 0x00000000001c7947 */ /* 0x000ff60003800000 */
.L_x_818:
[----:B------:R-:W-:Y:S01]  /*1060*/  ULDC UR7, c[0x0][0xc54] ;  /* 0x0003150000077ab9 */ /* 0x000fe20000000800 */
[----:B------:R-:W-:Y:S01]  /*1070*/  UMOV UR6, UR9 ;  /* 0x0000000900067c82 */ /* 0x000fe20008000000 */
[----:B------:R-:W-:-:S11]  /*1080*/  UISETP.NE.AND UP0, UPT, UR7, 0x1, UPT ;  /* 0x000000010700788c */ /* 0x000fd6000bf05270 */
[----:B------:R-:W-:Y:S02]  /*1090*/  @UP0 ULDC.64 UR10, c[0x0][0xc58] ;  /* 0x00031600000a0ab9 */ /* 0x000fe40000000a00 */
[----:B------:R-:W-:-:S04]  /*10a0*/  UIMAD.WIDE.U32 UR4, UR9, UR10, URZ ;  /* 0x0000000a090472a5 */ /* 0x000fc8000f8e003f */
[----:B------:R-:W-:-:S04]  /*10b0*/  @UP0 USHF.R.U32.HI UR6, URZ, UR11, UR5 ;  /* 0x0000000b3f060299 */ /* 0x000fc80008011605 */
[----:B------:R-:W-:-:S12]  /*10c0*/  UIMAD UR4, UR6, UR7, URZ ;  /* 0x00000007060472a4 */ /* 0x000fd8000f8e023f */
.L_x_819:
[----:B------:R-:W-:Y:S01]  /*10d0*/  ULOP3.LUT UR6, URZ, UR6, URZ, 0x33, !UPT ;  /* 0x000000063f067292 */ /* 0x000fe2000f8e333f */
[----:B------:R-:W-:Y:S01]  /*10e0*/  ULDC UR7, c[0x0][0x448] ;  /* 0x0001120000077ab9 */ /* 0x000fe20000000800 */
[----:B------:R-:W-:Y:S01]  /*10f0*/  ULDC UR5, c[0x0][0xc3c] ;  /* 0x00030f0000057ab9 */ /* 0x000fe20000000800 */
[----:B------:R-:W-:Y:S02]  /*1100*/  UISETP.NE.AND UP1, UPT, UR7, 0x1, UPT ;  /* 0x000000010700788c */ /* 0x000fe4000bf25270 */
[----:B------:R-:W-:Y:S01]  /*1110*/  UIADD3 UR6, UR6, UR5, URZ ;  /* 0x0000000506067290 */ /* 0x000fe2000fffe03f */
[----:B------:R-:W-:Y:S01]  /*1120*/  ULDC.64 UR10, c[0x0][0x418] ;  /* 0x00010600000a7ab9 */ /* 0x000fe20000000a00 */
[----:B------:R-:W-:Y:S01]  /*1130*/  UIADD3 UR4, UR9, -UR4, URZ ;  /* 0x8000000409047290 */ /* 0x000fe2000fffe03f */
[----:B------:R-:W-:Y:S01]  /*1140*/  ULDC UR40, c[0x0][0xc48] ;  /* 0x0003120000287ab9 */ /* 0x000fe20000000800 */
[----:B------:R-:W-:Y:S02]  /*1150*/  UISETP.NE.U32.AND UP0, UPT, UR10, URZ, UPT ;  /* 0x0000003f0a00728c */ /* 0x000fe4000bf05070 */
[----:B------:R-:W-:-:S02]  /*1160*/  UIMAD UR41, UR6, 0xc0, URZ ;  /* 0x000000c0062978a4 */ /* 0x000fc4000f8e023f */
[----:B------:R-:W-:Y:S01]  /*1170*/  UISETP.NE.AND UP2, UPT, UR40, 0x1, UPT ;  /* 0x000000012800788c */ /* 0x000fe2000bf45270 */
[----:B------:R-:W-:Y:S01]  /*1180*/  ULDC UR13, c[0x0][0xc54] ;  /* 0x00031500000d7ab9 */ /* 0x000fe20000000800 */
[----:B------:R-:W-:Y:S02]  /*1190*/  UISETP.NE.AND.EX UP0, UPT, UR11, URZ, UPT, UP0 ;  /* 0x0000003f0b00728c */ /* 0x000fe4000bf05300 */
[----:B------:R-:W-:Y:S02]  /*11a0*/  UIADD3 UR10, UR41, 0xbf, URZ ;  /* 0x000000bf290a7890 */ /* 0x000fe4000fffe03f */
[----:B------:R-:W-:Y:S01]  /*11b0*/  UIMAD UR13, UR8, UR13, UR4 ;  /* 0x0000000d080d72a4 */ /* 0x000fe2000f8e0204 */
[----:B------:R-:W-:Y:S01]  /*11c0*/  ULDC UR43, c[0x0][0x424] ;  /* 0x00010900002b7ab9 */ /* 0x000fe20000000800 */
[----:B------:R-:W-:Y:S01]  /*11d0*/  ULDC UR52, c[0x0][0x288] ;  /* 0x0000a20000347ab9 */ /* 0x000fe20000000800 */
[----:B------:R-:W-:Y:S01]  /*11e0*/  ULDC.64 UR4, c[0x0][0x9e0] ;  /* 0x0002780000047ab9 */ /* 0x000fe20000000a00 */
[----:B------:R-:W-:Y:S01]  /*11f0*/  @UP1 ULDC UR8, c[0x0][0x44c] ;  /* 0x0001130000081ab9 */ /* 0x000fe20000000800 */
[----:B------:R-:W-:-:S02]  /*1200*/  UIADD3 UR11, -UR52, 0x1, URZ ;  /* 0x00000001340b7890 */ /* 0x000fc4000fffe13f */
[----:B------:R-:W-:Y:S02]  /*1210*/  UISETP.GE.AND UP3, UPT, UR5, 0x1, UPT ;  /* 0x000000010500788c */ /* 0x000fe4000bf66270 */
[----:B------:R-:W-:Y:S02]  /*1220*/  USEL UR43, UR43, 0x1, UP0 ;  /* 0x000000012b2b7887 */ /* 0x000fe40008000000 */
[----:B------:R-:W-:Y:S01]  /*1230*/  UIMAD.WIDE.U32 UR8, UR10, UR8, URZ ;  /* 0x000000080a0872a5 */ /* 0x000fe2000f8e003f */
[----:B------:R-:W-:Y:S01]  /*1240*/  ULDC UR12, c[0x0][0x2f0] ;  /* 0x0000bc00000c7ab9 */ /* 0x000fe20000000800 */
[----:B------:R-:W-:Y:S01]  /*1250*/  @UP1 ULDC UR15, c[0x0][0x450] ;  /* 0x00011400000f1ab9 */ /* 0x000fe20000000800 */
[----:B------:R-:W-:Y:S01]  /*1260*/  @UP2 ULDC UR6, c[0x0][0xc4c] ;  /* 0x0003130000062ab9 */ /* 0x000fe20000000800 */
[----:B------:R-:W-:Y:S01]  /*1270*/  UIMAD UR11, UR43, UR12, UR11 ;  /* 0x0000000c2b0b72a4 */ /* 0x000fe2000f8e020b */
[----:B------:R-:W-:Y:S01]  /*1280*/  PLOP3.LUT P1, PT, PT, PT, UP3, 0x80, 0x0 ;  /* 0x000000000000781c */ /* 0x000fe20003f2f038 */
[----:B------:R-:W-:-:S02]  /*1290*/  @UP1 USHF.R.U32.HI UR10, URZ, UR15, UR9 ;  /* 0x0000000f3f0a1299 */ /* 0x000fc40008011609 */
[----:B------:R-:W-:Y:S01]  /*12a0*/  UIMAD.WIDE.U32 UR6, UR13, UR6, URZ ;  /* 0x000000060d0672a5 */ /* 0x000fe2000f8e003f */
[----:B------:R-:W-:Y:S01]  /*12b0*/  @UP2 ULDC UR14, c[0x0][0xc50] ;  /* 0x00031400000e2ab9 */ /* 0x000fe20000000800 */
[----:B------:R-:W-:Y:S01]  /*12c0*/  UIADD3 UR10, UR11, UR10, URZ ;  /* 0x0000000a0b0a7290 */ /* 0x000fe2000fffe03f */
[----:B------:R-:W-:Y:S01]  /*12d0*/  UMOV UR44, UR13 ;  /* 0x0000000d002c7c82 */ /* 0x000fe20008000000 */
[----:B------:R-:W-:Y:S02]  /*12e0*/  @UP2 USHF.R.U32.HI UR44, URZ, UR14, UR7 ;  /* 0x0000000e3f2c2299 */ /* 0x000fe40008011607 */
[----:B------:R-:W-:Y:S02]  /*12f0*/  UIADD3 UR4, UR10, UR4, URZ ;  /* 0x000000040a047290 */ /* 0x000fe4000fffe03f */
[----:B------:R-:W-:-:S04]  /*1300*/  UIADD3 UR6, -UR44, URZ, URZ ;  /* 0x0000003f2c067290 */ /* 0x000fc8000fffe13f */
[----:B------:R-:W-:Y:S01]  /*1310*/  UIMAD UR40, UR40, UR6, UR13 ;  /* 0x00000006282872a4 */ /* 0x000fe2000f8e020d */
[----:B------:R-:W-:Y:S01]  /*1320*/  IMAD.U32 R0, RZ, RZ, UR4 ;  /* 0x00000004ff007e24 */ /* 0x000fe2000f8e00ff */
[----:B------:R-:W-:Y:S10]  /*1330*/  @!P1 BRA `(.L_x_820) ;  /* 0x0000000000409947 */ /* 0x000ff40003800000 */
[----:B------:R-:W-:Y:S01]  /*1340*/  ISETP.LT.AND P0, PT, RZ, UR10, PT ;  /* 0x0000000aff007c0c */ /* 0x000fe2000bf01270 */
[----:B------:R-:W-:-:S12]  /*1350*/  UIADD3 UR4, UR10, -0x1, URZ ;  /* 0xffffffff0a047890 */ /* 0x000fd8000fffe03f */
[----:B------:R-:W-:Y:S05]  /*1360*/  @P0 BRA `(.L_x_821) ;  /* 0x00000000001c0947 */ /* 0x000fea0003800000 */
[----:B------:R-:W-:Y:S02]  /*1370*/  UISETP.NE.AND UP0, UPT, UR5, 0x1, UPT ;  /* 0x000000010500788c */ /* 0x000fe4000bf05270 */
[----:B------:R-:W-:-:S09]  /*1380*/  UIADD3 UR4, -UR10, URZ, URZ ;  /* 0x0000003f0a047290 */ /* 0x000fd2000fffe13f */
[----:B------:R-:W-:Y:S02]  /*1390*/  @UP0 ULDC.64 UR8, c[0x0][0x9e8] ;  /* 0x00027a0000080ab9 */ /* 0x000fe40000000a00 */
[----:B------:R-:W-:-:S04]  /*13a0*/  UIMAD.WIDE.U32 UR6, UR4, UR8, URZ ;  /* 0x00000008040672a5 */ /* 0x000fc8000f8e003f */
[----:B------:R-:W-:-:S04]  /*13b0*/  @UP0 USHF.R.U32.HI UR4, URZ, UR9, UR7 ;  /* 0x000000093f040299 */ /* 0x000fc80008011607 */
[----:B------:R-:W-:Y:S01]  /*13c0*/  ULOP3.LUT UR4, URZ, UR4, URZ, 0x33, !UPT ;  /* 0x000000043f047292 */ /* 0x000fe2000f8e333f */
[----:B------:R-:W-:Y:S11]  /*13d0*/  BRA `(.L_x_822) ;  /* 0x0000000000107947 */ /* 0x000ff60003800000 */
.L_x_821:
[----:B------:R-:W-:-:S11]  /*13e0*/  UISETP.NE.AND UP0, UPT, UR5, 0x1, UPT ;  /* 0x000000010500788c */ /* 0x000fd6000bf05270 */
[----:B------:R-:W-:Y:S02]  /*13f0*/  @UP0 ULDC.64 UR8, c[0x0][0x9e8] ;  /* 0x00027a0000080ab9 */ /* 0x000fe40000000a00 */
[----:B------:R-:W-:-:S04]  /*1400*/  UIMAD.WIDE.U32 UR6, UR4, UR8, URZ ;  /* 0x00000008040672a5 */ /* 0x000fc8000f8e003f */
[----:B------:R-:W-:-:S12]  /*1410*/  @UP0 USHF.R.U32.HI UR4, URZ, UR9, UR7 ;  /* 0x000000093f040299 */ /* 0x000fd80008011607 */
.L_x_822:
[----:B------:R-:W-:-:S06]  /*1420*/  UIMAD UR4, UR4, UR5, UR5 ;  /* 0x00000005040472a4 */ /* 0x000fcc000f8e0205 */
[----:B------:R-:W-:-:S07]  /*1430*/  VIMNMX R0, R0, UR4, PT ;  /* 0x0000000400007c48 */ /* 0x000fce000bfe0100 */
.L_x_820:
[----:B------:R-:W-:Y:S01]  /*1440*/  UIMAD UR4, UR43, UR12, 0x7f ;  /* 0x0000007f2b0474a4 */ /* 0x000fe2000f8e020c */
[----:B------:R-:W-:Y:S01]  /*1450*/  VIADD R0, R0, 0x7f ;  /* 0x0000007f00007836 */ /* 0x000fe20000000000 */
[----:B------:R-:W-:Y:S01]  /*1460*/  @UP1 ULDC UR6, c[0x0][0x44c] ;  /* 0x0001130000061ab9 */ /* 0x000fe20000000800 */
[----:B------:R-:W-:Y:S01]  /*1470*/  @UP1 ULDC UR10, c[0x0][0x450] ;  /* 0x00011400000a1ab9 */ /* 0x000fe20000000800 */
[----:B------:R-:W-:Y:S02]  /*1480*/  USHF.R.S32.HI UR8, URZ, 0x1f, UR4 ;  /* 0x0000001f3f087899 */ /* 0x000fe40008011404 */
[----:B------:R-:W-:Y:S01]  /*1490*/  UIMAD.WIDE.U32 UR6, UR41, UR6, URZ ;  /* 0x00000006290672a5 */ /* 0x000fe2000f8e003f */
[----:B------:R-:W-:Y:S01]  /*14a0*/  SHF.R.S32.HI R3, RZ, 0x1f, R0 ;  /* 0x0000001fff037819 */ /* 0x000fe20000011400 */
[----:B------:R-:W-:Y:S01]  /*14b0*/  UMOV UR9, UR41 ;  /* 0x0000002900097c82 */ /* 0x000fe20008000000 */
[----:B------:R-:W-:Y:S02]  /*14c0*/  ULEA.HI UR8, UR8, UR4, URZ, 0x7 ;  /* 0x0000000408087291 */ /* 0x000fe4000f8f383f */
[----:B------:R-:W-:Y:S01]  /*14d0*/  @UP1 USHF.R.U32.HI UR9, URZ, UR10, UR7 ;  /* 0x0000000a3f091299 */ /* 0x000fe20008011607 */
[----:B------:R-:W-:Y:S01]  /*14e0*/  LEA.HI R3, R3, R0, RZ, 0x7 ;  /* 0x0000000003037211 */ /* 0x000fe200078f38ff */
[----:B------:R-:W-:-:S02]  /*14f0*/  UIMAD UR52, UR43, UR12, -UR52 ;  /* 0x0000000c2b3472a4 */ /* 0x000fc4000f8e0a34 */
[----:B------:R-:W-:Y:S01]  /*1500*/  USHF.R.S32.HI UR8, URZ, 0x7, UR8 ;  /* 0x000000073f087899 */ /* 0x000fe20008011408 */
[----:B------:R-:W-:Y:S01]  /*1510*/  SHF.R.S32.HI R3, RZ, 0x7, R3 ;  /* 0x00000007ff037819 */ /* 0x000fe20000011403 */
[----:B------:R-:W-:-:S03]  /*1520*/  UIADD3 UR4, UR52, UR9, URZ ;  /* 0x0000000934047290 */ /* 0x000fc6000fffe03f */
[----:B------:R-:W-:Y:S01]  /*1530*/  ULDC UR9, c[0x0][0x9dc] ;  /* 0x0002770000097ab9 */ /* 0x000fe20000000800 */
[----:B------:R-:W-:Y:S01]  /*1540*/  VIMNMX R88, R3, UR8, PT ;  /* 0x0000000803587c48 */ /* 0x000fe2000bfe0100 */
[----:B------:R-:W-:Y:S01]  /*1550*/  UIADD3 UR9, UR4, -UR9, URZ ;  /* 0x8000000904097290 */ /* 0x000fe2000fffe03f */
[----:B------:R-:W-:Y:S11]  /*1560*/  @!P1 BRA `(.L_x_823) ;  /* 0x0000000000449947 */ /* 0x000ff60003800000 */
[----:B------:R-:W-:-:S06]  /*1570*/  UISETP.GT.AND UP0, UPT, UR4, -0x1, UPT ;  /* 0xffffffff0400788c */ /* 0x000fcc000bf04270 */
[----:B------:R-:W-:-:S13]  /*1580*/  PLOP3.LUT P0, PT, PT, PT, UP0, 0x80, 0x0 ;  /* 0x000000000000781c */ /* 0x000fda0003f0f008 */
[----:B------:R-:W-:Y:S05]  /*1590*/  @P0 BRA `(.L_x_824) ;  /* 0x00000000001c0947 */ /* 0x000fea0003800000 */
[----:B------:R-:W-:Y:S02]  /*15a0*/  UISETP.NE.AND UP0, UPT, UR5, 0x1, UPT ;  /* 0x000000010500788c */ /* 0x000fe4000bf05270 */
[----:B------:R-:W-:-:S09]  /*15b0*/  ULOP3.LUT UR4, URZ, UR4, URZ, 0x33, !UPT ;  /* 0x000000043f047292 */ /* 0x000fd2000f8e333f */
[----:B------:R-:W-:Y:S02]  /*15c0*/  @UP0 ULDC.64 UR10, c[0x0][0x9e8] ;  /* 0x00027a00000a0ab9 */ /* 0x000fe40000000a00 */
[----:B------:R-:W-:-:S04]  /*15d0*/  UIMAD.WIDE.U32 UR6, UR4, UR10, URZ ;  /* 0x0000000a040672a5 */ /* 0x000fc8000f8e003f */
[----:B------:R-:W-:-:S04]  /*15e0*/  @UP0 USHF.R.U32.HI UR4, URZ, UR11, UR7 ;  /* 0x0000000b3f040299 */ /* 0x000fc80008011607 */
[----:B------:R-:W-:Y:S01]  /*15f0*/  ULOP3.LUT UR4, URZ, UR4, URZ, 0x33, !UPT ;  /* 0x000000043f047292 */ /* 0x000fe2000f8e333f */
[----:B------:R-:W-:Y:S11]  /*1600*/  BRA `(.L_x_825) ;  /* 0x0000000000107947 */ /* 0x000ff60003800000 */
.L_x_824:
[----:B------:R-:W-:-:S11]  /*1610*/  UISETP.NE.AND UP0, UPT, UR5, 0x1, UPT ;  /* 0x000000010500788c */ /* 0x000fd6000bf05270 */
[----:B------:R-:W-:Y:S02]  /*1620*/  @UP0 ULDC.64 UR10, c[0x0][0x9e8] ;  /* 0x00027a00000a0ab9 */ /* 0x000fe40000000a00 */
[----:B------:R-:W-:-:S04]  /*1630*/  UIMAD.WIDE.U32 UR6, UR4, UR10, URZ ;  /* 0x0000000a040672a5 */ /* 0x000fc8000f8e003f */
[----:B------:R-:W-:-:S12]  /*1640*/  @UP0 USHF.R.U32.HI UR4, URZ, UR11, UR7 ;  /* 0x0000000b3f040299 */ /* 0x000fd80008011607 */
.L_x_825:
[----:B------:R-:W-:-:S04]  /*1650*/  UIMAD UR4, UR4, UR5, URZ ;  /* 0x00000005040472a4 */ /* 0x000fc8000f8e023f */
[----:B------:R-:W-:-:S04]  /*1660*/  UISETP.LT.AND UP0, UPT, UR9, UR4, UPT ;  /* 0x000000040900728c */ /* 0x000fc8000bf01270 */
[----:B------:R-:W-:-:S12]  /*1670*/  USEL UR9, UR9, UR4, !UP0 ;  /* 0x0000000409097287 */ /* 0x000fd8000c000000 */
.L_x_823:
[----:B------:R-:W-:Y:S01]  /*1680*/  USHF.R.S32.HI UR4, URZ, 0x1f, UR9 ;  /* 0x0000001f3f047899 */ /* 0x000fe20008011409 */
[----:B------:R-:W-:Y:S01]  /*1690*/  PLOP3.LUT P0, PT, PT, PT, PT, 0x80, 0x0 ;  /* 0x000000000000781c */ /* 0x000fe20003f0f070 */
[----:B------:R-:W-:Y:S01]  /*16a0*/  IMAD.MOV.U32 R36, RZ, RZ, RZ ;  /* 0x000000ffff247224 */ /* 0x000fe200078e00ff */
[----:B------:R-:W-:Y:S01]  /*16b0*/  CS2R R30, SRZ ;  /* 0x00000000001e7805 */ /* 0x000fe2000001ff00 */
[----:B------:R-:W-:Y:S01]  /*16c0*/  ULEA.HI UR4, UR4, UR9, URZ, 0x7 ;  /* 0x0000000904047291 */ /* 0x000fe2000f8f383f */
[----:B------:R-:W-:Y:S01]  /*16d0*/  IMAD.MOV.U32 R0, RZ, RZ, RZ ;  /* 0x000000ffff007224 */ /* 0x000fe200078e00ff */
[----:B------:R-:W-:Y:S01]  /*16e0*/  CS2R R28, SRZ ;  /* 0x00000000001c7805 */ /* 0x000fe2000001ff00 */
[----:B------:R-:W-:Y:S01]  /*16f0*/  IMAD.MOV.U32 R48, RZ, RZ, RZ ;  /* 0x000000ffff307224 */ /* 0x000fe200078e00ff */
[----:B------:R-:W-:Y:S01]  /*1700*/  USHF.R.S32.HI UR4, URZ, 0x7, UR4 ;  /* 0x000000073f047899 */ /* 0x000fe20008011404 */
[----:B------:R-:W-:Y:S01]  /*1710*/  IMAD.MOV.U32 R133, RZ, RZ, RZ ;  /* 0x000000ffff857224 */ /* 0x000fe200078e00ff */
[----:B------:R-:W-:Y:S01]  /*1720*/  CS2R R26, SRZ ;  /* 0x00000000001a7805 */ /* 0x000fe2000001ff00 */
[----:B------:R-:W-:Y:S01]  /*1730*/  IMAD.MOV.U32 R44, RZ, RZ, RZ ;  /* 0x000000ffff2c7224 */ /* 0x000fe200078e00ff */
[----:B------:R-:W-:Y:S01]  /*1740*/  UISETP.LT.AND UP0, UPT, URZ, UR4, UPT ;  /* 0x000000043f00728c */ /* 0x000fe2000bf01270 */
[----:B------:R-:W-:Y:S01]  /*1750*/  IMAD.MOV.U32 R129, RZ, RZ, RZ ;  /* 0x000000ffff817224 */ /* 0x000fe200078e00ff */
[----:B------:R-:W-:Y:S01]  /*1760*/  CS2R R122, SRZ ;  /* 0x00000000007a7805 */ /* 0x000fe2000001ff00 */
[----:B------:R-:W-:Y:S01]  /*1770*/  IMAD.MOV.U32 R46, RZ, RZ, RZ ;  /* 0x000000ffff2e7224 */ /* 0x000fe200078e00ff */
[----:B------:R-:W-:Y:S01]  /*1780*/  USEL UR39, URZ, UR4, !UP0 ;  /* 0x000000043f277287 */ /* 0x000fe2000c000000 */
[----:B------:R-:W-:Y:S01]  /*1790*/  IMAD.MOV.U32 R125, RZ, RZ, RZ ;  /* 0x000000ffff7d7224 */ /* 0x000fe200078e00ff */
[----:B------:R-:W-:-:S02]  /*17a0*/  CS2R R120, SRZ ;  /* 0x0000000000787805 */ /* 0x000fc4000001ff00 */
[----:B------:R-:W-:Y:S02]  /*17b0*/  CS2R R118, SRZ ;  /* 0x0000000000767805 */ /* 0x000fe4000001ff00 */
[----:B------:R-:W-:Y:S02]  /*17c0*/  CS2R R116, SRZ ;  /* 0x0000000000747805 */ /* 0x000fe4000001ff00 */
[----:B------:R-:W-:Y:S02]  /*17d0*/  CS2R R114, SRZ ;  /* 0x0000000000727805 */ /* 0x000fe4000001ff00 */
[----:B------:R-:W-:Y:S02]  /*17e0*/  ISETP.GT.AND P1, PT, R88, UR39, PT ;  /* 0x0000002758007c0c */ /* 0x000fe4000bf24270 */
        /* <DEDUP_REMOVED lines=14> */
[----:B------:R-:W-:Y:S06]  /*18d0*/  @!P1 BRA `(.L_x_826) ;  /* 0x000000e4008c9947 */ /* 0x000fec0003800000 */
[----:B------:R-:W0:Y:S02]  /*18e0*/  SHFL.IDX PT, R0, R145, RZ, 0x1f ;  /* 0x00001fff91007589 */ /* 0x000e2400000e0000 */
[----:B0-----:R-:W-:-:S13]  /*18f0*/  R2UR UR37, R0 ;  /* 0x00000000002572ca */ /* 0x001fda00000e0000 */
[----:B------:R-:W-:-:S04]  /*1900*/  UIMAD.WIDE UR4, UR37, 0x55555556, URZ ;  /* 0x55555556250478a5 */ /* 0x000fc8000f8e023f */
[----:B------:R-:W-:Y:S02]  /*1910*/  ULEA.HI UR51, UR5, UR5, URZ, 0x1 ;  /* 0x0000000505337291 */ /* 0x000fe4000f8f083f */
[----:B------:R-:W-:Y:S02]  /*1920*/  UIADD3 UR5, UR42, 0x21800, URZ ;  /* 0x000218002a057890 */ /* 0x000fe4000fffe03f */
[----:B------:R-:W-:Y:S02]  /*1930*/  UIMAD UR51, UR51, -0x3, UR37 ;  /* 0xfffffffd333378a4 */ /* 0x000fe4000f8e0225 */
[----:B------:R-:W-:Y:S02]  /*1940*/  ULOP3.LUT UP0, URZ, UR5, 0x3ff, URZ, 0xc0, !UPT ;  /* 0x000003ff053f7892 */ /* 0x000fe4000f80c03f */
[----:B------:R-:W-:Y:S02]  /*1950*/  ULEA UR4, UR51, UR42, 0xc ;  /* 0x0000002a33047291 */ /* 0x000fe4000f8e603f */
[----:B------:R-:W-:-:S02]  /*1960*/  ULEA UR5, UR51, UR5, 0xd ;  /* 0x0000000533057291 */ /* 0x000fc4000f8e683f */
[----:B------:R-:W-:Y:S01]  /*1970*/  PLOP3.LUT P0, PT, PT, PT, UP0, 0x80, 0x0 ;  /* 0x000000000000781c */ /* 0x000fe20003f0f008 */
[----:B------:R-:W-:Y:S02]  /*1980*/  UIADD3 UR4, UR4, 0xc400, URZ ;  /* 0x0000c40004047890 */ /* 0x000fe4000fffe03f */
[----:B------:R-:W-:Y:S02]  /*1990*/  USHF.R.U32.HI UR5, URZ, 0x4, UR5 ;  /* 0x000000043f057899 */ /* 0x000fe40008011605 */
[----:B------:R-:W-:Y:S02]  /*19a0*/  USHF.R.U32.HI UR4, URZ, 0x4, UR4 ;  /* 0x000000043f047899 */ /* 0x000fe40008011604 */
[----:B------:R-:W-:Y:S02]  /*19b0*/  ULOP3.LUT UR36, UR5, 0x3fff, URZ, 0xc0, !UPT ;  /* 0x00003fff05247892 */ /* 0x000fe4000f8ec03f */
[----:B------:R-:W-:-:S04]  /*19c0*/  ULOP3.LUT UR53, UR4, 0x3fff, URZ, 0xc0, !UPT ;  /* 0x00003fff04357892 */ /* 0x000fc8000f8ec03f */
[----:B------:R-:W-:Y:S08]  /*19d0*/  @!P0 BRA `(.L_x_827) ;  /* 0x0000000000408947 */ /* 0x000ff00003800000 */
        /* <DEDUP_REMOVED lines=16> */
.L_x_827:
[----:B------:R-:W-:Y:S01]  /*1ae0*/  ULEA.HI UR4, UR46, UR46, URZ, 0x1 ;  /* 0x0000002e2e047291 */ /* 0x000fe2000f8f083f */
[----:B------:R-:W-:-:S03]  /*1af0*/  IMAD.U32 R2, RZ, RZ, UR47 ;  /* 0x0000002fff027e24 */ /* 0x000fc6000f8e00ff */
[----:B------:R-:W-:Y:S02]  /*1b00*/  ULOP3.LUT UR4, UR4, 0xfffffffe, URZ, 0xc0, !UPT ;  /* 0xfffffffe04047892 */ /* 0x000fe4000f8ec03f */
[----:B------:R-:W-:Y:S02]  /*1b10*/  ISETP.NE.AND P0, PT, R2, 0x3, PT ;  /* 0x000000030200780c */ /* 0x000fe40003f05270 */
[----:B------:R-:W-:-:S06]  /*1b20*/  UIADD3 UR4, UR46, -UR4, URZ ;  /* 0x800000042e047290 */ /* 0x000fcc000fffe03f */
[----:B------:R-:W-:-:S05]  /*1b30*/  IMAD.U32 R0, RZ, RZ, UR4 ;  /* 0x00000004ff007e24 */ /* 0x000fca000f8e00ff */
[----:B------:R-:W-:-:S04]  /*1b40*/  SHF.L.U32 R0, R0, 0x1f, RZ ;  /* 0x0000001f00007819 */ /* 0x000fc800000006ff */
[----:B------:R-:W0:Y:S02]  /*1b50*/  SYNCS.PHASECHK.TRANS64.TRYWAIT P1, [UR42+0x2d800], R0 ;  /* 0x02d80000ff0075a7 */ /* 0x000e24000802016a */
[----:B0-----:R-:W-:Y:S05]  /*1b60*/  @!P1 BRA `(.L_x_828) ;  /* 0x0000014800509947 */ /* 0x001fea0003800000 */
.L_x_1018:
[----:B------:R-:W-:Y:S05]  /*1b70*/  @!P0 BRA `(.L_x_829) ;  /* 0x0000000000048947 */ /* 0x000fea0003800000 */
[----:B------:R-:W-:Y:S01]  /*1b80*/  BPT.TRAP 0x1 ;  /* 0x000000040000795c */ /* 0x000fe20000300000 */
.L_x_829:
[----:B------:R-:W-:Y:S02]  /*1b90*/  IMAD.U32 R90, RZ, RZ, UR45 ;  /* 0x0000002dff5a7e24 */ /* 0x000fe4000f8e00ff */
[----:B0-----:R-:W-:-:S03]  /*1ba0*/  IMAD.U32 R3, RZ, RZ, UR50 ;  /* 0x00000032ff037e24 */ /* 0x001fc6000f8e00ff */
[----:B------:R-:W-:Y:S02]  /*1bb0*/  LEA R90, R90, UR42, 0x3 ;  /* 0x0000002a5a5a7c11 */ /* 0x000fe4000f8e18ff */
[----:B------:R-:W-:-:S04]  /*1bc0*/  SHF.L.U32 R3, R3, 0x1f, RZ ;  /* 0x0000001f03037819 */ /* 0x000fc800000006ff */
[----:B------:R0:W1:Y:S01]  /*1bd0*/  SYNCS.PHASECHK.TRANS64.TRYWAIT P2, [R90+URZ+0x2d830], R3 ;  /* 0x02d830035a0075a7 */ /* 0x000062000804017f */
[----:B------:R-:W-:Y:S05]  /*1be0*/  @!P0 BRA `(.L_x_830) ;  /* 0x0000000000048947 */ /* 0x000fea0003800000 */
[----:B------:R-:W-:Y:S01]  /*1bf0*/  BPT.TRAP 0x1 ;  /* 0x000000040000795c */ /* 0x000fe20000300000 */
.L_x_830:
[----:B------:R-:W2:Y:S02]  /*1c00*/  S2R R0, SR_TID.X ;  /* 0x0000000000007919 */ /* 0x000ea40000002100 */
[----:B--2---:R-:W-:Y:S01]  /*1c10*/  LOP3.LUT P1, RZ, R0, 0x7f, RZ, 0xc0, !PT ;  /* 0x0000007f00ff7812 */ /* 0x004fe2000782c0ff */
[----:B-1----:R-:W-:-:S12]  /*1c20*/  @P2 BRA `(.L_x_831) ;  /* 0x0000000000082947 */ /* 0x002fd80003800000 */
[----:B------:R-:W1:Y:S02]  /*1c30*/  SYNCS.PHASECHK.TRANS64.TRYWAIT P2, [R90+URZ+0x2d830], R3 ;  /* 0x02d830035a0075a7 */ /* 0x000e64000804017f */
[----:B-1----:R-:W-:Y:S05]  /*1c40*/  @!P2 BRA `(.L_x_832) ;  /* 0x000001480030a947 */ /* 0x002fea0003800000 */
.L_x_831:
[----:B------:R-:W-:Y:S05]  /*1c50*/  WARPSYNC.ALL ;  /* 0x0000000000007948 */ /* 0x000fea0003800000 */
[----:B------:R-:W-:Y:S01]  /*1c60*/  UIADD3 UR4, UR42, 0x15400, URZ ;  /* 0x000154002a047890 */ /* 0x000fe2000fffe03f */
[----:B------:R-:W-:Y:S01]  /*1c70*/  WARPGROUP.ARRIVE ;  /* 0x00000000000079c5 */ /* 0x000fe20000000000 */
[----:B------:R-:W-:Y:S01]  /*1c80*/  UMOV UR5, 0x80000020 ;  /* 0x8000002000057882 */ /* 0x000fe20000000000 */
[----:B------:R-:W-:Y:S01]  /*1c90*/  UMOV UR7, 0x80000020 ;  /* 0x8000002000077882 */ /* 0x000fe20000000000 */
[----:B------:R-:W-:Y:S01]  /*1ca0*/  USHF.R.U32.HI UR4, URZ, 0x4, UR4 ;  /* 0x000000043f047899 */ /* 0x000fe20008011604 */
[----:B------:R-:W2:Y:S01]  /*1cb0*/  LDC R143, c[0x0][0x288] ;  /* 0x0000a200ff8f7b82 */ /* 0x000ea20000000800 */
[----:B------:R-:W-:Y:S01]  /*1cc0*/  UMOV UR9, 0x80000020 ;  /* 0x8000002000097882 */ /* 0x000fe20000000000 */
[----:B------:R-:W-:Y:S01]  /*1cd0*/  UMOV UR11, 0x80000020 ;  /* 0x80000020000b7882 */ /* 0x000fe20000000000 */
[----:B------:R-:W-:Y:S01]  /*1ce0*/  ULOP3.LUT UR4, UR4, 0x3fff, URZ, 0xc0, !UPT ;  /* 0x00003fff04047892 */ /* 0x000fe2000f8ec03f */
[----:B01----:R-:W-:Y:S01]  /*1cf0*/  @!P1 VIADD R90, R90, 0x2d840 ;  /* 0x0002d8405a5a9836 */ /* 0x003fe20000000000 */
[----:B------:R-:W-:Y:S01]  /*1d00*/  UMOV UR13, 0x80000020 ;  /* 0x80000020000d7882 */ /* 0x000fe20000000000 */
[----:B------:R-:W-:Y:S01]  /*1d10*/  UMOV UR15, 0x80000020 ;  /* 0x80000020000f7882 */ /* 0x000fe20000000000 */
[----:B------:R-:W-:-:S02]  /*1d20*/  ULOP3.LUT UR32, UR4, 0x10000, URZ, 0xfc, !UPT ;  /* 0x0001000004207892 */ /* 0x000fc4000f8efc3f */
[----:B------:R-:W-:Y:S01]  /*1d30*/  ULOP3.LUT UR4, UR53, 0x10000, URZ, 0xfc, !UPT ;  /* 0x0001000035047892 */ /* 0x000fe2000f8efc3f */
[----:B------:R-:W-:Y:S01]  /*1d40*/  @!P1 PRMT R90, RZ, 0x654, R90 ;  /* 0x00000654ff5a9816 */ /* 0x000fe2000000005a */
[----:B------:R-:W-:Y:S02]  /*1d50*/  UIMAD UR6, UR45, 0x600, UR32 ;  /* 0x000006002d0678a4 */ /* 0x000fe4000f8e0220 */
[----:B------:R-:W-:Y:S02]  /*1d60*/  UIADD3 UR8, UR4, 0x2, URZ ;  /* 0x0000000204087890 */ /* 0x000fe4000fffe03f */
[----:B------:R-:W-:Y:S02]  /*1d70*/  UIADD3 UR10, UR6, 0x2, URZ ;  /* 0x00000002060a7890 */ /* 0x000fe4000fffe03f */
[----:B------:R-:W-:Y:S02]  /*1d80*/  UIADD3 UR12, UR4, 0x300, URZ ;  /* 0x00000300040c7890 */ /* 0x000fe4000fffe03f */
[----:B------:R-:W-:-:S02]  /*1d90*/  UIADD3 UR14, UR6, 0x200, URZ ;  /* 0x00000200060e7890 */ /* 0x000fc4000fffe03f */
[----:B------:R-:W-:Y:S01]  /*1da0*/  HGMMA.64x128x16.F32 R24, gdesc[UR4], RZ, !UPT, gsb0 ;  /* 0x01e00000041879f0 */ /* 0x000fe2000c0008ff */
        /* <DEDUP_REMOVED lines=12> */
[----:B------:R-:W-:Y:S01]  /*1e70*/  ULDC UR6, c[0x0][0x448] ;  /* 0x0001120000067ab9 */ /* 0x000fe20000000800 */
[----:B------:R-:W-:Y:S01]  /*1e80*/  ULDC UR33, c[0x0][0x9dc] ;  /* 0x0002770000217ab9 */ /* 0x000fe20000000800 */
[----:B------:R-:W-:Y:S02]  /*1e90*/  UISETP.NE.AND UP0, UPT, UR6, 0x1, UPT ;  /* 0x000000010600788c */ /* 0x000fe4000bf05270 */
[----:B------:R-:W-:-:S04]  /*1ea0*/  ULOP3.LUT UR33, URZ, UR33, URZ, 0x33, !UPT ;  /* 0x000000213f217292 */ /* 0x000fc8000f8e333f */
[----:B------:R-:W-:Y:S02]  /*1eb0*/  PLOP3.LUT P2, PT, PT, PT, UP0, 0x80, 0x0 ;  /* 0x000000000000781c */ /* 0x000fe40003f4f008 */
[----:B------:R-:W-:-:S03]  /*1ec0*/  PLOP3.LUT P3, PT, PT, PT, UP0, 0x80, 0x0 ;  /* 0x000000000000781c */ /* 0x000fc60003f6f008 */
[----:B------:R-:W-:Y:S01]  /*1ed0*/  @UP0 ULDC UR6, c[0x0][0x44c] ;  /* 0x0001130000060ab9 */ /* 0x000fe20000000800 */
[----:B------:R-:W-:Y:S02]  /*1ee0*/  WARPGROUP.DEPBAR.LE gsb0, 0x0 ;  /* 0x00008000000079c5 */ /* 0x000fe40000010000 */
[----:B------:R-:W-:-:S06]  /*1ef0*/  WARPGROUP.ARRIVE ;  /* 0x00000000000079c5 */ /* 0x000fcc0000000000 */
[----:B------:R-:W-:Y:S01]  /*1f00*/  HGMMA.64x128x16.F32 R24, gdesc[UR8], R24, gsb0 ;  /* 0x01e00000081879f0 */ /* 0x000fe20008000818 */
[----:B------:R-:W-:Y:S02]  /*1f10*/  ULDC UR10, c[0x0][0x9d8] ;  /* 0x00027600000a7ab9 */ /* 0x000fe40000000800 */
[----:B------:R-:W-:Y:S02]  /*1f20*/  WARPGROUP.DEPBAR.LE gsb0, 0x0 ;  /* 0x00008000000079c5 */ /* 0x000fe40000010000 */
[----:B------:R-:W-:-:S07]  /*1f30*/  WARPGROUP.ARRIVE ;  /* 0x00000000000079c5 */ /* 0x000fce0000000000 */
[----:B------:R-:W-:Y:S03]  /*1f40*/  HGMMA.64x128x16.F32 R24, gdesc[UR12], R24, gsb0 ;  /* 0x01e000000c1879f0 */ /* 0x000fe60008000818 */
        /* <DEDUP_REMOVED lines=10> */
[----:B------:R-:W-:Y:S01]  /*1ff0*/  FMUL.FTZ R92, R29, UR10 ;  /* 0x0000000a1d5c7c20 */ /* 0x000fe20008410000 */
[----:B------:R-:W-:Y:S01]  /*2000*/  FMUL.FTZ R7, R35, UR10 ;  /* 0x0000000a23077c20 */ /* 0x000fe20008410000 */
[----:B------:R-:W-:Y:S01]  /*2010*/  FMUL.FTZ R35, R71, UR10 ;  /* 0x0000000a47237c20 */ /* 0x000fe20008410000 */
[----:B------:R-:W-:Y:S01]  /*2020*/  VIADD R29, R137, UR41 ;  /* 0x00000029891d7c36 */ /* 0x000fe20008000000 */
[----:B------:R-:W0:Y:S01]  /*2030*/  LDC R71, c[0x0][0x2f0] ;  /* 0x0000bc00ff477b82 */ /* 0x000e220000000800 */
[----:B------:R-:W-:Y:S01]  /*2040*/  FMUL.FTZ R5, R30, UR10 ;  /* 0x0000000a1e057c20 */ /* 0x000fe20008410000 */
[----:B------:R-:W-:Y:S01]  /*2050*/  FMUL.FTZ R9, R39, UR10 ;  /* 0x0000000a27097c20 */ /* 0x000fe20008410000 */
[----:B------:R-:W-:Y:S01]  /*2060*/  FMUL.FTZ R39, R40, UR10 ;  /* 0x0000000a28277c20 */ /* 0x000fe20008410000 */
[----:B------:R-:W-:-:S04]  /*2070*/  @P2 IMAD.HI.U32 R30, R29, UR6, RZ ;  /* 0x000000061d1e2c27 */ /* 0x000fc8000f8e00ff */
[----:B------:R-:W-:Y:S01]  /*2080*/  FMUL.FTZ R40, R41, UR10 ;  /* 0x0000000a29287c20 */ /* 0x000fe20008410000 */
[----:B------:R-:W-:Y:S01]  /*2090*/  FMUL.FTZ R95, R36, UR10 ;  /* 0x0000000a245f7c20 */ /* 0x000fe20008410000 */
[----:B------:R-:W-:Y:S01]  /*20a0*/  FMUL.FTZ R41, R44, UR10 ;  /* 0x0000000a2c297c20 */ /* 0x000fe20008410000 */
[----:B------:R-:W-:Y:S01]  /*20b0*/  FMUL.FTZ R44, R49, UR10 ;  /* 0x0000000a312c7c20 */ /* 0x000fe20008410000 */
[----:B------:R-:W-:Y:S01]  /*20c0*/  FMUL.FTZ R36, R70, UR10 ;  /* 0x0000000a46247c20 */ /* 0x000fe20008410000 */
[----:B------:R-:W-:Y:S01]  /*20d0*/  @UP0 ULDC UR6, c[0x0][0x450] ;  /* 0x0001140000060ab9 */ /* 0x000fe20000000800 */
[----:B------:R-:W-:Y:S01]  /*20e0*/  FMUL.FTZ R49, R57, UR10 ;  /* 0x0000000a39317c20 */ /* 0x000fe20008410000 */
[----:B------:R-:W-:Y:S01]  /*20f0*/  IMAD.MOV.U32 R70, RZ, RZ, R29 ;  /* 0x000000ffff467224 */ /* 0x000fe200078e001d */
[----:B------:R-:W-:Y:S01]  /*2100*/  @P3 SHF.R.U32.HI R70, RZ, UR6, R30 ;  /* 0x00000006ff463c19 */ /* 0x000fe2000801161e */
[----:B------:R-:W-:Y:S02]  /*2110*/  IMAD.MOV.U32 R57, RZ, RZ, -0x80 ;  /* 0xffffff80ff397424 */ /* 0x000fe400078e00ff */
[----:B------:R-:W-:Y:S01]  /*2120*/  FMUL.FTZ R12, R47, UR10 ;  /* 0x0000000a2f0c7c20 */ /* 0x000fe20008410000 */
[----:B------:R-:W-:Y:S01]  /*2130*/  FMUL.FTZ R47, R56, UR10 ;  /* 0x0000000a382f7c20 */ /* 0x000fe20008410000 */
[----:B------:R-:W-:Y:S01]  /*2140*/  FMUL.FTZ R2, R24, UR10 ;  /* 0x0000000a18027c20 */ /* 0x000fe20008410000 */
[----:B------:R-:W-:Y:S01]  /*2150*/  FMUL.FTZ R56, R72, UR10 ;  /* 0x0000000a48387c20 */ /* 0x000fe20008410000 */
[----:B------:R-:W-:Y:S01]  /*2160*/  FMUL.FTZ R24, R59, UR10 ;  /* 0x0000000a3b187c20 */ /* 0x000fe20008410000 */
[----:B------:R-:W-:Y:S01]  /*2170*/  IMAD R72, R88, R57, 0x80 ;  /* 0x0000008058487424 */ /* 0x000fe200078e0239 */
[----:B------:R-:W1:Y:S01]  /*2180*/  SHFL.IDX PT, R59, R70, RZ, 0x1c1f ;  /* 0x001c1fff463b7589 */ /* 0x000e6200000e0000 */
[----:B------:R-:W-:Y:S01]  /*2190*/  ULDC.64 UR6, c[0x0][0x9e0] ;  /* 0x0002780000067ab9 */ /* 0x000fe20000000a00 */
[----:B------:R-:W-:Y:S01]  /*21a0*/  FMUL.FTZ R10, R42, UR10 ;  /* 0x0000000a2a0a7c20 */ /* 0x000fe20008410000 */
[----:B------:R-:W-:Y:S01]  /*21b0*/  FMUL.FTZ R13, R46, UR10 ;  /* 0x0000000a2e0d7c20 */ /* 0x000fe20008410000 */
[----:B------:R-:W-:Y:S01]  /*21c0*/  VIADD R57, R72, 0x1 ;  /* 0x0000000148397836 */ /* 0x000fe20000000000 */
[----:B------:R-:W-:Y:S01]  /*21d0*/  UISETP.GE.AND UP1, UPT, UR7, 0x1, UPT ;  /* 0x000000010700788c */ /* 0x000fe2000bf26270 */
        /* <DEDUP_REMOVED lines=45> */
[----:B------:R-:W-:Y:S01]  /*24b0*/  IMAD R58, R16, -0x2, R57 ;  /* 0xfffffffe103a7824 */ /* 0x000fe200078e0239 */
[----:B------:R-:W-:Y:S01]  /*24c0*/  PLOP3.LUT P2, PT, PT, PT, UP1, 0x40, 0x0 ;  /* 0x000000000000781c */ /* 0x000fe20003f4e818 */
[----:B------:R-:W3:Y:S01]  /*24d0*/  MUFU.TANH R2, R2 ;  /* 0x0000000200027308 */ /* 0x000ee20000002400 */
[C---:B0-----:R-:W-:Y:S01]  /*24e0*/  IMAD R57, R71.reuse, UR43, R72 ;  /* 0x0000002b47397c24 */ /* 0x041fe2000f8e0248 */
[----:B------:R0:W-:Y:S01]  /*24f0*/  @!P1 SYNCS.ARRIVE.TRANS64.RED.A1T0 RZ, [R90+URZ], RZ ;  /* 0x000000ff5aff99a7 */ /* 0x0001e2000810043f */
[----:B------:R-:W-:Y:S01]  /*2500*/  IMAD R58, R71, UR43, R58 ;  /* 0x0000002b473a7c24 */ /* 0x000fe2000f8e023a */
[----:B------:R-:W-:Y:S01]  /*2510*/  LEA R75, R88, 0xffffff80, 0x7 ;  /* 0xffffff80584b7811 */ /* 0x000fe200078e38ff */
[----:B------:R-:W-:-:S02]  /*2520*/  IMAD R74, R16, -0x2, R57 ;  /* 0xfffffffe104a7824 */ /* 0x000fc400078e0239 */
[----:B--2---:R-:W-:Y:S01]  /*2530*/  IMAD.IADD R58, R58, 0x1, -R143 ;  /* 0x000000013a3a7824 */ /* 0x004fe200078e0a8f */
[----:B------:R-:W2:Y:S03]  /*2540*/  MUFU.TANH R89, R89 ;  /* 0x0000005900597308 */ /* 0x000ea60000002400 */
[C---:B------:R-:W-:Y:S02]  /*2550*/  VIADD R77, R58.reuse, UR6 ;  /* 0x000000063a4d7c36 */ /* 0x040fe40008000000 */
[----:B------:R-:W-:-:S03]  /*2560*/  VIADD R76, R58, UR33 ;  /* 0x000000213a4c7c36 */ /* 0x000fc60008000000 */
[----:B------:R-:W4:Y:S01]  /*2570*/  MUFU.TANH R0, R0 ;  /* 0x0000000000007308 */ /* 0x000f220000002400 */
[----:B-1----:R-:W-:Y:S01]  /*2580*/  VIADDMNMX R68, R59, R77, R74, PT ;  /* 0x0000004d3b447246 */ /* 0x002fe2000380014a */
[----:B------:R-:W-:-:S06]  /*2590*/  IMAD.IADD R69, R76, 0x1, R59 ;  /* 0x000000014c457824 */ /* 0x000fcc00078e023b */
[----:B------:R-:W1:Y:S08]  /*25a0*/  MUFU.TANH R3, R3 ;  /* 0x0000000300037308 */ /* 0x000e700000002400 */
[----:B------:R-:W0:Y:S08]  /*25b0*/  MUFU.TANH R91, R91 ;  /* 0x0000005b005b7308 */ /* 0x000e300000002400 */
        /* <DEDUP_REMOVED lines=58> */
[----:B------:R-:W0:Y:S01]  /*2960*/  MUFU.TANH R30, R30 ;  /* 0x0000001e001e7308 */ /* 0x000e220000002400 */
[----:B-1234-:R-:W-:Y:S05]  /*2970*/  @P2 BRA `(.L_x_833) ;  /* 0x00000000005c2947 */ /* 0x01efea0003800000 */
[----:B------:R-:W-:Y:S01]  /*2980*/  IMAD R58, R71, UR43, R59 ;  /* 0x0000002b473a7c24 */ /* 0x000fe2000f8e023b */
[----:B------:R-:W-:Y:S03]  /*2990*/  BSSY B0, `(.L_x_834) ;  /* 0x0000011000007945 */ /* 0x000fe60003800000 */
[----:B------:R-:W-:-:S05]  /*29a0*/  IMAD.IADD R58, R58, 0x1, -R143 ;  /* 0x000000013a3a7824 */ /* 0x000fca00078e0a8f */
[----:B------:R-:W-:-:S13]  /*29b0*/  ISETP.GT.AND P2, PT, R58, -0x1, PT ;  /* 0xffffffff3a00780c */ /* 0x000fda0003f44270 */
[----:B------:R-:W-:Y:S05]  /*29c0*/  @P2 BRA `(.L_x_835) ;  /* 0x0000000000202947 */ /* 0x000fea0003800000 */
[----:B------:R-:W-:Y:S01]  /*29d0*/  UISETP.NE.AND UP2, UPT, UR7, 0x1, UPT ;  /* 0x000000010700788c */ /* 0x000fe2000bf45270 */
[----:B------:R-:W-:-:S05]  /*29e0*/  LOP3.LUT R58, RZ, R58, RZ, 0x33, !PT ;  /* 0x0000003aff3a7212 */ /* 0x000fca00078e33ff */
[----:B------:R-:W-:-:S05]  /*29f0*/  PLOP3.LUT P2, PT, PT, PT, UP2, 0x80, 0x0 ;  /* 0x000000000000781c */ /* 0x000fca0003f4f028 */
[----:B------:R-:W-:-:S08]  /*2a00*/  @UP2 ULDC.64 UR10, c[0x0][0x9e8] ;  /* 0x00027a00000a2ab9 */ /* 0x000fd00000000a00 */
[----:B------:R-:W-:-:S05]  /*2a10*/  @P2 IMAD.HI.U32 R57, R58, UR10, RZ ;  /* 0x0000000a3a392c27 */ /* 0x000fca000f8e00ff */
[----:B------:R-:W-:-:S04]  /*2a20*/  @P2 SHF.R.U32.HI R58, RZ, UR11, R57 ;  /* 0x0000000bff3a2c19 */ /* 0x000fc80008011639 */
[----:B------:R-:W-:Y:S01]  /*2a30*/  LOP3.LUT R58, RZ, R58, RZ, 0x33, !PT ;  /* 0x0000003aff3a7212 */ /* 0x000fe200078e33ff */
[----:B------:R-:W-:Y:S06]  /*2a40*/  BRA `(.L_x_836) ;  /* 0x0000000000147947 */ /* 0x000fec0003800000 */
.L_x_835:
[----:B------:R-:W-:-:S06]  /*2a50*/  UISETP.NE.AND UP2, UPT, UR7, 0x1, UPT ;  /* 0x000000010700788c */ /* 0x000fcc000bf45270 */
[----:B------:R-:W-:-:S05]  /*2a60*/  PLOP3.LUT P2, PT, PT, PT, UP2, 0x80, 0x0 ;  /* 0x000000000000781c */ /* 0x000fca0003f4f028 */
[----:B------:R-:W-:-:S08]  /*2a70*/  @UP2 ULDC.64 UR10, c[0x0][0x9e8] ;  /* 0x00027a00000a2ab9 */ /* 0x000fd00000000a00 */
[----:B------:R-:W-:-:S05]  /*2a80*/  @P2 IMAD.HI.U32 R57, R58, UR10, RZ ;  /* 0x0000000a3a392c27 */ /* 0x000fca000f8e00ff */
[----:B------:R-:W-:-:S07]  /*2a90*/  @P2 SHF.R.U32.HI R58, RZ, UR11, R57 ;  /* 0x0000000bff3a2c19 */ /* 0x000fce0008011639 */
.L_x_836:
[----:B------:R-:W-:Y:S05]  /*2aa0*/  BSYNC B0 ;  /* 0x0000000000007941 */ /* 0x000fea0003800000 */
.L_x_834:
[----:B------:R-:W-:-:S04]  /*2ab0*/  IMAD R57, R58, UR7, -R75 ;  /* 0x000000073a397c24 */ /* 0x000fc8000f8e0a4b */
[----:B------:R-:W-:-:S05]  /*2ac0*/  IMAD R57, R16, -0x2, R57 ;  /* 0xfffffffe10397824 */ /* 0x000fca00078e0239 */
[----:B------:R-:W-:Y:S02]  /*2ad0*/  VIMNMX R69, R69, R57, !PT ;  /* 0x0000003945457248 */ /* 0x000fe40007fe0100 */
[----:B------:R-:W-:-:S07]  /*2ae0*/  VIADDMNMX R68, R57, UR7, R68, PT ;  /* 0x0000000739447c46 */ /* 0x000fce000b800144 */
.L_x_833:
[C---:B------:R-:W-:Y:S02]  /*2af0*/  ISETP.GE.AND P4, PT, R72.reuse, 0x9, PT ;  /* 0x000000094800780c */ /* 0x040fe40003f86270 */
[C---:B------:R-:W-:Y:S02]  /*2b00*/  ISETP.GE.AND P2, PT, R72.reuse, 0x2, PT ;  /* 0x000000024800780c */ /* 0x040fe40003f46270 */
[----:B------:R-:W-:Y:S02]  /*2b10*/  ISETP.GE.AND P5, PT, R72, 0xa, PT ;  /* 0x0000000a4800780c */ /* 0x000fe40003fa6270 */
[----:B------:R-:W-:Y:S02]  /*2b20*/  LOP3.LUT R19, R19, 0xfffffffd, RZ, 0xc0, !PT ;  /* 0xfffffffd13137812 */ /* 0x000fe400078ec0ff */
[----:B------:R-:W-:-:S04]  /*2b30*/  ISETP.GT.AND P3, PT, R69, 0x1, !P2 ;  /* 0x000000014500780c */ /* 0x000fc80005764270 */
[----:B------:R-:W-:Y:S02]  /*2b40*/  ISETP.LT.OR P3, PT, R68, 0x2, P3 ;  /* 0x000000024400780c */ /* 0x000fe40001f61670 */
[----:B------:R-:W-:Y:S02]  /*2b50*/  @P4 LOP3.LUT R19, R19, 0x2, RZ, 0xfc, !PT ;  /* 0x0000000213134812 */ /* 0x000fe400078efcff */
[----:B------:R-:W-:Y:S02]  /*2b60*/  FSEL R89, R89, -INF , !P3 ;  /* 0xff80000059597808 */ /* 0x000fe40005800000 */
[----:B------:R-:W-:Y:S02]  /*2b70*/  LOP3.LUT R19, R19, 0xfffffffb, RZ, 0xc0, !PT ;  /* 0xfffffffb13137812 */ /* 0x000fe400078ec0ff */
[----:B------:R-:W-:Y:S02]  /*2b80*/  ISETP.GT.AND P4, PT, R69, 0x8, !P4 ;  /* 0x000000084500780c */ /* 0x000fe40006784270 */
[----:B------:R-:W-:-:S02]  /*2b90*/  @P5 LOP3.LUT R19, R19, 0x4, RZ, 0xfc, !PT ;  /* 0x0000000413135812 */ /* 0x000fc400078efcff */
[----:B------:R-:W-:Y:S02]  /*2ba0*/  ISETP.GT.AND P3, PT, R69, 0x9, !P5 ;  /* 0x000000094500780c */ /* 0x000fe40006f64270 */
[----:B------:R-:W-:Y:S02]  /*2bb0*/  ISETP.GE.AND P5, PT, R72, 0x11, PT ;  /* 0x000000114800780c */ /* 0x000fe40003fa6270 */
[C---:B------:R-:W-:Y:S02]  /*2bc0*/  ISETP.LT.OR P4, PT, R68.reuse, 0x9, P4 ;  /* 0x000000094400780c */ /* 0x040fe40002781670 */
[----:B------:R-:W-:Y:S02]  /*2bd0*/  ISETP.LT.OR P3, PT, R68, 0xa, P3 ;  /* 0x0000000a4400780c */ /* 0x000fe40001f61670 */
[----:B0-----:R-:W-:Y:S02]  /*2be0*/  FSEL R91, R91, -INF , !P4 ;  /* 0xff8000005b5b7808 */ /* 0x001fe40006000000 */
[----:B------:R-:W-:-:S02]  /*2bf0*/  ISETP.GE.AND P4, PT, R72, 0x12, PT ;  /* 0x000000124800780c */ /* 0x000fc40003f86270 */
[----:B------:R-:W-:Y:S02]  /*2c00*/  LOP3.LUT R19, R19, 0xfffffff7, RZ, 0xc0, !PT ;  /* 0xfffffff713137812 */ /* 0x000fe400078ec0ff */
[----:B------:R-:W-:Y:S02]  /*2c10*/  FSEL R92, R92, -INF , !P3 ;  /* 0xff8000005c5c7808 */ /* 0x000fe40005800000 */
[----:B------:R-:W-:Y:S02]  /*2c20*/  ISETP.GT.AND P3, PT, R69, 0x10, !P5 ;  /* 0x000000104500780c */ /* 0x000fe40006f64270 */
[----:B------:R-:W-:Y:S02]  /*2c30*/  @P5 LOP3.LUT R19, R19, 0x8, RZ, 0xfc, !PT ;  /* 0x0000000813135812 */ /* 0x000fe400078efcff */
[----:B------:R-:W-:Y:S02]  /*2c40*/  ISETP.LT.OR P3, PT, R68, 0x11, P3 ;  /* 0x000000114400780c */ /* 0x000fe40001f61670 */
[----:B------:R-:W-:-:S02]  /*2c50*/  LOP3.LUT R19, R19, 0xfdffffff, RZ, 0xc0, !PT ;  /* 0xfdffffff13137812 */ /* 0x000fc400078ec0ff */
[----:B------:R-:W-:Y:S02]  /*2c60*/  FSEL R93, R93, -INF , !P3 ;  /* 0xff8000005d5d7808 */ /* 0x000fe40005800000 */
[----:B------:R-:W-:Y:S02]  /*2c70*/  @P4 LOP3.LUT R19, R19, 0x2000000, RZ, 0xfc, !PT ;  /* 0x0200000013134812 */ /* 0x000fe400078efcff */
[----:B------:R-:W-:Y:S02]  /*2c80*/  ISETP.GT.AND P3, PT, R69, 0x11, !P4 ;  /* 0x000000114500780c */ /* 0x000fe40006764270 */
[----:B------:R-:W-:Y:S02]  /*2c90*/  ISETP.GE.AND P4, PT, R72, 0x19, PT ;  /* 0x000000194800780c */ /* 0x000fe40003f86270 */
[----:B------:R-:W-:Y:S02]  /*2ca0*/  ISETP.LT.OR P3, PT, R68, 0x12, P3 ;  /* 0x000000124400780c */ /* 0x000fe40001f61670 */
[----:B------:R-:W-:-:S02]  /*2cb0*/  LOP3.LUT R19, R19, 0xfeffffff, RZ, 0xc0, !PT ;  /* 0xfeffffff13137812 */ /* 0x000fc400078ec0ff */
[----:B------:R-:W-:Y:S02]  /*2cc0*/  FSEL R94, R94, -INF , !P3 ;  /* 0xff8000005e5e7808 */ /* 0x000fe40005800000 */
[----:B------:R-:W-:-:S04]  /*2cd0*/  ISETP.GT.AND P3, PT, R69, 0x18, !P4 ;  /* 0x000000184500780c */ /* 0x000fc80006764270 */
[----:B------:R-:W-:Y:S02]  /*2ce0*/  ISETP.LT.OR P3, PT, R68, 0x19, P3 ;  /* 0x000000194400780c */ /* 0x000fe40001f61670 */
[----:B------:R-:W-:Y:S02]  /*2cf0*/  @P4 LOP3.LUT R19, R19, 0x1000000, RZ, 0xfc, !PT ;  /* 0x0100000013134812 */ /* 0x000fe400078efcff */
[----:B------:R-:W-:Y:S02]  /*2d00*/  ISETP.GE.AND P4, PT, R72, 0x1a, PT ;  /* 0x0000001a4800780c */ /* 0x000fe40003f86270 */
[----:B------:R-:W-:Y:S02]  /*2d10*/  LOP3.LUT R19, R19, 0xff7fffff, RZ, 0xc0, !PT ;  /* 0xff7fffff13137812 */ /* 0x000fe400078ec0ff */
[----:B------:R-:W-:Y:S02]  /*2d20*/  FSEL R95, R95, -INF , !P3 ;  /* 0xff8000005f5f7808 */ /* 0x000fe40005800000 */
[----:B------:R-:W-:-:S04]  /*2d30*/  ISETP.GT.AND P3, PT, R69, 0x19, !P4 ;  /* 0x000000194500780c */ /* 0x000fc80006764270 */
[----:B------:R-:W-:-:S03]  /*2d40*/  ISETP.LT.OR P3, PT, R68, 0x1a, P3 ;  /* 0x0000001a4400780c */ /* 0x000fc60001f61670 */
        /* <DEDUP_REMOVED lines=110> */
[----:B------:R-:W-:Y:S02]  /*3430*/  FSEL R45, R65, -INF , !P3 ;  /* 0xff800000412d7808 */ /* 0x000fe40005800000 */
[----:B------:R-:W-:Y:S02]  /*3440*/  LOP3.LUT R19, R19, 0xffffffef, RZ, 0xc0, !PT ;  /* 0xffffffef13137812 */ /* 0x000fe400078ec0ff */
[----:B------:R-:W-:-:S04]  /*3450*/  ISETP.GT.AND P3, PT, R69, 0x68, !P4 ;  /* 0x000000684500780c */ /* 0x000fc80006764270 */
[----:B------:R-:W-:-:S03]  /*3460*/  ISETP.LT.OR P3, PT, R68, 0x69, P3 ;  /* 0x000000694400780c */ /* 0x000fc60001f61670 */
[----:B------:R-:W-:Y:S02]  /*3470*/  @P4 LOP3.LUT R19, R19, 0x10, RZ, 0xfc, !PT ;  /* 0x0000001013134812 */ /* 0x000fe400078efcff */
[----:B------:R-:W-:Y:S02]  /*3480*/  ISETP.GE.AND P4, PT, R72, 0x6a, PT ;  /* 0x0000006a4800780c */ /* 0x000fe40003f86270 */
[----:B------:R-:W-:Y:S02]  /*3490*/  FSEL R44, R66, -INF , !P3 ;  /* 0xff800000422c7808 */ /* 0x000fe40005800000 */
[----:B------:R-:W-:Y:S02]  /*34a0*/  ISETP.GT.AND P3, PT, R69, 0x69, !P4 ;  /* 0x000000694500780c */ /* 0x000fe40006764270 */
[----:B------:R-:W-:Y:S02]  /*34b0*/  LOP3.LUT R19, R19, 0xfbffffff, RZ, 0xc0, !PT ;  /* 0xfbffffff13137812 */ /* 0x000fe400078ec0ff */
[----:B------:R-:W-:-:S04]  /*34c0*/  ISETP.LT.OR P3, PT, R68, 0x6a, P3 ;  /* 0x0000006a4400780c */ /* 0x000fc80001f61670 */
[----:B------:R-:W-:Y:S02]  /*34d0*/  FSEL R43, R67, -INF , !P3 ;  /* 0xff800000432b7808 */ /* 0x000fe40005800000 */
[----:B------:R-:W-:Y:S02]  /*34e0*/  ISETP.GE.AND P3, PT, R72, 0x71, PT ;  /* 0x000000714800780c */ /* 0x000fe40003f66270 */
[----:B------:R-:W-:Y:S02]  /*34f0*/  @P4 LOP3.LUT R19, R19, 0x4000000, RZ, 0xfc, !PT ;  /* 0x0400000013134812 */ /* 0x000fe400078efcff */
[----:B------:R-:W-:Y:S02]  /*3500*/  ISETP.GT.AND P4, PT, R69, 0x70, !P3 ;  /* 0x000000704500780c */ /* 0x000fe40005f84270 */
[----:B------:R-:W-:Y:S02]  /*3510*/  LOP3.LUT R19, R19, 0xfffffffe, RZ, 0xc0, !PT ;  /* 0xfffffffe13137812 */ /* 0x000fe400078ec0ff */
[----:B------:R-:W-:-:S04]  /*3520*/  ISETP.LT.OR P4, PT, R68, 0x71, P4 ;  /* 0x000000714400780c */ /* 0x000fc80002781670 */
[----:B------:R-:W-:Y:S02]  /*3530*/  FSEL R42, R80, -INF , !P4 ;  /* 0xff800000502a7808 */ /* 0x000fe40006000000 */
[----:B------:R-:W-:-:S04]  /*3540*/  ISETP.GE.AND P4, PT, R72, 0x72, PT ;  /* 0x000000724800780c */ /* 0x000fc80003f86270 */
[----:B------:R-:W-:-:S04]  /*3550*/  ISETP.GT.AND P5, PT, R69, 0x71, !P4 ;  /* 0x000000714500780c */ /* 0x000fc800067a4270 */
[----:B------:R-:W-:-:S04]  /*3560*/  ISETP.LT.OR P5, PT, R68, 0x72, P5 ;  /* 0x000000724400780c */ /* 0x000fc80002fa1670 */
[----:B------:R-:W-:Y:S02]  /*3570*/  FSEL R41, R81, -INF , !P5 ;  /* 0xff80000051297808 */ /* 0x000fe40006800000 */
[----:B------:R-:W-:-:S04]  /*3580*/  ISETP.GE.AND P5, PT, R72, 0x79, PT ;  /* 0x000000794800780c */ /* 0x000fc80003fa6270 */
[----:B------:R-:W-:-:S04]  /*3590*/  ISETP.GT.AND P6, PT, R69, 0x78, !P5 ;  /* 0x000000784500780c */ /* 0x000fc80006fc4270 */
[----:B------:R-:W-:-:S04]  /*35a0*/  ISETP.LT.OR P6, PT, R68, 0x79, P6 ;  /* 0x000000794400780c */ /* 0x000fc800037c1670 */
[----:B------:R-:W-:Y:S02]  /*35b0*/  FSEL R39, R84, -INF , !P6 ;  /* 0xff80000054277808 */ /* 0x000fe40007000000 */
[----:B------:R-:W-:-:S13]  /*35c0*/  ISETP.GE.AND P6, PT, R72, 0x1, PT ;  /* 0x000000014800780c */ /* 0x000fda0003fc6270 */
[----:B------:R-:W-:Y:S02]  /*35d0*/  @P6 LOP3.LUT R19, R19, 0x1, RZ, 0xfc, !PT ;  /* 0x0000000113136812 */ /* 0x000fe400078efcff */
[----:B------:R-:W-:Y:S02]  /*35e0*/  ISETP.GT.AND P6, PT, R69, RZ, !P6 ;  /* 0x000000ff4500720c */ /* 0x000fe400077c4270 */
[----:B------:R-:W-:Y:S02]  /*35f0*/  LOP3.LUT R19, R19, 0xf7ffffff, RZ, 0xc0, !PT ;  /* 0xf7ffffff13137812 */ /* 0x000fe400078ec0ff */
[----:B------:R-:W-:-:S04]  /*3600*/  ISETP.LT.OR P6, PT, R68, 0x1, P6 ;  /* 0x000000014400780c */ /* 0x000fc800037c1670 */
[----:B------:R-:W-:Y:S02]  /*3610*/  FSEL R73, R2, -INF , !P6 ;  /* 0xff80000002497808 */ /* 0x000fe40007000000 */
[----:B------:R-:W-:Y:S01]  /*3620*/  ISETP.GE.AND P6, PT, R72, 0x7a, PT ;  /* 0x0000007a4800780c */ /* 0x000fe20003fc6270 */
[----:B------:R-:W0:-:S12]  /*3630*/  SHFL.IDX PT, R2, R70, 0x1, 0x1c1f ;  /* 0x003c1f0046027f89 */ /* 0x000e1800000e0000 */
[----:B------:R-:W-:Y:S02]  /*3640*/  @P6 LOP3.LUT R19, R19, 0x8000000, RZ, 0xfc, !PT ;  /* 0x0800000013136812 */ /* 0x000fe400078efcff */
[----:B------:R-:W-:-:S04]  /*3650*/  ISETP.GT.AND P6, PT, R69, 0x79, !P6 ;  /* 0x000000794500780c */ /* 0x000fc800077c4270 */
[----:B------:R-:W-:-:S04]  /*3660*/  ISETP.LT.OR P6, PT, R68, 0x7a, P6 ;  /* 0x0000007a4400780c */ /* 0x000fc800037c1670 */
[----:B------:R-:W-:Y:S02]  /*3670*/  FSEL R40, R85, -INF , !P6 ;  /* 0xff80000055287808 */ /* 0x000fe40007000000 */
[----:B------:R-:W-:Y:S01]  /*3680*/  PLOP3.LUT P6, PT, PT, PT, UP1, 0x40, 0x0 ;  /* 0x000000000000781c */ /* 0x000fe20003fce818 */
[----:B0-----:R-:W-:Y:S01]  /*3690*/  IMAD.IADD R69, R76, 0x1, R2 ;  /* 0x000000014c457824 */ /* 0x001fe200078e0202 */
[----:B------:R-:W-:-:S11]  /*36a0*/  VIADDMNMX R68, R2, R77, R74, PT ;  /* 0x0000004d02447246 */ /* 0x000fd6000380014a */
[----:B------:R-:W-:Y:S05]  /*36b0*/  @P6 BRA `(.L_x_837) ;  /* 0x0000000000646947 */ /* 0x000fea0003800000 */
        /* <DEDUP_REMOVED lines=9> */
[----:B------:R-:W-:Y:S01]  /*3750*/  @P6 IMAD.HI.U32 R56, R2, UR10, RZ ;  /* 0x0000000a02386c27 */ /* 0x000fe2000f8e00ff */
[----:B------:R-:W-:-:S13]  /*3760*/  PLOP3.LUT P6, PT, PT, PT, UP2, 0x80, 0x0 ;  /* 0x000000000000781c */ /* 0x000fda0003fcf028 */
[----:B------:R-:W-:-:S04]  /*3770*/  @P6 SHF.R.U32.HI R2, RZ, UR11, R56 ;  /* 0x0000000bff026c19 */ /* 0x000fc80008011638 */
[----:B------:R-:W-:Y:S01]  /*3780*/  LOP3.LUT R2, RZ, R2, RZ, 0x33, !PT ;  /* 0x00000002ff027212 */ /* 0x000fe200078e33ff */
[----:B------:R-:W-:Y:S06]  /*3790*/  BRA `(.L_x_840) ;  /* 0x0000000000187947 */ /* 0x000fec0003800000 */
.L_x_839:
[----:B------:R-:W-:-:S06]  /*37a0*/  UISETP.NE.AND UP2, UPT, UR7, 0x1, UPT ;  /* 0x000000010700788c */ /* 0x000fcc000bf45270 */
[----:B------:R-:W-:-:S05]  /*37b0*/  PLOP3.LUT P6, PT, PT, PT, UP2, 0x80, 0x0 ;  /* 0x000000000000781c */ /* 0x000fca0003fcf028 */
[----:B------:R-:W-:-:S08]  /*37c0*/  @UP2 ULDC.64 UR10, c[0x0][0x9e8] ;  /* 0x00027a00000a2ab9 */ /* 0x000fd00000000a00 */
[----:B------:R-:W-:Y:S01]  /*37d0*/  @P6 IMAD.HI.U32 R56, R2, UR10, RZ ;  /* 0x0000000a02386c27 */ /* 0x000fe2000f8e00ff */
[----:B------:R-:W-:-:S13]  /*37e0*/  PLOP3.LUT P6, PT, PT, PT, UP2, 0x80, 0x0 ;  /* 0x000000000000781c */ /* 0x000fda0003fcf028 */
[----:B------:R-:W-:-:S07]  /*37f0*/  @P6 SHF.R.U32.HI R2, RZ, UR11, R56 ;  /* 0x0000000bff026c19 */ /* 0x000fce0008011638 */
.L_x_840:
[----:B------:R-:W-:Y:S05]  /*3800*/  BSYNC B0 ;  /* 0x0000000000007941 */ /* 0x000fea0003800000 */
.L_x_838:
[----:B------:R-:W-:-:S04]  /*3810*/  IMAD R65, R2, UR7, -R75 ;  /* 0x0000000702417c24 */ /* 0x000fc8000f8e0a4b */
[----:B------:R-:W-:-:S05]  /*3820*/  IMAD R65, R16, -0x2, R65 ;  /* 0xfffffffe10417824 */ /* 0x000fca00078e0241 */
[----:B------:R-:W-:Y:S02]  /*3830*/  VIMNMX R69, R69, R65, !PT ;  /* 0x0000004145457248 */ /* 0x000fe40007fe0100 */
[----:B------:R-:W-:-:S07]  /*3840*/  VIADDMNMX R68, R65, UR7, R68, PT ;  /* 0x0000000741447c46 */ /* 0x000fce000b800144 */
.L_x_837:
[----:B------:R-:W-:Y:S01]  /*3850*/  ISETP.GT.AND P2, PT, R69, 0x1, !P2 ;  /* 0x000000014500780c */ /* 0x000fe20005744270 */
[----:B------:R-:W-:Y:S01]  /*3860*/  ULDC UR34, c[0x0][0x988] ;  /* 0x0002620000227ab9 */ /* 0x000fe20000000800 */
[----:B------:R-:W-:Y:S01]  /*3870*/  LOP3.LUT P6, RZ, R19, 0x8, RZ, 0xc0, !PT ;  /* 0x0000000813ff7812 */ /* 0x000fe200078cc0ff */
[----:B------:R-:W-:Y:S01]  /*3880*/  @UP0 ULDC UR10, c[0x0][0x44c] ;  /* 0x00011300000a0ab9 */ /* 0x000fe20000000800 */
[----:B------:R-:W-:Y:S01]  /*3890*/  ISETP.LT.OR P2, PT, R68, 0x2, P2 ;  /* 0x000000024400780c */ /* 0x000fe20001741670 */
[----:B------:R-:W-:Y:S01]  /*38a0*/  UIMAD.WIDE.U32 UR10, UR41, UR10, URZ ;  /* 0x0000000a290a72a5 */ /* 0x000fe2000f8e003f */
[----:B------:R-:W-:Y:S01]  /*38b0*/  ISETP.GT.AND P3, PT, R69, 0x70, !P3 ;  /* 0x000000704500780c */ /* 0x000fe20005f64270 */
[----:B------:R-:W-:Y:S01]  /*38c0*/  @UP0 ULDC UR15, c[0x0][0x450] ;  /* 0x00011400000f0ab9 */ /* 0x000fe20000000800 */
[----:B------:R-:W-:Y:S01]  /*38d0*/  FSEL R3, R3, -INF , !P2 ;  /* 0xff80000003037808 */ /* 0x000fe20005000000 */
[----:B------:R-:W-:Y:S01]  /*38e0*/  UMOV UR14, UR41 ;  /* 0x00000029000e7c82 */ /* 0x000fe20008000000 */
[----:B------:R-:W-:Y:S01]  /*38f0*/  LOP3.LUT P2, RZ, R19, 0x2, RZ, 0xc0, !PT ;  /* 0x0000000213ff7812 */ /* 0x000fe2000784c0ff */
[----:B------:R-:W-:Y:S01]  /*3900*/  @UP0 USHF.R.U32.HI UR14, URZ, UR15, UR11 ;  /* 0x0000000f3f0e0299 */ /* 0x000fe2000801160b */
[----:B------:R-:W-:-:S02]  /*3910*/  ISETP.GT.AND P4, PT, R69, 0x71, !P4 ;  /* 0x000000714500780c */ /* 0x000fc40006784270 */
[C---:B------:R-:W-:Y:S01]  /*3920*/  ISETP.GT.AND P2, PT, R69.reuse, 0x8, !P2 ;  /* 0x000000084500780c */ /* 0x040fe20005744270 */
[----:B------:R-:W-:Y:S01]  /*3930*/  UIADD3 UR52, UR52, UR14, URZ ;  /* 0x0000000e34347290 */ /* 0x000fe2000fffe03f */
[C---:B------:R-:W-:Y:S02]  /*3940*/  ISETP.LT.OR P3, PT, R68.reuse, 0x71, P3 ;  /* 0x000000714400780c */ /* 0x040fe40001f61670 */
[----:B------:R-:W-:Y:S01]  /*3950*/  ISETP.LT.OR P2, PT, R68, 0x9, P2 ;  /* 0x000000094400780c */ /* 0x000fe20001741670 */
[----:B------:R-:W-:Y:S01]  /*3960*/  UIADD3 UR6, UR52, UR6, URZ ;  /* 0x0000000634067290 */ /* 0x000fe2000fffe03f */
[----:B------:R-:W-:Y:S02]  /*3970*/  ISETP.GT.AND P5, PT, R69, 0x78, !P5 ;  /* 0x000000784500780c */ /* 0x000fe40006fa4270 */
[----:B------:R-:W-:Y:S02]  /*3980*/  FSEL R56, R5, -INF , !P2 ;  /* 0xff80000005387808 */ /* 0x000fe40005000000 */
[----:B------:R-:W-:-:S02]  /*3990*/  LOP3.LUT P2, RZ, R19, 0x4, RZ, 0xc0, !PT ;  /* 0x0000000413ff7812 */ /* 0x000fc4000784c0ff */
[C---:B------:R-:W-:Y:S02]  /*39a0*/  ISETP.LT.OR P4, PT, R68.reuse, 0x72, P4 ;  /* 0x000000724400780c */ /* 0x040fe40002781670 */
[----:B------:R-:W-:Y:S02]  /*39b0*/  ISETP.GT.AND P2, PT, R69, 0x9, !P2 ;  /* 0x000000094500780c */ /* 0x000fe40005744270 */
[----:B------:R-:W-:Y:S02]  /*39c0*/  FSEL R27, R27, -INF , !P3 ;  /* 0xff8000001b1b7808 */ /* 0x000fe40005800000 */
[C---:B------:R-:W-:Y:S02]  /*39d0*/  ISETP.LT.OR P2, PT, R68.reuse, 0xa, P2 ;  /* 0x0000000a4400780c */ /* 0x040fe40001741670 */
[----:B------:R-:W-:Y:S02]  /*39e0*/  ISETP.LT.OR P5, PT, R68, 0x79, P5 ;  /* 0x000000794400780c */ /* 0x000fe40002fa1670 */
[----:B------:R-:W-:-:S02]  /*39f0*/  FSEL R65, R4, -INF , !P2 ;  /* 0xff80000004417808 */ /* 0x000fc40005000000 */
[----:B------:R-:W-:Y:S02]  /*3a00*/  ISETP.GT.AND P2, PT, R69, 0x10, !P6 ;  /* 0x000000104500780c */ /* 0x000fe40007744270 */
[----:B------:R-:W-:Y:S02]  /*3a10*/  LOP3.LUT P6, RZ, R19, 0x8000, RZ, 0xc0, !PT ;  /* 0x0000800013ff7812 */ /* 0x000fe400078cc0ff */
[----:B------:R-:W-:Y:S02]  /*3a20*/  ISETP.LT.OR P2, PT, R68, 0x11, P2 ;  /* 0x000000114400780c */ /* 0x000fe40001741670 */
[----:B------:R-:W-:Y:S02]  /*3a30*/  FMNMX.FTZ R4, R73, R89, !PT ;  /* 0x0000005949047209 */ /* 0x000fe40007810000 */
[----:B------:R-:W-:Y:S02]  /*3a40*/  FSEL R66, R6, -INF , !P2 ;  /* 0xff80000006427808 */ /* 0x000fe40005000000 */
[----:B------:R-:W-:-:S02]  /*3a50*/  LOP3.LUT P2, RZ, R19, 0x2000000, RZ, 0xc0, !PT ;  /* 0x0200000013ff7812 */ /* 0x000fc4000784c0ff */
[----:B------:R-:W-:Y:S02]  /*3a60*/  FSEL R28, R28, -INF , !P4 ;  /* 0xff8000001c1c7808 */ /* 0x000fe40006000000 */
[----:B------:R-:W-:Y:S02]  /*3a70*/  ISETP.GT.AND P2, PT, R69, 0x11, !P2 ;  /* 0x000000114500780c */ /* 0x000fe40005744270 */
[----:B------:R-:W-:Y:S02]  /*3a80*/  FSEL R29, R29, -INF , !P5 ;  /* 0xff8000001d1d7808 */ /* 0x000fe40006800000 */
[----:B------:R-:W-:-:S04]  /*3a90*/  ISETP.LT.OR P2, PT, R68, 0x12, P2 ;  /* 0x000000124400780c */ /* 0x000fc80001741670 */
[----:B------:R-:W-:Y:S02]  /*3aa0*/  FSEL R67, R7, -INF , !P2 ;  /* 0xff80000007437808 */ /* 0x000fe40005000000 */
[----:B------:R-:W-:-:S04]  /*3ab0*/  LOP3.LUT P2, RZ, R19, 0x1000000, RZ, 0xc0, !PT ;  /* 0x0100000013ff7812 */ /* 0x000fc8000784c0ff */
[----:B------:R-:W-:-:S04]  /*3ac0*/  ISETP.GT.AND P2, PT, R69, 0x18, !P2 ;  /* 0x000000184500780c */ /* 0x000fc80005744270 */
        /* <DEDUP_REMOVED lines=34> */
[----:B------:R-:W-:Y:S02]  /*3cf0*/  ISETP.GT.AND P2, PT, R69, 0x39, !P6 ;  /* 0x000000394500780c */ /* 0x000fe40007744270 */
[----:B------:R-:W-:Y:S02]  /*3d00*/  LOP3.LUT P6, RZ, R19, 0x10, RZ, 0xc0, !PT ;  /* 0x0000001013ff7812 */ /* 0x000fe400078cc0ff */
        /* <DEDUP_REMOVED lines=26> */
[----:B------:R-:W-:Y:S02]  /*3eb0*/  FMNMX.FTZ R33, R91, R4, !PT ;  /* 0x000000045b217209 */ /* 0x000fe40007810000 */
[----:B------:R-:W-:Y:S02]  /*3ec0*/  LOP3.LUT P2, RZ, R19, 0x100, RZ, 0xc0, !PT ;  /* 0x0000010013ff7812 */ /* 0x000fe4000784c0ff */
[----:B------:R-:W-:Y:S02]  /*3ed0*/  FMNMX.FTZ R4, R92, R33, !PT ;  /* 0x000000215c047209 */ /* 0x000fe40007810000 */
[----:B------:R-:W-:Y:S02]  /*3ee0*/  ISETP.GT.AND P2, PT, R69, 0x58, !P2 ;  /* 0x000000584500780c */ /* 0x000fe40005744270 */
[----:B------:R-:W-:-:S02]  /*3ef0*/  FMNMX.FTZ R33, R93, R4, !PT ;  /* 0x000000045d217209 */ /* 0x000fc40007810000 */
[----:B------:R-:W-:Y:S02]  /*3f00*/  ISETP.LT.OR P2, PT, R68, 0x59, P2 ;  /* 0x000000594400780c */ /* 0x000fe40001741670 */
[----:B------:R-:W-:Y:S02]  /*3f10*/  FMNMX.FTZ R4, R94, R33, !PT ;  /* 0x000000215e047209 */ /* 0x000fe40007810000 */
[----:B------:R-:W-:Y:S02]  /*3f20*/  FSEL R2, R36, -INF , !P2 ;  /* 0xff80000024027808 */ /* 0x000fe40005000000 */
[----:B------:R-:W-:Y:S02]  /*3f30*/  FMNMX.FTZ R33, R95, R4, !PT ;  /* 0x000000045f217209 */ /* 0x000fe40007810000 */
[----:B------:R-:W-:Y:S02]  /*3f40*/  LOP3.LUT P2, RZ, R19, 0x80, RZ, 0xc0, !PT ;  /* 0x0000008013ff7812 */ /* 0x000fe4000784c0ff */
[----:B------:R-:W-:-:S02]  /*3f50*/  FMNMX.FTZ R33, R96, R33, !PT ;  /* 0x0000002160217209 */ /* 0x000fc40007810000 */
[----:B------:R-:W-:Y:S02]  /*3f60*/  ISETP.GT.AND P2, PT, R69, 0x59, !P2 ;  /* 0x000000594500780c */ /* 0x000fe40005744270 */
[----:B------:R-:W-:Y:S02]  /*3f70*/  FMNMX.FTZ R4, R64, R33, !PT ;  /* 0x0000002140047209 */ /* 0x000fe40007810000 */
[----:B------:R-:W-:Y:S02]  /*3f80*/  ISETP.LT.OR P2, PT, R68, 0x5a, P2 ;  /* 0x0000005a4400780c */ /* 0x000fe40001741670 */
[----:B------:R-:W-:Y:S02]  /*3f90*/  FMNMX.FTZ R4, R61, R4, !PT ;  /* 0x000000043d047209 */ /* 0x000fe40007810000 */
[----:B------:R-:W-:Y:S02]  /*3fa0*/  FSEL R6, R35, -INF , !P2 ;  /* 0xff80000023067808 */ /* 0x000fe40005000000 */
[----:B------:R-:W-:-:S02]  /*3fb0*/  FMNMX.FTZ R33, R63, R4, !PT ;  /* 0x000000043f217209 */ /* 0x000fc40007810000 */
[----:B------:R-:W-:Y:S02]  /*3fc0*/  LOP3.LUT P2, RZ, R19, 0x40, RZ, 0xc0, !PT ;  /* 0x0000004013ff7812 */ /* 0x000fe4000784c0ff */
[----:B------:R-:W-:Y:S02]  /*3fd0*/  FMNMX.FTZ R33, R62, R33, !PT ;  /* 0x000000213e217209 */ /* 0x000fe40007810000 */
[----:B------:R-:W-:Y:S02]  /*3fe0*/  ISETP.GT.AND P2, PT, R69, 0x60, !P2 ;  /* 0x000000604500780c */ /* 0x000fe40005744270 */
[----:B------:R-:W-:Y:S02]  /*3ff0*/  FMNMX.FTZ R4, R60, R33, !PT ;  /* 0x000000213c047209 */ /* 0x000fe40007810000 */
[----:B------:R-:W-:Y:S02]  /*4000*/  ISETP.LT.OR P2, PT, R68, 0x61, P2 ;  /* 0x000000614400780c */ /* 0x000fe40001741670 */
[----:B------:R-:W-:-:S02]  /*4010*/  FMNMX.FTZ R4, R57, R4, !PT ;  /* 0x0000000439047209 */ /* 0x000fc40007810000 */
        /* <DEDUP_REMOVED lines=17> */
[----:B------:R-:W-:-:S04]  /*4130*/  FMNMX.FTZ R4, R54, R33, !PT ;  /* 0x0000002136047209 */ /* 0x000fc80007810000 */
        /* <DEDUP_REMOVED lines=8> */
[----:B------:R-:W-:-:S05]  /*41c0*/  FMNMX.FTZ R33, R40, R33, !PT ;  /* 0x0000002128217209 */ /* 0x000fca0007810000 */
[----:B------:R-:W0:Y:S02]  /*41d0*/  SHFL.BFLY PT, R4, R33, 0x2, 0x1f ;  /* 0x0c401f0021047f89 */ /* 0x000e2400000e0000 */
[----:B0-----:R-:W-:-:S05]  /*41e0*/  FMNMX.FTZ R8, R33, R4, !PT ;  /* 0x0000000421087209 */ /* 0x001fca0007810000 */
[----:B------:R-:W0:Y:S02]  /*41f0*/  SHFL.BFLY PT, R35, R8, 0x1, 0x1f ;  /* 0x0c201f0008237f89 */ /* 0x000e2400000e0000 */
[----:B0-----:R-:W-:-:S04]  /*4200*/  FMNMX.FTZ R4, R8, R35, !PT ;  /* 0x0000002308047209 */ /* 0x001fc80007810000 */
[C---:B------:R-:W-:Y:S01]  /*4210*/  FSETP.NEU.FTZ.AND P2, PT, R4.reuse, -INF , PT ;  /* 0xff8000000400780b */ /* 0x040fe20003f5d000 */
[----:B------:R-:W-:-:S05]  /*4220*/  FMUL.FTZ R76, R4, UR34 ;  /* 0x00000022044c7c20 */ /* 0x000fca0008410000 */
[----:B------:R-:W-:Y:S02]  /*4230*/  FSEL R76, R76, RZ, P2 ;  /* 0x000000ff4c4c7208 */ /* 0x000fe40001000000 */
[----:B------:R-:W-:Y:S02]  /*4240*/  ISETP.GT.AND P2, PT, R69, RZ, !P6 ;  /* 0x000000ff4500720c */ /* 0x000fe40007744270 */
[----:B------:R-:W-:Y:S01]  /*4250*/  LOP3.LUT P6, RZ, R19, 0x8000000, RZ, 0xc0, !PT ;  /* 0x0800000013ff7812 */ /* 0x000fe200078cc0ff */
[--C-:B------:R-:W-:Y:S01]  /*4260*/  FFMA.FTZ R33, R73, UR34, -R76.reuse ;  /* 0x0000002249217c23 */ /* 0x100fe2000801084c */
[----:B------:R-:W-:Y:S01]  /*4270*/  ISETP.LT.OR P2, PT, R68, 0x1, P2 ;  /* 0x000000014400780c */ /* 0x000fe20001741670 */
[--C-:B------:R-:W-:Y:S01]  /*4280*/  FFMA.FTZ R36, R89, UR34, -R76.reuse ;  /* 0x0000002259247c23 */ /* 0x100fe2000801084c */
[----:B------:R-:W-:Y:S01]  /*4290*/  ISETP.GT.AND P6, PT, R69, 0x79, !P6 ;  /* 0x000000794500780c */ /* 0x000fe200077c4270 */
[--C-:B------:R-:W-:Y:S01]  /*42a0*/  FFMA.FTZ R35, R91, UR34, -R76.reuse ;  /* 0x000000225b237c23 */ /* 0x100fe2000801084c */
[----:B------:R-:W-:Y:S01]  /*42b0*/  FSEL R74, R0, -INF , !P2 ;  /* 0xff800000004a7808 */ /* 0x000fe20005000000 */
[----:B------:R-:W-:Y:S01]  /*42c0*/  MUFU.EX2 R33, R33 ;  /* 0x0000002100217308 */ /* 0x000fe20000000800 */
[----:B------:R-:W-:Y:S01]  /*42d0*/  LOP3.LUT P2, RZ, R19, 0x4000000, RZ, 0xc0, !PT ;  /* 0x0400000013ff7812 */ /* 0x000fe2000784c0ff */
[--C-:B------:R-:W-:Y:S01]  /*42e0*/  FFMA.FTZ R70, R92, UR34, -R76.reuse ;  /* 0x000000225c467c23 */ /* 0x100fe2000801084c */
[----:B------:R-:W-:Y:S01]  /*42f0*/  FMNMX.FTZ R73, R74, R3, !PT ;  /* 0x000000034a497209 */ /* 0x000fe20007810000 */
[--C-:B------:R-:W-:Y:S01]  /*4300*/  FFMA.FTZ R0, R93, UR34, -R76.reuse ;  /* 0x000000225d007c23 */ /* 0x100fe2000801084c */
[----:B------:R-:W-:Y:S01]  /*4310*/  ISETP.GT.AND P2, PT, R69, 0x69, !P2 ;  /* 0x000000694500780c */ /* 0x000fe20005744270 */
[--C-:B------:R-:W-:Y:S01]  /*4320*/  FFMA.FTZ R94, R94, UR34, -R76.reuse ;  /* 0x000000225e5e7c23 */ /* 0x100fe2000801084c */
[----:B------:R-:W-:Y:S01]  /*4330*/  FMNMX.FTZ R8, R56, R73, !PT ;  /* 0x0000004938087209 */ /* 0x000fe20007810000 */
[----:B------:R-:W-:Y:S01]  /*4340*/  MUFU.EX2 R36, R36 ;  /* 0x0000002400247308 */ /* 0x000fe20000000800 */
[----:B------:R-:W-:Y:S01]  /*4350*/  ISETP.LT.OR P2, PT, R68, 0x6a, P2 ;  /* 0x0000006a4400780c */ /* 0x000fe20001741670 */
[--C-:B------:R-:W-:Y:S01]  /*4360*/  FFMA.FTZ R72, R95, UR34, -R76.reuse ;  /* 0x000000225f487c23 */ /* 0x100fe2000801084c */
[----:B------:R-:W-:Y:S01]  /*4370*/  FMNMX.FTZ R73, R65, R8, !PT ;  /* 0x0000000841497209 */ /* 0x000fe20007810000 */
[--C-:B------:R-:W-:Y:S01]  /*4380*/  FFMA.FTZ R96, R96, UR34, -R76.reuse ;  /* 0x0000002260607c23 */ /* 0x100fe2000801084c */
[----:B------:R-:W-:Y:S01]  /*4390*/  FSEL R26, R26, -INF , !P2 ;  /* 0xff8000001a1a7808 */ /* 0x000fe20005000000 */
        /* <DEDUP_REMOVED lines=10> */
[----:B------:R-:W0:Y:S01]  /*4440*/  MUFU.EX2 R70, R70 ;  /* 0x0000004600467308 */ /* 0x000e220000000800 */
[--C-:B------:R-:W-:Y:S01]  /*4450*/  FFMA.FTZ R60, R60, UR34, -R76.reuse ;  /* 0x000000223c3c7c23 */ /* 0x100fe2000801084c */
[--C-:B------:R-:W-:Y:S01]  /*4460*/  FFMA.FTZ R57, R57, UR34, -R76.reuse ;  /* 0x0000002239397c23 */ /* 0x100fe2000801084c */
[----:B------:R-:W-:Y:S01]  /*4470*/  FMNMX.FTZ R75, R9, R8, !PT ;  /* 0x00000008094b7209 */ /* 0x000fe20007810000 */
[--C-:B------:R-:W-:Y:S01]  /*4480*/  FFMA.FTZ R59, R59, UR34, -R76.reuse ;  /* 0x000000223b3b7c23 */ /* 0x100fe2000801084c */
        /* <DEDUP_REMOVED lines=12> */
[----:B------:R-:W-:Y:S01]  /*4550*/  FFMA.FTZ R40, R40, UR34, -R76 ;  /* 0x0000002228287c23 */ /* 0x000fe2000801084c */
        /* <DEDUP_REMOVED lines=25> */
[----:B------:R-:W-:Y:S01]  /*46f0*/  FMNMX.FTZ R8, R26, R77, !PT ;  /* 0x0000004d1a087209 */ /* 0x000fe20007810000 */
[----:B------:R-:W-:-:S03]  /*4700*/  FFMA.FTZ R77, R49, UR34, -R76 ;  /* 0x00000022314d7c23 */ /* 0x000fc6000801084c */
[----:B------:R-:W-:-:S03]  /*4710*/  FMNMX.FTZ R49, R27, R8, !PT ;  /* 0x000000081b317209 */ /* 0x000fc60007810000 */
[----:B------:R-:W-:Y:S01]  /*4720*/  MUFU.EX2 R68, R77 ;  /* 0x0000004d00447308 */ /* 0x000fe20000000800 */
[----:B------:R-:W-:Y:S01]  /*4730*/  FMNMX.FTZ R8, R28, R49, !PT ;  /* 0x000000311c087209 */ /* 0x000fe20007810000 */
[--C-:B------:R-:W-:Y:S01]  /*4740*/  FFMA.FTZ R49, R50, UR34, -R76.reuse ;  /* 0x0000002232317c23 */ /* 0x100fe2000801084c */
[--C-:B------:R-:W-:Y:S01]  /*4750*/  FFMA.FTZ R50, R51, UR34, -R76.reuse ;  /* 0x0000002233327c23 */ /* 0x100fe2000801084c */
[--C-:B------:R-:W-:Y:S01]  /*4760*/  FFMA.FTZ R51, R52, UR34, -R76.reuse ;  /* 0x0000002234337c23 */ /* 0x100fe2000801084c */
[----:B------:R-:W-:Y:S01]  /*4770*/  FMNMX.FTZ R69, R29, R8, !PT ;  /* 0x000000081d457209 */ /* 0x000fe20007810000 */
[--C-:B------:R-:W-:Y:S01]  /*4780*/  FFMA.FTZ R52, R53, UR34, -R76.reuse ;  /* 0x0000002235347c23 */ /* 0x100fe2000801084c */
[--C-:B------:R-:W-:Y:S01]  /*4790*/  FFMA.FTZ R53, R54, UR34, -R76.reuse ;  /* 0x0000002236357c23 */ /* 0x100fe2000801084c */
[----:B------:R-:W-:Y:S01]  /*47a0*/  FFMA.FTZ R54, R55, UR34, -R76 ;  /* 0x0000002237367c23 */ /* 0x000fe2000801084c */
[----:B------:R-:W-:Y:S01]  /*47b0*/  FMNMX.FTZ R69, R30, R69, !PT ;  /* 0x000000451e457209 */ /* 0x000fe20007810000 */
[----:B------:R-:W-:Y:S04]  /*47c0*/  MUFU.EX2 R57, R57 ;  /* 0x0000003900397308 */ /* 0x000fe80000000800 */
[----:B------:R-:W1:Y:S04]  /*47d0*/  SHFL.BFLY PT, R8, R69, 0x2, 0x1f ;  /* 0x0c401f0045087f89 */ /* 0x000e6800000e0000 */
[----:B------:R-:W-:Y:S08]  /*47e0*/  MUFU.EX2 R59, R59 ;  /* 0x0000003b003b7308 */ /* 0x000ff00000000800 */
[----:B------:R-:W-:Y:S08]  /*47f0*/  MUFU.EX2 R58, R58 ;  /* 0x0000003a003a7308 */ /* 0x000ff00000000800 */
[----:B------:R-:W-:Y:S01]  /*4800*/  MUFU.EX2 R47, R47 ;  /* 0x0000002f002f7308 */ /* 0x000fe20000000800 */
[----:B-1----:R-:W-:-:S07]  /*4810*/  FMNMX.FTZ R55, R69, R8, !PT ;  /* 0x0000000845377209 */ /* 0x002fce0007810000 */
[----:B------:R-:W-:Y:S01]  /*4820*/  MUFU.EX2 R49, R49 ;  /* 0x0000003100317308 */ /* 0x000fe20000000800 */
[----:B------:R-:W1:Y:S07]  /*4830*/  SHFL.BFLY PT, R8, R55, 0x1, 0x1f ;  /* 0x0c201f0037087f89 */ /* 0x000e6e00000e0000 */
[----:B------:R-:W-:Y:S08]  /*4840*/  MUFU.EX2 R50, R50 ;  /* 0x0000003200327308 */ /* 0x000ff00000000800 */
[----:B------:R-:W-:Y:S08]  /*4850*/  MUFU.EX2 R51, R51 ;  /* 0x0000003300337308 */ /* 0x000ff00000000800 */
[----:B------:R-:W-:Y:S01]  /*4860*/  MUFU.EX2 R52, R52 ;  /* 0x0000003400347308 */ /* 0x000fe20000000800 */
[----:B-1----:R-:W-:-:S04]  /*4870*/  FMNMX.FTZ R8, R55, R8, !PT ;  /* 0x0000000837087209 */ /* 0x002fc80007810000 */
[C---:B------:R-:W-:Y:S01]  /*4880*/  FSETP.NEU.FTZ.AND P2, PT, R8.reuse, -INF , PT ;  /* 0xff8000000800780b */ /* 0x040fe20003f5d000 */
[----:B------:R-:W-:Y:S02]  /*4890*/  FMUL.FTZ R55, R8, UR34 ;  /* 0x0000002208377c20 */ /* 0x000fe40008410000 */
[----:B------:R-:W-:Y:S03]  /*48a0*/  MUFU.EX2 R53, R53 ;  /* 0x0000003500357308 */ /* 0x000fe60000000800 */
[----:B------:R-:W-:Y:S02]  /*48b0*/  FSEL R55, R55, RZ, P2 ;  /* 0x000000ff37377208 */ /* 0x000fe40001000000 */
[----:B------:R-:W-:-:S03]  /*48c0*/  PLOP3.LUT P2, PT, PT, PT, UP1, 0x40, 0x0 ;  /* 0x000000000000781c */ /* 0x000fc60003f4e818 */
[--C-:B------:R-:W-:Y:S01]  /*48d0*/  FFMA.FTZ R74, R74, UR34, -R55.reuse ;  /* 0x000000224a4a7c23 */ /* 0x100fe20008010837 */
[--C-:B------:R-:W-:Y:S01]  /*48e0*/  FFMA.FTZ R69, R3, UR34, -R55.reuse ;  /* 0x0000002203457c23 */ /* 0x100fe20008010837 */
[--C-:B------:R-:W-:Y:S01]  /*48f0*/  FFMA.FTZ R76, R56, UR34, -R55.reuse ;  /* 0x00000022384c7c23 */ /* 0x100fe20008010837 */
[--C-:B------:R-:W-:Y:S01]  /*4900*/  FFMA.FTZ R78, R65, UR34, -R55.reuse ;  /* 0x00000022414e7c23 */ /* 0x100fe20008010837 */
[----:B------:R1:W-:Y:S01]  /*4910*/  MUFU.EX2 R77, R74 ;  /* 0x0000004a004d7308 */ /* 0x0003e20000000800 */
[--C-:B------:R-:W-:Y:S01]  /*4920*/  FFMA.FTZ R3, R66, UR34, -R55.reuse ;  /* 0x0000002242037c23 */ /* 0x100fe20008010837 */
[--C-:B------:R-:W-:Y:S01]  /*4930*/  FFMA.FTZ R56, R67, UR34, -R55.reuse ;  /* 0x0000002243387c23 */ /* 0x100fe20008010837 */
[--C-:B------:R-:W-:Y:S01]  /*4940*/  FFMA.FTZ R65, R7, UR34, -R55.reuse ;  /* 0x0000002207417c23 */ /* 0x100fe20008010837 */
[--C-:B------:R-:W-:Y:S01]  /*4950*/  FFMA.FTZ R66, R9, UR34, -R55.reuse ;  /* 0x0000002209427c23 */ /* 0x100fe20008010837 */
[--C-:B------:R-:W-:Y:S01]  /*4960*/  FFMA.FTZ R9, R21, UR34, -R55.reuse ;  /* 0x0000002215097c23 */ /* 0x100fe20008010837 */
[--C-:B------:R-:W-:Y:S01]  /*4970*/  FFMA.FTZ R21, R32, UR34, -R55.reuse ;  /* 0x0000002220157c23 */ /* 0x100fe20008010837 */
[--C-:B------:R-:W-:Y:S01]  /*4980*/  FFMA.FTZ R7, R15, UR34, -R55.reuse ;  /* 0x000000220f077c23 */ /* 0x100fe20008010837 */
[----:B------:R2:W3:Y:S01]  /*4990*/  MUFU.EX2 R82, R69 ;  /* 0x0000004500527308 */ /* 0x0004e20000000800 */
[--C-:B------:R-:W-:Y:S01]  /*49a0*/  FFMA.FTZ R67, R10, UR34, -R55.reuse ;  /* 0x000000220a437c23 */ /* 0x100fe20008010837 */
[--C-:B-1----:R-:W-:Y:S01]  /*49b0*/  FFMA.FTZ R74, R11, UR34, -R55.reuse ;  /* 0x000000220b4a7c23 */ /* 0x102fe20008010837 */
[--C-:B------:R-:W-:Y:S01]  /*49c0*/  FFMA.FTZ R11, R25, UR34, -R55.reuse ;  /* 0x00000022190b7c23 */ /* 0x100fe20008010837 */
[--C-:B------:R-:W-:Y:S01]  /*49d0*/  FFMA.FTZ R80, R31, UR34, -R55.reuse ;  /* 0x000000221f507c23 */ /* 0x100fe20008010837 */
[--C-:B------:R-:W-:Y:S01]  /*49e0*/  FFMA.FTZ R10, R14, UR34, -R55.reuse ;  /* 0x000000220e0a7c23 */ /* 0x100fe20008010837 */
[--C-:B------:R-:W-:Y:S01]  /*49f0*/  FFMA.FTZ R20, R20, UR34, -R55.reuse ;  /* 0x0000002214147c23 */ /* 0x100fe20008010837 */
[--C-:B------:R-:W-:Y:S01]  /*4a00*/  FFMA.FTZ R6, R6, UR34, -R55.reuse ;  /* 0x0000002206067c23 */ /* 0x100fe20008010837 */
[----:B------:R1:W4:Y:S01]  /*4a10*/  MUFU.EX2 R79, R76 ;  /* 0x0000004c004f7308 */ /* 0x0003220000000800 */
[--C-:B--2---:R-:W-:Y:S01]  /*4a20*/  FFMA.FTZ R69, R13, UR34, -R55.reuse ;  /* 0x000000220d457c23 */ /* 0x104fe20008010837 */
[----:B0-----:R-:W-:Y:S01]  /*4a30*/  F2FP.F16.F32.PACK_AB R14, R70, R35 ;  /* 0x00000023460e723e */ /* 0x001fe200000000ff */
[--C-:B------:R-:W-:Y:S01]  /*4a40*/  FFMA.FTZ R5, R5, UR34, -R55.reuse ;  /* 0x0000002205057c23 */ /* 0x100fe20008010837 */
[--C-:B------:R-:W-:Y:S01]  /*4a50*/  FFMA.FTZ R2, R2, UR34, -R55.reuse ;  /* 0x0000002202027c23 */ /* 0x100fe20008010837 */
[----:B------:R-:W-:-:S03]  /*4a60*/  FFMA.FTZ R48, R48, UR34, -R55 ;  /* 0x0000002230307c23 */ /* 0x000fc60008010837 */
[----:B------:R0:W2:Y:S01]  /*4a70*/  MUFU.EX2 R84, R78 ;  /* 0x0000004e00547308 */ /* 0x0000a20000000800 */
[----:B-1----:R-:W-:Y:S01]  /*4a80*/  FFMA.FTZ R76, R24, UR34, -R55 ;  /* 0x00000022184c7c23 */ /* 0x002fe20008010837 */
[----:B---3--:R-:W-:-:S06]  /*4a90*/  FADD.FTZ R24, R77, R82 ;  /* 0x000000524d187221 */ /* 0x008fcc0000010000 */
[----:B------:R-:W1:Y:S01]  /*4aa0*/  MUFU.EX2 R3, R3 ;  /* 0x0000000300037308 */ /* 0x000e620000000800 */
[----:B0-----:R-:W-:Y:S01]  /*4ab0*/  FFMA.FTZ R78, R12, UR34, -R55 ;  /* 0x000000220c4e7c23 */ /* 0x001fe20008010837 */
[----:B------:R-:W-:Y:S01]  /*4ac0*/  FADD.FTZ R12, R33, R36 ;  /* 0x00000024210c7221 */ /* 0x000fe20000010000 */
[----:B----4-:R-:W-:-:S03]  /*4ad0*/  FADD.FTZ R15, R79, R24 ;  /* 0x000000184f0f7221 */ /* 0x010fc60000010000 */
[----:B------:R-:W-:Y:S01]  /*4ae0*/  FADD.FTZ R13, R35, R12 ;  /* 0x0000000c230d7221 */ /* 0x000fe20000010000 */
[----:B------:R-:W-:Y:S01]  /*4af0*/  F2FP.F16.F32.PACK_AB R12, R36, R33 ;  /* 0x00000021240c723e */ /* 0x000fe200000000ff */
[----:B------:R-:W0:Y:S01]  /*4b00*/  MUFU.EX2 R56, R56 ;  /* 0x0000003800387308 */ /* 0x000e220000000800 */
[----:B--2---:R-:W-:Y:S01]  /*4b10*/  FADD.FTZ R24, R84, R15 ;  /* 0x0000000f54187221 */ /* 0x004fe20000010000 */
[----:B------:R-:W-:Y:S01]  /*4b20*/  FADD.FTZ R13, R70, R13 ;  /* 0x0000000d460d7221 */ /* 0x000fe20000010000 */
[--C-:B------:R-:W-:Y:S01]  /*4b30*/  FFMA.FTZ R36, R34, UR34, -R55.reuse ;  /* 0x0000002222247c23 */ /* 0x100fe20008010837 */
[----:B------:R-:W-:Y:S01]  /*4b40*/  F2FP.F16.F32.PACK_AB R15, R84, R79 ;  /* 0x0000004f540f723e */ /* 0x000fe200000000ff */
[----:B------:R-:W-:Y:S01]  /*4b50*/  FFMA.FTZ R70, R29, UR34, -R55 ;  /* 0x000000221d467c23 */ /* 0x000fe20008010837 */
[----:B------:R-:W-:Y:S01]  /*4b60*/  FADD.FTZ R32, R0, R13 ;  /* 0x0000000d00207221 */ /* 0x000fe20000010000 */
[----:B------:R-:W-:Y:S01]  /*4b70*/  F2FP.F16.F32.PACK_AB R13, R82, R77 ;  /* 0x0000004d520d723e */ /* 0x000fe200000000ff */
[----:B------:R-:W2:Y:S01]  /*4b80*/  MUFU.EX2 R65, R65 ;  /* 0x0000004100417308 */ /* 0x000ea20000000800 */
[----:B-1----:R-:W-:Y:S01]  /*4b90*/  FADD.FTZ R31, R3, R24 ;  /* 0x00000018031f7221 */ /* 0x002fe20000010000 */
[----:B------:R-:W-:Y:S01]  /*4ba0*/  FADD.FTZ R25, R73, R32 ;  /* 0x0000002049197221 */ /* 0x000fe20000010000 */
[----:B------:R-:W-:Y:S01]  /*4bb0*/  FFMA.FTZ R35, R28, UR34, -R55 ;  /* 0x000000221c237c23 */ /* 0x000fe20008010837 */
[----:B------:R1:W-:Y:S01]  /*4bc0*/  STSM.16.M88.4 [R17+0x21800], R12 ;  /* 0x0218000c11007844 */ /* 0x0003e20000000200 */
[----:B------:R-:W-:Y:S01]  /*4bd0*/  F2FP.F16.F32.PACK_AB R28, R61, R64 ;  /* 0x000000403d1c723e */ /* 0x000fe200000000ff */
[----:B------:R-:W-:Y:S01]  /*4be0*/  FADD.FTZ R32, R72, R25 ;  /* 0x0000001948207221 */ /* 0x000fe20000010000 */
[----:B------:R-:W-:Y:S01]  /*4bf0*/  FFMA.FTZ R25, R37, UR34, -R55 ;  /* 0x0000002225197c23 */ /* 0x000fe20008010837 */
[----:B------:R-:W3:Y:S01]  /*4c00*/  MUFU.EX2 R66, R66 ;  /* 0x0000004200427308 */ /* 0x000ee20000000800 */
[----:B0-----:R-:W-:Y:S01]  /*4c10*/  FADD.FTZ R24, R56, R31 ;  /* 0x0000001f38187221 */ /* 0x001fe20000010000 */
[----:B------:R-:W-:Y:S01]  /*4c20*/  FADD.FTZ R33, R75, R32 ;  /* 0x000000204b217221 */ /* 0x000fe20000010000 */
[----:B------:R-:W-:-:S03]  /*4c30*/  FFMA.FTZ R31, R38, UR34, -R55 ;  /* 0x00000022261f7c23 */ /* 0x000fc60008010837 */
[----:B------:R-:W-:Y:S02]  /*4c40*/  FADD.FTZ R32, R64, R33 ;  /* 0x0000002140207221 */ /* 0x000fe40000010000 */
[----:B------:R-:W0:Y:S01]  /*4c50*/  MUFU.EX2 R67, R67 ;  /* 0x0000004300437308 */ /* 0x000e220000000800 */
[----:B--2---:R-:W-:Y:S01]  /*4c60*/  FADD.FTZ R33, R65, R24 ;  /* 0x0000001841217221 */ /* 0x004fe20000010000 */
[----:B------:R-:W-:Y:S01]  /*4c70*/  FADD.FTZ R34, R61, R32 ;  /* 0x000000203d227221 */ /* 0x000fe20000010000 */
[----:B------:R-:W-:Y:S01]  /*4c80*/  FFMA.FTZ R32, R26, UR34, -R55 ;  /* 0x000000221a207c23 */ /* 0x000fe20008010837 */
[----:B-1----:R-:W-:Y:S02]  /*4c90*/  F2FP.F16.F32.PACK_AB R12, R57, R60 ;  /* 0x0000003c390c723e */ /* 0x002fe400000000ff */
[----:B------:R-:W-:Y:S01]  /*4ca0*/  FADD.FTZ R77, R63, R34 ;  /* 0x000000223f4d7221 */ /* 0x000fe20000010000 */
[----:B------:R-:W-:Y:S01]  /*4cb0*/  F2FP.F16.F32.PACK_AB R14, R58, R59 ;  /* 0x0000003b3a0e723e */ /* 0x000fe200000000ff */
[----:B------:R-:W1:Y:S01]  /*4cc0*/  MUFU.EX2 R74, R74 ;  /* 0x0000004a004a7308 */ /* 0x000e620000000800 */
[----:B---3--:R-:W-:Y:S01]  /*4cd0*/  FADD.FTZ R24, R66, R33 ;  /* 0x0000002142187221 */ /* 0x008fe20000010000 */
[----:B------:R-:W-:Y:S01]  /*4ce0*/  FFMA.FTZ R33, R27, UR34, -R55 ;  /* 0x000000221b217c23 */ /* 0x000fe20008010837 */
[----:B------:R-:W-:Y:S01]  /*4cf0*/  FADD.FTZ R79, R62, R77 ;  /* 0x0000004d3e4f7221 */ /* 0x000fe20000010000 */
[----:B------:R-:W-:Y:S01]  /*4d00*/  FFMA.FTZ R77, R30, UR34, -R55 ;  /* 0x000000221e4d7c23 */ /* 0x000fe20008010837 */
[----:B------:R-:W-:-:S02]  /*4d10*/  F2FP.F16.F32.PACK_AB R30, R62, R63 ;  /* 0x0000003f3e1e723e */ /* 0x000fc400000000ff */
[----:B------:R-:W-:Y:S01]  /*4d20*/  FADD.FTZ R26, R60, R79 ;  /* 0x0000004f3c1a7221 */ /* 0x000fe20000010000 */
[----:B------:R-:W2:Y:S01]  /*4d30*/  MUFU.EX2 R69, R69 ;  /* 0x0000004500457308 */ /* 0x000ea20000000800 */
[----:B0-----:R-:W-:Y:S01]  /*4d40*/  FADD.FTZ R27, R67, R24 ;  /* 0x00000018431b7221 */ /* 0x001fe20000010000 */
[----:B------:R-:W-:-:S06]  /*4d50*/  F2FP.F16.F32.PACK_AB R34, R50, R49 ;  /* 0x000000313222723e */ /* 0x000fcc00000000ff */
[----:B------:R-:W0:Y:S01]  /*4d60*/  MUFU.EX2 R78, R78 ;  /* 0x0000004e004e7308 */ /* 0x000e220000000800 */
[----:B-1----:R-:W-:-:S07]  /*4d70*/  FADD.FTZ R24, R74, R27 ;  /* 0x0000001b4a187221 */ /* 0x002fce0000010000 */
[----:B------:R-:W1:Y:S01]  /*4d80*/  MUFU.EX2 R7, R7 ;  /* 0x0000000700077308 */ /* 0x000e620000000800 */
[----:B--2---:R-:W-:Y:S01]  /*4d90*/  FADD.FTZ R27, R69, R24 ;  /* 0x00000018451b7221 */ /* 0x004fe20000010000 */
[----:B------:R-:W-:-:S06]  /*4da0*/  F2FP.F16.F32.PACK_AB R24, R73, R0 ;  /* 0x000000004918723e */ /* 0x000fcc00000000ff */
[----:B------:R-:W2:Y:S01]  /*4db0*/  MUFU.EX2 R10, R10 ;  /* 0x0000000a000a7308 */ /* 0x000ea20000000800 */
[----:B0-----:R-:W-:-:S07]  /*4dc0*/  FADD.FTZ R0, R78, R27 ;  /* 0x0000001b4e007221 */ /* 0x001fce0000010000 */
[----:B------:R-:W0:Y:S01]  /*4dd0*/  MUFU.EX2 R9, R9 ;  /* 0x0000000900097308 */ /* 0x000e220000000800 */
[----:B-1----:R-:W-:-:S07]  /*4de0*/  FADD.FTZ R27, R7, R0 ;  /* 0x00000000071b7221 */ /* 0x002fce0000010000 */
[----:B------:R1:W-:Y:S01]  /*4df0*/  MUFU.EX2 R37, R6 ;  /* 0x0000000600257308 */ /* 0x0003e20000000800 */
[----:B--2---:R-:W-:Y:S01]  /*4e00*/  FADD.FTZ R0, R10, R27 ;  /* 0x0000001b0a007221 */ /* 0x004fe20000010000 */
[----:B------:R-:W-:-:S06]  /*4e10*/  F2FP.F16.F32.PACK_AB R27, R66, R65 ;  /* 0x00000041421b723e */ /* 0x000fcc00000000ff */
[----:B------:R-:W2:Y:S01]  /*4e20*/  MUFU.EX2 R20, R20 ;  /* 0x0000001400147308 */ /* 0x000ea20000000800 */
[----:B-1----:R-:W-:Y:S01]  /*4e30*/  FADD.FTZ R6, R57, R26 ;  /* 0x0000001a39067221 */ /* 0x002fe20000010000 */
[----:B------:R-:W-:-:S03]  /*4e40*/  F2FP.F16.F32.PACK_AB R26, R75, R72 ;  /* 0x000000484b1a723e */ /* 0x000fc600000000ff */
[----:B------:R-:W-:-:S03]  /*4e50*/  FADD.FTZ R29, R59, R6 ;  /* 0x000000063b1d7221 */ /* 0x000fc60000010000 */
[----:B------:R-:W1:Y:S01]  /*4e60*/  MUFU.EX2 R11, R11 ;  /* 0x0000000b000b7308 */ /* 0x000e620000000800 */
[----:B------:R-:W-:Y:S01]  /*4e70*/  FADD.FTZ R6, R58, R29 ;  /* 0x0000001d3a067221 */ /* 0x000fe20000010000 */
[----:B------:R-:W-:-:S03]  /*4e80*/  F2FP.F16.F32.PACK_AB R29, R74, R67 ;  /* 0x000000434a1d723e */ /* 0x000fc600000000ff */
[----:B------:R-:W-:-:S03]  /*4e90*/  FADD.FTZ R13, R47, R6 ;  /* 0x000000062f0d7221 */ /* 0x000fc60000010000 */
[----:B------:R-:W3:Y:S01]  /*4ea0*/  MUFU.EX2 R76, R76 ;  /* 0x0000004c004c7308 */ /* 0x000ee20000000800 */
[----:B------:R-:W-:-:S04]  /*4eb0*/  FADD.FTZ R6, R68, R13 ;  /* 0x0000000d44067221 */ /* 0x000fc80000010000 */
[----:B------:R-:W-:-:S03]  /*4ec0*/  FADD.FTZ R15, R49, R6 ;  /* 0x00000006310f7221 */ /* 0x000fc60000010000 */
[----:B------:R4:W-:Y:S08]  /*4ed0*/  MUFU.EX2 R38, R25 ;  /* 0x0000001900267308 */ /* 0x0009f00000000800 */
[----:B------:R-:W5:Y:S01]  /*4ee0*/  MUFU.EX2 R21, R21 ;  /* 0x0000001500157308 */ /* 0x000f620000000800 */
[----:B----4-:R-:W-:Y:S01]  /*4ef0*/  F2FP.F16.F32.PACK_AB R25, R56, R3 ;  /* 0x000000033819723e */ /* 0x010fe200000000ff */
[----:B0-----:R-:W-:-:S04]  /*4f00*/  FADD.FTZ R3, R9, R0 ;  /* 0x0000000009037221 */ /* 0x001fc80000010000 */
[----:B--2---:R-:W-:Y:S01]  /*4f10*/  FADD.FTZ R0, R20, R3 ;  /* 0x0000000314007221 */ /* 0x004fe20000010000 */
[----:B------:R0:W-:Y:S01]  /*4f20*/  STSM.16.M88.4 [R23], R24 ;  /* 0x0000001817007844 */ /* 0x0001e20000000200 */
[----:B------:R-:W2:Y:S02]  /*4f30*/  MUFU.EX2 R80, R80 ;  /* 0x0000005000507308 */ /* 0x000ea40000000800 */
[----:B-1----:R-:W-:Y:S01]  /*4f40*/  FADD.FTZ R13, R11, R0 ;  /* 0x000000000b0d7221 */ /* 0x002fe20000010000 */
[----:B------:R-:W-:-:S03]  /*4f50*/  FADD.FTZ R0, R50, R15 ;  /* 0x0000000f32007221 */ /* 0x000fc60000010000 */
[----:B---3--:R-:W-:Y:S01]  /*4f60*/  FADD.FTZ R6, R76, R13 ;  /* 0x0000000d4c067221 */ /* 0x008fe20000010000 */
[----:B------:R-:W-:Y:S01]  /*4f70*/  FADD.FTZ R15, R51, R0 ;  /* 0x00000000330f7221 */ /* 0x000fe20000010000 */
[----:B------:R-:W1:Y:S02]  /*4f80*/  MUFU.EX2 R36, R36 ;  /* 0x0000002400247308 */ /* 0x000e640000000800 */
[----:B-----5:R-:W-:Y:S01]  /*4f90*/  FADD.FTZ R13, R21, R6 ;  /* 0x00000006150d7221 */ /* 0x020fe20000010000 */
[----:B------:R-:W-:-:S04]  /*4fa0*/  FADD.FTZ R6, R52, R15 ;  /* 0x0000000f34067221 */ /* 0x000fc80000010000 */
[----:B------:R-:W-:Y:S01]  /*4fb0*/  FADD.FTZ R15, R53, R6 ;  /* 0x00000006350f7221 */ /* 0x000fe20000010000 */
[----:B------:R-:W3:Y:S01]  /*4fc0*/  MUFU.EX2 R5, R5 ;  /* 0x0000000500057308 */ /* 0x000ee20000000800 */
[----:B--2---:R-:W-:Y:S01]  /*4fd0*/  FADD.FTZ R13, R80, R13 ;  /* 0x0000000d500d7221 */ /* 0x004fe20000010000 */
[----:B0-----:R-:W-:-:S06]  /*4fe0*/  F2FP.F16.F32.PACK_AB R24, R52, R51 ;  /* 0x000000333418723e */ /* 0x001fcc00000000ff */
[----:B------:R-:W0:Y:S01]  /*4ff0*/  MUFU.EX2 R2, R2 ;  /* 0x0000000200027308 */ /* 0x000e220000000800 */
[----:B-1----:R-:W-:Y:S01]  /*5000*/  FADD.FTZ R6, R36, R13 ;  /* 0x0000000d24067221 */ /* 0x002fe20000010000 */
[----:B------:R-:W-:-:S06]  /*5010*/  F2FP.F16.F32.PACK_AB R13, R10, R7 ;  /* 0x000000070a0d723e */ /* 0x000fcc00000000ff */
[----:B------:R-:W1:Y:S01]  /*5020*/  MUFU.EX2 R54, R54 ;  /* 0x0000003600367308 */ /* 0x000e620000000800 */
[----:B---3--:R-:W-:-:S07]  /*5030*/  FADD.FTZ R25, R5, R6 ;  /* 0x0000000605197221 */ /* 0x008fce0000010000 */
[----:B------:R-:W2:Y:S01]  /*5040*/  MUFU.EX2 R46, R46 ;  /* 0x0000002e002e7308 */ /* 0x000ea20000000800 */
[----:B0-----:R-:W-:Y:S01]  /*5050*/  FADD.FTZ R6, R2, R25 ;  /* 0x0000001902067221 */ /* 0x001fe20000010000 */
[----:B------:R-:W-:-:S03]  /*5060*/  F2FP.F16.F32.PACK_AB R25, R5, R36 ;  /* 0x000000240519723e */ /* 0x000fc600000000ff */
[----:B------:R-:W-:-:S03]  /*5070*/  FADD.FTZ R5, R37, R6 ;  /* 0x0000000625057221 */ /* 0x000fc60000010000 */
[----:B------:R0:W-:Y:S01]  /*5080*/  MUFU.EX2 R3, R32 ;  /* 0x0000002000037308 */ /* 0x0001e20000000800 */
[----:B-1----:R-:W-:Y:S01]  /*5090*/  FADD.FTZ R27, R54, R15 ;  /* 0x0000000f361b7221 */ /* 0x002fe20000010000 */
[----:B------:R-:W-:Y:S02]  /*50a0*/  F2FP.F16.F32.PACK_AB R15, R20, R9 ;  /* 0x00000009140f723e */ /* 0x000fe400000000ff */
[----:B------:R-:W-:-:S04]  /*50b0*/  F2FP.F16.F32.PACK_AB R26, R54, R53 ;  /* 0x00000035361a723e */ /* 0x000fc800000000ff */
[----:B------:R-:W1:Y:S01]  /*50c0*/  MUFU.EX2 R45, R45 ;  /* 0x0000002d002d7308 */ /* 0x000e620000000800 */
[----:B0-----:R-:W-:Y:S01]  /*50d0*/  F2FP.F16.F32.PACK_AB R32, R68, R47 ;  /* 0x0000002f4420723e */ /* 0x001fe200000000ff */
[----:B--2---:R-:W-:Y:S01]  /*50e0*/  FADD.FTZ R6, R46, R27 ;  /* 0x0000001b2e067221 */ /* 0x004fe20000010000 */
[----:B------:R-:W-:Y:S01]  /*50f0*/  F2FP.F16.F32.PACK_AB R27, R37, R2 ;  /* 0x00000002251b723e */ /* 0x000fe200000000ff */
[----:B------:R-:W-:-:S04]  /*5100*/  FADD.FTZ R2, R38, R5 ;  /* 0x0000000526027221 */ /* 0x000fc80000010000 */
[----:B------:R-:W-:Y:S08]  /*5110*/  MUFU.EX2 R44, R44 ;  /* 0x0000002c002c7308 */ /* 0x000ff00000000800 */
[----:B------:R-:W-:Y:S01]  /*5120*/  MUFU.EX2 R43, R43 ;  /* 0x0000002b002b7308 */ /* 0x000fe20000000800 */
[----:B-1----:R-:W-:-:S07]  /*5130*/  FADD.FTZ R5, R45, R6 ;  /* 0x000000062d057221 */ /* 0x002fce0000010000 */
[----:B------:R0:W1:Y:S08]  /*5140*/  MUFU.EX2 R55, R31 ;  /* 0x0000001f00377308 */ /* 0x0000700000000800 */
[----:B------:R-:W2:Y:S01]  /*5150*/  MUFU.EX2 R48, R48 ;  /* 0x0000003000307308 */ /* 0x000ea20000000800 */
[----:B0-----:R-:W-:-:S05]  /*5160*/  F2FP.F16.F32.PACK_AB R31, R78, R69 ;  /* 0x000000454e1f723e */ /* 0x001fca00000000ff */
[----:B------:R0:W-:Y:S02]  /*5170*/  STSM.16.M88.4 [R22], R28 ;  /* 0x0000001c16007844 */ /* 0x0001e40000000200 */
[----:B------:R-:W-:Y:S01]  /*5180*/  MUFU.EX2 R42, R42 ;  /* 0x0000002a002a7308 */ /* 0x000fe20000000800 */
[----:B-1----:R-:W-:Y:S01]  /*5190*/  FADD.FTZ R7, R55, R2 ;  /* 0x0000000237077221 */ /* 0x002fe20000010000 */
[----:B------:R1:W-:Y:S01]  /*51a0*/  STSM.16.M88.4 [R18], R12 ;  /* 0x0000000c12007844 */ /* 0x0003e20000000200 */
[----:B------:R-:W-:-:S04]  /*51b0*/  FADD.FTZ R2, R44, R5 ;  /* 0x000000052c027221 */ /* 0x000fc80000010000 */
[----:B------:R-:W-:Y:S01]  /*51c0*/  FADD.FTZ R5, R43, R2 ;  /* 0x000000022b057221 */ /* 0x000fe20000010000 */
[----:B------:R-:W1:Y:S01]  /*51d0*/  MUFU.EX2 R41, R41 ;  /* 0x0000002900297308 */ /* 0x000e620000000800 */
[----:B--2---:R-:W-:-:S04]  /*51e0*/  FADD.FTZ R6, R48, R7 ;  /* 0x0000000730067221 */ /* 0x004fc80000010000 */
[----:B------:R-:W-:Y:S01]  /*51f0*/  FADD.FTZ R7, R3, R6 ;  /* 0x0000000603077221 */ /* 0x000fe20000010000 */
[----:B0-----:R-:W-:Y:S02]  /*5200*/  F2FP.F16.F32.PACK_AB R28, R45, R46 ;  /* 0x0000002e2d1c723e */ /* 0x001fe400000000ff */
[----:B------:R-:W0:Y:S01]  /*5210*/  MUFU.EX2 R39, R39 ;  /* 0x0000002700277308 */ /* 0x000e220000000800 */
[----:B------:R-:W-:Y:S02]  /*5220*/  F2FP.F16.F32.PACK_AB R30, R43, R44 ;  /* 0x0000002c2b1e723e */ /* 0x000fe400000000ff */
[----:B------:R-:W-:Y:S02]  /*5230*/  F2FP.F16.F32.PACK_AB R29, R55, R38 ;  /* 0x00000026371d723e */ /* 0x000fe400000000ff */
[----:B------:R-:W-:-:S03]  /*5240*/  F2FP.F16.F32.PACK_AB R31, R3, R48 ;  /* 0x00000030031f723e */ /* 0x000fc600000000ff */
[----:B------:R-:W2:Y:S01]  /*5250*/  MUFU.EX2 R40, R40 ;  /* 0x0000002800287308 */ /* 0x000ea20000000800 */
[----:B-1----:R-:W-:Y:S01]  /*5260*/  F2FP.F16.F32.PACK_AB R12, R41, R42 ;  /* 0x0000002a290c723e */ /* 0x002fe200000000ff */
[----:B------:R-:W-:-:S04]  /*5270*/  FADD.FTZ R42, R42, R5 ;  /* 0x000000052a2a7221 */ /* 0x000fc80000010000 */
[----:B------:R-:W-:Y:S02]  /*5280*/  FADD.FTZ R42, R41, R42 ;  /* 0x0000002a292a7221 */ /* 0x000fe40000010000 */
[----:B------:R1:W-:Y:S02]  /*5290*/  MUFU.EX2 R0, R33 ;  /* 0x0000002100007308 */ /* 0x0003e40000000800 */
[----:B0-----:R-:W-:-:S06]  /*52a0*/  FADD.FTZ R3, R39, R42 ;  /* 0x0000002a27037221 */ /* 0x001fcc0000010000 */
[----:B------:R0:W3:Y:S01]  /*52b0*/  MUFU.EX2 R47, R35 ;  /* 0x00000023002f7308 */ /* 0x0000e20000000800 */
[----:B-1----:R-:W-:Y:S01]  /*52c0*/  F2FP.F16.F32.PACK_AB R33, R76, R11 ;  /* 0x0000000b4c21723e */ /* 0x002fe200000000ff */
[C---:B--2---:R-:W-:Y:S01]  /*52d0*/  FADD.FTZ R3, R40.reuse, R3 ;  /* 0x0000000328037221 */ /* 0x044fe20000010000 */
[----:B------:R-:W-:-:S05]  /*52e0*/  F2FP.F16.F32.PACK_AB R14, R40, R39 ;  /* 0x00000027280e723e */ /* 0x000fca00000000ff */
[----:B------:R-:W1:Y:S01]  /*52f0*/  MUFU.EX2 R70, R70 ;  /* 0x0000004600467308 */ /* 0x000e620000000800 */
[----:B0-----:R-:W-:-:S05]  /*5300*/  F2FP.F16.F32.PACK_AB R35, R80, R21 ;  /* 0x000000155023723e */ /* 0x001fca00000000ff */
[----:B------:R0:W-:Y:S02]  /*5310*/  STSM.16.M88.4 [R17+0x27800], R32 ;  /* 0x0278002011007844 */ /* 0x0001e40000000200 */
[----:B------:R-:W2:Y:S01]  /*5320*/  MUFU.EX2 R77, R77 ;  /* 0x0000004d004d7308 */ /* 0x000ea20000000800 */
[----:B---3--:R-:W-:Y:S01]  /*5330*/  F2FP.F16.F32.PACK_AB R13, R47, R0 ;  /* 0x000000002f0d723e */ /* 0x008fe200000000ff */
[----:B------:R0:W-:Y:S01]  /*5340*/  STSM.16.M88.4 [R136], R24 ;  /* 0x0000001888007844 */ /* 0x0001e20000000200 */
[----:B------:R-:W-:-:S03]  /*5350*/  FADD.FTZ R0, R0, R7 ;  /* 0x0000000700007221 */ /* 0x000fc60000010000 */
[----:B------:R0:W-:Y:S01]  /*5360*/  STSM.16.M88.4 [R22+0x6000], R28 ;  /* 0x0060001c16007844 */ /* 0x0001e20000000200 */
[----:B------:R-:W-:Y:S01]  /*5370*/  FADD.FTZ R47, R47, R0 ;  /* 0x000000002f2f7221 */ /* 0x000fe20000010000 */
[----:B------:R-:W-:-:S03]  /*5380*/  VIADD R0, R88, 0xfffffffe ;  /* 0xfffffffe58007836 */ /* 0x000fc60000000000 */
[----:B-1----:R-:W-:Y:S01]  /*5390*/  FADD.FTZ R2, R70, R47 ;  /* 0x0000002f46027221 */ /* 0x002fe20000010000 */
[----:B--2---:R-:W-:-:S03]  /*53a0*/  F2FP.F16.F32.PACK_AB R15, R77, R70 ;  /* 0x000000464d0f723e */ /* 0x004fc600000000ff */
[----:B------:R-:W-:Y:S02]  /*53b0*/  FADD.FTZ R2, R77, R2 ;  /* 0x000000024d027221 */ /* 0x000fe40000010000 */
[----:B------:R0:W-:Y:S01]  /*53c0*/  STSM.16.M88.4 [R18+0x6000], R12 ;  /* 0x0060000c12007844 */ /* 0x0001e20000000200 */
[----:B------:R1:W-:Y:S06]  /*53d0*/  MEMBAR.ALL.CTA ;  /* 0x0000000000007992 */ /* 0x0003ec0000008000 */
[----:B-1----:R-:W1:Y:S02]  /*53e0*/  FENCE.VIEW.ASYNC.S ;  /* 0x00000000000073c6 */ /* 0x002e640000000000 */
[----:B-1----:R-:W-:Y:S01]  /*53f0*/  NOP ;  /* 0x0000000000007918 */ /* 0x002fe20000000000 */
[----:B------:R-:W-:Y:S05]  /*5400*/  @P2 BRA `(.L_x_841) ;  /* 0x0000000000442947 */ /* 0x000fea0003800000 */
        /* <DEDUP_REMOVED lines=10> */
.L_x_842:
[----:B------:R-:W-:-:S11]  /*54b0*/  UISETP.NE.AND UP2, UPT, UR7, 0x1, UPT ;  /* 0x000000010700788c */ /* 0x000fd6000bf45270 */
[----:B------:R-:W-:Y:S02]  /*54c0*/  @UP2 ULDC.64 UR10, c[0x0][0x9e8] ;  /* 0x00027a00000a2ab9 */ /* 0x000fe40000000a00 */
[----:B------:R-:W-:-:S04]  /*54d0*/  UIMAD.WIDE.U32 UR14, UR18, UR10, URZ ;  /* 0x0000000a120e72a5 */ /* 0x000fc8000f8e003f */
[----:B------:R-:W-:-:S12]  /*54e0*/  @UP2 USHF.R.U32.HI UR18, URZ, UR11, UR15 ;  /* 0x0000000b3f122299 */ /* 0x000fd8000801160f */
.L_x_843:
[----:B------:R-:W-:-:S04]  /*54f0*/  UIMAD UR7, UR18, UR7, UR7 ;  /* 0x00000007120772a4 */ /* 0x000fc8000f8e0207 */
[----:B------:R-:W-:-:S04]  /*5500*/  UISETP.LT.AND UP2, UPT, UR6, UR7, UPT ;  /* 0x000000070600728c */ /* 0x000fc8000bf41270 */
[----:B------:R-:W-:-:S12]  /*5510*/  USEL UR6, UR6, UR7, UP2 ;  /* 0x0000000706067287 */ /* 0x000fd80009000000 */
.L_x_841:
[----:B------:R-:W-:Y:S01]  /*5520*/  USHF.R.S32.HI UR7, URZ, 0x1f, UR6 ;  /* 0x0000001f3f077899 */ /* 0x000fe20008011406 */
[----:B------:R-:W-:Y:S02]  /*5530*/  CS2R R134, SRZ ;  /* 0x0000000000867805 */ /* 0x000fe4000001ff00 */
[----:B------:R-:W-:Y:S02]  /*5540*/  CS2R R132, SRZ ;  /* 0x0000000000847805 */ /* 0x000fe4000001ff00 */
[----:B------:R-:W-:Y:S01]  /*5550*/  CS2R R130, SRZ ;  /* 0x0000000000827805 */ /* 0x000fe2000001ff00 */
[----:B------:R-:W-:Y:S01]  /*5560*/  ULEA.HI UR7, UR7, UR6, URZ, 0x7 ;  /* 0x0000000607077291 */ /* 0x000fe2000f8f383f */
[----:B------:R-:W-:Y:S02]  /*5570*/  CS2R R128, SRZ ;  /* 0x0000000000807805 */ /* 0x000fe4000001ff00 */
[----:B------:R-:W-:Y:S02]  /*5580*/  CS2R R126, SRZ ;  /* 0x00000000007e7805 */ /* 0x000fe4000001ff00 */
[----:B------:R-:W-:Y:S01]  /*5590*/  CS2R R124, SRZ ;  /* 0x00000000007c7805 */ /* 0x000fe2000001ff00 */
[----:B------:R-:W-:Y:S01]  /*55a0*/  USHF.R.S32.HI UR7, URZ, 0x7, UR7 ;  /* 0x000000073f077899 */ /* 0x000fe20008011407 */
[----:B------:R-:W-:-:S02]  /*55b0*/  CS2R R122, SRZ ;  /* 0x00000000007a7805 */ /* 0x000fc4000001ff00 */
[----:B------:R-:W-:Y:S02]  /*55c0*/  CS2R R120, SRZ ;  /* 0x0000000000787805 */ /* 0x000fe4000001ff00 */
[----:B------:R-:W-:Y:S01]  /*55d0*/  CS2R R118, SRZ ;  /* 0x0000000000767805 */ /* 0x000fe2000001ff00 */
[----:B------:R-:W-:Y:S01]  /*55e0*/  UISETP.LT.AND UP2, UPT, UR39, UR7, UPT ;  /* 0x000000072700728c */ /* 0x000fe2000bf41270 */
[----:B------:R-:W-:Y:S02]  /*55f0*/  CS2R R116, SRZ ;  /* 0x0000000000747805 */ /* 0x000fe4000001ff00 */
[----:B------:R-:W-:Y:S02]  /*5600*/  CS2R R114, SRZ ;  /* 0x0000000000727805 */ /* 0x000fe4000001ff00 */
[----:B------:R-:W-:Y:S01]  /*5610*/  CS2R R112, SRZ ;  /* 0x0000000000707805 */ /* 0x000fe2000001ff00 */
[----:B------:R-:W-:Y:S01]  /*5620*/  USEL UR56, UR39, UR7, !UP2 ;  /* 0x0000000727387287 */ /* 0x000fe2000d000000 */
[----:B------:R-:W-:-:S02]  /*5630*/  CS2R R110, SRZ ;  /* 0x00000000006e7805 */ /* 0x000fc4000001ff00 */
[----:B------:R-:W-:Y:S02]  /*5640*/  CS2R R108, SRZ ;  /* 0x00000000006c7805 */ /* 0x000fe4000001ff00 */
[----:B------:R-:W-:Y:S02]  /*5650*/  CS2R R106, SRZ ;  /* 0x00000000006a7805 */ /* 0x000fe4000001ff00 */
[----:B------:R-:W-:Y:S02]  /*5660*/  CS2R R104, SRZ ;  /* 0x0000000000687805 */ /* 0x000fe4000001ff00 */
[----:B------:R-:W-:Y:S02]  /*5670*/  CS2R R102, SRZ ;  /* 0x0000000000667805 */ /* 0x000fe4000001ff00 */
[----:B------:R-:W-:Y:S02]  /*5680*/  ISETP.GE.AND P2, PT, R0, UR56, PT ;  /* 0x0000003800007c0c */ /* 0x000fe4000bf46270 */
[----:B------:R-:W-:-:S02]  /*5690*/  CS2R R100, SRZ ;  /* 0x0000000000647805 */ /* 0x000fc4000001ff00 */
[----:B------:R-:W-:Y:S02]  /*56a0*/  CS2R R98, SRZ ;  /* 0x0000000000627805 */ /* 0x000fe4000001ff00 */
[----:B------:R-:W-:Y:S02]  /*56b0*/  CS2R R96, SRZ ;  /* 0x0000000000607805 */ /* 0x000fe4000001ff00 */
[----:B------:R-:W-:Y:S02]  /*56c0*/  CS2R R94, SRZ ;  /* 0x00000000005e7805 */ /* 0x000fe4000001ff00 */
[----:B------:R-:W-:Y:S02]  /*56d0*/  CS2R R92, SRZ ;  /* 0x00000000005c7805 */ /* 0x000fe4000001ff00 */
[----:B------:R-:W-:Y:S02]  /*56e0*/  CS2R R90, SRZ ;  /* 0x00000000005a7805 */ /* 0x000fe4000001ff00 */
[----:B------:R-:W-:Y:S01]  /*56f0*/  CS2R R88, SRZ ;  /* 0x0000000000587805 */ /* 0x000fe2000001ff00 */
[----:B------:R-:W-:Y:S06]  /*5700*/  @!P2 BRA `(.L_x_844) ;  /* 0x000000380070a947 */ /* 0x000fec0003800000 */
[----:B------:R-:W-:Y:S01]  /*5710*/  IMAD.MOV.U32 R135, RZ, RZ, RZ ;  /* 0x000000ffff877224 */ /* 0x000fe200078e00ff */
[----:B------:R-:W-:Y:S01]  /*5720*/  ULDC UR35, c[0x0][0x9e4] ;  /* 0x0002790000237ab9 */ /* 0x000fe20000000800 */
[----:B------:R-:W-:Y:S01]  /*5730*/  ULDC UR53, c[0x0][0x9d8] ;  /* 0x0002760000357ab9 */ /* 0x000fe20000000800 */
[----:B------:R-:W-:Y:S01]  /*5740*/  ULDC UR34, c[0x0][0x988] ;  /* 0x0002620000227ab9 */ /* 0x000fe20000000800 */
[----:B------:R-:W-:-:S05]  /*5750*/  ULDC UR52, c[0x0][0x9e0] ;  /* 0x0002780000347ab9 */ /* 0x000fca0000000800 */
.L_x_861:
[----:B------:R-:W-:Y:S01]  /*5760*/  UIADD3 UR55, UR45, 0x1, URZ ;  /* 0x000000012d377890 */ /* 0x000fe2000fffe03f */
[----:B------:R-:W-:-:S03]  /*5770*/  ISETP.NE.AND P3, PT, RZ, UR37, PT ;  /* 0x00000025ff007c0c */ /* 0x000fc6000bf65270 */
[----:B------:R-:W-:-:S04]  /*5780*/  UISETP.NE.AND UP2, UPT, UR55, 0x2, UPT ;  /* 0x000000023700788c */ /* 0x000fc8000bf45270 */
[----:B------:R-:W-:Y:S02]  /*5790*/  USEL UR54, URZ, 0x1, UP2 ;  /* 0x000000013f367887 */ /* 0x000fe40009000000 */
[----:B------:R-:W-:Y:S02]  /*57a0*/  USEL UR55, UR55, URZ, UP2 ;  /* 0x0000003f37377287 */ /* 0x000fe40009000000 */
[----:B------:R-:W-:Y:S02]  /*57b0*/  ULOP3.LUT UR54, UR50, UR54, URZ, 0x3c, !UPT ;  /* 0x0000003632367292 */ /* 0x000fe4000f8e3c3f */
[----:B------:R-:W-:Y:S10]  /*57c0*/  @P3 BRA `(.L_x_845) ;  /* 0x00000000002c3947 */ /* 0x000ff40003800000 */
[----:B------:R-:W-:Y:S05]  /*57d0*/  @!P0 BRA `(.L_x_846) ;  /* 0x0000000000048947 */ /* 0x000fea0003800000 */
[----:B------:R-:W-:Y:S01]  /*57e0*/  BPT.TRAP 0x1 ;  /* 0x000000040000795c */ /* 0x000fe20000300000 */
.L_x_846:
[----:B------:R-:W-:Y:S01]  /*57f0*/  ULEA UR6, UR55, UR42, 0x3 ;  /* 0x0000002a37067291 */ /* 0x000fe2000f8e183f */
[----:B------:R-:W-:-:S05]  /*5800*/  IMAD.U32 R5, RZ, RZ, UR54 ;  /* 0x00000036ff057e24 */ /* 0x000fca000f8e00ff */
[----:B------:R-:W-:-:S04]  /*5810*/  SHF.L.U32 R5, R5, 0x1f, RZ ;  /* 0x0000001f05057819 */ /* 0x000fc800000006ff */
[----:B------:R1:W2:Y:S01]  /*5820*/  SYNCS.PHASECHK.TRANS64.TRYWAIT P2, [UR6+0x2d830], R5 ;  /* 0x02d83005ff0075a7 */ /* 0x0002a20008040146 */
[----:B------:R-:W-:Y:S05]  /*5830*/  @!P0 BRA `(.L_x_847) ;  /* 0x0000000000048947 */ /* 0x000fea0003800000 */
[----:B------:R-:W-:Y:S01]  /*5840*/  BPT.TRAP 0x1 ;  /* 0x000000040000795c */ /* 0x000fe20000300000 */
.L_x_847:
[----:B--2---:R-:W-:Y:S05]  /*5850*/  @P2 BRA `(.L_x_845) ;  /* 0x0000000000082947 */ /* 0x004fea0003800000 */
[----:B------:R-:W2:Y:S02]  /*5860*/  SYNCS.PHASECHK.TRANS64.TRYWAIT P2, [UR6+0x2d830], R5 ;  /* 0x02d83005ff0075a7 */ /* 0x000ea40008040146 */
[----:B--2---:R-:W-:Y:S05]  /*5870*/  @!P2 BRA `(.L_x_848) ;  /* 0x0000010c0038a947 */ /* 0x004fea0003800000 */
.L_x_845:
[----:B--2---:R-:W2:Y:S01]  /*5880*/  S2R R6, SR_TID.X ;  /* 0x0000000000067919 */ /* 0x004ea20000002100 */
[----:B------:R-:W-:Y:S01]  /*5890*/  UIMAD UR6, UR55, 0x600, UR32 ;  /* 0x00000600370678a4 */ /* 0x000fe2000f8e0220 */
[----:B------:R-:W-:Y:S01]  /*58a0*/  UMOV UR7, 0x80000020 ;  /* 0x8000002000077882 */ /* 0x000fe20000000000 */
[----:B------:R-:W-:Y:S02]  /*58b0*/  UMOV UR11, 0x80000020 ;  /* 0x80000020000b7882 */ /* 0x000fe40000000000 */
[----:B------:R-:W-:Y:S02]  /*58c0*/  UIADD3 UR10, UR6, 0x2, URZ ;  /* 0x00000002060a7890 */ /* 0x000fe4000fffe03f */
[----:B------:R-:W-:Y:S01]  /*58d0*/  UIADD3 UR14, UR6, 0x200, URZ ;  /* 0x00000200060e7890 */ /* 0x000fe2000fffe03f */
[----:B------:R-:W-:Y:S01]  /*58e0*/  UMOV UR15, 0x80000020 ;  /* 0x80000020000f7882 */ /* 0x000fe20000000000 */
[----:B------:R-:W-:Y:S01]  /*58f0*/  UIADD3 UR18, UR6, 0x202, URZ ;  /* 0x0000020206127890 */ /* 0x000fe2000fffe03f */
[----:B------:R-:W-:Y:S01]  /*5900*/  UMOV UR19, 0x80000020 ;  /* 0x8000002000137882 */ /* 0x000fe20000000000 */
[----:B------:R-:W-:Y:S01]  /*5910*/  UIADD3 UR22, UR6, 0x400, URZ ;  /* 0x0000040006167890 */ /* 0x000fe2000fffe03f */
[----:B------:R-:W-:Y:S01]  /*5920*/  UMOV UR23, 0x80000020 ;  /* 0x8000002000177882 */ /* 0x000fe20000000000 */
[----:B------:R-:W-:Y:S01]  /*5930*/  UIADD3 UR26, UR6, 0x402, URZ ;  /* 0x00000402061a7890 */ /* 0x000fe2000fffe03f */
[----:B------:R-:W-:Y:S01]  /*5940*/  UMOV UR27, 0x80000020 ;  /* 0x80000020001b7882 */ /* 0x000fe20000000000 */
[----:B--2---:R-:W-:-:S05]  /*5950*/  SHF.R.U32.HI R6, RZ, 0x7, R6 ;  /* 0x00000007ff067819 */ /* 0x004fca0000011606 */
[----:B-1----:R-:W-:-:S05]  /*5960*/  VIADD R5, R6, 0x8 ;  /* 0x0000000806057836 */ /* 0x002fca0000000000 */
[----:B------:R1:W-:Y:S06]  /*5970*/  BAR.SYNC.DEFER_BLOCKING R5, 0x100 ;  /* 0x000400050000751d */ /* 0x0003ec0000010000 */
[----:B0-----:R-:W-:-:S06]  /*5980*/  WARPGROUP.ARRIVE ;  /* 0x00000000000079c5 */ /* 0x001fcc0000000000 */
[----:B------:R-:W-:Y:S03]  /*5990*/  HGMMA.64x128x16.F32 R24, gdesc[UR4], RZ, !UPT, gsb0 ;  /* 0x01e00000041879f0 */ /* 0x000fe6000c0008ff */
        /* <DEDUP_REMOVED lines=16> */
[----:B-1----:R-:W-:Y:S05]  /*5aa0*/  @P3 BRA `(.L_x_849) ;  /* 0x00000000002c3947 */ /* 0x002fea0003800000 */
[----:B------:R-:W-:Y:S05]  /*5ab0*/  @!P0 BRA `(.L_x_850) ;  /* 0x0000000000048947 */ /* 0x000fea0003800000 */
[----:B------:R-:W-:Y:S01]  /*5ac0*/  BPT.TRAP 0x1 ;  /* 0x000000040000795c */ /* 0x000fe20000300000 */
.L_x_850:
[----:B------:R-:W-:Y:S01]  /*5ad0*/  ULEA UR6, UR45, UR42, 0x3 ;  /* 0x0000002a2d067291 */ /* 0x000fe2000f8e183f */
[----:B------:R-:W-:-:S05]  /*5ae0*/  IMAD.U32 R5, RZ, RZ, UR50 ;  /* 0x00000032ff057e24 */ /* 0x000fca000f8e00ff */
[----:B------:R-:W-:-:S04]  /*5af0*/  SHF.L.U32 R5, R5, 0x1f, RZ ;  /* 0x0000001f05057819 */ /* 0x000fc800000006ff */
[----:B------:R0:W1:Y:S01]  /*5b00*/  SYNCS.PHASECHK.TRANS64.TRYWAIT P2, [UR6+0x2d850], R5 ;  /* 0x02d85005ff0075a7 */ /* 0x0000620008040146 */
[----:B------:R-:W-:Y:S05]  /*5b10*/  @!P0 BRA `(.L_x_851) ;  /* 0x0000000000048947 */ /* 0x000fea0003800000 */
[----:B------:R-:W-:Y:S01]  /*5b20*/  BPT.TRAP 0x1 ;  /* 0x000000040000795c */ /* 0x000fe20000300000 */
.L_x_851:
[----:B-1----:R-:W-:Y:S05]  /*5b30*/  @P2 BRA `(.L_x_849) ;  /* 0x0000000000082947 */ /* 0x002fea0003800000 */
[----:B------:R-:W1:Y:S02]  /*5b40*/  SYNCS.PHASECHK.TRANS64.TRYWAIT P2, [UR6+0x2d850], R5 ;  /* 0x02d85005ff0075a7 */ /* 0x000e640008040146 */
[----:B-1----:R-:W-:Y:S05]  /*5b50*/  @!P2 BRA `(.L_x_852) ;  /* 0x000001080098a947 */ /* 0x002fea0003800000 */
.L_x_849:
[----:B------:R-:W-:Y:S01]  /*5b60*/  UIADD3 UR6, UR42, 0x400, URZ ;  /* 0x000004002a067890 */ /* 0x000fe2000fffe03f */
[----:B------:R-:W-:Y:S01]  /*5b70*/  WARPGROUP.ARRIVE ;  /* 0x00000000000079c5 */ /* 0x000fe20000000000 */
[----:B------:R-:W-:-:S05]  /*5b80*/  ULEA UR7, UR51, UR42, 0xd ;  /* 0x0000002a33077291 */ /* 0x000fca000f8e683f */
[----:B------:R-:W2:Y:S01]  /*5b90*/  S2R R152, SR_TID.X ;  /* 0x0000000000987919 */ /* 0x000ea20000002100 */
[----:B------:R-:W-:Y:S01]  /*5ba0*/  USHF.R.U32.HI UR6, URZ, 0x4, UR6 ;  /* 0x000000043f067899 */ /* 0x000fe20008011606 */
[----:B------:R-:W-:Y:S01]  /*5bb0*/  PLOP3.LUT P2, PT, PT, PT, UP0, 0x80, 0x0 ;  /* 0x000000000000781c */ /* 0x000fe20003f4f008 */
[----:B------:R-:W-:Y:S01]  /*5bc0*/  UIADD3 UR7, UR7, 0x21800, URZ ;  /* 0x0002180007077890 */ /* 0x000fe2000fffe03f */
[----:B------:R-:W-:Y:S01]  /*5bd0*/  PLOP3.LUT P3, PT, PT, PT, UP0, 0x80, 0x0 ;  /* 0x000000000000781c */ /* 0x000fe20003f6f008 */
[----:B------:R-:W-:Y:S01]  /*5be0*/  ULOP3.LUT UR6, UR6, 0x3fff, URZ, 0xc0, !UPT ;  /* 0x00003fff06067892 */ /* 0x000fe2000f8ec03f */
[----:B------:R-:W-:Y:S01]  /*5bf0*/  VIADD R151, R137, UR41 ;  /* 0x0000002989977c36 */ /* 0x000fe20008000000 */
[----:B------:R-:W-:Y:S01]  /*5c00*/  USHF.R.U32.HI UR7, URZ, 0x4, UR7 ;  /* 0x000000043f077899 */ /* 0x000fe20008011607 */
[----:B------:R-:W-:Y:S01]  /*5c10*/  FMUL.FTZ R9, R27, UR53 ;  /* 0x000000351b097c20 */ /* 0x000fe20008410000 */
[----:B------:R-:W-:Y:S01]  /*5c20*/  ULOP3.LUT UR10, UR6, 0x2000000, URZ, 0xfc, !UPT ;  /* 0x02000000060a7892 */ /* 0x000fe2000f8efc3f */
[----:B------:R-:W-:Y:S01]  /*5c30*/  FMUL.FTZ R20, R34, UR53 ;  /* 0x0000003522147c20 */ /* 0x000fe20008410000 */
[----:B------:R-:W-:Y:S01]  /*5c40*/  ULOP3.LUT UR6, UR7, 0x3fff, URZ, 0xc0, !UPT ;  /* 0x00003fff07067892 */ /* 0x000fe2000f8ec03f */
[----:B------:R-:W-:Y:S01]  /*5c50*/  FMUL.FTZ R27, R39, UR53 ;  /* 0x00000035271b7c20 */ /* 0x000fe20008410000 */
[----:B------:R-:W-:Y:S01]  /*5c60*/  UIMAD UR7, UR45, 0x600, UR10 ;  /* 0x000006002d0778a4 */ /* 0x000fe2000f8e020a */
[----:B------:R-:W-:Y:S01]  /*5c70*/  FMUL.FTZ R34, R46, UR53 ;  /* 0x000000352e227c20 */ /* 0x000fe20008410000 */
[----:B------:R-:W-:Y:S01]  /*5c80*/  ULOP3.LUT UR6, UR6, 0x10000, URZ, 0xfc, !UPT ;  /* 0x0001000006067892 */ /* 0x000fe2000f8efc3f */
[----:B------:R-:W-:Y:S01]  /*5c90*/  FMUL.FTZ R39, R51, UR53 ;  /* 0x0000003533277c20 */ /* 0x000fe20008410000 */
[----:B------:R-:W-:Y:S01]  /*5ca0*/  UMOV UR31, 0x80000020 ;  /* 0x80000020001f7882 */ /* 0x000fe20000000000 */
[----:B------:R-:W-:Y:S01]  /*5cb0*/  UMOV UR29, 0x40000040 ;  /* 0x40000040001d7882 */ /* 0x000fe20000000000 */
[----:B------:R-:W-:Y:S01]  /*5cc0*/  FMUL.FTZ R51, R61, UR53 ;  /* 0x000000353d337c20 */ /* 0x000fe20008410000 */
[----:B------:R-:W-:Y:S01]  /*5cd0*/  UMOV UR30, UR7 ;  /* 0x00000007001e7c82 */ /* 0x000fe20008000000 */
[----:B------:R-:W-:Y:S01]  /*5ce0*/  FMUL.FTZ R61, R71, UR53 ;  /* 0x00000035473d7c20 */ /* 0x000fe20008410000 */
[----:B------:R-:W-:Y:S01]  /*5cf0*/  UMOV UR28, UR6 ;  /* 0x00000006001c7c82 */ /* 0x000fe20008000000 */
[----:B------:R-:W3:Y:S01]  /*5d00*/  LDC R71, c[0x0][0x2f0] ;  /* 0x0000bc00ff477b82 */ /* 0x000ee20000000800 */
[----:B------:R-:W-:Y:S01]  /*5d10*/  HGMMA.64x96x16.F32 R88, gdesc[UR28].tnspB, R88, gsb0 ;  /* 0x416000001c5879f0 */ /* 0x000fe20008000858 */
[----:B------:R-:W-:Y:S01]  /*5d20*/  UIADD3 UR30, UR7, 0x40, URZ ;  /* 0x00000040071e7890 */ /* 0x000fe2000fffe03f */
[----:B------:R-:W-:Y:S01]  /*5d30*/  FMUL.FTZ R13, R31, UR53 ;  /* 0x000000351f0d7c20 */ /* 0x000fe20008410000 */
[----:B------:R-:W-:Y:S01]  /*5d40*/  UIADD3 UR28, UR6, 0x2, URZ ;  /* 0x00000002061c7890 */ /* 0x000fe2000fffe03f */
[----:B------:R-:W-:Y:S01]  /*5d50*/  FMUL.FTZ R31, R43, UR53 ;  /* 0x000000352b1f7c20 */ /* 0x000fe20008410000 */
[----:B------:R-:W-:Y:S01]  /*5d60*/  UMOV UR31, 0x80000020 ;  /* 0x80000020001f7882 */ /* 0x000fe20000000000 */
[----:B------:R-:W-:Y:S01]  /*5d70*/  UMOV UR29, 0x40000040 ;  /* 0x40000040001d7882 */ /* 0x000fe20000000000 */
[----:B------:R-:W-:Y:S01]  /*5d80*/  FMUL.FTZ R43, R55, UR53 ;  /* 0x00000035372b7c20 */ /* 0x000fe20008410000 */
[----:B--2---:R-:W-:Y:S01]  /*5d90*/  SHF.R.U32.HI R143, RZ, 0x7, R152 ;  /* 0x00000007ff8f7819 */ /* 0x004fe20000011698 */
[----:B------:R-:W-:Y:S01]  /*5da0*/  FMUL.FTZ R55, R65, UR53 ;  /* 0x0000003541377c20 */ /* 0x000fe20008410000 */
[----:B-1----:R-:W-:Y:S01]  /*5db0*/  FMUL.FTZ R6, R25, UR53 ;  /* 0x0000003519067c20 */ /* 0x002fe20008410000 */
[----:B------:R-:W-:Y:S01]  /*5dc0*/  FMUL.FTZ R15, R33, UR53 ;  /* 0x00000035210f7c20 */ /* 0x000fe20008410000 */
[----:B------:R-:W-:Y:S01]  /*5dd0*/  FMUL.FTZ R65, R75, UR53 ;  /* 0x000000354b417c20 */ /* 0x000fe20008410000 */
[----:B------:R-:W-:Y:S01]  /*5de0*/  FMUL.FTZ R25, R37, UR53 ;  /* 0x0000003525197c20 */ /* 0x000fe20008410000 */
[----:B------:R-:W-:Y:S01]  /*5df0*/  FMUL.FTZ R33, R45, UR53 ;  /* 0x000000352d217c20 */ /* 0x000fe20008410000 */
[----:B------:R-:W-:-:S02]  /*5e00*/  IMAD.SHL.U32 R75, R0, 0x80, RZ ;  /* 0x00000080004b7824 */ /* 0x000fc400078e00ff */
        /* <DEDUP_REMOVED lines=9> */
[----:B0-----:R-:W-:Y:S01]  /*5ea0*/  FMUL.FTZ R5, R24, UR53 ;  /* 0x0000003518057c20 */ /* 0x001fe20008410000 */
[----:B------:R-:W-:Y:S01]  /*5eb0*/  FMUL.FTZ R21, R35, UR53 ;  /* 0x0000003523157c20 */ /* 0x000fe20008410000 */
[----:B------:R-:W-:Y:S01]  /*5ec0*/  FMUL.FTZ R26, R38, UR53 ;  /* 0x00000035261a7c20 */ /* 0x000fe20008410000 */
[----:B------:R-:W-:Y:S01]  /*5ed0*/  IADD3 R79, -R75, 0x1, RZ ;  /* 0x000000014b4f7810 */ /* 0x000fe20007ffe1ff */
        /* <DEDUP_REMOVED lines=13> */
[----:B------:R-:W-:-:S02]  /*5fb0*/  IMAD.U32 R47, RZ, RZ, UR55 ;  /* 0x00000037ff2f7e24 */ /* 0x000fc4000f8e00ff */
        /* <DEDUP_REMOVED lines=17> */
[----:B------:R-:W-:-:S02]  /*60d0*/  IMAD R80, R16, -0x2, R79 ;  /* 0xfffffffe10507824 */ /* 0x000fc400078e024f */
[----:B------:R-:W-:Y:S01]  /*60e0*/  FMUL.FTZ R72, R81, UR53 ;  /* 0x0000003551487c20 */ /* 0x000fe20008410000 */
[----:B------:R-:W-:Y:S01]  /*60f0*/  FMUL.FTZ R73, R82, UR53 ;  /* 0x0000003552497c20 */ /* 0x000fe20008410000 */
[----:B------:R-:W-:Y:S01]  /*6100*/  FMUL.FTZ R74, R83, UR53 ;  /* 0x00000035534a7c20 */ /* 0x000fe20008410000 */
[----:B------:R-:W-:Y:S01]  /*6110*/  FMUL.FTZ R76, R85, UR53 ;  /* 0x00000035554c7c20 */ /* 0x000fe20008410000 */
[----:B------:R-:W-:Y:S01]  /*6120*/  FMUL.FTZ R78, R86, UR53 ;  /* 0x00000035564e7c20 */ /* 0x000fe20008410000 */
[----:B------:R-:W-:Y:S01]  /*6130*/  FMUL.FTZ R79, R87, UR53 ;  /* 0x00000035574f7c20 */ /* 0x000fe20008410000 */
[----:B------:R-:W-:Y:S01]  /*6140*/  @!P1 LEA R47, R47, UR42, 0x3 ;  /* 0x0000002a2f2f9c11 */ /* 0x000fe2000f8e18ff */
[----:B------:R-:W0:Y:S01]  /*6150*/  MUFU.TANH R5, R5 ;  /* 0x0000000500057308 */ /* 0x000e220000002400 */
[----:B---3--:R-:W-:-:S03]  /*6160*/  IMAD R80, R71, UR43, R80 ;  /* 0x0000002b47507c24 */ /* 0x008fc6000f8e0250 */
[----:B------:R-:W-:-:S04]  /*6170*/  @!P1 VIADD R47, R47, 0x2d840 ;  /* 0x0002d8402f2f9836 */ /* 0x000fc80000000000 */
[----:B------:R-:W1:Y:S01]  /*6180*/  MUFU.TANH R6, R6 ;  /* 0x0000000600067308 */ /* 0x000e620000002400 */
[----:B------:R-:W-:-:S07]  /*6190*/  @!P1 PRMT R47, RZ, 0x654, R47 ;  /* 0x00000654ff2f9816 */ /* 0x000fce000000002f */
[----:B------:R-:W2:Y:S08]  /*61a0*/  MUFU.TANH R7, R7 ;  /* 0x0000000700077308 */ /* 0x000eb00000002400 */
[----:B------:R-:W3:Y:S08]  /*61b0*/  MUFU.TANH R9, R9 ;  /* 0x0000000900097308 */ /* 0x000ef00000002400 */
[----:B------:R-:W4:Y:S01]  /*61c0*/  MUFU.TANH R10, R10 ;  /* 0x0000000a000a7308 */ /* 0x000f220000002400 */
[----:B------:R-:W-:-:S02]  /*61d0*/  WARPGROUP.DEPBAR.LE gsb0, 0x0 ;  /* 0x00008000000079c5 */ /* 0x000fc40000010000 */
[----:B------:R-:W-:-:S05]  /*61e0*/  WARPGROUP.ARRIVE ;  /* 0x00000000000079c5 */ /* 0x000fca0000000000 */
[----:B------:R-:W0:Y:S01]  /*61f0*/  MUFU.TANH R11, R11 ;  /* 0x0000000b000b7308 */ /* 0x000e220000002400 */
[----:B------:R-:W-:Y:S01]  /*6200*/  HGMMA.64x96x16.F32 R88, gdesc[UR28].tnspB, R88, gsb0 ;  /* 0x416000001c5879f0 */ /* 0x000fe20008000858 */
[----:B------:R-:W-:Y:S02]  /*6210*/  UIADD3 UR30, UR7, 0x80, URZ ;  /* 0x00000080071e7890 */ /* 0x000fe4000fffe03f */
[----:B------:R-:W-:Y:S01]  /*6220*/  UIADD3 UR28, UR6, 0x4, URZ ;  /* 0x00000004061c7890 */ /* 0x000fe2000fffe03f */
[----:B------:R-:W-:Y:S01]  /*6230*/  UMOV UR31, 0x80000020 ;  /* 0x80000020001f7882 */ /* 0x000fe20000000000 */
[----:B------:R-:W-:Y:S02]  /*6240*/  UMOV UR29, 0x40000040 ;  /* 0x40000040001d7882 */ /* 0x000fe40000000000 */
        /* <DEDUP_REMOVED lines=12> */
[----:B------:R-:W-:-:S02]  /*6310*/  WARPGROUP.DEPBAR.LE gsb0, 0x0 ;  /* 0x00008000000079c5 */ /* 0x000fc40000010000 */
[----:B------:R-:W-:-:S05]  /*6320*/  WARPGROUP.ARRIVE ;  /* 0x00000000000079c5 */ /* 0x000fca0000000000 */
[----:B------:R-:W0:Y:S01]  /*6330*/  MUFU.TANH R30, R30 ;  /* 0x0000001e001e7308 */ /* 0x000e220000002400 */
[----:B------:R-:W-:Y:S01]  /*6340*/  HGMMA.64x96x16.F32 R88, gdesc[UR28].tnspB, R88, gsb0 ;  /* 0x416000001c5879f0 */ /* 0x000fe20008000858 */
[----:B------:R-:W-:Y:S02]  /*6350*/  UIADD3 UR30, UR7, 0xc0, URZ ;  /* 0x000000c0071e7890 */ /* 0x000fe4000fffe03f */
[----:B------:R-:W-:-:S04]  /*6360*/  UIADD3 UR28, UR6, 0x6, URZ ;  /* 0x00000006061c7890 */ /* 0x000fc8000fffe03f */
[----:B------:R-:W0:Y:S01]  /*6370*/  MUFU.TANH R31, R31 ;  /* 0x0000001f001f7308 */ /* 0x000e220000002400 */
[----:B------:R-:W-:Y:S01]  /*6380*/  UMOV UR31, 0x80000020 ;  /* 0x80000020001f7882 */ /* 0x000fe20000000000 */
[----:B------:R-:W-:-:S06]  /*6390*/  UMOV UR29, 0x40000040 ;  /* 0x40000040001d7882 */ /* 0x000fcc0000000000 */
        /* <DEDUP_REMOVED lines=64> */
[----:B------:R-:W0:Y:S01]  /*67a0*/  MUFU.TANH R79, R79 ;  /* 0x0000004f004f7308 */ /* 0x000e220000002400 */
[----:B------:R-:W-:-:S02]  /*67b0*/  WARPGROUP.DEPBAR.LE gsb0, 0x0 ;  /* 0x00008000000079c5 */ /* 0x000fc40000010000 */
[----:B------:R-:W-:-:S06]  /*67c0*/  WARPGROUP.ARRIVE ;  /* 0x00000000000079c5 */ /* 0x000fcc0000000000 */
[----:B------:R-:W-:Y:S01]  /*67d0*/  HGMMA.64x96x16.F32 R88, gdesc[UR28].tnspB, R88, gsb0 ;  /* 0x416000001c5879f0 */ /* 0x000fe20008000858 */
[----:B------:R-:W-:Y:S02]  /*67e0*/  UIADD3 UR30, UR7, 0x1c0, URZ ;  /* 0x000001c0071e7890 */ /* 0x000fe4000fffe03f */
[----:B------:R-:W-:Y:S01]  /*67f0*/  UIADD3 UR28, UR6, 0x606, URZ ;  /* 0x00000606061c7890 */ /* 0x000fe2000fffe03f */
[----:B------:R-:W-:Y:S01]  /*6800*/  UMOV UR31, 0x80000020 ;  /* 0x80000020001f7882 */ /* 0x000fe20000000000 */
[----:B------:R-:W-:Y:S01]  /*6810*/  UMOV UR29, 0x40000040 ;  /* 0x40000040001d7882 */ /* 0x000fe20000000000 */
[----:B------:R-:W-:Y:S02]  /*6820*/  @UP0 ULDC UR6, c[0x0][0x44c] ;  /* 0x0001130000060ab9 */ /* 0x000fe40000000800 */
[----:B------:R-:W-:Y:S01]  /*6830*/  @P2 IMAD.HI.U32 R46, R151, UR6, RZ ;  /* 0x00000006972e2c27 */ /* 0x000fe2000f8e00ff */
[----:B------:R-:W-:Y:S01]  /*6840*/  @UP0 ULDC UR6, c[0x0][0x450] ;  /* 0x0001140000060ab9 */ /* 0x000fe20000000800 */
[----:B------:R-:W-:-:S03]  /*6850*/  ISETP.GE.U32.AND P2, PT, R152, 0x180, PT ;  /* 0x000001809800780c */ /* 0x000fc60003f46070 */
[----:B------:R-:W-:Y:S01]  /*6860*/  @P3 SHF.R.U32.HI R151, RZ, UR6, R46 ;  /* 0x00000006ff973c19 */ /* 0x000fe2000801162e */
[----:B------:R-:W-:Y:S02]  /*6870*/  VIADD R46, R143, 0x9 ;  /* 0x000000098f2e7836 */ /* 0x000fe40000000000 */
[----:B------:R-:W5:Y:S02]  /*6880*/  LDC R143, c[0x0][0x288] ;  /* 0x0000a200ff8f7b82 */ /* 0x000f640000000800 */
[----:B------:R-:W1:Y:S01]  /*6890*/  SHFL.IDX PT, R84, R151, RZ, 0x1c1f ;  /* 0x001c1fff97547589 */ /* 0x000e6200000e0000 */
[----:B------:R-:W-:Y:S02]  /*68a0*/  SEL R46, R46, 0x9, !P2 ;  /* 0x000000092e2e7807 */ /* 0x000fe40005000000 */
[----:B------:R-:W-:Y:S01]  /*68b0*/  PLOP3.LUT P2, PT, PT, PT, UP1, 0x40, 0x0 ;  /* 0x000000000000781c */ /* 0x000fe20003f4e818 */
[----:B-----5:R-:W-:-:S04]  /*68c0*/  IMAD.IADD R80, R80, 0x1, -R143 ;  /* 0x0000000150507824 */ /* 0x020fc800078e0a8f */
[C---:B------:R-:W-:Y:S02]  /*68d0*/  VIADD R83, R80.reuse, UR52 ;  /* 0x0000003450537c36 */ /* 0x040fe40008000000 */
[----:B------:R-:W-:Y:S02]  /*68e0*/  VIADD R82, R80, UR33 ;  /* 0x0000002150527c36 */ /* 0x000fe40008000000 */
[C---:B-1----:R-:W-:Y:S02]  /*68f0*/  IMAD.IADD R81, R84.reuse, 0x1, R83 ;  /* 0x0000000154517824 */ /* 0x042fe400078e0253 */
[----:B------:R-:W-:Y:S01]  /*6900*/  IMAD.IADD R80, R84, 0x1, R82 ;  /* 0x0000000154507824 */ /* 0x000fe200078e0252 */
[----:B------:R-:W-:Y:S02]  /*6910*/  WARPGROUP.DEPBAR.LE gsb0, 0x0 ;  /* 0x00008000000079c5 */ /* 0x000fe40000010000 */
[----:B------:R-:W-:-:S06]  /*6920*/  WARPGROUP.ARRIVE ;  /* 0x00000000000079c5 */ /* 0x000fcc0000000000 */
[----:B------:R-:W-:Y:S03]  /*6930*/  HGMMA.64x96x16.F32 R88, gdesc[UR28].tnspB, R88, gsb0 ;  /* 0x416000001c5879f0 */ /* 0x000fe60008000858 */
[----:B------:R-:W-:Y:S02]  /*6940*/  WARPGROUP.DEPBAR.LE gsb0, 0x0 ;  /* 0x00008000000079c5 */ /* 0x000fe40000010000 */
[----:B------:R1:W-:Y:S06]  /*6950*/  BAR.ARV R46, 0x100 ;  /* 0x0004002e0000751d */ /* 0x0003ec0000002000 */
[----:B------:R1:W-:Y:S01]  /*6960*/  @!P1 SYNCS.ARRIVE.TRANS64.RED.A1T0 RZ, [R47+URZ], RZ ;  /* 0x000000ff2fff99a7 */ /* 0x0003e2000810043f */
[----:B0-234-:R-:W-:Y:S05]  /*6970*/  @P2 BRA `(.L_x_853) ;  /* 0x00000000005c2947 */ /* 0x01dfea0003800000 */
[----:B-1----:R-:W-:Y:S01]  /*6980*/  IMAD R46, R71, UR43, R84 ;  /* 0x0000002b472e7c24 */ /* 0x002fe2000f8e0254 */
[----:B------:R-:W-:Y:S03]  /*6990*/  BSSY B0, `(.L_x_854) ;  /* 0x0000011000007945 */ /* 0x000fe60003800000 */
[----:B------:R-:W-:-:S05]  /*69a0*/  IMAD.IADD R85, R46, 0x1, -R143 ;  /* 0x000000012e557824 */ /* 0x000fca00078e0a8f */
[----:B------:R-:W-:-:S13]  /*69b0*/  ISETP.GT.AND P2, PT, R85, -0x1, PT ;  /* 0xffffffff5500780c */ /* 0x000fda0003f44270 */
[----:B------:R-:W-:Y:S05]  /*69c0*/  @P2 BRA `(.L_x_855) ;  /* 0x0000000000202947 */ /* 0x000fea0003800000 */
[----:B------:R-:W-:Y:S01]  /*69d0*/  IMAD.U32 R84, RZ, RZ, UR35 ;  /* 0x00000023ff547e24 */ /* 0x000fe2000f8e00ff */
[----:B------:R-:W-:-:S04]  /*69e0*/  LOP3.LUT R85, RZ, R85, RZ, 0x33, !PT ;  /* 0x00000055ff557212 */ /* 0x000fc800078e33ff */
[----:B------:R-:W-:-:S13]  /*69f0*/  ISETP.NE.AND P2, PT, R84, 0x1, PT ;  /* 0x000000015400780c */ /* 0x000fda0003f45270 */
[----:B------:R-:W0:Y:S02]  /*6a00*/  @P2 LDC.64 R46, c[0x0][0x9e8] ;  /* 0x00027a00ff2e2b82 */ /* 0x000e240000000a00 */
[----:B0-----:R-:W-:-:S05]  /*6a10*/  @P2 IMAD.HI.U32 R46, R85, R46, RZ ;  /* 0x0000002e552e2227 */ /* 0x001fca00078e00ff */
[----:B------:R-:W-:-:S04]  /*6a20*/  @P2 SHF.R.U32.HI R85, RZ, R47, R46 ;  /* 0x0000002fff552219 */ /* 0x000fc8000001162e */
[----:B------:R-:W-:Y:S01]  /*6a30*/  LOP3.LUT R85, RZ, R85, RZ, 0x33, !PT ;  /* 0x00000055ff557212 */ /* 0x000fe200078e33ff */
[----:B------:R-:W-:Y:S06]  /*6a40*/  BRA `(.L_x_856) ;  /* 0x0000000000147947 */ /* 0x000fec0003800000 */
.L_x_855:
[----:B------:R-:W-:-:S05]  /*6a50*/  IMAD.U32 R84, RZ, RZ, UR35 ;  /* 0x00000023ff547e24 */ /* 0x000fca000f8e00ff */
[----:B------:R-:W-:-:S13]  /*6a60*/  ISETP.NE.AND P2, PT, R84, 0x1, PT ;  /* 0x000000015400780c */ /* 0x000fda0003f45270 */
[----:B------:R-:W0:Y:S02]  /*6a70*/  @P2 LDC.64 R46, c[0x0][0x9e8] ;  /* 0x00027a00ff2e2b82 */ /* 0x000e240000000a00 */
[----:B0-----:R-:W-:-:S05]  /*6a80*/  @P2 IMAD.HI.U32 R46, R85, R46, RZ ;  /* 0x0000002e552e2227 */ /* 0x001fca00078e00ff */
[----:B------:R-:W-:-:S07]  /*6a90*/  @P2 SHF.R.U32.HI R85, RZ, R47, R46 ;  /* 0x0000002fff552219 */ /* 0x000fce000001162e */
.L_x_856:
[----:B------:R-:W-:Y:S05]  /*6aa0*/  BSYNC B0 ;  /* 0x0000000000007941 */ /* 0x000fea0003800000 */
.L_x_854:
[----:B------:R-:W-:-:S04]  /*6ab0*/  IMAD R85, R85, R84, -R75 ;  /* 0x0000005455557224 */ /* 0x000fc800078e0a4b */
[----:B------:R-:W-:-:S05]  /*6ac0*/  IMAD R85, R16, -0x2, R85 ;  /* 0xfffffffe10557824 */ /* 0x000fca00078e0255 */
[----:B------:R-:W-:Y:S02]  /*6ad0*/  VIADDMNMX R81, R85, R84, R81, PT ;  /* 0x0000005455517246 */ /* 0x000fe40003800151 */
[----:B------:R-:W-:-:S07]  /*6ae0*/  VIMNMX R80, R80, R85, !PT ;  /* 0x0000005550507248 */ /* 0x000fce0007fe0100 */
.L_x_853:
[----:B------:R-:W-:Y:S01]  /*6af0*/  ISETP.GT.AND P2, PT, R0, -0x1, PT ;  /* 0xffffffff0000780c */ /* 0x000fe20003f44270 */
[----:B------:R-:W0:Y:S03]  /*6b00*/  SHFL.IDX PT, R84, R151, 0x1, 0x1c1f ;  /* 0x003c1f0097547f89 */ /* 0x000e2600000e0000 */
[C---:B------:R-:W-:Y:S02]  /*6b10*/  ISETP.GT.AND P5, PT, R80.reuse, RZ, P2 ;  /* 0x000000ff5000720c */ /* 0x040fe400017a4270 */
[C---:B------:R-:W-:Y:S02]  /*6b20*/  ISETP.GT.AND P4, PT, R80.reuse, 0x1, P2 ;  /* 0x000000015000780c */ /* 0x040fe40001784270 */
[----:B------:R-:W-:Y:S02]  /*6b30*/  ISETP.LT.OR P5, PT, R81, 0x1, P5 ;  /* 0x000000015100780c */ /* 0x000fe40002fa1670 */
[----:B------:R-:W-:-:S02]  /*6b40*/  ISETP.GT.AND P6, PT, R80, 0x8, P2 ;  /* 0x000000085000780c */ /* 0x000fc400017c4270 */
[----:B------:R-:W-:Y:S02]  /*6b50*/  FSEL R5, R5, -INF , !P5 ;  /* 0xff80000005057808 */ /* 0x000fe40006800000 */
[C---:B------:R-:W-:Y:S02]  /*6b60*/  ISETP.GT.AND P5, PT, R80.reuse, 0x10, P2 ;  /* 0x000000105000780c */ /* 0x040fe400017a4270 */
[----:B------:R-:W-:Y:S02]  /*6b70*/  ISETP.GT.AND P3, PT, R80, 0x9, P2 ;  /* 0x000000095000780c */ /* 0x000fe40001764270 */
[C---:B------:R-:W-:Y:S02]  /*6b80*/  ISETP.LT.OR P5, PT, R81.reuse, 0x11, P5 ;  /* 0x000000115100780c */ /* 0x040fe40002fa1670 */
[----:B------:R-:W-:Y:S02]  /*6b90*/  ISETP.LT.OR P4, PT, R81, 0x2, P4 ;  /* 0x000000025100780c */ /* 0x000fe40002781670 */
[----:B------:R-:W-:-:S02]  /*6ba0*/  FSEL R14, R14, -INF , !P5 ;  /* 0xff8000000e0e7808 */ /* 0x000fc40006800000 */
[----:B------:R-:W-:Y:S01]  /*6bb0*/  ISETP.GT.AND P5, PT, R80, 0x20, P2 ;  /* 0x000000205000780c */ /* 0x000fe200017a4270 */
[--C-:B0-----:R-:W-:Y:S01]  /*6bc0*/  IMAD.IADD R83, R83, 0x1, R84.reuse ;  /* 0x0000000153537824 */ /* 0x101fe200078e0254 */
[C---:B------:R-:W-:Y:S01]  /*6bd0*/  ISETP.LT.OR P6, PT, R81.reuse, 0x9, P6 ;  /* 0x000000095100780c */ /* 0x040fe200037c1670 */
[----:B------:R-:W-:Y:S01]  /*6be0*/  IMAD.IADD R82, R82, 0x1, R84 ;  /* 0x0000000152527824 */ /* 0x000fe200078e0254 */
[C---:B------:R-:W-:Y:S02]  /*6bf0*/  ISETP.LT.OR P3, PT, R81.reuse, 0xa, P3 ;  /* 0x0000000a5100780c */ /* 0x040fe40001f61670 */
[----:B------:R-:W-:Y:S02]  /*6c00*/  ISETP.LT.OR P5, PT, R81, 0x21, P5 ;  /* 0x000000215100780c */ /* 0x000fe40002fa1670 */
[----:B------:R-:W-:Y:S02]  /*6c10*/  FSEL R6, R6, -INF , !P4 ;  /* 0xff80000006067808 */ /* 0x000fe40006000000 */
[----:B-1----:R-:W-:-:S02]  /*6c20*/  FSEL R46, R10, -INF , !P6 ;  /* 0xff8000000a2e7808 */ /* 0x002fc40007000000 */
[----:B------:R-:W-:Y:S02]  /*6c30*/  FSEL R47, R11, -INF , !P3 ;  /* 0xff8000000b2f7808 */ /* 0x000fe40005800000 */
[C---:B------:R-:W-:Y:S02]  /*6c40*/  ISETP.GT.AND P4, PT, R80.reuse, 0x11, P2 ;  /* 0x000000115000780c */ /* 0x040fe40001784270 */
[C---:B------:R-:W-:Y:S02]  /*6c50*/  ISETP.GT.AND P6, PT, R80.reuse, 0x18, P2 ;  /* 0x000000185000780c */ /* 0x040fe400017c4270 */
[----:B------:R-:W-:Y:S02]  /*6c60*/  ISETP.GT.AND P3, PT, R80, 0x19, P2 ;  /* 0x000000195000780c */ /* 0x000fe40001764270 */
[----:B------:R-:W-:Y:S02]  /*6c70*/  FSEL R28, R28, -INF , !P5 ;  /* 0xff8000001c1c7808 */ /* 0x000fe40006800000 */
[----:B------:R-:W-:-:S02]  /*6c80*/  ISETP.GT.AND P5, PT, R80, 0x30, P2 ;  /* 0x000000305000780c */ /* 0x000fc400017a4270 */
[C---:B------:R-:W-:Y:S02]  /*6c90*/  ISETP.LT.OR P4, PT, R81.reuse, 0x12, P4 ;  /* 0x000000125100780c */ /* 0x040fe40002781670 */
[C---:B------:R-:W-:Y:S02]  /*6ca0*/  ISETP.LT.OR P6, PT, R81.reuse, 0x19, P6 ;  /* 0x000000195100780c */ /* 0x040fe400037c1670 */
[C---:B------:R-:W-:Y:S02]  /*6cb0*/  ISETP.LT.OR P3, PT, R81.reuse, 0x1a, P3 ;  /* 0x0000001a5100780c */ /* 0x040fe40001f61670 */
[----:B------:R-:W-:Y:S02]  /*6cc0*/  ISETP.LT.OR P5, PT, R81, 0x31, P5 ;  /* 0x000000315100780c */ /* 0x000fe40002fa1670 */
[----:B------:R-:W-:Y:S02]  /*6cd0*/  FSEL R15, R15, -INF , !P4 ;  /* 0xff8000000f0f7808 */ /* 0x000fe40006000000 */
[----:B------:R-:W-:-:S02]  /*6ce0*/  FSEL R24, R24, -INF , !P6 ;  /* 0xff80000018187808 */ /* 0x000fc40007000000 */
        /* <DEDUP_REMOVED lines=53> */
[----:B------:R-:W-:-:S02]  /*7040*/  PLOP3.LUT P5, PT, PT, PT, UP1, 0x40, 0x0 ;  /* 0x000000000000781c */ /* 0x000fc40003fae818 */
[C---:B------:R-:W-:Y:S02]  /*7050*/  ISETP.LT.OR P4, PT, R81.reuse, 0x62, P4 ;  /* 0x000000625100780c */ /* 0x040fe40002781670 */
[C---:B------:R-:W-:Y:S02]  /*7060*/  ISETP.LT.OR P6, PT, R81.reuse, 0x69, P6 ;  /* 0x000000695100780c */ /* 0x040fe400037c1670 */
[----:B------:R-:W-:Y:S02]  /*7070*/  ISETP.LT.OR P3, PT, R81, 0x6a, P3 ;  /* 0x0000006a5100780c */ /* 0x000fe40001f61670 */
[----:B------:R-:W-:Y:S02]  /*7080*/  FSEL R63, R63, -INF , !P4 ;  /* 0xff8000003f3f7808 */ /* 0x000fe40006000000 */
[----:B------:R-:W-:Y:S02]  /*7090*/  FSEL R66, R66, -INF , !P6 ;  /* 0xff80000042427808 */ /* 0x000fe40007000000 */
[----:B------:R-:W-:-:S02]  /*70a0*/  FSEL R67, R67, -INF , !P3 ;  /* 0xff80000043437808 */ /* 0x000fc40005800000 */
[C---:B------:R-:W-:Y:S02]  /*70b0*/  ISETP.GT.AND P4, PT, R80.reuse, 0x71, P2 ;  /* 0x000000715000780c */ /* 0x040fe40001784270 */
[C---:B------:R-:W-:Y:S02]  /*70c0*/  ISETP.GT.AND P6, PT, R80.reuse, 0x78, P2 ;  /* 0x000000785000780c */ /* 0x040fe400017c4270 */
[----:B------:R-:W-:Y:S02]  /*70d0*/  ISETP.GT.AND P3, PT, R80, 0x79, P2 ;  /* 0x000000795000780c */ /* 0x000fe40001764270 */
[C---:B------:R-:W-:Y:S02]  /*70e0*/  ISETP.LT.OR P4, PT, R81.reuse, 0x72, P4 ;  /* 0x000000725100780c */ /* 0x040fe40002781670 */
[C---:B------:R-:W-:Y:S02]  /*70f0*/  ISETP.LT.OR P6, PT, R81.reuse, 0x79, P6 ;  /* 0x000000795100780c */ /* 0x040fe400037c1670 */
[----:B------:R-:W-:-:S02]  /*7100*/  ISETP.LT.OR P3, PT, R81, 0x7a, P3 ;  /* 0x0000007a5100780c */ /* 0x000fc40001f61670 */
[----:B------:R-:W-:Y:S02]  /*7110*/  FSEL R72, R72, -INF , !P4 ;  /* 0xff80000048487808 */ /* 0x000fe40006000000 */
[----:B------:R-:W-:Y:S02]  /*7120*/  FSEL R77, R77, -INF , !P6 ;  /* 0xff8000004d4d7808 */ /* 0x000fe40007000000 */
[----:B------:R-:W-:Y:S01]  /*7130*/  FSEL R76, R76, -INF , !P3 ;  /* 0xff8000004c4c7808 */ /* 0x000fe20005800000 */
[----:B------:R-:W-:Y:S06]  /*7140*/  @P5 BRA `(.L_x_857) ;  /* 0x00000000005c5947 */ /* 0x000fec0003800000 */
[----:B------:R-:W-:Y:S01]  /*7150*/  IMAD R84, R71, UR43, R84 ;  /* 0x0000002b47547c24 */ /* 0x000fe2000f8e0254 */
        /* <DEDUP_REMOVED lines=12> */
.L_x_859:
[----:B------:R-:W-:-:S05]  /*7220*/  IMAD.U32 R80, RZ, RZ, UR35 ;  /* 0x00000023ff507e24 */ /* 0x000fca000f8e00ff */
[----:B------:R-:W-:-:S13]  /*7230*/  ISETP.NE.AND P3, PT, R80, 0x1, PT ;  /* 0x000000015000780c */ /* 0x000fda0003f65270 */
[----:B------:R-:W0:Y:S02]  /*7240*/  @P3 LDC.64 R10, c[0x0][0x9e8] ;  /* 0x00027a00ff0a3b82 */ /* 0x000e240000000a00 */
[----:B0-----:R-:W-:-:S05]  /*7250*/  @P3 IMAD.HI.U32 R10, R84, R10, RZ ;  /* 0x0000000a540a3227 */ /* 0x001fca00078e00ff */
[----:B------:R-:W-:-:S07]  /*7260*/  @P3 SHF.R.U32.HI R84, RZ, R11, R10 ;  /* 0x0000000bff543219 */ /* 0x000fce000001160a */
.L_x_860:
[----:B------:R-:W-:Y:S05]  /*7270*/  BSYNC B0 ;  /* 0x0000000000007941 */ /* 0x000fea0003800000 */
.L_x_858:
[----:B------:R-:W-:-:S04]  /*7280*/  IMAD R75, R84, R80, -R75 ;  /* 0x00000050544b7224 */ /* 0x000fc800078e0a4b */
[----:B------:R-:W-:-:S05]  /*7290*/  IMAD R75, R16, -0x2, R75 ;  /* 0xfffffffe104b7824 */ /* 0x000fca00078e024b */
[----:B------:R-:W-:Y:S02]  /*72a0*/  VIADDMNMX R83, R75, R80, R83, PT ;  /* 0x000000504b537246 */ /* 0x000fe40003800153 */
[----:B------:R-:W-:-:S07]  /*72b0*/  VIMNMX R82, R82, R75, !PT ;  /* 0x0000004b52527248 */ /* 0x000fce0007fe0100 */
.L_x_857:
[----:B------:R-:W-:Y:S01]  /*72c0*/  FMNMX.FTZ R11, R5, R4, !PT ;  /* 0x00000004050b7209 */ /* 0x000fe20007810000 */
[----:B------:R-:W-:Y:S01]  /*72d0*/  UMOV UR50, UR54 ;  /* 0x0000003600327c82 */ /* 0x000fe20008000000 */
[----:B------:R-:W-:Y:S02]  /*72e0*/  ISETP.GT.AND P5, PT, R82, 0x9, P2 ;  /* 0x000000095200780c */ /* 0x000fe400017a4270 */
[----:B------:R-:W-:Y:S02]  /*72f0*/  FMNMX.FTZ R11, R6, R11, !PT ;  /* 0x0000000b060b7209 */ /* 0x000fe40007810000 */
[----:B------:R-:W-:Y:S02]  /*7300*/  ISETP.LT.OR P5, PT, R83, 0xa, P5 ;  /* 0x0000000a5300780c */ /* 0x000fe40002fa1670 */
[----:B------:R-:W-:Y:S02]  /*7310*/  FMNMX.FTZ R10, R46, R11, !PT ;  /* 0x0000000b2e0a7209 */ /* 0x000fe40007810000 */
[----:B------:R-:W-:-:S02]  /*7320*/  FSEL R13, R13, -INF , !P5 ;  /* 0xff8000000d0d7808 */ /* 0x000fc40006800000 */
[----:B------:R-:W-:Y:S02]  /*7330*/  FMNMX.FTZ R11, R47, R10, !PT ;  /* 0x0000000a2f0b7209 */ /* 0x000fe40007810000 */
[----:B------:R-:W-:Y:S02]  /*7340*/  ISETP.GT.AND P5, PT, R82, 0x18, P2 ;  /* 0x000000185200780c */ /* 0x000fe400017a4270 */
[----:B------:R-:W-:Y:S02]  /*7350*/  FMNMX.FTZ R10, R14, R11, !PT ;  /* 0x0000000b0e0a7209 */ /* 0x000fe40007810000 */
[----:B------:R-:W-:Y:S02]  /*7360*/  ISETP.LT.OR P5, PT, R83, 0x19, P5 ;  /* 0x000000195300780c */ /* 0x000fe40002fa1670 */
[----:B------:R-:W-:Y:S02]  /*7370*/  FMNMX.FTZ R11, R15, R10, !PT ;  /* 0x0000000a0f0b7209 */ /* 0x000fe40007810000 */
[----:B------:R-:W-:-:S02]  /*7380*/  ISETP.GT.AND P4, PT, R82, 0x1, P2 ;  /* 0x000000015200780c */ /* 0x000fc40001784270 */
[----:B------:R-:W-:Y:S02]  /*7390*/  FMNMX.FTZ R10, R24, R11, !PT ;  /* 0x0000000b180a7209 */ /* 0x000fe40007810000 */
[----:B------:R-:W-:Y:S02]  /*73a0*/  FSEL R26, R26, -INF , !P5 ;  /* 0xff8000001a1a7808 */ /* 0x000fe40006800000 */
[----:B------:R-:W-:Y:S02]  /*73b0*/  FMNMX.FTZ R11, R25, R10, !PT ;  /* 0x0000000a190b7209 */ /* 0x000fe40007810000 */
[----:B------:R-:W-:Y:S02]  /*73c0*/  ISETP.GT.AND P5, PT, R82, 0x21, P2 ;  /* 0x000000215200780c */ /* 0x000fe400017a4270 */
[----:B------:R-:W-:Y:S02]  /*73d0*/  FMNMX.FTZ R10, R28, R11, !PT ;  /* 0x0000000b1c0a7209 */ /* 0x000fe40007810000 */
[----:B------:R-:W-:-:S02]  /*73e0*/  ISETP.LT.OR P4, PT, R83, 0x2, P4 ;  /* 0x000000025300780c */ /* 0x000fc40002781670 */
[----:B------:R-:W-:Y:S02]  /*73f0*/  FMNMX.FTZ R11, R29, R10, !PT ;  /* 0x0000000a1d0b7209 */ /* 0x000fe40007810000 */
[----:B------:R-:W-:Y:S02]  /*7400*/  ISETP.LT.OR P5, PT, R83, 0x22, P5 ;  /* 0x000000225300780c */ /* 0x000fe40002fa1670 */
[----:B------:R-:W-:Y:S02]  /*7410*/  FMNMX.FTZ R10, R32, R11, !PT ;  /* 0x0000000b200a7209 */ /* 0x000fe40007810000 */
[----:B------:R-:W-:Y:S02]  /*7420*/  FSEL R31, R31, -INF , !P5 ;  /* 0xff8000001f1f7808 */ /* 0x000fe40006800000 */
[----:B------:R-:W-:Y:S02]  /*7430*/  FMNMX.FTZ R11, R33, R10, !PT ;  /* 0x0000000a210b7209 */ /* 0x000fe40007810000 */
[----:B------:R-:W-:-:S02]  /*7440*/  ISETP.GT.AND P5, PT, R82, RZ, P2 ;  /* 0x000000ff5200720c */ /* 0x000fc400017a4270 */
[----:B------:R-:W-:Y:S02]  /*7450*/  FMNMX.FTZ R10, R36, R11, !PT ;  /* 0x0000000b240a7209 */ /* 0x000fe40007810000 */
[----:B------:R-:W-:Y:S02]  /*7460*/  ISETP.LT.OR P5, PT, R83, 0x1, P5 ;  /* 0x000000015300780c */ /* 0x000fe40002fa1670 */
[----:B------:R-:W-:Y:S02]  /*7470*/  FMNMX.FTZ R11, R37, R10, !PT ;  /* 0x0000000a250b7209 */ /* 0x000fe40007810000 */
[----:B------:R-:W-:Y:S02]  /*7480*/  ISETP.GT.AND P3, PT, R82, 0x8, P2 ;  /* 0x000000085200780c */ /* 0x000fe40001764270 */
[----:B------:R-:W-:Y:S02]  /*7490*/  FMNMX.FTZ R10, R40, R11, !PT ;  /* 0x0000000b280a7209 */ /* 0x000fe40007810000 */
[----:B------:R-:W-:-:S02]  /*74a0*/  FSEL R7, R7, -INF , !P5 ;  /* 0xff80000007077808 */ /* 0x000fc40006800000 */
[----:B------:R-:W-:Y:S02]  /*74b0*/  FMNMX.FTZ R11, R41, R10, !PT ;  /* 0x0000000a290b7209 */ /* 0x000fe40007810000 */
[----:B------:R-:W-:Y:S02]  /*74c0*/  ISETP.LT.OR P3, PT, R83, 0x9, P3 ;  /* 0x000000095300780c */ /* 0x000fe40001f61670 */
[----:B------:R-:W-:Y:S02]  /*74d0*/  FMNMX.FTZ R10, R44, R11, !PT ;  /* 0x0000000b2c0a7209 */ /* 0x000fe40007810000 */
[----:B------:R-:W-:Y:S02]  /*74e0*/  FSEL R12, R12, -INF , !P3 ;  /* 0xff8000000c0c7808 */ /* 0x000fe40005800000 */
[----:B------:R-:W-:Y:S02]  /*74f0*/  FMNMX.FTZ R11, R45, R10, !PT ;  /* 0x0000000a2d0b7209 */ /* 0x000fe40007810000 */
[----:B------:R-:W-:-:S02]  /*7500*/  ISETP.GT.AND P3, PT, R82, 0x11, P2 ;  /* 0x000000115200780c */ /* 0x000fc40001764270 */
        /* <DEDUP_REMOVED lines=19> */
[----:B------:R-:W-:Y:S02]  /*7640*/  ISETP.GT.AND P5, PT, R82, 0x38, P2 ;  /* 0x000000385200780c */ /* 0x000fe400017a4270 */
[----:B------:R-:W-:Y:S02]  /*7650*/  FMNMX.FTZ R11, R70, R11, !PT ;  /* 0x0000000b460b7209 */ /* 0x000fe40007810000 */
[----:B------:R-:W-:Y:S02]  /*7660*/  ISETP.LT.OR P3, PT, R83, 0x32, P3 ;  /* 0x000000325300780c */ /* 0x000fe40001f61670 */
[----:B------:R-:W-:Y:S02]  /*7670*/  FMNMX.FTZ R10, R72, R11, !PT ;  /* 0x0000000b480a7209 */ /* 0x000fe40007810000 */
[----:B------:R-:W-:-:S02]  /*7680*/  FSEL R39, R39, -INF , !P3 ;  /* 0xff80000027277808 */ /* 0x000fc40005800000 */
[----:B------:R-:W-:Y:S02]  /*7690*/  FMNMX.FTZ R11, R77, R10, !PT ;  /* 0x0000000a4d0b7209 */ /* 0x000fe40007810000 */
[----:B------:R-:W-:Y:S02]  /*76a0*/  ISETP.LT.OR P5, PT, R83, 0x39, P5 ;  /* 0x000000395300780c */ /* 0x000fe40002fa1670 */
[----:B------:R-:W-:Y:S02]  /*76b0*/  FMNMX.FTZ R11, R76, R11, !PT ;  /* 0x0000000b4c0b7209 */ /* 0x000fe40007810000 */
[----:B------:R-:W-:Y:S02]  /*76c0*/  ISETP.GT.AND P3, PT, R82, 0x40, P2 ;  /* 0x000000405200780c */ /* 0x000fe40001764270 */
[----:B------:R-:W-:Y:S01]  /*76d0*/  FSEL R42, R42, -INF , !P5 ;  /* 0xff8000002a2a7808 */ /* 0x000fe20006800000 */
[----:B------:R-:W0:Y:S01]  /*76e0*/  SHFL.BFLY PT, R10, R11, 0x2, 0x1f ;  /* 0x0c401f000b0a7f89 */ /* 0x000e2200000e0000 */
[----:B------:R-:W-:-:S02]  /*76f0*/  ISETP.GT.AND P5, PT, R82, 0x41, P2 ;  /* 0x000000415200780c */ /* 0x000fc400017a4270 */
[C---:B------:R-:W-:Y:S02]  /*7700*/  ISETP.LT.OR P3, PT, R83.reuse, 0x41, P3 ;  /* 0x000000415300780c */ /* 0x040fe40001f61670 */
[----:B------:R-:W-:Y:S02]  /*7710*/  ISETP.LT.OR P5, PT, R83, 0x42, P5 ;  /* 0x000000425300780c */ /* 0x000fe40002fa1670 */
[----:B------:R-:W-:Y:S02]  /*7720*/  FSEL R48, R48, -INF , !P3 ;  /* 0xff80000030307808 */ /* 0x000fe40005800000 */
[C---:B------:R-:W-:Y:S02]  /*7730*/  ISETP.GT.AND P3, PT, R82.reuse, 0x49, P2 ;  /* 0x000000495200780c */ /* 0x040fe40001764270 */
[----:B------:R-:W-:Y:S02]  /*7740*/  FSEL R49, R49, -INF , !P5 ;  /* 0xff80000031317808 */ /* 0x000fe40006800000 */
[----:B------:R-:W-:-:S02]  /*7750*/  ISETP.GT.AND P5, PT, R82, 0x50, P2 ;  /* 0x000000505200780c */ /* 0x000fc400017a4270 */
[C---:B------:R-:W-:Y:S02]  /*7760*/  ISETP.LT.OR P3, PT, R83.reuse, 0x4a, P3 ;  /* 0x0000004a5300780c */ /* 0x040fe40001f61670 */
[----:B------:R-:W-:Y:S02]  /*7770*/  ISETP.LT.OR P5, PT, R83, 0x51, P5 ;  /* 0x000000515300780c */ /* 0x000fe40002fa1670 */
[----:B------:R-:W-:Y:S02]  /*7780*/  FSEL R53, R53, -INF , !P3 ;  /* 0xff80000035357808 */ /* 0x000fe40005800000 */
[----:B------:R-:W-:Y:S02]  /*7790*/  ISETP.GT.AND P3, PT, R82, 0x58, P2 ;  /* 0x000000585200780c */ /* 0x000fe40001764270 */
[----:B------:R-:W-:Y:S02]  /*77a0*/  FSEL R56, R56, -INF , !P5 ;  /* 0xff80000038387808 */ /* 0x000fe40006800000 */
[----:B0-----:R-:W-:-:S02]  /*77b0*/  FMNMX.FTZ R75, R11, R10, !PT ;  /* 0x0000000a0b4b7209 */ /* 0x001fc40007810000 */
[----:B------:R-:W-:Y:S02]  /*77c0*/  FSEL R11, R9, -INF , !P4 ;  /* 0xff800000090b7808 */ /* 0x000fe40006000000 */
[C---:B------:R-:W-:Y:S01]  /*77d0*/  ISETP.GT.AND P4, PT, R82.reuse, 0x10, P2 ;  /* 0x000000105200780c */ /* 0x040fe20001784270 */
[----:B------:R-:W0:Y:S01]  /*77e0*/  SHFL.BFLY PT, R10, R75, 0x1, 0x1f ;  /* 0x0c201f004b0a7f89 */ /* 0x000e2200000e0000 */
[----:B------:R-:W-:Y:S02]  /*77f0*/  ISETP.GT.AND P5, PT, R82, 0x59, P2 ;  /* 0x000000595200780c */ /* 0x000fe400017a4270 */
[C---:B------:R-:W-:Y:S02]  /*7800*/  ISETP.LT.OR P4, PT, R83.reuse, 0x11, P4 ;  /* 0x000000115300780c */ /* 0x040fe40002781670 */
[----:B------:R-:W-:Y:S02]  /*7810*/  ISETP.LT.OR P3, PT, R83, 0x59, P3 ;  /* 0x000000595300780c */ /* 0x000fe40001f61670 */
[----:B------:R-:W-:-:S02]  /*7820*/  FSEL R20, R20, -INF , !P4 ;  /* 0xff80000014147808 */ /* 0x000fc40006000000 */
[----:B------:R-:W-:Y:S02]  /*7830*/  ISETP.GT.AND P4, PT, R82, 0x19, P2 ;  /* 0x000000195200780c */ /* 0x000fe40001784270 */
[C---:B------:R-:W-:Y:S02]  /*7840*/  ISETP.LT.OR P5, PT, R83.reuse, 0x5a, P5 ;  /* 0x0000005a5300780c */ /* 0x040fe40002fa1670 */
[----:B------:R-:W-:Y:S02]  /*7850*/  ISETP.LT.OR P4, PT, R83, 0x1a, P4 ;  /* 0x0000001a5300780c */ /* 0x000fe40002781670 */
[----:B------:R-:W-:Y:S02]  /*7860*/  FSEL R60, R60, -INF , !P3 ;  /* 0xff8000003c3c7808 */ /* 0x000fe40005800000 */
[----:B------:R-:W-:Y:S02]  /*7870*/  ISETP.GT.AND P3, PT, R82, 0x61, P2 ;  /* 0x000000615200780c */ /* 0x000fe40001764270 */
[----:B------:R-:W-:-:S02]  /*7880*/  FSEL R61, R61, -INF , !P5 ;  /* 0xff8000003d3d7808 */ /* 0x000fc40006800000 */
[----:B------:R-:W-:Y:S02]  /*7890*/  ISETP.GT.AND P5, PT, R82, 0x68, P2 ;  /* 0x000000685200780c */ /* 0x000fe400017a4270 */
[----:B------:R-:W-:Y:S02]  /*78a0*/  ISETP.LT.OR P3, PT, R83, 0x62, P3 ;  /* 0x000000625300780c */ /* 0x000fe40001f61670 */
[----:B0-----:R-:W-:Y:S02]  /*78b0*/  FMNMX.FTZ R10, R75, R10, !PT ;  /* 0x0000000a4b0a7209 */ /* 0x001fe40007810000 */
[----:B------:R-:W-:Y:S02]  /*78c0*/  FSEL R65, R65, -INF , !P3 ;  /* 0xff80000041417808 */ /* 0x000fe40005800000 */
[C---:B------:R-:W-:Y:S01]  /*78d0*/  FSETP.NEU.FTZ.AND P6, PT, R10.reuse, -INF , PT ;  /* 0xff8000000a00780b */ /* 0x040fe20003fdd000 */
[----:B------:R-:W-:Y:S01]  /*78e0*/  FMUL.FTZ R80, R10, UR34 ;  /* 0x000000220a507c20 */ /* 0x000fe20008410000 */
[----:B------:R-:W-:-:S02]  /*78f0*/  ISETP.LT.OR P5, PT, R83, 0x69, P5 ;  /* 0x000000695300780c */ /* 0x000fc40002fa1670 */
[----:B------:R-:W-:Y:S02]  /*7900*/  ISETP.GT.AND P3, PT, R82, 0x70, P2 ;  /* 0x000000705200780c */ /* 0x000fe40001764270 */
[----:B------:R-:W-:Y:S02]  /*7910*/  FSEL R9, R80, RZ, P6 ;  /* 0x000000ff50097208 */ /* 0x000fe40003000000 */
[----:B------:R-:W-:Y:S02]  /*7920*/  FMNMX.FTZ R80, R7, R8, !PT ;  /* 0x0000000807507209 */ /* 0x000fe40007810000 */
[----:B------:R-:W-:Y:S01]  /*7930*/  FSEL R68, R68, -INF , !P5 ;  /* 0xff80000044447808 */ /* 0x000fe20006800000 */
[--C-:B------:R-:W-:Y:S01]  /*7940*/  FFMA.FTZ R75, R46, UR34, -R9.reuse ;  /* 0x000000222e4b7c23 */ /* 0x100fe20008010809 */
[----:B------:R-:W-:Y:S01]  /*7950*/  FSEL R46, R27, -INF , !P4 ;  /* 0xff8000001b2e7808 */ /* 0x000fe20006000000 */
[--C-:B------:R-:W-:Y:S01]  /*7960*/  FFMA.FTZ R5, R5, UR34, -R9.reuse ;  /* 0x0000002205057c23 */ /* 0x100fe20008010809 */
[C---:B------:R-:W-:Y:S01]  /*7970*/  ISETP.GT.AND P4, PT, R82.reuse, 0x28, P2 ;  /* 0x000000285200780c */ /* 0x040fe20001784270 */
[----:B------:R0:W-:Y:S01]  /*7980*/  MUFU.EX2 R27, R75 ;  /* 0x0000004b001b7308 */ /* 0x0001e20000000800 */
[----:B------:R-:W-:Y:S01]  /*7990*/  ISETP.GT.AND P5, PT, R82, 0x71, P2 ;  /* 0x000000715200780c */ /* 0x000fe200017a4270 */
[--C-:B------:R-:W-:Y:S01]  /*79a0*/  FFMA.FTZ R6, R6, UR34, -R9.reuse ;  /* 0x0000002206067c23 */ /* 0x100fe20008010809 */
[----:B------:R-:W-:Y:S01]  /*79b0*/  ISETP.LT.OR P4, PT, R83, 0x29, P4 ;  /* 0x000000295300780c */ /* 0x000fe20002781670 */
[--C-:B------:R-:W-:Y:S01]  /*79c0*/  FFMA.FTZ R47, R47, UR34, -R9.reuse ;  /* 0x000000222f2f7c23 */ /* 0x100fe20008010809 */
[----:B------:R-:W-:Y:S01]  /*79d0*/  ISETP.LT.OR P3, PT, R83, 0x71, P3 ;  /* 0x000000715300780c */ /* 0x000fe20001f61670 */
[--C-:B------:R-:W-:Y:S01]  /*79e0*/  FFMA.FTZ R14, R14, UR34, -R9.reuse ;  /* 0x000000220e0e7c23 */ /* 0x100fe20008010809 */
[----:B------:R-:W-:Y:S01]  /*79f0*/  FSEL R34, R34, -INF , !P4 ;  /* 0xff80000022227808 */ /* 0x000fe20006000000 */
[--C-:B------:R-:W-:Y:S01]  /*7a00*/  FFMA.FTZ R15, R15, UR34, -R9.reuse ;  /* 0x000000220f0f7c23 */ /* 0x100fe20008010809 */
[----:B0-----:R-:W-:Y:S01]  /*7a10*/  FMNMX.FTZ R75, R11, R80, !PT ;  /* 0x000000500b4b7209 */ /* 0x001fe20007810000 */
[--C-:B------:R-:W-:Y:S01]  /*7a20*/  FFMA.FTZ R24, R24, UR34, -R9.reuse ;  /* 0x0000002218187c23 */ /* 0x100fe20008010809 */
[----:B------:R-:W-:Y:S01]  /*7a30*/  ISETP.GT.AND P4, PT, R82, 0x30, P2 ;  /* 0x000000305200780c */ /* 0x000fe20001784270 */
[--C-:B------:R-:W-:Y:S01]  /*7a40*/  FFMA.FTZ R25, R25, UR34, -R9.reuse ;  /* 0x0000002219197c23 */ /* 0x100fe20008010809 */
[----:B------:R-:W-:Y:S01]  /*7a50*/  FMNMX.FTZ R80, R12, R75, !PT ;  /* 0x0000004b0c507209 */ /* 0x000fe20007810000 */
[--C-:B------:R-:W-:Y:S01]  /*7a60*/  FFMA.FTZ R28, R28, UR34, -R9.reuse ;  /* 0x000000221c1c7c23 */ /* 0x100fe20008010809 */
[----:B------:R-:W-:Y:S01]  /*7a70*/  ISETP.LT.OR P4, PT, R83, 0x31, P4 ;  /* 0x000000315300780c */ /* 0x000fe20002781670 */
[--C-:B------:R-:W-:Y:S01]  /*7a80*/  FFMA.FTZ R29, R29, UR34, -R9.reuse ;  /* 0x000000221d1d7c23 */ /* 0x100fe20008010809 */
[----:B------:R-:W-:Y:S01]  /*7a90*/  FMNMX.FTZ R75, R13, R80, !PT ;  /* 0x000000500d4b7209 */ /* 0x000fe20007810000 */
[--C-:B------:R-:W-:Y:S01]  /*7aa0*/  FFMA.FTZ R32, R32, UR34, -R9.reuse ;  /* 0x0000002220207c23 */ /* 0x100fe20008010809 */
[----:B------:R-:W-:Y:S01]  /*7ab0*/  FSEL R38, R38, -INF , !P4 ;  /* 0xff80000026267808 */ /* 0x000fe20006000000 */
[--C-:B------:R-:W-:Y:S01]  /*7ac0*/  FFMA.FTZ R33, R33, UR34, -R9.reuse ;  /* 0x0000002221217c23 */ /* 0x100fe20008010809 */
[----:B------:R-:W-:Y:S01]  /*7ad0*/  FMNMX.FTZ R80, R20, R75, !PT ;  /* 0x0000004b14507209 */ /* 0x000fe20007810000 */
        /* <DEDUP_REMOVED lines=32> */
[----:B------:R-:W-:Y:S01]  /*7ce0*/  FFMA.FTZ R72, R72, UR34, -R9 ;  /* 0x0000002248487c23 */ /* 0x000fe20008010809 */
[----:B------:R-:W-:Y:S01]  /*7cf0*/  FSEL R57, R57, -INF , !P4 ;  /* 0xff80000039397808 */ /* 0x000fe20006000000 */
[----:B------:R-:W-:Y:S01]  /*7d00*/  MUFU.EX2 R5, R5 ;  /* 0x0000000500057308 */ /* 0x000fe20000000800 */
[----:B------:R-:W-:-:S02]  /*7d10*/  FMNMX.FTZ R75, R39, R80, !PT ;  /* 0x00000050274b7209 */ /* 0x000fc40007810000 */
[----:B------:R-:W-:Y:S02]  /*7d20*/  ISETP.GT.AND P4, PT, R82, 0x60, P2 ;  /* 0x000000605200780c */ /* 0x000fe40001784270 */
[----:B------:R-:W-:Y:S02]  /*7d30*/  FMNMX.FTZ R80, R42, R75, !PT ;  /* 0x0000004b2a507209 */ /* 0x000fe40007810000 */
[----:B------:R-:W-:Y:S01]  /*7d40*/  ISETP.LT.OR P4, PT, R83, 0x61, P4 ;  /* 0x000000615300780c */ /* 0x000fe20002781670 */
[----:B------:R-:W-:Y:S01]  /*7d50*/  MUFU.EX2 R6, R6 ;  /* 0x0000000600067308 */ /* 0x000fe20000000800 */
[----:B------:R-:W-:Y:S02]  /*7d60*/  FMNMX.FTZ R75, R43, R80, !PT ;  /* 0x000000502b4b7209 */ /* 0x000fe40007810000 */
[----:B------:R-:W-:Y:S02]  /*7d70*/  FSEL R64, R64, -INF , !P4 ;  /* 0xff80000040407808 */ /* 0x000fe40006000000 */
[----:B------:R-:W-:-:S02]  /*7d80*/  FMNMX.FTZ R80, R48, R75, !PT ;  /* 0x0000004b30507209 */ /* 0x000fc40007810000 */
[----:B------:R-:W-:Y:S01]  /*7d90*/  ISETP.GT.AND P4, PT, R82, 0x69, P2 ;  /* 0x000000695200780c */ /* 0x000fe20001784270 */
[----:B------:R-:W-:Y:S01]  /*7da0*/  MUFU.EX2 R47, R47 ;  /* 0x0000002f002f7308 */ /* 0x000fe20000000800 */
[----:B------:R-:W-:Y:S02]  /*7db0*/  FMNMX.FTZ R75, R49, R80, !PT ;  /* 0x00000050314b7209 */ /* 0x000fe40007810000 */
[C---:B------:R-:W-:Y:S02]  /*7dc0*/  ISETP.LT.OR P4, PT, R83.reuse, 0x6a, P4 ;  /* 0x0000006a5300780c */ /* 0x040fe40002781670 */
[----:B------:R-:W-:Y:S02]  /*7dd0*/  FMNMX.FTZ R80, R52, R75, !PT ;  /* 0x0000004b34507209 */ /* 0x000fe40007810000 */
[----:B------:R-:W-:Y:S01]  /*7de0*/  ISETP.LT.OR P5, PT, R83, 0x72, P5 ;  /* 0x000000725300780c */ /* 0x000fe20002fa1670 */
[----:B------:R-:W-:Y:S01]  /*7df0*/  MUFU.EX2 R14, R14 ;  /* 0x0000000e000e7308 */ /* 0x000fe20000000800 */
[----:B------:R-:W-:-:S04]  /*7e00*/  FMNMX.FTZ R75, R53, R80, !PT ;  /* 0x00000050354b7209 */ /* 0x000fc80007810000 */
[----:B------:R-:W-:-:S03]  /*7e10*/  FMNMX.FTZ R80, R56, R75, !PT ;  /* 0x0000004b38507209 */ /* 0x000fc60007810000 */
[----:B------:R-:W-:Y:S01]  /*7e20*/  MUFU.EX2 R15, R15 ;  /* 0x0000000f000f7308 */ /* 0x000fe20000000800 */
[----:B------:R-:W-:-:S04]  /*7e30*/  FMNMX.FTZ R75, R57, R80, !PT ;  /* 0x00000050394b7209 */ /* 0x000fc80007810000 */
[----:B------:R-:W-:Y:S02]  /*7e40*/  FMNMX.FTZ R80, R60, R75, !PT ;  /* 0x0000004b3c507209 */ /* 0x000fe40007810000 */
[----:B------:R-:W-:Y:S01]  /*7e50*/  FSEL R75, R69, -INF , !P4 ;  /* 0xff800000454b7808 */ /* 0x000fe20006000000 */
[----:B------:R-:W-:Y:S01]  /*7e60*/  MUFU.EX2 R24, R24 ;  /* 0x0000001800187308 */ /* 0x000fe20000000800 */
[----:B------:R-:W-:Y:S02]  /*7e70*/  FMNMX.FTZ R81, R61, R80, !PT ;  /* 0x000000503d517209 */ /* 0x000fe40007810000 */
[----:B------:R-:W-:Y:S02]  /*7e80*/  ISETP.GT.AND P4, PT, R82, 0x78, P2 ;  /* 0x000000785200780c */ /* 0x000fe40001784270 */
[----:B------:R-:W-:Y:S02]  /*7e90*/  FMNMX.FTZ R80, R64, R81, !PT ;  /* 0x0000005140507209 */ /* 0x000fe40007810000 */
[----:B------:R-:W-:Y:S01]  /*7ea0*/  ISETP.GT.AND P2, PT, R82, 0x79, P2 ;  /* 0x000000795200780c */ /* 0x000fe20001744270 */
[----:B------:R-:W-:Y:S01]  /*7eb0*/  MUFU.EX2 R25, R25 ;  /* 0x0000001900197308 */ /* 0x000fe20000000800 */
[----:B------:R-:W-:-:S02]  /*7ec0*/  FMNMX.FTZ R69, R65, R80, !PT ;  /* 0x0000005041457209 */ /* 0x000fc40007810000 */
[----:B------:R-:W-:Y:S02]  /*7ed0*/  FSEL R80, R73, -INF , !P3 ;  /* 0xff80000049507808 */ /* 0x000fe40005800000 */
[----:B------:R-:W-:Y:S02]  /*7ee0*/  FMNMX.FTZ R82, R68, R69, !PT ;  /* 0x0000004544527209 */ /* 0x000fe40007810000 */
[----:B------:R-:W-:Y:S01]  /*7ef0*/  FSEL R81, R74, -INF , !P5 ;  /* 0xff8000004a517808 */ /* 0x000fe20006800000 */
[----:B------:R-:W-:Y:S01]  /*7f00*/  MUFU.EX2 R28, R28 ;  /* 0x0000001c001c7308 */ /* 0x000fe20000000800 */
[----:B------:R-:W-:Y:S01]  /*7f10*/  FMNMX.FTZ R69, R75, R82, !PT ;  /* 0x000000524b457209 */ /* 0x000fe20007810000 */
[----:B------:R-:W-:Y:S01]  /*7f20*/  FFMA.FTZ R82, R76, UR34, -R9 ;  /* 0x000000224c527c23 */ /* 0x000fe20008010809 */
[----:B------:R-:W-:Y:S02]  /*7f30*/  ISETP.LT.OR P4, PT, R83, 0x79, P4 ;  /* 0x000000795300780c */ /* 0x000fe40002781670 */
[----:B------:R-:W-:-:S02]  /*7f40*/  FMNMX.FTZ R74, R80, R69, !PT ;  /* 0x00000045504a7209 */ /* 0x000fc40007810000 */
[----:B------:R-:W-:Y:S01]  /*7f50*/  ISETP.LT.OR P2, PT, R83, 0x7a, P2 ;  /* 0x0000007a5300780c */ /* 0x000fe20001741670 */
[----:B------:R-:W-:Y:S01]  /*7f60*/  MUFU.EX2 R29, R29 ;  /* 0x0000001d001d7308 */ /* 0x000fe20000000800 */
[----:B------:R-:W-:Y:S02]  /*7f70*/  FSEL R78, R78, -INF , !P4 ;  /* 0xff8000004e4e7808 */ /* 0x000fe40006000000 */
[----:B------:R-:W-:Y:S02]  /*7f80*/  FMNMX.FTZ R69, R81, R74, !PT ;  /* 0x0000004a51457209 */ /* 0x000fe40007810000 */
[----:B------:R-:W-:Y:S02]  /*7f90*/  FSEL R79, R79, -INF , !P2 ;  /* 0xff8000004f4f7808 */ /* 0x000fe40005000000 */
[----:B------:R-:W-:Y:S01]  /*7fa0*/  FMNMX.FTZ R74, R78, R69, !PT ;  /* 0x000000454e4a7209 */ /* 0x000fe20007810000 */
[----:B------:R-:W-:Y:S03]  /*7fb0*/  MUFU.EX2 R32, R32 ;  /* 0x0000002000207308 */ /* 0x000fe60000000800 */
[----:B------:R-:W-:-:S05]  /*7fc0*/  FMNMX.FTZ R74, R79, R74, !PT ;  /* 0x0000004a4f4a7209 */ /* 0x000fca0007810000 */
[----:B------:R-:W0:Y:S01]  /*7fd0*/  SHFL.BFLY PT, R69, R74, 0x2, 0x1f ;  /* 0x0c401f004a457f89 */ /* 0x000e2200000e0000 */
[----:B------:R-:W-:Y:S08]  /*7fe0*/  MUFU.EX2 R33, R33 ;  /* 0x0000002100217308 */ /* 0x000ff00000000800 */
[----:B------:R-:W-:Y:S08]  /*7ff0*/  MUFU.EX2 R36, R36 ;  /* 0x0000002400247308 */ /* 0x000ff00000000800 */
[----:B------:R-:W-:Y:S01]  /*8000*/  MUFU.EX2 R37, R37 ;  /* 0x0000002500257308 */ /* 0x000fe20000000800 */
[----:B0-----:R-:W-:Y:S01]  /*8010*/  FMNMX.FTZ R73, R74, R69, !PT ;  /* 0x000000454a497209 */ /* 0x001fe20007810000 */
[--C-:B------:R-:W-:Y:S01]  /*8020*/  FFMA.FTZ R69, R70, UR34, -R9.reuse ;  /* 0x0000002246457c23 */ /* 0x100fe20008010809 */
[----:B------:R-:W-:Y:S01]  /*8030*/  FFMA.FTZ R70, R77, UR34, -R9 ;  /* 0x000000224d467c23 */ /* 0x000fe20008010809 */
[----:B------:R-:W-:-:S04]  /*8040*/  FSEL R77, R10, RZ, P6 ;  /* 0x000000ff0a4d7208 */ /* 0x000fc80003000000 */
[----:B------:R-:W-:Y:S01]  /*8050*/  MUFU.EX2 R40, R40 ;  /* 0x0000002800287308 */ /* 0x000fe20000000800 */
[----:B------:R-:W0:Y:S01]  /*8060*/  SHFL.BFLY PT, R74, R73, 0x1, 0x1f ;  /* 0x0c201f00494a7f89 */ /* 0x000e2200000e0000 */
[----:B------:R-:W-:-:S06]  /*8070*/  FADD.FTZ R77, -R77, R4 ;  /* 0x000000044d4d7221 */ /* 0x000fcc0000010100 */
[----:B------:R-:W-:Y:S08]  /*8080*/  MUFU.EX2 R41, R41 ;  /* 0x0000002900297308 */ /* 0x000ff00000000800 */
[----:B------:R-:W-:Y:S08]  /*8090*/  MUFU.EX2 R44, R44 ;  /* 0x0000002c002c7308 */ /* 0x000ff00000000800 */
[----:B------:R-:W-:Y:S01]  /*80a0*/  MUFU.EX2 R45, R45 ;  /* 0x0000002d002d7308 */ /* 0x000fe20000000800 */
[----:B0-----:R-:W-:Y:S01]  /*80b0*/  FMNMX.FTZ R9, R73, R74, !PT ;  /* 0x0000004a49097209 */ /* 0x001fe20007810000 */
[----:B------:R-:W-:-:S03]  /*80c0*/  FMUL.FTZ R74, R77, UR34 ;  /* 0x000000224d4a7c20 */ /* 0x000fc60008410000 */
[C---:B------:R-:W-:Y:S01]  /*80d0*/  FSETP.NEU.FTZ.AND P2, PT, R9.reuse, -INF , PT ;  /* 0xff8000000900780b */ /* 0x040fe20003f5d000 */
[----:B------:R-:W-:Y:S02]  /*80e0*/  FMUL.FTZ R76, R9, UR34 ;  /* 0x00000022094c7c20 */ /* 0x000fe40008410000 */
[----:B------:R-:W-:Y:S03]  /*80f0*/  MUFU.EX2 R73, R82 ;  /* 0x0000005200497308 */ /* 0x000fe60000000800 */
[----:B------:R-:W-:-:S05]  /*8100*/  FSEL R76, R76, RZ, P2 ;  /* 0x000000ff4c4c7208 */ /* 0x000fca0001000000 */
[--C-:B------:R-:W-:Y:S01]  /*8110*/  FFMA.FTZ R83, R35, UR34, -R76.reuse ;  /* 0x0000002223537c23 */ /* 0x100fe2000801084c */
[--C-:B------:R-:W-:Y:S01]  /*8120*/  FFMA.FTZ R4, R12, UR34, -R76.reuse ;  /* 0x000000220c047c23 */ /* 0x100fe2000801084c */
[----:B------:R-:W-:Y:S01]  /*8130*/  FSEL R35, R9, RZ, P2 ;  /* 0x000000ff09237208 */ /* 0x000fe20001000000 */
[----:B------:R-:W0:Y:S01]  /*8140*/  MUFU.EX2 R74, R74 ;  /* 0x0000004a004a7308 */ /* 0x000e220000000800 */
[--C-:B------:R-:W-:Y:S01]  /*8150*/  FFMA.FTZ R7, R7, UR34, -R76.reuse ;  /* 0x0000002207077c23 */ /* 0x100fe2000801084c */
[--C-:B------:R-:W-:Y:S01]  /*8160*/  FFMA.FTZ R77, R11, UR34, -R76.reuse ;  /* 0x000000220b4d7c23 */ /* 0x100fe2000801084c */
[--C-:B------:R-:W-:Y:S01]  /*8170*/  FFMA.FTZ R12, R20, UR34, -R76.reuse ;  /* 0x00000022140c7c23 */ /* 0x100fe2000801084c */
        /* <DEDUP_REMOVED lines=8> */
[----:B------:R-:W-:Y:S01]  /*8200*/  FFMA.FTZ R11, R38, UR34, -R76 ;  /* 0x00000022260b7c23 */ /* 0x000fe2000801084c */
[----:B------:R-:W-:-:S02]  /*8210*/  IMAD.U32 R38, RZ, RZ, UR45 ;  /* 0x0000002dff267e24 */ /* 0x000fc4000f8e00ff */
[--C-:B------:R-:W-:Y:S01]  /*8220*/  FFMA.FTZ R31, R31, UR34, -R76.reuse ;  /* 0x000000221f1f7c23 */ /* 0x100fe2000801084c */
[----:B------:R-:W-:Y:S01]  /*8230*/  FFMA.FTZ R53, R53, UR34, -R76 ;  /* 0x0000002235357c23 */ /* 0x000fe2000801084c */
[----:B------:R-:W-:Y:S01]  /*8240*/  MUFU.EX2 R7, R7 ;  /* 0x0000000700077308 */ /* 0x000fe20000000800 */
[----:B-1----:R-:W-:Y:S01]  /*8250*/  FADD.FTZ R4, -R35, R8 ;  /* 0x0000000823047221 */ /* 0x002fe20000010100 */
[----:B0-----:R-:W-:Y:S01]  /*8260*/  FFMA.FTZ R49, R74, R3, R5 ;  /* 0x000000034a317223 */ /* 0x001fe20000010005 */
[----:B------:R-:W-:Y:S01]  /*8270*/  @!P1 LEA R38, R38, UR42, 0x3 ;  /* 0x0000002a26269c11 */ /* 0x000fe2000f8e18ff */
[--C-:B------:R-:W-:Y:S01]  /*8280*/  FFMA.FTZ R34, R34, UR34, -R76.reuse ;  /* 0x0000002222227c23 */ /* 0x100fe2000801084c */
[----:B------:R-:W-:Y:S01]  /*8290*/  FMUL.FTZ R4, R4, UR34 ;  /* 0x0000002204047c20 */ /* 0x000fe20008410000 */
[--C-:B------:R-:W-:Y:S01]  /*82a0*/  FFMA.FTZ R13, R39, UR34, -R76.reuse ;  /* 0x00000022270d7c23 */ /* 0x100fe2000801084c */
[----:B------:R-:W-:Y:S01]  /*82b0*/  FFMA.FTZ R3, R52, UR34, -R76 ;  /* 0x0000002234037c23 */ /* 0x000fe2000801084c */
[----:B------:R-:W-:Y:S01]  /*82c0*/  MUFU.EX2 R77, R77 ;  /* 0x0000004d004d7308 */ /* 0x000fe20000000800 */
[----:B------:R-:W-:-:S02]  /*82d0*/  @!P1 VIADD R38, R38, 0x2d860 ;  /* 0x0002d86026269836 */ /* 0x000fc40000000000 */
[--C-:B------:R-:W-:Y:S01]  /*82e0*/  FFMA.FTZ R39, R42, UR34, -R76.reuse ;  /* 0x000000222a277c23 */ /* 0x100fe2000801084c */
[--C-:B------:R-:W-:Y:S01]  /*82f0*/  FFMA.FTZ R42, R48, UR34, -R76.reuse ;  /* 0x00000022302a7c23 */ /* 0x100fe2000801084c */
[--C-:B------:R-:W-:Y:S01]  /*8300*/  FFMA.FTZ R57, R57, UR34, -R76.reuse ;  /* 0x0000002239397c23 */ /* 0x100fe2000801084c */
[----:B------:R-:W-:Y:S01]  /*8310*/  FFMA.FTZ R48, R61, UR34, -R76 ;  /* 0x000000223d307c23 */ /* 0x000fe2000801084c */
[----:B------:R-:W-:Y:S01]  /*8320*/  @!P1 PRMT R38, RZ, 0x654, R38 ;  /* 0x00000654ff269816 */ /* 0x000fe20000000026 */
[--C-:B------:R-:W-:Y:S01]  /*8330*/  FFMA.FTZ R64, R64, UR34, -R76.reuse ;  /* 0x0000002240407c23 */ /* 0x100fe2000801084c */
[----:B------:R0:W1:Y:S01]  /*8340*/  MUFU.EX2 R8, R4 ;  /* 0x0000000400087308 */ /* 0x0000620000000800 */
[--C-:B------:R-:W-:Y:S01]  /*8350*/  FFMA.FTZ R68, R68, UR34, -R76.reuse ;  /* 0x0000002244447c23 */ /* 0x100fe2000801084c */
[----:B------:R2:W-:Y:S01]  /*8360*/  @!P1 SYNCS.ARRIVE.TRANS64.RED.A1T0 RZ, [R38+URZ], RZ ;  /* 0x000000ff26ff99a7 */ /* 0x0005e2000810043f */
[--C-:B------:R-:W-:Y:S01]  /*8370*/  FFMA.FTZ R75, R75, UR34, -R76.reuse ;  /* 0x000000224b4b7c23 */ /* 0x100fe2000801084c */
[--C-:B------:R-:W-:Y:S01]  /*8380*/  FFMA.FTZ R80, R80, UR34, -R76.reuse ;  /* 0x0000002250507c23 */ /* 0x100fe2000801084c */
[--C-:B------:R-:W-:Y:S01]  /*8390*/  FFMA.FTZ R81, R81, UR34, -R76.reuse ;  /* 0x0000002251517c23 */ /* 0x100fe2000801084c */
[----:B------:R-:W-:Y:S01]  /*83a0*/  FFMA.FTZ R78, R78, UR34, -R76 ;  /* 0x000000224e4e7c23 */ /* 0x000fe2000801084c */
[----:B------:R-:W-:Y:S01]  /*83b0*/  ISETP.GT.AND P2, PT, R0, UR56, PT ;  /* 0x0000003800007c0c */ /* 0x000fe2000bf44270 */
[----:B------:R-:W3:Y:S01]  /*83c0*/  MUFU.EX2 R84, R84 ;  /* 0x0000005400547308 */ /* 0x000ee20000000800 */
[----:B0-----:R-:W-:Y:S01]  /*83d0*/  FADD.FTZ R4, R6, R49 ;  /* 0x0000003106047221 */ /* 0x001fe20000010000 */
[----:B------:R-:W-:Y:S01]  /*83e0*/  UMOV UR45, UR55 ;  /* 0x00000037002d7c82 */ /* 0x000fe20008000000 */
[-C--:B------:R-:W-:Y:S01]  /*83f0*/  FMUL.FTZ R88, R88, R74.reuse ;  /* 0x0000004a58587220 */ /* 0x080fe20000410000 */
[-C--:B------:R-:W-:Y:S01]  /*8400*/  FMUL.FTZ R89, R89, R74.reuse ;  /* 0x0000004a59597220 */ /* 0x080fe20000410000 */
[-C--:B------:R-:W-:Y:S01]  /*8410*/  FMUL.FTZ R92, R92, R74.reuse ;  /* 0x0000004a5c5c7220 */ /* 0x080fe20000410000 */
[-C--:B------:R-:W-:Y:S01]  /*8420*/  FMUL.FTZ R93, R93, R74.reuse ;  /* 0x0000004a5d5d7220 */ /* 0x080fe20000410000 */
[----:B------:R-:W-:Y:S01]  /*8430*/  FMUL.FTZ R96, R96, R74 ;  /* 0x0000004a60607220 */ /* 0x000fe20000410000 */
[----:B------:R-:W0:Y:S01]  /*8440*/  MUFU.EX2 R12, R12 ;  /* 0x0000000c000c7308 */ /* 0x000e220000000800 */
[----:B-1----:R-:W-:Y:S01]  /*8450*/  FFMA.FTZ R2, R8, R2, R7 ;  /* 0x0000000208027223 */ /* 0x002fe20000010007 */
[-C--:B------:R-:W-:Y:S01]  /*8460*/  FMUL.FTZ R90, R90, R8.reuse ;  /* 0x000000085a5a7220 */ /* 0x080fe20000410000 */
[-C--:B------:R-:W-:Y:S01]  /*8470*/  FMUL.FTZ R91, R91, R8.reuse ;  /* 0x000000085b5b7220 */ /* 0x080fe20000410000 */
[-C--:B------:R-:W-:Y:S01]  /*8480*/  FMUL.FTZ R94, R94, R8.reuse ;  /* 0x000000085e5e7220 */ /* 0x080fe20000410000 */
[-C--:B------:R-:W-:Y:S01]  /*8490*/  FMUL.FTZ R95, R95, R8.reuse ;  /* 0x000000085f5f7220 */ /* 0x080fe20000410000 */
[-C--:B------:R-:W-:Y:S01]  /*84a0*/  FMUL.FTZ R98, R98, R8.reuse ;  /* 0x0000000862627220 */ /* 0x080fe20000410000 */
[-C--:B------:R-:W-:Y:S01]  /*84b0*/  FMUL.FTZ R99, R99, R8.reuse ;  /* 0x0000000863637220 */ /* 0x080fe20000410000 */
[----:B------:R1:W-:Y:S01]  /*84c0*/  MUFU.EX2 R35, R30 ;  /* 0x0000001e00237308 */ /* 0x0003e20000000800 */
[-C--:B------:R-:W-:Y:S01]  /*84d0*/  FMUL.FTZ R102, R102, R8.reuse ;  /* 0x0000000866667220 */ /* 0x080fe20000410000 */
[-C--:B------:R-:W-:Y:S01]  /*84e0*/  FMUL.FTZ R103, R103, R8.reuse ;  /* 0x0000000867677220 */ /* 0x080fe20000410000 */
[-C--:B------:R-:W-:Y:S01]  /*84f0*/  FMUL.FTZ R106, R106, R8.reuse ;  /* 0x000000086a6a7220 */ /* 0x080fe20000410000 */
[-C--:B------:R-:W-:Y:S01]  /*8500*/  FMUL.FTZ R107, R107, R8.reuse ;  /* 0x000000086b6b7220 */ /* 0x080fe20000410000 */
[-C--:B------:R-:W-:Y:S01]  /*8510*/  FMUL.FTZ R110, R110, R8.reuse ;  /* 0x000000086e6e7220 */ /* 0x080fe20000410000 */
[-C--:B------:R-:W-:Y:S01]  /*8520*/  FMUL.FTZ R111, R111, R8.reuse ;  /* 0x000000086f6f7220 */ /* 0x080fe20000410000 */
[----:B------:R-:W-:Y:S01]  /*8530*/  FMUL.FTZ R114, R114, R8 ;  /* 0x0000000872727220 */ /* 0x000fe20000410000 */
[----:B------:R-:W4:Y:S01]  /*8540*/  MUFU.EX2 R20, R20 ;  /* 0x0000001400147308 */ /* 0x000f220000000800 */
[----:B-1----:R-:W-:Y:S01]  /*8550*/  FADD.FTZ R30, R27, R4 ;  /* 0x000000041b1e7221 */ /* 0x002fe20000010000 */
[----:B------:R-:W-:Y:S01]  /*8560*/  F2FP.F16.F32.PACK_AB R4, R6, R5 ;  /* 0x000000050604723e */ /* 0x000fe200000000ff */
[----:B------:R-:W-:Y:S01]  /*8570*/  FADD.FTZ R5, R77, R2 ;  /* 0x000000024d057221 */ /* 0x000fe20000010000 */
[C---:B------:R-:W-:Y:S01]  /*8580*/  F2FP.F16.F32.PACK_AB R6, R47.reuse, R27 ;  /* 0x0000001b2f06723e */ /* 0x040fe200000000ff */
[----:B------:R-:W-:Y:S01]  /*8590*/  FADD.FTZ R49, R47, R30 ;  /* 0x0000001e2f317221 */ /* 0x000fe20000010000 */
[----:B------:R-:W-:Y:S01]  /*85a0*/  FFMA.FTZ R2, R56, UR34, -R76 ;  /* 0x0000002238027c23 */ /* 0x000fe2000801084c */
[----:B------:R-:W-:Y:S01]  /*85b0*/  FADD.FTZ R27, R82, R5 ;  /* 0x00000005521b7221 */ /* 0x000fe20000010000 */
[----:B------:R-:W1:Y:S01]  /*85c0*/  MUFU.EX2 R21, R21 ;  /* 0x0000001500157308 */ /* 0x000e620000000800 */
[----:B------:R-:W-:Y:S01]  /*85d0*/  FADD.FTZ R30, R14, R49 ;  /* 0x000000310e1e7221 */ /* 0x000fe20000010000 */
[----:B------:R-:W-:Y:S01]  /*85e0*/  F2FP.F16.F32.PACK_AB R5, R77, R7 ;  /* 0x000000074d05723e */ /* 0x000fe200000000ff */
[C---:B---3--:R-:W-:Y:S01]  /*85f0*/  FADD.FTZ R27, R84.reuse, R27 ;  /* 0x0000001b541b7221 */ /* 0x048fe20000010000 */
[----:B------:R-:W-:Y:S01]  /*8600*/  F2FP.F16.F32.PACK_AB R7, R84, R82 ;  /* 0x000000525407723e */ /* 0x000fe200000000ff */
[----:B------:R-:W-:Y:S01]  /*8610*/  FADD.FTZ R77, R15, R30 ;  /* 0x0000001e0f4d7221 */ /* 0x000fe20000010000 */
[-C--:B------:R-:W-:Y:S01]  /*8620*/  FMUL.FTZ R115, R115, R8.reuse ;  /* 0x0000000873737220 */ /* 0x080fe20000410000 */
[----:B0-----:R-:W-:Y:S01]  /*8630*/  FADD.FTZ R49, R12, R27 ;  /* 0x0000001b0c317221 */ /* 0x001fe20000010000 */
[----:B------:R-:W0:Y:S01]  /*8640*/  MUFU.EX2 R26, R26 ;  /* 0x0000001a001a7308 */ /* 0x000e220000000800 */
[----:B--2---:R-:W-:Y:S01]  /*8650*/  FADD.FTZ R38, R24, R77 ;  /* 0x0000004d18267221 */ /* 0x004fe20000010000 */
[----:B------:R2:W-:Y:S01]  /*8660*/  STSM.16.M88.4 [R17+0x21800], R4 ;  /* 0x0218000411007844 */ /* 0x0005e20000000200 */
[----:B----4-:R-:W-:Y:S01]  /*8670*/  FADD.FTZ R30, R20, R49 ;  /* 0x00000031141e7221 */ /* 0x010fe20000010000 */
[----:B------:R-:W-:Y:S01]  /*8680*/  FFMA.FTZ R27, R60, UR34, -R76 ;  /* 0x000000223c1b7c23 */ /* 0x000fe2000801084c */
[-C--:B------:R-:W-:Y:S01]  /*8690*/  FMUL.FTZ R118, R118, R8.reuse ;  /* 0x0000000876767220 */ /* 0x080fe20000410000 */
[-C--:B------:R-:W-:Y:S01]  /*86a0*/  FMUL.FTZ R119, R119, R8.reuse ;  /* 0x0000000877777220 */ /* 0x080fe20000410000 */
[-C--:B------:R-:W-:Y:S01]  /*86b0*/  FMUL.FTZ R122, R122, R8.reuse ;  /* 0x000000087a7a7220 */ /* 0x080fe20000410000 */
[----:B------:R-:W3:Y:S01]  /*86c0*/  MUFU.EX2 R46, R46 ;  /* 0x0000002e002e7308 */ /* 0x000ee20000000800 */
[----:B-1----:R-:W-:Y:S01]  /*86d0*/  FADD.FTZ R49, R21, R30 ;  /* 0x0000001e15317221 */ /* 0x002fe20000010000 */
[-C--:B------:R-:W-:Y:S01]  /*86e0*/  FMUL.FTZ R123, R123, R8.reuse ;  /* 0x000000087b7b7220 */ /* 0x080fe20000410000 */
[-C--:B------:R-:W-:Y:S01]  /*86f0*/  FMUL.FTZ R126, R126, R8.reuse ;  /* 0x000000087e7e7220 */ /* 0x080fe20000410000 */
[-C--:B------:R-:W-:Y:S01]  /*8700*/  FMUL.FTZ R127, R127, R8.reuse ;  /* 0x000000087f7f7220 */ /* 0x080fe20000410000 */
[-C--:B------:R-:W-:Y:S01]  /*8710*/  FMUL.FTZ R130, R130, R8.reuse ;  /* 0x0000000882827220 */ /* 0x080fe20000410000 */
[-C--:B------:R-:W-:Y:S01]  /*8720*/  FMUL.FTZ R131, R131, R8.reuse ;  /* 0x0000000883837220 */ /* 0x080fe20000410000 */
[----:B------:R-:W-:Y:S01]  /*8730*/  FMUL.FTZ R134, R134, R8 ;  /* 0x0000000886867220 */ /* 0x000fe20000410000 */
[----:B------:R-:W1:Y:S01]  /*8740*/  MUFU.EX2 R31, R31 ;  /* 0x0000001f001f7308 */ /* 0x000e620000000800 */
[C---:B0-----:R-:W-:Y:S01]  /*8750*/  FADD.FTZ R49, R26.reuse, R49 ;  /* 0x000000311a317221 */ /* 0x041fe20000010000 */
[----:B--2---:R-:W-:Y:S01]  /*8760*/  F2FP.F16.F32.PACK_AB R4, R15, R14 ;  /* 0x0000000e0f04723e */ /* 0x004fe200000000ff */
[----:B------:R-:W-:Y:S01]  /*8770*/  FMUL.FTZ R135, R135, R8 ;  /* 0x0000000887877220 */ /* 0x000fe20000410000 */
[----:B------:R-:W-:Y:S01]  /*8780*/  F2FP.F16.F32.PACK_AB R6, R25, R24 ;  /* 0x000000181906723e */ /* 0x000fe200000000ff */
[-C--:B------:R-:W-:Y:S01]  /*8790*/  FMUL.FTZ R97, R97, R74.reuse ;  /* 0x0000004a61617220 */ /* 0x080fe20000410000 */
[----:B------:R-:W-:Y:S01]  /*87a0*/  F2FP.F16.F32.PACK_AB R7, R26, R21 ;  /* 0x000000151a07723e */ /* 0x000fe200000000ff */
[----:B------:R-:W-:Y:S01]  /*87b0*/  FMUL.FTZ R100, R100, R74 ;  /* 0x0000004a64647220 */ /* 0x000fe20000410000 */
[----:B------:R0:W-:Y:S01]  /*87c0*/  MUFU.EX2 R47, R53 ;  /* 0x00000035002f7308 */ /* 0x0001e20000000800 */
[----:B------:R-:W-:Y:S01]  /*87d0*/  F2FP.F16.F32.PACK_AB R5, R20, R12 ;  /* 0x0000000c1405723e */ /* 0x000fe200000000ff */
[-C--:B------:R-:W-:Y:S01]  /*87e0*/  FMUL.FTZ R101, R101, R74.reuse ;  /* 0x0000004a65657220 */ /* 0x080fe20000410000 */
[-C--:B------:R-:W-:Y:S01]  /*87f0*/  FMUL.FTZ R104, R104, R74.reuse ;  /* 0x0000004a68687220 */ /* 0x080fe20000410000 */
[-C--:B------:R-:W-:Y:S01]  /*8800*/  FMUL.FTZ R105, R105, R74.reuse ;  /* 0x0000004a69697220 */ /* 0x080fe20000410000 */
[-C--:B------:R-:W-:Y:S01]  /*8810*/  FMUL.FTZ R108, R108, R74.reuse ;  /* 0x0000004a6c6c7220 */ /* 0x080fe20000410000 */
[----:B------:R2:W-:Y:S01]  /*8820*/  STSM.16.M88.4 [R23], R4 ;  /* 0x0000000417007844 */ /* 0x0005e20000000200 */
[-C--:B------:R-:W-:Y:S01]  /*8830*/  FMUL.FTZ R109, R109, R74.reuse ;  /* 0x0000004a6d6d7220 */ /* 0x080fe20000410000 */
[----:B------:R-:W4:Y:S01]  /*8840*/  MUFU.EX2 R34, R34 ;  /* 0x0000002200227308 */ /* 0x000f220000000800 */
[----:B0-----:R-:W-:Y:S01]  /*8850*/  FADD.FTZ R53, R25, R38 ;  /* 0x0000002619357221 */ /* 0x001fe20000010000 */
[--C-:B------:R-:W-:Y:S01]  /*8860*/  FFMA.FTZ R38, R65, UR34, -R76.reuse ;  /* 0x0000002241267c23 */ /* 0x100fe2000801084c */
[----:B------:R-:W-:Y:S01]  /*8870*/  FFMA.FTZ R76, R79, UR34, -R76 ;  /* 0x000000224f4c7c23 */ /* 0x000fe2000801084c */
[----:B------:R-:W-:Y:S01]  /*8880*/  FMUL.FTZ R112, R112, R74 ;  /* 0x0000004a70707220 */ /* 0x000fe20000410000 */
[----:B------:R-:W-:Y:S01]  /*8890*/  FADD.FTZ R30, R28, R53 ;  /* 0x000000351c1e7221 */ /* 0x000fe20000010000 */
[----:B------:R-:W-:Y:S01]  /*88a0*/  F2FP.F16.F32.PACK_AB R28, R29, R28 ;  /* 0x0000001c1d1c723e */ /* 0x000fe200000000ff */
[----:B------:R-:W-:Y:S01]  /*88b0*/  FMUL.FTZ R113, R113, R74 ;  /* 0x0000004a71717220 */ /* 0x000fe20000410000 */
[----:B------:R-:W0:Y:S01]  /*88c0*/  MUFU.EX2 R83, R83 ;  /* 0x0000005300537308 */ /* 0x000e220000000800 */
[----:B------:R-:W-:Y:S01]  /*88d0*/  FADD.FTZ R53, R29, R30 ;  /* 0x0000001e1d357221 */ /* 0x000fe20000010000 */
[----:B---3--:R-:W-:Y:S01]  /*88e0*/  FADD.FTZ R30, R46, R49 ;  /* 0x000000312e1e7221 */ /* 0x008fe20000010000 */
[C---:B-1----:R-:W-:Y:S01]  /*88f0*/  F2FP.F16.F32.PACK_AB R29, R31.reuse, R46 ;  /* 0x0000002e1f1d723e */ /* 0x042fe200000000ff */
[-C--:B------:R-:W-:Y:S01]  /*8900*/  FMUL.FTZ R116, R116, R74.reuse ;  /* 0x0000004a74747220 */ /* 0x080fe20000410000 */
[----:B------:R-:W-:Y:S01]  /*8910*/  FADD.FTZ R52, R32, R53 ;  /* 0x0000003520347221 */ /* 0x000fe20000010000 */
[----:B------:R-:W-:Y:S01]  /*8920*/  FADD.FTZ R49, R31, R30 ;  /* 0x0000001e1f317221 */ /* 0x000fe20000010000 */
[-C--:B------:R-:W-:Y:S01]  /*8930*/  FMUL.FTZ R117, R117, R74.reuse ;  /* 0x0000004a75757220 */ /* 0x080fe20000410000 */
[----:B------:R-:W1:Y:S01]  /*8940*/  MUFU.EX2 R11, R11 ;  /* 0x0000000b000b7308 */ /* 0x000e620000000800 */
[----:B------:R-:W-:Y:S01]  /*8950*/  FADD.FTZ R53, R33, R52 ;  /* 0x0000003421357221 */ /* 0x000fe20000010000 */
[----:B----4-:R-:W-:Y:S01]  /*8960*/  FADD.FTZ R30, R34, R49 ;  /* 0x00000031221e7221 */ /* 0x010fe20000010000 */
[-C--:B------:R-:W-:Y:S01]  /*8970*/  FMUL.FTZ R120, R120, R74.reuse ;  /* 0x0000004a78787220 */ /* 0x080fe20000410000 */
[----:B------:R-:W-:Y:S01]  /*8980*/  FMUL.FTZ R121, R121, R74 ;  /* 0x0000004a79797220 */ /* 0x000fe20000410000 */
[----:B------:R-:W-:Y:S01]  /*8990*/  FADD.FTZ R52, R36, R53 ;  /* 0x0000003524347221 */ /* 0x000fe20000010000 */
[----:B------:R-:W-:Y:S01]  /*89a0*/  F2FP.F16.F32.PACK_AB R36, R37, R36 ;  /* 0x000000242524723e */ /* 0x000fe200000000ff */
[----:B------:R-:W-:Y:S01]  /*89b0*/  FMUL.FTZ R124, R124, R74 ;  /* 0x0000004a7c7c7220 */ /* 0x000fe20000410000 */
[----:B------:R-:W3:Y:S01]  /*89c0*/  MUFU.EX2 R13, R13 ;  /* 0x0000000d000d7308 */ /* 0x000ee20000000800 */
[----:B0-----:R-:W-:Y:S01]  /*89d0*/  FADD.FTZ R30, R83, R30 ;  /* 0x0000001e531e7221 */ /* 0x001fe20000010000 */
[----:B------:R-:W-:Y:S01]  /*89e0*/  FADD.FTZ R49, R37, R52 ;  /* 0x0000003425317221 */ /* 0x000fe20000010000 */
[----:B------:R-:W-:Y:S01]  /*89f0*/  F2FP.F16.F32.PACK_AB R31, R83, R34 ;  /* 0x00000022531f723e */ /* 0x000fe200000000ff */
[-C--:B------:R-:W-:Y:S01]  /*8a00*/  FMUL.FTZ R125, R125, R74.reuse ;  /* 0x0000004a7d7d7220 */ /* 0x080fe20000410000 */
[-C--:B------:R-:W-:Y:S01]  /*8a10*/  FMUL.FTZ R128, R128, R74.reuse ;  /* 0x0000004a80807220 */ /* 0x080fe20000410000 */
[----:B------:R-:W-:Y:S01]  /*8a20*/  FADD.FTZ R14, R40, R49 ;  /* 0x00000031280e7221 */ /* 0x000fe20000010000 */
[-C--:B------:R-:W-:Y:S01]  /*8a30*/  FMUL.FTZ R129, R129, R74.reuse ;  /* 0x0000004a81817220 */ /* 0x080fe20000410000 */
[----:B------:R-:W0:Y:S01]  /*8a40*/  MUFU.EX2 R39, R39 ;  /* 0x0000002700277308 */ /* 0x000e220000000800 */
[----:B-1----:R-:W-:Y:S01]  /*8a50*/  FADD.FTZ R30, R11, R30 ;  /* 0x0000001e0b1e7221 */ /* 0x002fe20000010000 */
[----:B------:R-:W-:Y:S01]  /*8a60*/  FADD.FTZ R15, R41, R14 ;  /* 0x0000000e290f7221 */ /* 0x000fe20000010000 */
[-C--:B------:R-:W-:Y:S01]  /*8a70*/  FMUL.FTZ R132, R132, R74.reuse ;  /* 0x0000004a84847220 */ /* 0x080fe20000410000 */
[----:B------:R-:W-:Y:S01]  /*8a80*/  FMUL.FTZ R133, R133, R74 ;  /* 0x0000004a85857220 */ /* 0x000fe20000410000 */
[----:B------:R-:W-:-:S02]  /*8a90*/  VIADD R0, R0, 0xffffffff ;  /* 0xffffffff00007836 */ /* 0x000fc40000000000 */
[----:B------:R-:W-:Y:S01]  /*8aa0*/  IMAD.MOV.U32 R8, RZ, RZ, R9 ;  /* 0x000000ffff087224 */ /* 0x000fe200078e0009 */
[----:B------:R-:W1:Y:S01]  /*8ab0*/  MUFU.EX2 R42, R42 ;  /* 0x0000002a002a7308 */ /* 0x000e620000000800 */
[----:B---3--:R-:W-:Y:S01]  /*8ac0*/  FADD.FTZ R24, R13, R30 ;  /* 0x0000001e0d187221 */ /* 0x008fe20000010000 */
[----:B------:R-:W-:Y:S01]  /*8ad0*/  F2FP.F16.F32.PACK_AB R30, R33, R32 ;  /* 0x00000020211e723e */ /* 0x000fe200000000ff */
[----:B------:R-:W-:Y:S01]  /*8ae0*/  FADD.FTZ R32, R44, R15 ;  /* 0x0000000f2c207221 */ /* 0x000fe20000010000 */
[----:B------:R-:W-:Y:S02]  /*8af0*/  F2FP.F16.F32.PACK_AB R37, R13, R11 ;  /* 0x0000000b0d25723e */ /* 0x000fe400000000ff */
[C---:B------:R-:W-:Y:S01]  /*8b00*/  F2FP.F16.F32.PACK_AB R44, R45.reuse, R44 ;  /* 0x0000002c2d2c723e */ /* 0x040fe200000000ff */
[----:B------:R-:W-:Y:S01]  /*8b10*/  FADD.FTZ R21, R45, R32 ;  /* 0x000000202d157221 */ /* 0x000fe20000010000 */
[----:B------:R-:W3:Y:S01]  /*8b20*/  MUFU.EX2 R50, R50 ;  /* 0x0000003200327308 */ /* 0x000ee20000000800 */
[----:B0-----:R-:W-:Y:S01]  /*8b30*/  FADD.FTZ R24, R39, R24 ;  /* 0x0000001827187221 */ /* 0x001fe20000010000 */
[C---:B------:R-:W-:Y:S01]  /*8b40*/  F2FP.F16.F32.PACK_AB R39, R35.reuse, R39 ;  /* 0x000000272327723e */ /* 0x040fe200000000ff */
[----:B------:R-:W-:Y:S02]  /*8b50*/  STSM.16.M88.4 [R22], R28 ;  /* 0x0000001c16007844 */ /* 0x000fe40000000200 */
[----:B------:R-:W-:-:S03]  /*8b60*/  FADD.FTZ R15, R35, R24 ;  /* 0x00000018230f7221 */ /* 0x000fc60000010000 */
[----:B------:R-:W0:Y:S01]  /*8b70*/  MUFU.EX2 R43, R43 ;  /* 0x0000002b002b7308 */ /* 0x000e220000000800 */
[----:B-1----:R-:W-:-:S07]  /*8b80*/  FADD.FTZ R12, R42, R15 ;  /* 0x0000000f2a0c7221 */ /* 0x002fce0000010000 */
[----:B------:R-:W1:Y:S01]  /*8b90*/  MUFU.EX2 R51, R51 ;  /* 0x0000003300337308 */ /* 0x000e620000000800 */
[----:B---3--:R-:W-:-:S07]  /*8ba0*/  FADD.FTZ R20, R50, R21 ;  /* 0x0000001532147221 */ /* 0x008fce0000010000 */
[----:B------:R-:W3:Y:S01]  /*8bb0*/  MUFU.EX2 R3, R3 ;  /* 0x0000000300037308 */ /* 0x000ee20000000800 */
[C---:B0-----:R-:W-:Y:S01]  /*8bc0*/  FADD.FTZ R12, R43.reuse, R12 ;  /* 0x0000000c2b0c7221 */ /* 0x041fe20000010000 */
[----:B------:R-:W-:-:S06]  /*8bd0*/  F2FP.F16.F32.PACK_AB R45, R43, R42 ;  /* 0x0000002a2b2d723e */ /* 0x000fcc00000000ff */
[----:B------:R-:W0:Y:S01]  /*8be0*/  MUFU.EX2 R54, R54 ;  /* 0x0000003600367308 */ /* 0x000e220000000800 */
[C---:B-1----:R-:W-:Y:S01]  /*8bf0*/  FADD.FTZ R15, R51.reuse, R20 ;  /* 0x00000014330f7221 */ /* 0x042fe20000010000 */
[----:B------:R-:W-:-:S06]  /*8c00*/  F2FP.F16.F32.PACK_AB R46, R51, R50 ;  /* 0x00000032332e723e */ /* 0x000fcc00000000ff */
[----:B------:R-:W1:Y:S01]  /*8c10*/  MUFU.EX2 R55, R55 ;  /* 0x0000003700377308 */ /* 0x000e620000000800 */
[----:B---3--:R-:W-:-:S07]  /*8c20*/  FADD.FTZ R12, R3, R12 ;  /* 0x0000000c030c7221 */ /* 0x008fce0000010000 */
[----:B------:R-:W2:Y:S01]  /*8c30*/  MUFU.EX2 R2, R2 ;  /* 0x0000000200027308 */ /* 0x000ea20000000800 */
[----:B0-----:R-:W-:Y:S01]  /*8c40*/  FADD.FTZ R20, R54, R15 ;  /* 0x0000000f36147221 */ /* 0x001fe20000010000 */
[C---:B------:R-:W-:Y:S01]  /*8c50*/  FADD.FTZ R15, R47.reuse, R12 ;  /* 0x0000000c2f0f7221 */ /* 0x040fe20000010000 */
[----:B------:R-:W-:-:S05]  /*8c60*/  F2FP.F16.F32.PACK_AB R47, R47, R3 ;  /* 0x000000032f2f723e */ /* 0x000fca00000000ff */
[----:B------:R-:W0:Y:S01]  /*8c70*/  MUFU.EX2 R58, R58 ;  /* 0x0000003a003a7308 */ /* 0x000e220000000800 */
[C---:B-1----:R-:W-:Y:S01]  /*8c80*/  FADD.FTZ R21, R55.reuse, R20 ;  /* 0x0000001437157221 */ /* 0x042fe20000010000 */
[----:B------:R-:W-:-:S06]  /*8c90*/  F2FP.F16.F32.PACK_AB R56, R55, R54 ;  /* 0x000000363738723e */ /* 0x000fcc00000000ff */
[----:B------:R-:W1:Y:S01]  /*8ca0*/  MUFU.EX2 R57, R57 ;  /* 0x0000003900397308 */ /* 0x000e620000000800 */
[----:B--2---:R-:W-:-:S07]  /*8cb0*/  FADD.FTZ R4, R2, R15 ;  /* 0x0000000f02047221 */ /* 0x004fce0000010000 */
[----:B------:R-:W2:Y:S01]  /*8cc0*/  MUFU.EX2 R59, R59 ;  /* 0x0000003b003b7308 */ /* 0x000ea20000000800 */
[----:B0-----:R-:W-:-:S07]  /*8cd0*/  FADD.FTZ R6, R58, R21 ;  /* 0x000000153a067221 */ /* 0x001fce0000010000 */
[----:B------:R-:W0:Y:S01]  /*8ce0*/  MUFU.EX2 R27, R27 ;  /* 0x0000001b001b7308 */ /* 0x000e220000000800 */
[C---:B-1----:R-:W-:Y:S01]  /*8cf0*/  FADD.FTZ R4, R57.reuse, R4 ;  /* 0x0000000439047221 */ /* 0x042fe20000010000 */
[----:B------:R-:W-:-:S06]  /*8d00*/  F2FP.F16.F32.PACK_AB R57, R57, R2 ;  /* 0x000000023939723e */ /* 0x000fcc00000000ff */
[----:B------:R-:W1:Y:S01]  /*8d10*/  MUFU.EX2 R62, R62 ;  /* 0x0000003e003e7308 */ /* 0x000e620000000800 */
[C---:B--2---:R-:W-:Y:S01]  /*8d20*/  FADD.FTZ R7, R59.reuse, R6 ;  /* 0x000000063b077221 */ /* 0x044fe20000010000 */
[----:B------:R-:W-:-:S06]  /*8d30*/  F2FP.F16.F32.PACK_AB R58, R59, R58 ;  /* 0x0000003a3b3a723e */ /* 0x000fcc00000000ff */
[----:B------:R-:W2:Y:S01]  /*8d40*/  MUFU.EX2 R48, R48 ;  /* 0x0000003000307308 */ /* 0x000ea20000000800 */
[----:B0-----:R-:W-:-:S07]  /*8d50*/  FADD.FTZ R5, R27, R4 ;  /* 0x000000041b057221 */ /* 0x001fce0000010000 */
[----:B------:R-:W0:Y:S01]  /*8d60*/  MUFU.EX2 R63, R63 ;  /* 0x0000003f003f7308 */ /* 0x000e220000000800 */
[----:B-1----:R-:W-:-:S07]  /*8d70*/  FADD.FTZ R6, R62, R7 ;  /* 0x000000073e067221 */ /* 0x002fce0000010000 */
[----:B------:R1:W3:Y:S01]  /*8d80*/  MUFU.EX2 R65, R64 ;  /* 0x0000004000417308 */ /* 0x0002e20000000800 */
[C---:B--2---:R-:W-:Y:S01]  /*8d90*/  FADD.FTZ R4, R48.reuse, R5 ;  /* 0x0000000530047221 */ /* 0x044fe20000010000 */
[----:B------:R-:W-:-:S06]  /*8da0*/  F2FP.F16.F32.PACK_AB R59, R48, R27 ;  /* 0x0000001b303b723e */ /* 0x000fcc00000000ff */
[----:B------:R-:W2:Y:S01]  /*8db0*/  MUFU.EX2 R66, R66 ;  /* 0x0000004200427308 */ /* 0x000ea20000000800 */
[C---:B0-----:R-:W-:Y:S01]  /*8dc0*/  FADD.FTZ R5, R63.reuse, R6 ;  /* 0x000000063f057221 */ /* 0x041fe20000010000 */
[----:B-1----:R-:W-:-:S06]  /*8dd0*/  F2FP.F16.F32.PACK_AB R64, R63, R62 ;  /* 0x0000003e3f40723e */ /* 0x002fcc00000000ff */
[----:B------:R-:W0:Y:S01]  /*8de0*/  MUFU.EX2 R67, R67 ;  /* 0x0000004300437308 */ /* 0x000e220000000800 */
[----:B---3--:R-:W-:-:S07]  /*8df0*/  FADD.FTZ R3, R65, R4 ;  /* 0x0000000441037221 */ /* 0x008fce0000010000 */
[----:B------:R1:W3:Y:S01]  /*8e00*/  MUFU.EX2 R14, R38 ;  /* 0x00000026000e7308 */ /* 0x0002e20000000800 */
[----:B--2---:R-:W-:-:S07]  /*8e10*/  FADD.FTZ R4, R66, R5 ;  /* 0x0000000542047221 */ /* 0x004fce0000010000 */
[----:B------:R-:W2:Y:S01]  /*8e20*/  MUFU.EX2 R69, R69 ;  /* 0x0000004500457308 */ /* 0x000ea20000000800 */
[----:B0-----:R-:W-:Y:S01]  /*8e30*/  FADD.FTZ R6, R67, R4 ;  /* 0x0000000443067221 */ /* 0x001fe20000010000 */
[----:B-1----:R-:W-:Y:S02]  /*8e40*/  F2FP.F16.F32.PACK_AB R38, R41, R40 ;  /* 0x000000282926723e */ /* 0x002fe400000000ff */
[----:B------:R-:W-:-:S03]  /*8e50*/  F2FP.F16.F32.PACK_AB R66, R67, R66 ;  /* 0x000000424342723e */ /* 0x000fc600000000ff */
[----:B------:R-:W-:Y:S01]  /*8e60*/  STSM.16.M88.4 [R18], R36 ;  /* 0x0000002412007844 */ /* 0x000fe20000000200 */
[----:B------:R-:W0:Y:S01]  /*8e70*/  MUFU.EX2 R68, R68 ;  /* 0x0000004400447308 */ /* 0x000e220000000800 */
[C---:B---3--:R-:W-:Y:S01]  /*8e80*/  FADD.FTZ R3, R14.reuse, R3 ;  /* 0x000000030e037221 */ /* 0x048fe20000010000 */
[----:B------:R-:W-:Y:S01]  /*8e90*/  F2FP.F16.F32.PACK_AB R65, R14, R65 ;  /* 0x000000410e41723e */ /* 0x000fe200000000ff */
[----:B------:R-:W-:Y:S04]  /*8ea0*/  STSM.16.M88.4 [R17+0x27800], R44 ;  /* 0x0278002c11007844 */ /* 0x000fe80000000200 */
[----:B------:R-:W-:Y:S01]  /*8eb0*/  STSM.16.M88.4 [R136], R56 ;  /* 0x0000003888007844 */ /* 0x000fe20000000200 */
[----:B------:R-:W1:Y:S01]  /*8ec0*/  MUFU.EX2 R72, R72 ;  /* 0x0000004800487308 */ /* 0x000e620000000800 */
[----:B--2---:R-:W-:-:S07]  /*8ed0*/  FADD.FTZ R5, R69, R6 ;  /* 0x0000000645057221 */ /* 0x004fce0000010000 */
[----:B------:R-:W2:Y:S01]  /*8ee0*/  MUFU.EX2 R75, R75 ;  /* 0x0000004b004b7308 */ /* 0x000ea20000000800 */
[----:B0-----:R-:W-:-:S07]  /*8ef0*/  FADD.FTZ R4, R68, R3 ;  /* 0x0000000344047221 */ /* 0x001fce0000010000 */
[----:B------:R-:W0:Y:S01]  /*8f00*/  MUFU.EX2 R70, R70 ;  /* 0x0000004600467308 */ /* 0x000e220000000800 */
[----:B-1----:R-:W-:-:S07]  /*8f10*/  FADD.FTZ R11, R72, R5 ;  /* 0x00000005480b7221 */ /* 0x002fce0000010000 */
[----:B------:R-:W1:Y:S01]  /*8f20*/  MUFU.EX2 R80, R80 ;  /* 0x0000005000507308 */ /* 0x000e620000000800 */
[C---:B--2---:R-:W-:Y:S01]  /*8f30*/  FADD.FTZ R3, R75.reuse, R4 ;  /* 0x000000044b037221 */ /* 0x044fe20000010000 */
[----:B------:R-:W-:Y:S02]  /*8f40*/  F2FP.F16.F32.PACK_AB R67, R75, R68 ;  /* 0x000000444b43723e */ /* 0x000fe400000000ff */
[----:B------:R-:W-:-:S03]  /*8f50*/  F2FP.F16.F32.PACK_AB R4, R72, R69 ;  /* 0x000000454804723e */ /* 0x000fc600000000ff */
[----:B------:R-:W-:Y:S01]  /*8f60*/  STSM.16.M88.4 [R22+0x6000], R64 ;  /* 0x0060004016007844 */ /* 0x000fe20000000200 */
        /* <DEDUP_REMOVED lines=10> */
[C---:B-1----:R-:W-:Y:S02]  /*9010*/  F2FP.F16.F32.PACK_AB R7, R13.reuse, R78 ;  /* 0x0000004e0d07723e */ /* 0x042fe400000000ff */
[----:B------:R-:W-:-:S03]  /*9020*/  FADD.FTZ R2, R13, R2 ;  /* 0x000000020d027221 */ /* 0x000fc60000010000 */
[----:B------:R0:W-:Y:S01]  /*9030*/  STSM.16.M88.4 [R18+0x6000], R4 ;  /* 0x0060000412007844 */ /* 0x0001e20000000200 */
[----:B------:R1:W-:Y:S06]  /*9040*/  MEMBAR.ALL.CTA ;  /* 0x0000000000007992 */ /* 0x0003ec0000008000 */
[----:B-1----:R-:W1:Y:S01]  /*9050*/  FENCE.VIEW.ASYNC.S ;  /* 0x00000000000073c6 */ /* 0x002e620000000000 */
[----:B0-----:R-:W-:Y:S01]  /*9060*/  IMAD.MOV.U32 R4, RZ, RZ, R10 ;  /* 0x000000ffff047224 */ /* 0x001fe200078e000a */
[----:B-1----:R-:W-:Y:S01]  /*9070*/  NOP ;  /* 0x0000000000007918 */ /* 0x002fe20000000000 */
[----:B------:R-:W-:Y:S05]  /*9080*/  @P2 BRA `(.L_x_861) ;  /* 0xffffffc400b42947 */ /* 0x000fea000383ffff */
[----:B------:R-:W-:Y:S01]  /*9090*/  IMAD.MOV.U32 R8, RZ, RZ, R9 ;  /* 0x000000ffff087224 */ /* 0x000fe200078e0009 */
[----:B------:R-:W-:Y:S01]  /*90a0*/  UMOV UR45, UR55 ;  /* 0x00000037002d7c82 */ /* 0x000fe20008000000 */
[----:B------:R-:W-:Y:S01]  /*90b0*/  IMAD.MOV.U32 R4, RZ, RZ, R10 ;  /* 0x000000ffff047224 */ /* 0x000fe200078e000a */
[----:B------:R-:W-:-:S06]  /*90c0*/  UMOV UR50, UR54 ;  /* 0x0000003600327c82 */ /* 0x000fcc0008000000 */
.L_x_844:
[----:B------:R-:W1:Y:S01]  /*90d0*/  LDC R5, c[0x0][0x448] ;  /* 0x00011200ff057b82 */ /* 0x000e620000000800 */
[----:B------:R-:W-:Y:S01]  /*90e0*/  UIADD3 UR6, UR41, 0xbf, URZ ;  /* 0x000000bf29067890 */ /* 0x000fe2000fffe03f */
[----:B------:R-:W-:-:S05]  /*90f0*/  IADD3 R10, -R143, 0x1, RZ ;  /* 0x000000018f0a7810 */ /* 0x000fca0007ffe1ff */
[----:B------:R-:W-:Y:S01]  /*9100*/  IMAD R10, R71, UR43, R10 ;  /* 0x0000002b470a7c24 */ /* 0x000fe2000f8e020a */
[----:B0-----:R-:W0:Y:S01]  /*9110*/  LDC R12, c[0x0][0x9e4] ;  /* 0x00027900ff0c7b82 */ /* 0x001e220000000800 */
[----:B-1----:R-:W-:Y:S02]  /*9120*/  ISETP.NE.AND P5, PT, R5, 0x1, PT ;  /* 0x000000010500780c */ /* 0x002fe40003fa5270 */
[----:B0-----:R-:W-:-:S11]  /*9130*/  ISETP.GE.AND P6, PT, R12, 0x1, PT ;  /* 0x000000010c00780c */ /* 0x001fd60003fc6270 */
[----:B------:R-:W0:Y:S08]  /*9140*/  @P5 LDC R5, c[0x0][0x44c] ;  /* 0x00011300ff055b82 */ /* 0x000e300000000800 */
[----:B------:R-:W1:Y:S01]  /*9150*/  @P5 LDC R7, c[0x0][0x450] ;  /* 0x00011400ff075b82 */ /* 0x000e620000000800 */
[----:B0-----:R-:W-:-:S04]  /*9160*/  @P5 IMAD.HI.U32 R6, R5, UR6, RZ ;  /* 0x0000000605065c27 */ /* 0x001fc8000f8e00ff */
[----:B------:R-:W-:Y:S01]  /*9170*/  IMAD.U32 R5, RZ, RZ, UR6 ;  /* 0x00000006ff057e24 */ /* 0x000fe2000f8e00ff */
[----:B------:R-:W-:Y:S01]  /*9180*/  ULDC UR6, c[0x0][0x9dc] ;  /* 0x0002770000067ab9 */ /* 0x000fe20000000800 */
[----:B-1----:R-:W-:-:S05]  /*9190*/  @P5 SHF.R.U32.HI R5, RZ, R7, R6 ;  /* 0x00000007ff055219 */ /* 0x002fca0000011606 */
[----:B------:R-:W-:-:S04]  /*91a0*/  IMAD.IADD R5, R10, 0x1, R5 ;  /* 0x000000010a057824 */ /* 0x000fc800078e0205 */
[----:B------:R-:W-:Y:S01]  /*91b0*/  VIADD R6, R5, -UR6 ;  /* 0x8000000605067c36 */ /* 0x000fe20008000000 */
[----:B------:R-:W-:Y:S06]  /*91c0*/  @!P6 BRA `(.L_x_862) ;  /* 0x00000000003ce947 */ /* 0x000fec0003800000 */
[----:B------:R-:W-:-:S13]  /*91d0*/  ISETP.GT.AND P2, PT, R5, -0x1, PT ;  /* 0xffffffff0500780c */ /* 0x000fda0003f44270 */
[----:B------:R-:W-:Y:S05]  /*91e0*/  @P2 BRA `(.L_x_863) ;  /* 0x00000000001c2947 */ /* 0x000fea0003800000 */
[----:B------:R-:W-:Y:S02]  /*91f0*/  ISETP.NE.AND P2, PT, R12, 0x1, PT ;  /* 0x000000010c00780c */ /* 0x000fe40003f45270 */
[----:B------:R-:W-:-:S11]  /*9200*/  LOP3.LUT R5, RZ, R5, RZ, 0x33, !PT ;  /* 0x00000005ff057212 */ /* 0x000fd600078e33ff */
[----:B------:R-:W0:Y:S02]  /*9210*/  @P2 LDC.64 R10, c[0x0][0x9e8] ;  /* 0x00027a00ff0a2b82 */ /* 0x000e240000000a00 */
[----:B0-----:R-:W-:-:S05]  /*9220*/  @P2 IMAD.HI.U32 R10, R5, R10, RZ ;  /* 0x0000000a050a2227 */ /* 0x001fca00078e00ff */
[----:B------:R-:W-:-:S04]  /*9230*/  @P2 SHF.R.U32.HI R5, RZ, R11, R10 ;  /* 0x0000000bff052219 */ /* 0x000fc8000001160a */
[----:B------:R-:W-:Y:S01]  /*9240*/  LOP3.LUT R5, RZ, R5, RZ, 0x33, !PT ;  /* 0x00000005ff057212 */ /* 0x000fe200078e33ff */
[----:B------:R-:W-:Y:S06]  /*9250*/  BRA `(.L_x_864) ;  /* 0x0000000000107947 */ /* 0x000fec0003800000 */
.L_x_863:
[----:B------:R-:W-:-:S13]  /*9260*/  ISETP.NE.AND P2, PT, R12, 0x1, PT ;  /* 0x000000010c00780c */ /* 0x000fda0003f45270 */
[----:B------:R-:W0:Y:S02]  /*9270*/  @P2 LDC.64 R10, c[0x0][0x9e8] ;  /* 0x00027a00ff0a2b82 */ /* 0x000e240000000a00 */
[----:B0-----:R-:W-:-:S05]  /*9280*/  @P2 IMAD.HI.U32 R10, R5, R10, RZ ;  /* 0x0000000a050a2227 */ /* 0x001fca00078e00ff */
[----:B------:R-:W-:-:S07]  /*9290*/  @P2 SHF.R.U32.HI R5, RZ, R11, R10 ;  /* 0x0000000bff052219 */ /* 0x000fce000001160a */
.L_x_864:
[----:B------:R-:W-:-:S05]  /*92a0*/  IMAD R5, R5, R12, RZ ;  /* 0x0000000c05057224 */ /* 0x000fca00078e02ff */
[----:B------:R-:W-:-:S07]  /*92b0*/  VIMNMX R6, R6, R5, !PT ;  /* 0x0000000506067248 */ /* 0x000fce0007fe0100 */
.L_x_862:
[----:B------:R-:W-:-:S05]  /*92c0*/  VIADD R6, R6, 0x7f ;  /* 0x0000007f06067836 */ /* 0x000fca0000000000 */
[----:B------:R-:W-:-:S04]  /*92d0*/  SHF.R.S32.HI R5, RZ, 0x1f, R6 ;  /* 0x0000001fff057819 */ /* 0x000fc80000011406 */
[----:B------:R-:W-:-:S04]  /*92e0*/  LEA.HI R5, R5, R6, RZ, 0x7 ;  /* 0x0000000605057211 */ /* 0x000fc800078f38ff */
[----:B------:R-:W-:-:S04]  /*92f0*/  SHF.R.S32.HI R5, RZ, 0x7, R5 ;  /* 0x00000007ff057819 */ /* 0x000fc80000011405 */
[----:B------:R-:W-:-:S04]  /*9300*/  VIMNMX R6, R5, UR39, !PT ;  /* 0x0000002705067c48 */ /* 0x000fc8000ffe0100 */
[----:B------:R-:W-:-:S13]  /*9310*/  ISETP.GE.AND P2, PT, R0, R6, PT ;  /* 0x000000060000720c */ /* 0x000fda0003f46270 */
[----:B------:R-:W-:Y:S05]  /*9320*/  @!P2 BRA `(.L_x_865) ;  /* 0x000000280028a947 */ /* 0x000fea0003800000 */
[----:B------:R-:W-:Y:S01]  /*9330*/  IMAD.MOV.U32 R7, RZ, RZ, R8 ;  /* 0x000000ffff077224 */ /* 0x000fe200078e0008 */
[----:B------:R-:W-:Y:S01]  /*9340*/  UMOV UR28, UR50 ;  /* 0x00000032001c7c82 */ /* 0x000fe20008000000 */
[----:B------:R-:W-:Y:S01]  /*9350*/  IMAD.MOV.U32 R5, RZ, RZ, R4 ;  /* 0x000000ffff057224 */ /* 0x000fe200078e0004 */
[----:B------:R-:W-:Y:S01]  /*9360*/  UMOV UR51, UR45 ;  /* 0x0000002d00337c82 */ /* 0x000fe20008000000 */
[----:B------:R-:W-:Y:S01]  /*9370*/  ULDC UR35, c[0x0][0x9d8] ;  /* 0x0002760000237ab9 */ /* 0x000fe20000000800 */
[----:B------:R-:W-:-:S05]  /*9380*/  ULDC UR34, c[0x0][0x988] ;  /* 0x0002620000227ab9 */ /* 0x000fca0000000800 */
.L_x_874:
[----:B------:R-:W-:Y:S01]  /*9390*/  UIADD3 UR45, UR51, 0x1, URZ ;  /* 0x00000001332d7890 */ /* 0x000fe2000fffe03f */
[----:B------:R-:W-:-:S03]  /*93a0*/  ISETP.NE.AND P2, PT, RZ, UR37, PT ;  /* 0x00000025ff007c0c */ /* 0x000fc6000bf45270 */
[----:B------:R-:W-:-:S04]  /*93b0*/  UISETP.NE.AND UP0, UPT, UR45, 0x2, UPT ;  /* 0x000000022d00788c */ /* 0x000fc8000bf05270 */
[----:B------:R-:W-:Y:S02]  /*93c0*/  USEL UR50, URZ, 0x1, UP0 ;  /* 0x000000013f327887 */ /* 0x000fe40008000000 */
[----:B------:R-:W-:Y:S02]  /*93d0*/  USEL UR45, UR45, URZ, UP0 ;  /* 0x0000003f2d2d7287 */ /* 0x000fe40008000000 */
[----:B------:R-:W-:Y:S02]  /*93e0*/  ULOP3.LUT UR50, UR28, UR50, URZ, 0x3c, !UPT ;  /* 0x000000321c327292 */ /* 0x000fe4000f8e3c3f */
[----:B0-----:R-:W-:Y:S10]  /*93f0*/  @P2 BRA `(.L_x_866) ;  /* 0x00000000002c2947 */ /* 0x001ff40003800000 */
[----:B------:R-:W-:Y:S05]  /*9400*/  @!P0 BRA `(.L_x_867) ;  /* 0x0000000000048947 */ /* 0x000fea0003800000 */
[----:B------:R-:W-:Y:S01]  /*9410*/  BPT.TRAP 0x1 ;  /* 0x000000040000795c */ /* 0x000fe20000300000 */
.L_x_867:
[----:B------:R-:W-:Y:S01]  /*9420*/  ULEA UR6, UR45, UR42, 0x3 ;  /* 0x0000002a2d067291 */ /* 0x000fe2000f8e183f */
[----:B------:R-:W-:-:S05]  /*9430*/  IMAD.U32 R4, RZ, RZ, UR50 ;  /* 0x00000032ff047e24 */ /* 0x000fca000f8e00ff */
[----:B------:R-:W-:-:S04]  /*9440*/  SHF.L.U32 R4, R4, 0x1f, RZ ;  /* 0x0000001f04047819 */ /* 0x000fc800000006ff */
[----:B------:R0:W1:Y:S01]  /*9450*/  SYNCS.PHASECHK.TRANS64.TRYWAIT P3, [UR6+0x2d830], R4 ;  /* 0x02d83004ff0075a7 */ /* 0x0000620008060146 */
[----:B------:R-:W-:Y:S05]  /*9460*/  @!P0 BRA `(.L_x_868) ;  /* 0x0000000000048947 */ /* 0x000fea0003800000 */
[----:B------:R-:W-:Y:S01]  /*9470*/  BPT.TRAP 0x1 ;  /* 0x000000040000795c */ /* 0x000fe20000300000 */
.L_x_868:
[----:B-1----:R-:W-:Y:S05]  /*9480*/  @P3 BRA `(.L_x_866) ;  /* 0x0000000000083947 */ /* 0x002fea0003800000 */
[----:B------:R-:W1:Y:S02]  /*9490*/  SYNCS.PHASECHK.TRANS64.TRYWAIT P3, [UR6+0x2d830], R4 ;  /* 0x02d83004ff0075a7 */ /* 0x000e640008060146 */
[----:B-1----:R-:W-:Y:S05]  /*94a0*/  @!P3 BRA `(.L_x_869) ;  /* 0x000000d0005cb947 */ /* 0x002fea0003800000 */
.L_x_866:
[----:B------:R-:W2:Y:S01]  /*94b0*/  S2R R8, SR_TID.X ;  /* 0x0000000000087919 */ /* 0x000ea20000002100 */
        /* <DEDUP_REMOVED lines=13> */
[----:B01----:R-:W-:-:S05]  /*9590*/  VIADD R4, R8, 0x8 ;  /* 0x0000000808047836 */ /* 0x003fca0000000000 */
[----:B------:R0:W-:Y:S06]  /*95a0*/  BAR.SYNC.DEFER_BLOCKING R4, 0x100 ;  /* 0x000400040000751d */ /* 0x0001ec0000010000 */
[----:B------:R-:W-:-:S06]  /*95b0*/  WARPGROUP.ARRIVE ;  /* 0x00000000000079c5 */ /* 0x000fcc0000000000 */
        /* <DEDUP_REMOVED lines=17> */
[----:B0-----:R-:W-:Y:S05]  /*96d0*/  @P2 BRA `(.L_x_870) ;  /* 0x00000000002c2947 */ /* 0x001fea0003800000 */
[----:B------:R-:W-:Y:S05]  /*96e0*/  @!P0 BRA `(.L_x_871) ;  /* 0x0000000000048947 */ /* 0x000fea0003800000 */
[----:B------:R-:W-:Y:S01]  /*96f0*/  BPT.TRAP 0x1 ;  /* 0x000000040000795c */ /* 0x000fe20000300000 */
.L_x_871:
[----:B------:R-:W-:Y:S01]  /*9700*/  ULEA UR6, UR51, UR42, 0x3 ;  /* 0x0000002a33067291 */ /* 0x000fe2000f8e183f */
[----:B------:R-:W-:-:S05]  /*9710*/  IMAD.U32 R4, RZ, RZ, UR28 ;  /* 0x0000001cff047e24 */ /* 0x000fca000f8e00ff */
[----:B------:R-:W-:-:S04]  /*9720*/  SHF.L.U32 R4, R4, 0x1f, RZ ;  /* 0x0000001f04047819 */ /* 0x000fc800000006ff */
[----:B------:R0:W1:Y:S01]  /*9730*/  SYNCS.PHASECHK.TRANS64.TRYWAIT P2, [UR6+0x2d850], R4 ;  /* 0x02d85004ff0075a7 */ /* 0x0000620008040146 */
[----:B------:R-:W-:Y:S05]  /*9740*/  @!P0 BRA `(.L_x_872) ;  /* 0x0000000000048947 */ /* 0x000fea0003800000 */
[----:B------:R-:W-:Y:S01]  /*9750*/  BPT.TRAP 0x1 ;  /* 0x000000040000795c */ /* 0x000fe20000300000 */
.L_x_872:
[----:B-1----:R-:W-:Y:S05]  /*9760*/  @P2 BRA `(.L_x_870) ;  /* 0x0000000000082947 */ /* 0x002fea0003800000 */
[----:B------:R-:W1:Y:S02]  /*9770*/  SYNCS.PHASECHK.TRANS64.TRYWAIT P2, [UR6+0x2d850], R4 ;  /* 0x02d85004ff0075a7 */ /* 0x000e640008040146 */
[----:B-1----:R-:W-:Y:S05]  /*9780*/  @!P2 BRA `(.L_x_873) ;  /* 0x000000cc00bca947 */ /* 0x002fea0003800000 */
.L_x_870:
[----:B------:R-:W-:Y:S01]  /*9790*/  UIADD3 UR6, UR42, 0x400, URZ ;  /* 0x000004002a067890 */ /* 0x000fe2000fffe03f */
[----:B------:R-:W-:Y:S01]  /*97a0*/  WARPGROUP.ARRIVE ;  /* 0x00000000000079c5 */ /* 0x000fe20000000000 */
[----:B------:R-:W-:Y:S01]  /*97b0*/  UMOV UR29, 0x40000040 ;  /* 0x40000040001d7882 */ /* 0x000fe20000000000 */
[----:B------:R-:W-:Y:S01]  /*97c0*/  UMOV UR31, 0x80000020 ;  /* 0x80000020001f7882 */ /* 0x000fe20000000000 */
[----:B------:R-:W-:Y:S01]  /*97d0*/  USHF.R.U32.HI UR6, URZ, 0x4, UR6 ;  /* 0x000000043f067899 */ /* 0x000fe20008011606 */
[----:B------:R-:W-:Y:S01]  /*97e0*/  FMUL.FTZ R8, R24, UR35 ;  /* 0x0000002318087c20 */ /* 0x000fe20008410000 */
[----:B------:R-:W-:Y:S01]  /*97f0*/  FMUL.FTZ R10, R25, UR35 ;  /* 0x00000023190a7c20 */ /* 0x000fe20008410000 */
[----:B------:R-:W-:Y:S01]  /*9800*/  FMUL.FTZ R12, R28, UR35 ;  /* 0x000000231c0c7c20 */ /* 0x000fe20008410000 */
[----:B------:R-:W-:Y:S01]  /*9810*/  ULOP3.LUT UR6, UR6, 0x3fff, URZ, 0xc0, !UPT ;  /* 0x00003fff06067892 */ /* 0x000fe2000f8ec03f */
[----:B------:R-:W-:Y:S01]  /*9820*/  FMUL.FTZ R13, R29, UR35 ;  /* 0x000000231d0d7c20 */ /* 0x000fe20008410000 */
[----:B------:R-:W-:Y:S01]  /*9830*/  FMUL.FTZ R20, R32, UR35 ;  /* 0x0000002320147c20 */ /* 0x000fe20008410000 */
[----:B------:R-:W2:Y:S01]  /*9840*/  MUFU.TANH R8, R8 ;  /* 0x0000000800087308 */ /* 0x000ea20000002400 */
[----:B------:R-:W-:Y:S01]  /*9850*/  ULOP3.LUT UR7, UR6, 0x2000000, URZ, 0xfc, !UPT ;  /* 0x0200000006077892 */ /* 0x000fe2000f8efc3f */
[----:B------:R-:W-:Y:S01]  /*9860*/  FMUL.FTZ R24, R33, UR35 ;  /* 0x0000002321187c20 */ /* 0x000fe20008410000 */
[----:B------:R-:W-:Y:S01]  /*9870*/  ULOP3.LUT UR6, UR36, 0x10000, URZ, 0xfc, !UPT ;  /* 0x0001000024067892 */ /* 0x000fe2000f8efc3f */
[----:B------:R-:W-:Y:S01]  /*9880*/  FMUL.FTZ R21, R34, UR35 ;  /* 0x0000002322157c20 */ /* 0x000fe20008410000 */
[----:B------:R-:W-:Y:S01]  /*9890*/  UIMAD UR7, UR51, 0x600, UR7 ;  /* 0x00000600330778a4 */ /* 0x000fe2000f8e0207 */
[----:B------:R-:W-:Y:S01]  /*98a0*/  FMUL.FTZ R34, R44, UR35 ;  /* 0x000000232c227c20 */ /* 0x000fe20008410000 */
[----:B------:R-:W-:Y:S01]  /*98b0*/  FMUL.FTZ R44, R53, UR35 ;  /* 0x00000023352c7c20 */ /* 0x000fe20008410000 */
[----:B------:R-:W3:Y:S01]  /*98c0*/  MUFU.TANH R10, R10 ;  /* 0x0000000a000a7308 */ /* 0x000ee20000002400 */
[----:B-1----:R-:W-:Y:S01]  /*98d0*/  FMUL.FTZ R9, R26, UR35 ;  /* 0x000000231a097c20 */ /* 0x002fe20008410000 */
[----:B------:R-:W-:Y:S01]  /*98e0*/  UMOV UR28, UR6 ;  /* 0x00000006001c7c82 */ /* 0x000fe20008000000 */
[----:B------:R-:W-:Y:S01]  /*98f0*/  FMUL.FTZ R26, R36, UR35 ;  /* 0x00000023241a7c20 */ /* 0x000fe20008410000 */
[----:B------:R-:W-:Y:S01]  /*9900*/  UMOV UR30, UR7 ;  /* 0x00000007001e7c82 */ /* 0x000fe20008000000 */
[----:B------:R-:W-:Y:S01]  /*9910*/  FMUL.FTZ R28, R37, UR35 ;  /* 0x00000023251c7c20 */ /* 0x000fe20008410000 */
[----:B------:R-:W-:Y:S01]  /*9920*/  HGMMA.64x96x16.F32 R88, gdesc[UR28].tnspB, R88, gsb0 ;  /* 0x416000001c5879f0 */ /* 0x000fe20008000858 */
[----:B------:R-:W-:Y:S01]  /*9930*/  UIADD3 UR28, UR6, 0x2, URZ ;  /* 0x00000002061c7890 */ /* 0x000fe2000fffe03f */
[----:B------:R-:W0:Y:S01]  /*9940*/  MUFU.TANH R12, R12 ;  /* 0x0000000c000c7308 */ /* 0x000e220000002400 */
[----:B------:R-:W-:Y:S01]  /*9950*/  UIADD3 UR30, UR7, 0x40, URZ ;  /* 0x00000040071e7890 */ /* 0x000fe2000fffe03f */
[----:B--2---:R-:W-:Y:S01]  /*9960*/  FMNMX.FTZ R53, R8, R5, !PT ;  /* 0x0000000508357209 */ /* 0x004fe20007810000 */
[----:B------:R-:W-:Y:S01]  /*9970*/  UMOV UR29, 0x40000040 ;  /* 0x40000040001d7882 */ /* 0x000fe20000000000 */
[----:B------:R-:W-:Y:S01]  /*9980*/  UMOV UR31, 0x80000020 ;  /* 0x80000020001f7882 */ /* 0x000fe20000000000 */
[----:B------:R-:W-:Y:S01]  /*9990*/  FMUL.FTZ R14, R30, UR35 ;  /* 0x000000231e0e7c20 */ /* 0x000fe20008410000 */
[----:B------:R-:W-:Y:S01]  /*99a0*/  FMUL.FTZ R30, R40, UR35 ;  /* 0x00000023281e7c20 */ /* 0x000fe20008410000 */
[----:B------:R-:W-:Y:S01]  /*99b0*/  FMUL.FTZ R36, R45, UR35 ;  /* 0x000000232d247c20 */ /* 0x000fe20008410000 */
[----:B------:R-:W1:Y:S01]  /*99c0*/  MUFU.TANH R13, R13 ;  /* 0x0000000d000d7308 */ /* 0x000e620000002400 */
[----:B---3--:R-:W-:Y:S01]  /*99d0*/  FMNMX.FTZ R53, R10, R53, !PT ;  /* 0x000000350a357209 */ /* 0x008fe20007810000 */
        /* <DEDUP_REMOVED lines=51> */
[----:B------:R-:W2:Y:S03]  /*9d10*/  S2R R151, SR_TID.X ;  /* 0x0000000000977919 */ /* 0x000ea60000002100 */
[----:B------:R-:W3:Y:S01]  /*9d20*/  MUFU.TANH R34, R34 ;  /* 0x0000002200227308 */ /* 0x000ee20000002400 */
[----:B0-----:R-:W-:-:S07]  /*9d30*/  FMNMX.FTZ R57, R30, R57, !PT ;  /* 0x000000391e397209 */ /* 0x001fce0007810000 */
[----:B------:R-:W0:Y:S01]  /*9d40*/  MUFU.TANH R36, R36 ;  /* 0x0000002400247308 */ /* 0x000e220000002400 */
[----:B-1----:R-:W-:-:S07]  /*9d50*/  FMNMX.FTZ R57, R32, R57, !PT ;  /* 0x0000003920397209 */ /* 0x002fce0007810000 */
[----:B------:R-:W1:Y:S01]  /*9d60*/  MUFU.TANH R38, R38 ;  /* 0x0000002600267308 */ /* 0x000e620000002400 */
[----:B---3--:R-:W-:Y:S01]  /*9d70*/  FMNMX.FTZ R59, R34, R57, !PT ;  /* 0x00000039223b7209 */ /* 0x008fe20007810000 */
[----:B------:R-:W-:Y:S01]  /*9d80*/  FMUL.FTZ R57, R72, UR35 ;  /* 0x0000002348397c20 */ /* 0x000fe20008410000 */
[----:B------:R-:W-:-:S05]  /*9d90*/  FMUL.FTZ R72, R78, UR35 ;  /* 0x000000234e487c20 */ /* 0x000fca0008410000 */
[----:B------:R-:W3:Y:S01]  /*9da0*/  MUFU.TANH R39, R39 ;  /* 0x0000002700277308 */ /* 0x000ee20000002400 */
[----:B0-----:R-:W-:Y:S02]  /*9db0*/  FMNMX.FTZ R59, R36, R59, !PT ;  /* 0x0000003b243b7209 */ /* 0x001fe40007810000 */
[----:B--2---:R-:W-:Y:S02]  /*9dc0*/  SHF.R.U32.HI R143, RZ, 0x7, R151 ;  /* 0x00000007ff8f7819 */ /* 0x004fe40000011697 */
[----:B------:R-:W-:-:S03]  /*9dd0*/  ISETP.GE.U32.AND P2, PT, R151, 0x180, PT ;  /* 0x000001809700780c */ /* 0x000fc60003f46070 */
[----:B------:R-:W0:Y:S01]  /*9de0*/  MUFU.TANH R42, R42 ;  /* 0x0000002a002a7308 */ /* 0x000e220000002400 */
[----:B-1----:R-:W-:Y:S01]  /*9df0*/  FMNMX.FTZ R4, R38, R59, !PT ;  /* 0x0000003b26047209 */ /* 0x002fe20007810000 */
[----:B------:R-:W-:Y:S02]  /*9e00*/  WARPGROUP.DEPBAR.LE gsb0, 0x0 ;  /* 0x00008000000079c5 */ /* 0x000fe40000010000 */
[----:B------:R-:W-:-:S04]  /*9e10*/  WARPGROUP.ARRIVE ;  /* 0x00000000000079c5 */ /* 0x000fc80000000000 */
[----:B------:R-:W1:Y:S01]  /*9e20*/  MUFU.TANH R44, R44 ;  /* 0x0000002c002c7308 */ /* 0x000e620000002400 */
[----:B---3--:R-:W-:Y:S01]  /*9e30*/  FMNMX.FTZ R59, R39, R4, !PT ;  /* 0x00000004273b7209 */ /* 0x008fe20007810000 */
[----:B------:R-:W-:Y:S01]  /*9e40*/  HGMMA.64x96x16.F32 R88, gdesc[UR28].tnspB, R88, gsb0 ;  /* 0x416000001c5879f0 */ /* 0x000fe20008000858 */
[----:B------:R-:W-:Y:S02]  /*9e50*/  UIADD3 UR28, UR6, 0x4, URZ ;  /* 0x00000004061c7890 */ /* 0x000fe4000fffe03f */
[----:B------:R-:W-:-:S03]  /*9e60*/  UIADD3 UR30, UR7, 0x80, URZ ;  /* 0x00000080071e7890 */ /* 0x000fc6000fffe03f */
[----:B------:R-:W2:Y:S01]  /*9e70*/  MUFU.TANH R46, R46 ;  /* 0x0000002e002e7308 */ /* 0x000ea20000002400 */
[----:B------:R-:W-:Y:S01]  /*9e80*/  UMOV UR29, 0x40000040 ;  /* 0x40000040001d7882 */ /* 0x000fe20000000000 */
[----:B------:R-:W-:Y:S01]  /*9e90*/  UMOV UR31, 0x80000020 ;  /* 0x80000020001f7882 */ /* 0x000fe20000000000 */
[----:B0-----:R-:W-:Y:S01]  /*9ea0*/  FMNMX.FTZ R61, R42, R59, !PT ;  /* 0x0000003b2a3d7209 */ /* 0x001fe20007810000 */
[----:B------:R-:W-:Y:S01]  /*9eb0*/  FMUL.FTZ R59, R76, UR35 ;  /* 0x000000234c3b7c20 */ /* 0x000fe20008410000 */
[----:B------:R-:W-:-:S03]  /*9ec0*/  FMUL.FTZ R76, R86, UR35 ;  /* 0x00000023564c7c20 */ /* 0x000fc60008410000 */
        /* <DEDUP_REMOVED lines=31> */
[----:B------:R-:W-:Y:S02]  /*a0c0*/  UIADD3 UR28, UR6, 0x6, URZ ;  /* 0x00000006061c7890 */ /* 0x000fe4000fffe03f */
[----:B------:R-:W-:Y:S01]  /*a0d0*/  UIADD3 UR30, UR7, 0xc0, URZ ;  /* 0x000000c0071e7890 */ /* 0x000fe2000fffe03f */
[----:B------:R-:W-:Y:S01]  /*a0e0*/  UMOV UR29, 0x40000040 ;  /* 0x40000040001d7882 */ /* 0x000fe20000000000 */
[----:B------:R-:W-:Y:S01]  /*a0f0*/  UMOV UR31, 0x80000020 ;  /* 0x80000020001f7882 */ /* 0x000fe20000000000 */
        /* <DEDUP_REMOVED lines=8> */
[----:B------:R-:W-:Y:S01]  /*a180*/  FMUL.FTZ R69, R71, UR35 ;  /* 0x0000002347457c20 */ /* 0x000fe20008410000 */
[----:B------:R-:W-:Y:S01]  /*a190*/  FMUL.FTZ R71, R75, UR35 ;  /* 0x000000234b477c20 */ /* 0x000fe20008410000 */
[----:B------:R-:W-:Y:S02]  /*a1a0*/  FMUL.FTZ R75, R83, UR35 ;  /* 0x00000023534b7c20 */ /* 0x000fe40008410000 */
[----:B------:R-:W2:Y:S02]  /*a1b0*/  SHFL.BFLY PT, R73, R4, 0x2, 0x1f ;  /* 0x0c401f0004497f89 */ /* 0x000ea400000e0000 */
[----:B------:R-:W3:Y:S08]  /*a1c0*/  MUFU.TANH R14, R14 ;  /* 0x0000000e000e7308 */ /* 0x000ef00000002400 */
[----:B------:R-:W4:Y:S08]  /*a1d0*/  MUFU.TANH R15, R15 ;  /* 0x0000000f000f7308 */ /* 0x000f300000002400 */
[----:B------:R-:W5:Y:S01]  /*a1e0*/  MUFU.TANH R21, R21 ;  /* 0x0000001500157308 */ /* 0x000f620000002400 */
[----:B--2---:R-:W-:Y:S01]  /*a1f0*/  FMNMX.FTZ R80, R4, R73, !PT ;  /* 0x0000004904507209 */ /* 0x004fe20007810000 */
[----:B------:R-:W-:-:S06]  /*a200*/  FMUL.FTZ R73, R79, UR35 ;  /* 0x000000234f497c20 */ /* 0x000fcc0008410000 */
[----:B------:R-:W2:Y:S01]  /*a210*/  MUFU.TANH R25, R25 ;  /* 0x0000001900197308 */ /* 0x000ea20000002400 */
[----:B------:R-:W0:Y:S07]  /*a220*/  SHFL.BFLY PT, R81, R80, 0x1, 0x1f ;  /* 0x0c201f0050517f89 */ /* 0x000e2e00000e0000 */
[----:B------:R-:W2:Y:S08]  /*a230*/  MUFU.TANH R27, R27 ;  /* 0x0000001b001b7308 */ /* 0x000eb00000002400 */
[----:B------:R-:W2:Y:S08]  /*a240*/  MUFU.TANH R29, R29 ;  /* 0x0000001d001d7308 */ /* 0x000eb00000002400 */
[----:B------:R-:W2:Y:S01]  /*a250*/  MUFU.TANH R31, R31 ;  /* 0x0000001f001f7308 */ /* 0x000ea20000002400 */
[----:B0-----:R-:W-:-:S05]  /*a260*/  FMNMX.FTZ R4, R80, R81, !PT ;  /* 0x0000005150047209 */ /* 0x001fca0007810000 */
[C---:B------:R-:W-:Y:S02]  /*a270*/  FMUL.FTZ R79, R4.reuse, UR34 ;  /* 0x00000022044f7c20 */ /* 0x040fe40008410000 */
[----:B------:R-:W0:Y:S01]  /*a280*/  MUFU.TANH R33, R33 ;  /* 0x0000002100217308 */ /* 0x000e220000002400 */
[----:B------:R-:W-:Y:S01]  /*a290*/  FADD.FTZ R5, -R4, R5 ;  /* 0x0000000504057221 */ /* 0x000fe20000010100 */
[--C-:B------:R-:W-:Y:S01]  /*a2a0*/  FFMA.FTZ R78, R8, UR34, -R79.reuse ;  /* 0x00000022084e7c23 */ /* 0x100fe2000801084f */
[----:B------:R-:W-:Y:S01]  /*a2b0*/  FMNMX.FTZ R8, R9, R7, !PT ;  /* 0x0000000709087209 */ /* 0x000fe20007810000 */
[--C-:B------:R-:W-:Y:S01]  /*a2c0*/  FFMA.FTZ R82, R39, UR34, -R79.reuse ;  /* 0x0000002227527c23 */ /* 0x100fe2000801084f */
[----:B------:R-:W-:Y:S02]  /*a2d0*/  WARPGROUP.DEPBAR.LE gsb0, 0x0 ;  /* 0x00008000000079c5 */ /* 0x000fe40000010000 */
[----:B------:R-:W-:Y:S01]  /*a2e0*/  WARPGROUP.ARRIVE ;  /* 0x00000000000079c5 */ /* 0x000fe20000000000 */
[----:B-1----:R-:W-:Y:S01]  /*a2f0*/  FMNMX.FTZ R81, R11, R8, !PT ;  /* 0x000000080b517209 */ /* 0x002fe20007810000 */
[----:B------:R-:W1:Y:S01]  /*a300*/  MUFU.TANH R35, R35 ;  /* 0x0000002300237308 */ /* 0x000e620000002400 */
[--C-:B------:R-:W-:Y:S01]  /*a310*/  FFMA.FTZ R80, R36, UR34, -R79.reuse ;  /* 0x0000002224507c23 */ /* 0x100fe2000801084f */
[--C-:B------:R-:W-:Y:S01]  /*a320*/  FFMA.FTZ R10, R10, UR34, -R79.reuse ;  /* 0x000000220a0a7c23 */ /* 0x100fe2000801084f */
[----:B---3--:R-:W-:Y:S01]  /*a330*/  FMNMX.FTZ R8, R14, R81, !PT ;  /* 0x000000510e087209 */ /* 0x008fe20007810000 */
[----:B------:R-:W-:Y:S01]  /*a340*/  HGMMA.64x96x16.F32 R88, gdesc[UR28].tnspB, R88, gsb0 ;  /* 0x416000001c5879f0 */ /* 0x000fe20008000858 */
[----:B------:R-:W-:Y:S01]  /*a350*/  UIADD3 UR28, UR6, 0x600, URZ ;  /* 0x00000600061c7890 */ /* 0x000fe2000fffe03f */
[--C-:B------:R-:W-:Y:S01]  /*a360*/  FFMA.FTZ R12, R12, UR34, -R79.reuse ;  /* 0x000000220c0c7c23 */ /* 0x100fe2000801084f */
[----:B------:R-:W-:Y:S01]  /*a370*/  UIADD3 UR30, UR7, 0x100, URZ ;  /* 0x00000100071e7890 */ /* 0x000fe2000fffe03f */
[----:B----4-:R-:W-:Y:S01]  /*a380*/  FMNMX.FTZ R8, R15, R8, !PT ;  /* 0x000000080f087209 */ /* 0x010fe20007810000 */
[----:B------:R-:W-:Y:S01]  /*a390*/  UMOV UR29, 0x40000040 ;  /* 0x40000040001d7882 */ /* 0x000fe20000000000 */
[----:B------:R-:W-:Y:S01]  /*a3a0*/  UMOV UR31, 0x80000020 ;  /* 0x80000020001f7882 */ /* 0x000fe20000000000 */
[----:B------:R-:W3:Y:S01]  /*a3b0*/  MUFU.TANH R37, R37 ;  /* 0x0000002500257308 */ /* 0x000ee20000002400 */
[----:B-----5:R-:W-:Y:S01]  /*a3c0*/  FMNMX.FTZ R8, R21, R8, !PT ;  /* 0x0000000815087209 */ /* 0x020fe20007810000 */
[--C-:B------:R-:W-:Y:S01]  /*a3d0*/  FFMA.FTZ R13, R13, UR34, -R79.reuse ;  /* 0x000000220d0d7c23 */ /* 0x100fe2000801084f */
[--C-:B------:R-:W-:Y:S01]  /*a3e0*/  FFMA.FTZ R20, R20, UR34, -R79.reuse ;  /* 0x0000002214147c23 */ /* 0x100fe2000801084f */
[--C-:B------:R-:W-:Y:S01]  /*a3f0*/  FFMA.FTZ R24, R24, UR34, -R79.reuse ;  /* 0x0000002218187c23 */ /* 0x100fe2000801084f */
[----:B--2---:R-:W-:Y:S01]  /*a400*/  FMNMX.FTZ R8, R25, R8, !PT ;  /* 0x0000000819087209 */ /* 0x004fe20007810000 */
[--C-:B------:R-:W-:Y:S01]  /*a410*/  FFMA.FTZ R26, R26, UR34, -R79.reuse ;  /* 0x000000221a1a7c23 */ /* 0x100fe2000801084f */
[--C-:B------:R-:W-:Y:S01]  /*a420*/  FFMA.FTZ R28, R28, UR34, -R79.reuse ;  /* 0x000000221c1c7c23 */ /* 0x100fe2000801084f */
[----:B------:R-:W2:Y:S01]  /*a430*/  MUFU.TANH R40, R40 ;  /* 0x0000002800287308 */ /* 0x000ea20000002400 */
[----:B------:R-:W-:Y:S01]  /*a440*/  FMNMX.FTZ R8, R27, R8, !PT ;  /* 0x000000081b087209 */ /* 0x000fe20007810000 */
[--C-:B------:R-:W-:Y:S01]  /*a450*/  FFMA.FTZ R30, R30, UR34, -R79.reuse ;  /* 0x000000221e1e7c23 */ /* 0x100fe2000801084f */
[--C-:B------:R-:W-:Y:S01]  /*a460*/  FFMA.FTZ R32, R32, UR34, -R79.reuse ;  /* 0x0000002220207c23 */ /* 0x100fe2000801084f */
[--C-:B------:R-:W-:Y:S01]  /*a470*/  FFMA.FTZ R34, R34, UR34, -R79.reuse ;  /* 0x0000002222227c23 */ /* 0x100fe2000801084f */
[----:B------:R-:W-:Y:S01]  /*a480*/  FMNMX.FTZ R8, R29, R8, !PT ;  /* 0x000000081d087209 */ /* 0x000fe20007810000 */
[--C-:B------:R-:W-:Y:S01]  /*a490*/  FFMA.FTZ R38, R38, UR34, -R79.reuse ;  /* 0x0000002226267c23 */ /* 0x100fe2000801084f */
[--C-:B------:R-:W-:Y:S01]  /*a4a0*/  FFMA.FTZ R42, R42, UR34, -R79.reuse ;  /* 0x000000222a2a7c23 */ /* 0x100fe2000801084f */
[----:B------:R-:W4:Y:S01]  /*a4b0*/  MUFU.TANH R41, R41 ;  /* 0x0000002900297308 */ /* 0x000f220000002400 */
[----:B------:R-:W-:Y:S01]  /*a4c0*/  FMNMX.FTZ R8, R31, R8, !PT ;  /* 0x000000081f087209 */ /* 0x000fe20007810000 */
[--C-:B------:R-:W-:Y:S01]  /*a4d0*/  FFMA.FTZ R44, R44, UR34, -R79.reuse ;  /* 0x000000222c2c7c23 */ /* 0x100fe2000801084f */
[--C-:B------:R-:W-:Y:S01]  /*a4e0*/  FFMA.FTZ R46, R46, UR34, -R79.reuse ;  /* 0x000000222e2e7c23 */ /* 0x100fe2000801084f */
[--C-:B------:R-:W-:Y:S01]  /*a4f0*/  FFMA.FTZ R47, R47, UR34, -R79.reuse ;  /* 0x000000222f2f7c23 */ /* 0x100fe2000801084f */
[----:B0-----:R-:W-:Y:S01]  /*a500*/  FMNMX.FTZ R8, R33, R8, !PT ;  /* 0x0000000821087209 */ /* 0x001fe20007810000 */
[--C-:B------:R-:W-:Y:S01]  /*a510*/  FFMA.FTZ R50, R50, UR34, -R79.reuse ;  /* 0x0000002232327c23 */ /* 0x100fe2000801084f */
[--C-:B------:R-:W-:Y:S01]  /*a520*/  FFMA.FTZ R52, R52, UR34, -R79.reuse ;  /* 0x0000002234347c23 */ /* 0x100fe2000801084f */
[----:B------:R-:W0:Y:S01]  /*a530*/  MUFU.TANH R43, R43 ;  /* 0x0000002b002b7308 */ /* 0x000e220000002400 */
[----:B-1----:R-:W-:Y:S01]  /*a540*/  FMNMX.FTZ R8, R35, R8, !PT ;  /* 0x0000000823087209 */ /* 0x002fe20007810000 */
[--C-:B------:R-:W-:Y:S01]  /*a550*/  FFMA.FTZ R53, R53, UR34, -R79.reuse ;  /* 0x0000002235357c23 */ /* 0x100fe2000801084f */
[--C-:B------:R-:W-:Y:S01]  /*a560*/  FFMA.FTZ R54, R54, UR34, -R79.reuse ;  /* 0x0000002236367c23 */ /* 0x100fe2000801084f */
[--C-:B------:R-:W-:Y:S01]  /*a570*/  FFMA.FTZ R55, R55, UR34, -R79.reuse ;  /* 0x0000002237377c23 */ /* 0x100fe2000801084f */
[----:B---3--:R-:W-:Y:S01]  /*a580*/  FMNMX.FTZ R81, R37, R8, !PT ;  /* 0x0000000825517209 */ /* 0x008fe20007810000 */
[--C-:B------:R-:W-:Y:S01]  /*a590*/  FFMA.FTZ R56, R56, UR34, -R79.reuse ;  /* 0x0000002238387c23 */ /* 0x100fe2000801084f */
[--C-:B------:R-:W-:Y:S01]  /*a5a0*/  FFMA.FTZ R57, R57, UR34, -R79.reuse ;  /* 0x0000002239397c23 */ /* 0x100fe2000801084f */
[----:B------:R-:W1:Y:S01]  /*a5b0*/  MUFU.TANH R45, R45 ;  /* 0x0000002d002d7308 */ /* 0x000e620000002400 */
[----:B--2---:R-:W-:Y:S01]  /*a5c0*/  FMNMX.FTZ R8, R40, R81, !PT ;  /* 0x0000005128087209 */ /* 0x004fe20007810000 */
[--C-:B------:R-:W-:Y:S01]  /*a5d0*/  FFMA.FTZ R58, R58, UR34, -R79.reuse ;  /* 0x000000223a3a7c23 */ /* 0x100fe2000801084f */
[--C-:B------:R-:W-:Y:S01]  /*a5e0*/  FFMA.FTZ R59, R59, UR34, -R79.reuse ;  /* 0x000000223b3b7c23 */ /* 0x100fe2000801084f */
[--C-:B------:R-:W-:Y:S01]  /*a5f0*/  FFMA.FTZ R60, R60, UR34, -R79.reuse ;  /* 0x000000223c3c7c23 */ /* 0x100fe2000801084f */
[----:B----4-:R-:W-:Y:S01]  /*a600*/  FMNMX.FTZ R8, R41, R8, !PT ;  /* 0x0000000829087209 */ /* 0x010fe20007810000 */
[--C-:B------:R-:W-:Y:S01]  /*a610*/  FFMA.FTZ R61, R61, UR34, -R79.reuse ;  /* 0x000000223d3d7c23 */ /* 0x100fe2000801084f */
[--C-:B------:R-:W-:Y:S01]  /*a620*/  FFMA.FTZ R62, R62, UR34, -R79.reuse ;  /* 0x000000223e3e7c23 */ /* 0x100fe2000801084f */
[----:B------:R-:W2:Y:S01]  /*a630*/  MUFU.TANH R48, R48 ;  /* 0x0000003000307308 */ /* 0x000ea20000002400 */
[----:B0-----:R-:W-:Y:S01]  /*a640*/  FMNMX.FTZ R8, R43, R8, !PT ;  /* 0x000000082b087209 */ /* 0x001fe20007810000 */
[--C-:B------:R-:W-:Y:S01]  /*a650*/  FFMA.FTZ R65, R65, UR34, -R79.reuse ;  /* 0x0000002241417c23 */ /* 0x100fe2000801084f */
[----:B------:R-:W-:Y:S01]  /*a660*/  FFMA.FTZ R64, R64, UR34, -R79 ;  /* 0x0000002240407c23 */ /* 0x000fe2000801084f */
[----:B------:R-:W-:-:S04]  /*a670*/  FMUL.FTZ R5, R5, UR34 ;  /* 0x0000002205057c20 */ /* 0x000fc80008410000 */
        /* <DEDUP_REMOVED lines=18> */
[----:B--2---:R-:W-:Y:S01]  /*a7a0*/  FMNMX.FTZ R8, R68, R39, !PT ;  /* 0x0000002744087209 */ /* 0x004fe20007810000 */
[----:B------:R-:W-:Y:S02]  /*a7b0*/  UIADD3 UR30, UR7, 0x140, URZ ;  /* 0x00000140071e7890 */ /* 0x000fe4000fffe03f */
[----:B------:R-:W1:Y:S01]  /*a7c0*/  MUFU.TANH R70, R70 ;  /* 0x0000004600467308 */ /* 0x000e620000002400 */
[----:B------:R-:W-:Y:S01]  /*a7d0*/  UMOV UR29, 0x40000040 ;  /* 0x40000040001d7882 */ /* 0x000fe20000000000 */
[----:B------:R-:W-:-:S06]  /*a7e0*/  UMOV UR31, 0x80000020 ;  /* 0x80000020001f7882 */ /* 0x000fcc0000000000 */
        /* <DEDUP_REMOVED lines=14> */
[----:B------:R-:W-:Y:S01]  /*a8d0*/  MUFU.EX2 R5, R5 ;  /* 0x0000000500057308 */ /* 0x000fe20000000800 */
[----:B-1----:R-:W-:-:S07]  /*a8e0*/  FMNMX.FTZ R8, R76, R39, !PT ;  /* 0x000000274c087209 */ /* 0x002fce0007810000 */
[----:B------:R-:W-:Y:S01]  /*a8f0*/  MUFU.EX2 R78, R78 ;  /* 0x0000004e004e7308 */ /* 0x000fe20000000800 */
[----:B--2---:R-:W-:-:S05]  /*a900*/  FMNMX.FTZ R8, R77, R8, !PT ;  /* 0x000000084d087209 */ /* 0x004fca0007810000 */
[----:B------:R-:W0:Y:S02]  /*a910*/  SHFL.BFLY PT, R39, R8, 0x2, 0x1f ;  /* 0x0c401f0008277f89 */ /* 0x000e2400000e0000 */
[----:B------:R1:W-:Y:S08]  /*a920*/  MUFU.EX2 R81, R38 ;  /* 0x0000002600517308 */ /* 0x0003f00000000800 */
[----:B------:R-:W-:Y:S01]  /*a930*/  MUFU.EX2 R10, R10 ;  /* 0x0000000a000a7308 */ /* 0x000fe20000000800 */
[----:B-1----:R-:W-:Y:S01]  /*a940*/  IMAD.U32 R38, RZ, RZ, UR51 ;  /* 0x00000033ff267e24 */ /* 0x002fe2000f8e00ff */
[----:B------:R-:W-:-:S04]  /*a950*/  UMOV UR51, UR45 ;  /* 0x0000002d00337c82 */ /* 0x000fc80008000000 */
[----:B------:R-:W-:Y:S02]  /*a960*/  @!P1 LEA R38, R38, UR42, 0x3 ;  /* 0x0000002a26269c11 */ /* 0x000fe4000f8e18ff */
[----:B------:R-:W-:Y:S01]  /*a970*/  MUFU.EX2 R12, R12 ;  /* 0x0000000c000c7308 */ /* 0x000fe20000000800 */
[----:B------:R-:W-:Y:S02]  /*a980*/  WARPGROUP.DEPBAR.LE gsb0, 0x0 ;  /* 0x00008000000079c5 */ /* 0x000fe40000010000 */
[----:B------:R-:W-:Y:S01]  /*a990*/  WARPGROUP.ARRIVE ;  /* 0x00000000000079c5 */ /* 0x000fe20000000000 */
[----:B------:R-:W-:Y:S01]  /*a9a0*/  @!P1 VIADD R38, R38, 0x2d860 ;  /* 0x0002d86026269836 */ /* 0x000fe20000000000 */
[----:B0-----:R-:W-:-:S03]  /*a9b0*/  FMNMX.FTZ R39, R8, R39, !PT ;  /* 0x0000002708277209 */ /* 0x001fc60007810000 */
[----:B------:R-:W-:Y:S01]  /*a9c0*/  MUFU.EX2 R13, R13 ;  /* 0x0000000d000d7308 */ /* 0x000fe20000000800 */
[----:B------:R-:W-:Y:S01]  /*a9d0*/  HGMMA.64x96x16.F32 R88, gdesc[UR28].tnspB, R88, gsb0 ;  /* 0x416000001c5879f0 */ /* 0x000fe20008000858 */
[----:B------:R-:W-:Y:S01]  /*a9e0*/  UIADD3 UR28, UR6, 0x604, URZ ;  /* 0x00000604061c7890 */ /* 0x000fe2000fffe03f */
[----:B------:R-:W0:Y:S01]  /*a9f0*/  SHFL.BFLY PT, R8, R39, 0x1, 0x1f ;  /* 0x0c201f0027087f89 */ /* 0x000e2200000e0000 */
[----:B------:R-:W-:Y:S01]  /*aa00*/  UIADD3 UR30, UR7, 0x180, URZ ;  /* 0x00000180071e7890 */ /* 0x000fe2000fffe03f */
[----:B------:R-:W-:Y:S01]  /*aa10*/  @!P1 PRMT R38, RZ, 0x654, R38 ;  /* 0x00000654ff269816 */ /* 0x000fe20000000026 */
[----:B------:R-:W-:Y:S01]  /*aa20*/  UMOV UR29, 0x40000040 ;  /* 0x40000040001d7882 */ /* 0x000fe20000000000 */
[----:B------:R-:W-:Y:S01]  /*aa30*/  UMOV UR31, 0x80000020 ;  /* 0x80000020001f7882 */ /* 0x000fe20000000000 */
[----:B------:R-:W-:Y:S08]  /*aa40*/  MUFU.EX2 R20, R20 ;  /* 0x0000001400147308 */ /* 0x000ff00000000800 */
[----:B------:R-:W-:Y:S08]  /*aa50*/  MUFU.EX2 R24, R24 ;  /* 0x0000001800187308 */ /* 0x000ff00000000800 */
[----:B------:R-:W-:Y:S01]  /*aa60*/  MUFU.EX2 R26, R26 ;  /* 0x0000001a001a7308 */ /* 0x000fe20000000800 */
[----:B0-----:R-:W-:-:S05]  /*aa70*/  FMNMX.FTZ R8, R39, R8, !PT ;  /* 0x0000000827087209 */ /* 0x001fca0007810000 */
[C---:B------:R-:W-:Y:S01]  /*aa80*/  FMUL.FTZ R36, R8.reuse, UR34 ;  /* 0x0000002208247c20 */ /* 0x040fe20008410000 */
[----:B------:R-:W-:Y:S01]  /*aa90*/  FADD.FTZ R7, -R8, R7 ;  /* 0x0000000708077221 */ /* 0x000fe20000010100 */
[----:B------:R-:W-:Y:S02]  /*aaa0*/  MUFU.EX2 R28, R28 ;  /* 0x0000001c001c7308 */ /* 0x000fe40000000800 */
[--C-:B------:R-:W-:Y:S01]  /*aab0*/  FFMA.FTZ R79, R21, UR34, -R36.reuse ;  /* 0x00000022154f7c23 */ /* 0x100fe20008010824 */
[--C-:B------:R-:W-:Y:S01]  /*aac0*/  FFMA.FTZ R21, R31, UR34, -R36.reuse ;  /* 0x000000221f157c23 */ /* 0x100fe20008010824 */
[----:B------:R-:W-:Y:S01]  /*aad0*/  FMUL.FTZ R7, R7, UR34 ;  /* 0x0000002207077c20 */ /* 0x000fe20008410000 */
[--C-:B------:R-:W-:Y:S01]  /*aae0*/  FFMA.FTZ R9, R9, UR34, -R36.reuse ;  /* 0x0000002209097c23 */ /* 0x100fe20008010824 */
[--C-:B------:R-:W-:Y:S01]  /*aaf0*/  FFMA.FTZ R31, R37, UR34, -R36.reuse ;  /* 0x00000022251f7c23 */ /* 0x100fe20008010824 */
[----:B------:R-:W-:Y:S02]  /*ab00*/  IMAD.U32 R37, RZ, RZ, UR45 ;  /* 0x0000002dff257e24 */ /* 0x000fe4000f8e00ff */
[--C-:B------:R-:W-:Y:S01]  /*ab10*/  FFMA.FTZ R11, R11, UR34, -R36.reuse ;  /* 0x000000220b0b7c23 */ /* 0x100fe20008010824 */
[--C-:B------:R-:W-:Y:S01]  /*ab20*/  FFMA.FTZ R39, R14, UR34, -R36.reuse ;  /* 0x000000220e277c23 */ /* 0x100fe20008010824 */
[----:B------:R-:W-:Y:S01]  /*ab30*/  MUFU.EX2 R7, R7 ;  /* 0x0000000700077308 */ /* 0x000fe20000000800 */
[----:B------:R-:W-:Y:S01]  /*ab40*/  VIADD R14, R143, 0x9 ;  /* 0x000000098f0e7836 */ /* 0x000fe20000000000 */
[----:B------:R-:W-:Y:S01]  /*ab50*/  @!P1 LEA R37, R37, UR42, 0x3 ;  /* 0x0000002a25259c11 */ /* 0x000fe2000f8e18ff */
[--C-:B------:R-:W-:Y:S01]  /*ab60*/  FFMA.FTZ R83, R15, UR34, -R36.reuse ;  /* 0x000000220f537c23 */ /* 0x100fe20008010824 */
[--C-:B------:R-:W-:Y:S01]  /*ab70*/  FFMA.FTZ R15, R40, UR34, -R36.reuse ;  /* 0x00000022280f7c23 */ /* 0x100fe20008010824 */
[--C-:B------:R-:W-:Y:S01]  /*ab80*/  FFMA.FTZ R25, R25, UR34, -R36.reuse ;  /* 0x0000002219197c23 */ /* 0x100fe20008010824 */
[----:B------:R-:W-:Y:S01]  /*ab90*/  SEL R40, R14, 0x9, !P2 ;  /* 0x000000090e287807 */ /* 0x000fe20005000000 */
[----:B------:R-:W-:Y:S01]  /*aba0*/  @!P1 VIADD R37, R37, 0x2d840 ;  /* 0x0002d84025259836 */ /* 0x000fe20000000000 */
[----:B------:R-:W0:Y:S01]  /*abb0*/  MUFU.EX2 R9, R9 ;  /* 0x0000000900097308 */ /* 0x000e220000000800 */
[--C-:B------:R-:W-:Y:S01]  /*abc0*/  FFMA.FTZ R27, R27, UR34, -R36.reuse ;  /* 0x000000221b1b7c23 */ /* 0x100fe20008010824 */
[--C-:B------:R-:W-:Y:S01]  /*abd0*/  FFMA.FTZ R29, R29, UR34, -R36.reuse ;  /* 0x000000221d1d7c23 */ /* 0x100fe20008010824 */
[--C-:B------:R-:W-:Y:S01]  /*abe0*/  FFMA.FTZ R33, R33, UR34, -R36.reuse ;  /* 0x0000002221217c23 */ /* 0x100fe20008010824 */
[----:B------:R-:W-:Y:S01]  /*abf0*/  @!P1 PRMT R37, RZ, 0x654, R37 ;  /* 0x00000654ff259816 */ /* 0x000fe20000000025 */
[--C-:B------:R-:W-:Y:S01]  /*ac00*/  FFMA.FTZ R35, R35, UR34, -R36.reuse ;  /* 0x0000002223237c23 */ /* 0x100fe20008010824 */
[--C-:B------:R-:W-:Y:S01]  /*ac10*/  FFMA.FTZ R41, R41, UR34, -R36.reuse ;  /* 0x0000002229297c23 */ /* 0x100fe20008010824 */
[--C-:B------:R-:W-:Y:S01]  /*ac20*/  FFMA.FTZ R43, R43, UR34, -R36.reuse ;  /* 0x000000222b2b7c23 */ /* 0x100fe20008010824 */
[----:B------:R-:W-:Y:S01]  /*ac30*/  MUFU.EX2 R11, R11 ;  /* 0x0000000b000b7308 */ /* 0x000fe20000000800 */
[--C-:B------:R-:W-:Y:S01]  /*ac40*/  FFMA.FTZ R45, R45, UR34, -R36.reuse ;  /* 0x000000222d2d7c23 */ /* 0x100fe20008010824 */
[--C-:B------:R-:W-:Y:S01]  /*ac50*/  FFMA.FTZ R14, R48, UR34, -R36.reuse ;  /* 0x00000022300e7c23 */ /* 0x100fe20008010824 */
[--C-:B------:R-:W-:Y:S01]  /*ac60*/  FFMA.FTZ R49, R49, UR34, -R36.reuse ;  /* 0x0000002231317c23 */ /* 0x100fe20008010824 */
[--C-:B------:R-:W-:Y:S01]  /*ac70*/  FFMA.FTZ R51, R51, UR34, -R36.reuse ;  /* 0x0000002233337c23 */ /* 0x100fe20008010824 */
[--C-:B------:R-:W-:Y:S01]  /*ac80*/  FFMA.FTZ R69, R69, UR34, -R36.reuse ;  /* 0x0000002245457c23 */ /* 0x100fe20008010824 */
[--C-:B------:R-:W-:Y:S01]  /*ac90*/  FFMA.FTZ R70, R70, UR34, -R36.reuse ;  /* 0x0000002246467c23 */ /* 0x100fe20008010824 */
[--C-:B------:R-:W-:Y:S01]  /*aca0*/  FFMA.FTZ R71, R71, UR34, -R36.reuse ;  /* 0x0000002247477c23 */ /* 0x100fe20008010824 */
[----:B------:R-:W-:Y:S01]  /*acb0*/  MUFU.EX2 R39, R39 ;  /* 0x0000002700277308 */ /* 0x000fe20000000800 */
[----:B0-----:R-:W-:Y:S01]  /*acc0*/  FFMA.FTZ R2, R7, R2, R9 ;  /* 0x0000000207027223 */ /* 0x001fe20000010009 */
[--C-:B------:R-:W-:Y:S01]  /*acd0*/  FFMA.FTZ R72, R72, UR34, -R36.reuse ;  /* 0x0000002248487c23 */ /* 0x100fe20008010824 */
[--C-:B------:R-:W-:Y:S01]  /*ace0*/  FFMA.FTZ R73, R73, UR34, -R36.reuse ;  /* 0x0000002249497c23 */ /* 0x100fe20008010824 */
[--C-:B------:R-:W-:Y:S01]  /*acf0*/  FFMA.FTZ R74, R74, UR34, -R36.reuse ;  /* 0x000000224a4a7c23 */ /* 0x100fe20008010824 */
[--C-:B------:R-:W-:Y:S01]  /*ad00*/  FFMA.FTZ R75, R75, UR34, -R36.reuse ;  /* 0x000000224b4b7c23 */ /* 0x100fe20008010824 */
[--C-:B------:R-:W-:Y:S01]  /*ad10*/  FFMA.FTZ R76, R76, UR34, -R36.reuse ;  /* 0x000000224c4c7c23 */ /* 0x100fe20008010824 */
[----:B------:R-:W-:Y:S01]  /*ad20*/  FFMA.FTZ R77, R77, UR34, -R36 ;  /* 0x000000224d4d7c23 */ /* 0x000fe20008010824 */
[----:B------:R-:W-:Y:S01]  /*ad30*/  MUFU.EX2 R83, R83 ;  /* 0x0000005300537308 */ /* 0x000fe20000000800 */
[C---:B------:R-:W-:Y:S01]  /*ad40*/  ISETP.GT.AND P2, PT, R0.reuse, R6, PT ;  /* 0x000000060000720c */ /* 0x040fe20003f44270 */
[----:B------:R-:W-:-:S06]  /*ad50*/  VIADD R0, R0, 0xffffffff ;  /* 0xffffffff00007836 */ /* 0x000fcc0000000000 */
        /* <DEDUP_REMOVED lines=27> */
[----:B------:R-:W-:-:S06]  /*af10*/  UMOV UR28, UR50 ;  /* 0x00000032001c7c82 */ /* 0x000fcc0008000000 */
[----:B------:R-:W-:Y:S08]  /*af20*/  MUFU.EX2 R44, R44 ;  /* 0x0000002c002c7308 */ /* 0x000ff00000000800 */
[----:B------:R-:W-:Y:S08]  /*af30*/  MUFU.EX2 R45, R45 ;  /* 0x0000002d002d7308 */ /* 0x000ff00000000800 */
[----:B------:R-:W-:Y:S08]  /*af40*/  MUFU.EX2 R46, R46 ;  /* 0x0000002e002e7308 */ /* 0x000ff00000000800 */
[----:B------:R-:W-:Y:S08]  /*af50*/  MUFU.EX2 R14, R14 ;  /* 0x0000000e000e7308 */ /* 0x000ff00000000800 */
[----:B------:R-:W0:Y:S08]  /*af60*/  MUFU.EX2 R47, R47 ;  /* 0x0000002f002f7308 */ /* 0x000e300000000800 */
[----:B------:R-:W-:Y:S08]  /*af70*/  MUFU.EX2 R49, R49 ;  /* 0x0000003100317308 */ /* 0x000ff00000000800 */
[----:B------:R-:W-:Y:S01]  /*af80*/  MUFU.EX2 R50, R50 ;  /* 0x0000003200327308 */ /* 0x000fe20000000800 */
[----:B0-----:R-:W-:-:S07]  /*af90*/  F2FP.F16.F32.PACK_AB R48, R47, R46 ;  /* 0x0000002e2f30723e */ /* 0x001fce00000000ff */
        /* <DEDUP_REMOVED lines=10> */
[-C--:B------:R-:W-:Y:S01]  /*b040*/  FMUL.FTZ R88, R88, R5.reuse ;  /* 0x0000000558587220 */ /* 0x080fe20000410000 */
[-C--:B------:R-:W-:Y:S01]  /*b050*/  FMUL.FTZ R89, R89, R5.reuse ;  /* 0x0000000559597220 */ /* 0x080fe20000410000 */
[-C--:B------:R-:W-:Y:S01]  /*b060*/  FMUL.FTZ R92, R92, R5.reuse ;  /* 0x000000055c5c7220 */ /* 0x080fe20000410000 */
[-C--:B------:R-:W-:Y:S01]  /*b070*/  FMUL.FTZ R93, R93, R5.reuse ;  /* 0x000000055d5d7220 */ /* 0x080fe20000410000 */
[-C--:B------:R-:W-:Y:S01]  /*b080*/  FMUL.FTZ R96, R96, R5.reuse ;  /* 0x0000000560607220 */ /* 0x080fe20000410000 */
[----:B------:R-:W-:Y:S01]  /*b090*/  FMUL.FTZ R97, R97, R5 ;  /* 0x0000000561617220 */ /* 0x000fe20000410000 */
[----:B-1----:R-:W-:Y:S01]  /*b0a0*/  FFMA.FTZ R37, R63, UR34, -R36 ;  /* 0x000000223f257c23 */ /* 0x002fe20008010824 */
[----:B------:R-:W-:Y:S01]  /*b0b0*/  FFMA.FTZ R63, R5, R3, R78 ;  /* 0x00000003053f7223 */ /* 0x000fe2000001004e */
[--C-:B------:R-:W-:Y:S01]  /*b0c0*/  FFMA.FTZ R3, R66, UR34, -R36.reuse ;  /* 0x0000002242037c23 */ /* 0x100fe20008010824 */
[--C-:B------:R-:W-:Y:S01]  /*b0d0*/  FFMA.FTZ R66, R67, UR34, -R36.reuse ;  /* 0x0000002243427c23 */ /* 0x100fe20008010824 */
[----:B------:R1:W-:Y:S01]  /*b0e0*/  @!P1 SYNCS.ARRIVE.TRANS64.RED.A1T0 RZ, [R38+URZ], RZ ;  /* 0x000000ff26ff99a7 */ /* 0x0003e2000810043f */
[----:B------:R-:W-:Y:S01]  /*b0f0*/  FADD.FTZ R67, R10, R63 ;  /* 0x0000003f0a437221 */ /* 0x000fe20000010000 */
[----:B------:R-:W-:Y:S01]  /*b100*/  FFMA.FTZ R63, R68, UR34, -R36 ;  /* 0x00000022443f7c23 */ /* 0x000fe20008010824 */
[----:B------:R-:W-:Y:S01]  /*b110*/  F2FP.F16.F32.PACK_AB R36, R10, R78 ;  /* 0x0000004e0a24723e */ /* 0x000fe200000000ff */
[----:B------:R-:W-:Y:S01]  /*b120*/  MUFU.EX2 R3, R3 ;  /* 0x0000000300037308 */ /* 0x000fe20000000800 */
[----:B0-----:R-:W-:Y:S01]  /*b130*/  FADD.FTZ R40, R12, R67 ;  /* 0x000000430c287221 */ /* 0x001fe20000010000 */
[-C--:B------:R-:W-:Y:S01]  /*b140*/  FMUL.FTZ R100, R100, R5.reuse ;  /* 0x0000000564647220 */ /* 0x080fe20000410000 */
[----:B------:R-:W-:Y:S01]  /*b150*/  FMUL.FTZ R101, R101, R5 ;  /* 0x0000000565657220 */ /* 0x000fe20000410000 */
[----:B-1----:R-:W-:Y:S01]  /*b160*/  FADD.FTZ R38, R11, R2 ;  /* 0x000000020b267221 */ /* 0x002fe20000010000 */
[----:B------:R-:W-:Y:S01]  /*b170*/  FADD.FTZ R67, R13, R40 ;  /* 0x000000280d437221 */ /* 0x000fe20000010000 */
[----:B------:R-:W-:Y:S01]  /*b180*/  F2FP.F16.F32.PACK_AB R40, R82, R81 ;  /* 0x000000515228723e */ /* 0x000fe200000000ff */
[----:B------:R-:W-:Y:S01]  /*b190*/  FMUL.FTZ R104, R104, R5 ;  /* 0x0000000568687220 */ /* 0x000fe20000410000 */
[----:B------:R-:W-:Y:S01]  /*b1a0*/  FADD.FTZ R38, R39, R38 ;  /* 0x0000002627267221 */ /* 0x000fe20000010000 */
[----:B------:R-:W-:Y:S01]  /*b1b0*/  FADD.FTZ R67, R20, R67 ;  /* 0x0000004314437221 */ /* 0x000fe20000010000 */
[----:B------:R0:W-:Y:S01]  /*b1c0*/  MUFU.EX2 R2, R37 ;  /* 0x0000002500027308 */ /* 0x0001e20000000800 */
[C---:B------:R-:W-:Y:S01]  /*b1d0*/  F2FP.F16.F32.PACK_AB R39, R83.reuse, R39 ;  /* 0x000000275327723e */ /* 0x040fe200000000ff */
[----:B------:R-:W-:Y:S01]  /*b1e0*/  FADD.FTZ R38, R83, R38 ;  /* 0x0000002653267221 */ /* 0x000fe20000010000 */
[C---:B------:R-:W-:Y:S01]  /*b1f0*/  FADD.FTZ R67, R24.reuse, R67 ;  /* 0x0000004318437221 */ /* 0x040fe20000010000 */
[----:B------:R-:W-:Y:S01]  /*b200*/  F2FP.F16.F32.PACK_AB R24, R24, R20 ;  /* 0x000000141818723e */ /* 0x000fe200000000ff */
[----:B------:R-:W-:Y:S01]  /*b210*/  FMUL.FTZ R105, R105, R5 ;  /* 0x0000000569697220 */ /* 0x000fe20000410000 */
[----:B------:R-:W-:Y:S01]  /*b220*/  FADD.FTZ R38, R79, R38 ;  /* 0x000000264f267221 */ /* 0x000fe20000010000 */
[----:B------:R-:W-:Y:S01]  /*b230*/  FADD.FTZ R67, R26, R67 ;  /* 0x000000431a437221 */ /* 0x000fe20000010000 */
[----:B------:R-:W1:Y:S01]  /*b240*/  MUFU.EX2 R66, R66 ;  /* 0x0000004200427308 */ /* 0x000e620000000800 */
[----:B0-----:R-:W-:Y:S01]  /*b250*/  F2FP.F16.F32.PACK_AB R37, R11, R9 ;  /* 0x000000090b25723e */ /* 0x001fe200000000ff */
[C---:B------:R-:W-:Y:S01]  /*b260*/  FADD.FTZ R38, R25.reuse, R38 ;  /* 0x0000002619267221 */ /* 0x040fe20000010000 */
[----:B------:R-:W-:Y:S01]  /*b270*/  FADD.FTZ R67, R28, R67 ;  /* 0x000000431c437221 */ /* 0x000fe20000010000 */
[----:B------:R-:W-:Y:S01]  /*b280*/  F2FP.F16.F32.PACK_AB R25, R25, R79 ;  /* 0x0000004f1919723e */ /* 0x000fe200000000ff */
[----:B------:R-:W-:Y:S01]  /*b290*/  FMUL.FTZ R108, R108, R5 ;  /* 0x000000056c6c7220 */ /* 0x000fe20000410000 */
[----:B------:R-:W-:Y:S01]  /*b2a0*/  FADD.FTZ R38, R27, R38 ;  /* 0x000000261b267221 */ /* 0x000fe20000010000 */
[----:B------:R-:W-:Y:S01]  /*b2b0*/  FADD.FTZ R67, R30, R67 ;  /* 0x000000431e437221 */ /* 0x000fe20000010000 */
[----:B------:R-:W-:Y:S01]  /*b2c0*/  MUFU.EX2 R63, R63 ;  /* 0x0000003f003f7308 */ /* 0x000fe20000000800 */
[C---:B------:R-:W-:Y:S01]  /*b2d0*/  F2FP.F16.F32.PACK_AB R27, R29.reuse, R27 ;  /* 0x0000001b1d1b723e */ /* 0x040fe200000000ff */
[----:B------:R-:W-:Y:S01]  /*b2e0*/  FADD.FTZ R38, R29, R38 ;  /* 0x000000261d267221 */ /* 0x000fe20000010000 */
[----:B------:R-:W-:Y:S01]  /*b2f0*/  FADD.FTZ R67, R32, R67 ;  /* 0x0000004320437221 */ /* 0x000fe20000010000 */
[----:B------:R-:W-:Y:S01]  /*b300*/  F2FP.F16.F32.PACK_AB R26, R28, R26 ;  /* 0x0000001a1c1a723e */ /* 0x000fe200000000ff */
[----:B------:R-:W-:Y:S01]  /*b310*/  FMUL.FTZ R109, R109, R5 ;  /* 0x000000056d6d7220 */ /* 0x000fe20000410000 */
[----:B------:R-:W-:Y:S01]  /*b320*/  FADD.FTZ R10, R21, R38 ;  /* 0x00000026150a7221 */ /* 0x000fe20000010000 */
[----:B------:R-:W-:Y:S01]  /*b330*/  F2FP.F16.F32.PACK_AB R38, R13, R12 ;  /* 0x0000000c0d26723e */ /* 0x000fe200000000ff */
[----:B------:R-:W-:Y:S01]  /*b340*/  FADD.FTZ R67, R34, R67 ;  /* 0x0000004322437221 */ /* 0x000fe20000010000 */
[----:B------:R-:W-:Y:S01]  /*b350*/  MUFU.EX2 R70, R70 ;  /* 0x0000004600467308 */ /* 0x000fe20000000800 */
[C---:B------:R-:W-:Y:S01]  /*b360*/  FADD.FTZ R12, R33.reuse, R10 ;  /* 0x0000000a210c7221 */ /* 0x040fe20000010000 */
[----:B------:R-:W-:Y:S01]  /*b370*/  F2FP.F16.F32.PACK_AB R33, R33, R21 ;  /* 0x000000152121723e */ /* 0x000fe200000000ff */
[----:B------:R-:W-:Y:S01]  /*b380*/  FADD.FTZ R20, R80, R67 ;  /* 0x0000004350147221 */ /* 0x000fe20000010000 */
[----:B-1----:R-:W-:Y:S01]  /*b390*/  F2FP.F16.F32.PACK_AB R13, R66, R3 ;  /* 0x00000003420d723e */ /* 0x002fe200000000ff */
[----:B------:R-:W-:Y:S01]  /*b3a0*/  FADD.FTZ R12, R35, R12 ;  /* 0x0000000c230c7221 */ /* 0x000fe20000010000 */
[----:B------:R-:W-:Y:S01]  /*b3b0*/  F2FP.F16.F32.PACK_AB R32, R32, R30 ;  /* 0x0000001e2020723e */ /* 0x000fe200000000ff */
[----:B------:R-:W-:Y:S01]  /*b3c0*/  FADD.FTZ R9, R81, R20 ;  /* 0x0000001451097221 */ /* 0x000fe20000010000 */
[----:B------:R-:W0:Y:S01]  /*b3d0*/  MUFU.EX2 R10, R69 ;  /* 0x00000045000a7308 */ /* 0x000e220000000800 */
[C---:B------:R-:W-:Y:S01]  /*b3e0*/  FADD.FTZ R12, R31.reuse, R12 ;  /* 0x0000000c1f0c7221 */ /* 0x040fe20000010000 */
[----:B------:R-:W-:Y:S01]  /*b3f0*/  F2FP.F16.F32.PACK_AB R34, R80, R34 ;  /* 0x000000225022723e */ /* 0x000fe200000000ff */
[----:B------:R-:W-:Y:S01]  /*b400*/  FADD.FTZ R9, R82, R9 ;  /* 0x0000000952097221 */ /* 0x000fe20000010000 */
[----:B------:R-:W-:Y:S01]  /*b410*/  F2FP.F16.F32.PACK_AB R35, R31, R35 ;  /* 0x000000231f23723e */ /* 0x000fe200000000ff */
[----:B------:R-:W-:Y:S01]  /*b420*/  FADD.FTZ R12, R15, R12 ;  /* 0x0000000c0f0c7221 */ /* 0x000fe20000010000 */
[----:B------:R-:W-:Y:S01]  /*b430*/  STSM.16.M88.4 [R17+0x21800], R36 ;  /* 0x0218002411007844 */ /* 0x000fe20000000200 */
[----:B------:R-:W-:Y:S01]  /*b440*/  FADD.FTZ R9, R42, R9 ;  /* 0x000000092a097221 */ /* 0x000fe20000010000 */
[----:B------:R-:W1:Y:S01]  /*b450*/  MUFU.EX2 R71, R71 ;  /* 0x0000004700477308 */ /* 0x000e620000000800 */
[C---:B------:R-:W-:Y:S01]  /*b460*/  FADD.FTZ R12, R41.reuse, R12 ;  /* 0x0000000c290c7221 */ /* 0x040fe20000010000 */
[----:B------:R-:W-:Y:S01]  /*b470*/  F2FP.F16.F32.PACK_AB R41, R41, R15 ;  /* 0x0000000f2929723e */ /* 0x000fe200000000ff */
[C---:B------:R-:W-:Y:S01]  /*b480*/  FADD.FTZ R9, R44.reuse, R9 ;  /* 0x000000092c097221 */ /* 0x040fe20000010000 */
[----:B------:R-:W-:Y:S01]  /*b490*/  F2FP.F16.F32.PACK_AB R42, R44, R42 ;  /* 0x0000002a2c2a723e */ /* 0x000fe200000000ff */
[----:B------:R-:W-:Y:S01]  /*b4a0*/  FADD.FTZ R12, R43, R12 ;  /* 0x0000000c2b0c7221 */ /* 0x000fe20000010000 */
[C---:B------:R-:W-:Y:S01]  /*b4b0*/  F2FP.F16.F32.PACK_AB R43, R45.reuse, R43 ;  /* 0x0000002b2d2b723e */ /* 0x040fe200000000ff */
[----:B------:R1:W-:Y:S01]  /*b4c0*/  STSM.16.M88.4 [R23], R24 ;  /* 0x0000001817007844 */ /* 0x0003e20000000200 */
[----:B------:R-:W-:Y:S01]  /*b4d0*/  MUFU.EX2 R72, R72 ;  /* 0x0000004800487308 */ /* 0x000fe20000000800 */
[----:B------:R-:W-:Y:S01]  /*b4e0*/  FADD.FTZ R11, R45, R12 ;  /* 0x0000000c2d0b7221 */ /* 0x000fe20000010000 */
[----:B------:R-:W-:Y:S01]  /*b4f0*/  FADD.FTZ R12, R46, R9 ;  /* 0x000000092e0c7221 */ /* 0x000fe20000010000 */
[----:B0-----:R-:W-:Y:S01]  /*b500*/  F2FP.F16.F32.PACK_AB R15, R10, R63 ;  /* 0x0000003f0a0f723e */ /* 0x001fe200000000ff */
[----:B------:R0:W-:Y:S01]  /*b510*/  STSM.16.M88.4 [R22], R32 ;  /* 0x0000002016007844 */ /* 0x0001e20000000200 */
[----:B------:R-:W-:Y:S01]  /*b520*/  FADD.FTZ R20, R14, R11 ;  /* 0x0000000b0e147221 */ /* 0x000fe20000010000 */
[----:B------:R-:W-:Y:S01]  /*b530*/  FADD.FTZ R9, R47, R12 ;  /* 0x0000000c2f097221 */ /* 0x000fe20000010000 */
[----:B------:R-:W-:Y:S01]  /*b540*/  FMUL.FTZ R112, R112, R5 ;  /* 0x0000000570707220 */ /* 0x000fe20000410000 */
[----:B------:R-:W2:Y:S01]  /*b550*/  MUFU.EX2 R58, R58 ;  /* 0x0000003a003a7308 */ /* 0x000ea20000000800 */
[C---:B------:R-:W-:Y:S01]  /*b560*/  FADD.FTZ R20, R49.reuse, R20 ;  /* 0x0000001431147221 */ /* 0x040fe20000010000 */
[----:B------:R-:W-:Y:S01]  /*b570*/  FADD.FTZ R9, R50, R9 ;  /* 0x0000000932097221 */ /* 0x000fe20000010000 */
[----:B------:R-:W-:Y:S01]  /*b580*/  F2FP.F16.F32.PACK_AB R49, R49, R14 ;  /* 0x0000000e3131723e */ /* 0x000fe200000000ff */
[----:B------:R0:W-:Y:S01]  /*b590*/  STSM.16.M88.4 [R18], R40 ;  /* 0x0000002812007844 */ /* 0x0001e20000000200 */
[----:B------:R-:W-:Y:S01]  /*b5a0*/  FADD.FTZ R11, R51, R20 ;  /* 0x00000014330b7221 */ /* 0x000fe20000010000 */
[----:B------:R-:W-:Y:S01]  /*b5b0*/  FADD.FTZ R12, R52, R9 ;  /* 0x00000009340c7221 */ /* 0x000fe20000010000 */
[C---:B------:R-:W-:Y:S01]  /*b5c0*/  F2FP.F16.F32.PACK_AB R51, R2.reuse, R51 ;  /* 0x000000330233723e */ /* 0x040fe200000000ff */
[----:B------:R-:W3:Y:S01]  /*b5d0*/  MUFU.EX2 R73, R73 ;  /* 0x0000004900497308 */ /* 0x000ee20000000800 */
[----:B------:R-:W-:Y:S01]  /*b5e0*/  FADD.FTZ R20, R2, R11 ;  /* 0x0000000b02147221 */ /* 0x000fe20000010000 */
[----:B------:R-:W-:Y:S01]  /*b5f0*/  FADD.FTZ R9, R53, R12 ;  /* 0x0000000c35097221 */ /* 0x000fe20000010000 */
[----:B------:R-:W-:Y:S01]  /*b600*/  F2FP.F16.F32.PACK_AB R50, R52, R50 ;  /* 0x000000323432723e */ /* 0x000fe200000000ff */
[----:B------:R-:W-:Y:S01]  /*b610*/  FMUL.FTZ R113, R113, R5 ;  /* 0x0000000571717220 */ /* 0x000fe20000410000 */
[----:B------:R-:W-:Y:S01]  /*b620*/  FADD.FTZ R11, R3, R20 ;  /* 0x00000014030b7221 */ /* 0x000fe20000010000 */
[----:B------:R-:W-:Y:S01]  /*b630*/  FADD.FTZ R12, R54, R9 ;  /* 0x00000009360c7221 */ /* 0x000fe20000010000 */
[----:B-1----:R-:W-:Y:S01]  /*b640*/  F2FP.F16.F32.PACK_AB R25, R71, R70 ;  /* 0x000000464719723e */ /* 0x002fe200000000ff */
[----:B------:R-:W1:Y:S01]  /*b650*/  MUFU.EX2 R59, R59 ;  /* 0x0000003b003b7308 */ /* 0x000e620000000800 */
[----:B------:R-:W-:Y:S01]  /*b660*/  FADD.FTZ R14, R66, R11 ;  /* 0x0000000b420e7221 */ /* 0x000fe20000010000 */
[----:B------:R-:W-:Y:S01]  /*b670*/  FADD.FTZ R9, R55, R12 ;  /* 0x0000000c37097221 */ /* 0x000fe20000010000 */
[----:B------:R-:W-:Y:S01]  /*b680*/  F2FP.F16.F32.PACK_AB R12, R54, R53 ;  /* 0x00000035360c723e */ /* 0x000fe200000000ff */
[----:B------:R0:W-:Y:S01]  /*b690*/  STSM.16.M88.4 [R17+0x27800], R48 ;  /* 0x0278003011007844 */ /* 0x0001e20000000200 */
[----:B------:R-:W-:Y:S01]  /*b6a0*/  FADD.FTZ R11, R63, R14 ;  /* 0x0000000e3f0b7221 */ /* 0x000fe20000010000 */
[----:B------:R-:W-:Y:S01]  /*b6b0*/  FADD.FTZ R2, R56, R9 ;  /* 0x0000000938027221 */ /* 0x000fe20000010000 */
[----:B--2---:R-:W-:Y:S01]  /*b6c0*/  F2FP.F16.F32.PACK_AB R24, R58, R57 ;  /* 0x000000393a18723e */ /* 0x004fe200000000ff */
[----:B------:R-:W2:Y:S01]  /*b6d0*/  MUFU.EX2 R60, R60 ;  /* 0x0000003c003c7308 */ /* 0x000ea20000000800 */
[----:B------:R-:W-:Y:S01]  /*b6e0*/  FADD.FTZ R11, R10, R11 ;  /* 0x0000000b0a0b7221 */ /* 0x000fe20000010000 */
[----:B------:R-:W-:Y:S01]  /*b6f0*/  FADD.FTZ R9, R57, R2 ;  /* 0x0000000239097221 */ /* 0x000fe20000010000 */
[----:B---3--:R-:W-:Y:S01]  /*b700*/  F2FP.F16.F32.PACK_AB R27, R73, R72 ;  /* 0x00000048491b723e */ /* 0x008fe200000000ff */
[-C--:B------:R-:W-:Y:S01]  /*b710*/  FMUL.FTZ R116, R116, R5.reuse ;  /* 0x0000000574747220 */ /* 0x080fe20000410000 */
[----:B------:R-:W-:Y:S01]  /*b720*/  FADD.FTZ R2, R70, R11 ;  /* 0x0000000b46027221 */ /* 0x000fe20000010000 */
[----:B------:R-:W-:Y:S01]  /*b730*/  FADD.FTZ R14, R58, R9 ;  /* 0x000000093a0e7221 */ /* 0x000fe20000010000 */
[----:B------:R-:W-:Y:S01]  /*b740*/  FMUL.FTZ R117, R117, R5 ;  /* 0x0000000575757220 */ /* 0x000fe20000410000 */
[----:B------:R-:W3:Y:S01]  /*b750*/  MUFU.EX2 R29, R74 ;  /* 0x0000004a001d7308 */ /* 0x000ee20000000800 */
[----:B------:R-:W-:Y:S01]  /*b760*/  FADD.FTZ R3, R71, R2 ;  /* 0x0000000247037221 */ /* 0x000fe20000010000 */
[----:B-1----:R-:W-:Y:S01]  /*b770*/  FADD.FTZ R9, R59, R14 ;  /* 0x0000000e3b097221 */ /* 0x002fe20000010000 */
[----:B------:R-:W-:Y:S01]  /*b780*/  F2FP.F16.F32.PACK_AB R14, R56, R55 ;  /* 0x00000037380e723e */ /* 0x000fe200000000ff */
[-C--:B------:R-:W-:Y:S01]  /*b790*/  FMUL.FTZ R120, R120, R5.reuse ;  /* 0x0000000578787220 */ /* 0x080fe20000410000 */
[----:B------:R-:W-:Y:S01]  /*b7a0*/  FADD.FTZ R2, R72, R3 ;  /* 0x0000000348027221 */ /* 0x000fe20000010000 */
[-C--:B------:R-:W-:Y:S01]  /*b7b0*/  FMUL.FTZ R121, R121, R5.reuse ;  /* 0x0000000579797220 */ /* 0x080fe20000410000 */
[----:B------:R-:W-:Y:S01]  /*b7c0*/  FMUL.FTZ R124, R124, R5 ;  /* 0x000000057c7c7220 */ /* 0x000fe20000410000 */
[----:B------:R-:W1:Y:S01]  /*b7d0*/  MUFU.EX2 R61, R61 ;  /* 0x0000003d003d7308 */ /* 0x000e620000000800 */
[----:B------:R-:W-:Y:S01]  /*b7e0*/  FADD.FTZ R2, R73, R2 ;  /* 0x0000000249027221 */ /* 0x000fe20000010000 */
[C---:B--2---:R-:W-:Y:S01]  /*b7f0*/  F2FP.F16.F32.PACK_AB R26, R60.reuse, R59 ;  /* 0x0000003b3c1a723e */ /* 0x044fe200000000ff */
[----:B------:R0:W-:Y:S01]  /*b800*/  STSM.16.M88.4 [R136], R12 ;  /* 0x0000000c88007844 */ /* 0x0001e20000000200 */
[----:B------:R-:W-:Y:S01]  /*b810*/  FADD.FTZ R10, R60, R9 ;  /* 0x000000093c0a7221 */ /* 0x000fe20000010000 */
[-C--:B------:R-:W-:Y:S01]  /*b820*/  FMUL.FTZ R125, R125, R5.reuse ;  /* 0x000000057d7d7220 */ /* 0x080fe20000410000 */
[-C--:B------:R-:W-:Y:S01]  /*b830*/  FMUL.FTZ R128, R128, R5.reuse ;  /* 0x0000000580807220 */ /* 0x080fe20000410000 */
[----:B------:R0:W-:Y:S01]  /*b840*/  STSM.16.M88.4 [R22+0x6000], R24 ;  /* 0x0060001816007844 */ /* 0x0001e20000000200 */
[----:B------:R-:W2:Y:S01]  /*b850*/  MUFU.EX2 R62, R62 ;  /* 0x0000003e003e7308 */ /* 0x000ea20000000800 */
[----:B---3--:R-:W-:Y:S01]  /*b860*/  FADD.FTZ R2, R29, R2 ;  /* 0x000000021d027221 */ /* 0x008fe20000010000 */
[-C--:B------:R-:W-:Y:S01]  /*b870*/  FMUL.FTZ R129, R129, R5.reuse ;  /* 0x0000000581817220 */ /* 0x080fe20000410000 */
[-C--:B------:R-:W-:Y:S01]  /*b880*/  FMUL.FTZ R132, R132, R5.reuse ;  /* 0x0000000584847220 */ /* 0x080fe20000410000 */
[----:B------:R-:W-:Y:S01]  /*b890*/  FMUL.FTZ R133, R133, R5 ;  /* 0x0000000585857220 */ /* 0x000fe20000410000 */
        /* <DEDUP_REMOVED lines=12> */
[C---:B--2---:R-:W-:Y:S01]  /*b960*/  F2FP.F16.F32.PACK_AB R28, R62.reuse, R61 ;  /* 0x0000003d3e1c723e */ /* 0x044fe200000000ff */
[----:B------:R-:W-:Y:S01]  /*b970*/  FADD.FTZ R10, R62, R3 ;  /* 0x000000033e0a7221 */ /* 0x000fe20000010000 */
[-C--:B------:R-:W-:Y:S01]  /*b980*/  FMUL.FTZ R107, R107, R7.reuse ;  /* 0x000000076b6b7220 */ /* 0x080fe20000410000 */
[-C--:B------:R-:W-:Y:S01]  /*b990*/  FMUL.FTZ R110, R110, R7.reuse ;  /* 0x000000076e6e7220 */ /* 0x080fe20000410000 */
[-C--:B------:R-:W-:Y:S01]  /*b9a0*/  FMUL.FTZ R111, R111, R7.reuse ;  /* 0x000000076f6f7220 */ /* 0x080fe20000410000 */
[-C--:B------:R-:W-:Y:S01]  /*b9b0*/  FMUL.FTZ R114, R114, R7.reuse ;  /* 0x0000000772727220 */ /* 0x080fe20000410000 */
[-C--:B------:R-:W-:Y:S01]  /*b9c0*/  FMUL.FTZ R115, R115, R7.reuse ;  /* 0x0000000773737220 */ /* 0x080fe20000410000 */
[----:B------:R-:W2:Y:S01]  /*b9d0*/  MUFU.EX2 R75, R75 ;  /* 0x0000004b004b7308 */ /* 0x000ea20000000800 */
[----:B---3--:R-:W-:Y:S01]  /*b9e0*/  FADD.FTZ R3, R65, R10 ;  /* 0x0000000a41037221 */ /* 0x008fe20000010000 */
[-C--:B------:R-:W-:Y:S01]  /*b9f0*/  FMUL.FTZ R118, R118, R7.reuse ;  /* 0x0000000776767220 */ /* 0x080fe20000410000 */
[-C--:B------:R-:W-:Y:S01]  /*ba00*/  FMUL.FTZ R119, R119, R7.reuse ;  /* 0x0000000777777220 */ /* 0x080fe20000410000 */
[-C--:B------:R-:W-:Y:S01]  /*ba10*/  FMUL.FTZ R122, R122, R7.reuse ;  /* 0x000000077a7a7220 */ /* 0x080fe20000410000 */
[-C--:B------:R-:W-:Y:S01]  /*ba20*/  FMUL.FTZ R123, R123, R7.reuse ;  /* 0x000000077b7b7220 */ /* 0x080fe20000410000 */
[-C--:B------:R-:W-:Y:S01]  /*ba30*/  FMUL.FTZ R126, R126, R7.reuse ;  /* 0x000000077e7e7220 */ /* 0x080fe20000410000 */
[----:B------:R-:W-:Y:S01]  /*ba40*/  FMUL.FTZ R127, R127, R7 ;  /* 0x000000077f7f7220 */ /* 0x000fe20000410000 */
[----:B------:R-:W3:Y:S01]  /*ba50*/  MUFU.EX2 R21, R76 ;  /* 0x0000004c00157308 */ /* 0x000ee20000000800 */
[----:B-1----:R-:W-:Y:S01]  /*ba60*/  F2FP.F16.F32.PACK_AB R30, R64, R65 ;  /* 0x00000041401e723e */ /* 0x002fe200000000ff */
[-C--:B------:R-:W-:Y:S01]  /*ba70*/  FMUL.FTZ R130, R130, R7.reuse ;  /* 0x0000000782827220 */ /* 0x080fe20000410000 */
[-C--:B------:R-:W-:Y:S01]  /*ba80*/  FMUL.FTZ R131, R131, R7.reuse ;  /* 0x0000000783837220 */ /* 0x080fe20000410000 */
[-C--:B------:R-:W-:Y:S01]  /*ba90*/  FMUL.FTZ R134, R134, R7.reuse ;  /* 0x0000000786867220 */ /* 0x080fe20000410000 */
[----:B------:R-:W-:Y:S01]  /*baa0*/  FMUL.FTZ R135, R135, R7 ;  /* 0x0000000787877220 */ /* 0x000fe20000410000 */
[----:B------:R-:W-:Y:S01]  /*bab0*/  FADD.FTZ R3, R64, R3 ;  /* 0x0000000340037221 */ /* 0x000fe20000010000 */
[----:B------:R-:W-:Y:S01]  /*bac0*/  IMAD.MOV.U32 R7, RZ, RZ, R8 ;  /* 0x000000ffff077224 */ /* 0x000fe200078e0008 */
[----:B------:R-:W1:Y:S01]  /*bad0*/  MUFU.EX2 R77, R77 ;  /* 0x0000004d004d7308 */ /* 0x000e620000000800 */
[C---:B--2---:R-:W-:Y:S01]  /*bae0*/  F2FP.F16.F32.PACK_AB R29, R75.reuse, R29 ;  /* 0x0000001d4b1d723e */ /* 0x044fe200000000ff */
[----:B------:R-:W-:Y:S01]  /*baf0*/  FADD.FTZ R2, R75, R2 ;  /* 0x000000024b027221 */ /* 0x000fe20000010000 */
[----:B------:R-:W-:-:S03]  /*bb00*/  IMAD.MOV.U32 R5, RZ, RZ, R4 ;  /* 0x000000ffff057224 */ /* 0x000fc600078e0004 */
[----:B---3--:R-:W-:Y:S01]  /*bb10*/  FADD.FTZ R2, R21, R2 ;  /* 0x0000000215027221 */ /* 0x008fe20000010000 */
        /* <DEDUP_REMOVED lines=11> */
.L_x_865:
[----:B------:R-:W-:-:S13]  /*bbd0*/  ISETP.GE.AND P2, PT, R0, UR39, PT ;  /* 0x0000002700007c0c */ /* 0x000fda000bf46270 */
[----:B------:R-:W-:Y:S05]  /*bbe0*/  @!P2 BRA `(.L_x_875) ;  /* 0x00000038004ca947 */ /* 0x000fea0003800000 */
[----:B------:R-:W-:Y:S01]  /*bbf0*/  IMAD.MOV.U32 R6, RZ, RZ, R8 ;  /* 0x000000ffff067224 */ /* 0x000fe200078e0008 */
[----:B------:R-:W-:Y:S01]  /*bc00*/  UMOV UR28, UR50 ;  /* 0x00000032001c7c82 */ /* 0x000fe20008000000 */
[----:B------:R-:W-:Y:S01]  /*bc10*/  IMAD.MOV.U32 R5, RZ, RZ, R4 ;  /* 0x000000ffff057224 */ /* 0x000fe200078e0004 */
[----:B------:R-:W-:Y:S01]  /*bc20*/  UMOV UR54, UR45 ;  /* 0x0000002d00367c82 */ /* 0x000fe20008000000 */
[----:B------:R-:W-:Y:S01]  /*bc30*/  ULDC UR35, c[0x0][0x9e4] ;  /* 0x0002790000237ab9 */ /* 0x000fe20000000800 */
[----:B------:R-:W-:Y:S01]  /*bc40*/  ULDC UR52, c[0x0][0x288] ;  /* 0x0000a20000347ab9 */ /* 0x000fe20000000800 */
[----:B------:R-:W-:Y:S01]  /*bc50*/  ULDC UR53, c[0x0][0x9d8] ;  /* 0x0002760000357ab9 */ /* 0x000fe20000000800 */
[----:B------:R-:W-:Y:S01]  /*bc60*/  ULDC UR34, c[0x0][0x988] ;  /* 0x0002620000227ab9 */ /* 0x000fe20000000800 */
[----:B------:R-:W-:-:S05]  /*bc70*/  ULDC UR51, c[0x0][0x9e0] ;  /* 0x0002780000337ab9 */ /* 0x000fca0000000800 */
.L_x_892:
[----:B------:R-:W-:Y:S01]  /*bc80*/  UIADD3 UR45, UR54, 0x1, URZ ;  /* 0x00000001362d7890 */ /* 0x000fe2000fffe03f */
[----:B------:R-:W-:-:S03]  /*bc90*/  ISETP.NE.AND P2, PT, RZ, UR37, PT ;  /* 0x00000025ff007c0c */ /* 0x000fc6000bf45270 */
[----:B------:R-:W-:-:S04]  /*bca0*/  UISETP.NE.AND UP0, UPT, UR45, 0x2, UPT ;  /* 0x000000022d00788c */ /* 0x000fc8000bf05270 */
[----:B------:R-:W-:Y:S02]  /*bcb0*/  USEL UR50, URZ, 0x1, UP0 ;  /* 0x000000013f327887 */ /* 0x000fe40008000000 */
[----:B------:R-:W-:Y:S02]  /*bcc0*/  USEL UR45, UR45, URZ, UP0 ;  /* 0x0000003f2d2d7287 */ /* 0x000fe40008000000 */
[----:B------:R-:W-:Y:S02]  /*bcd0*/  ULOP3.LUT UR50, UR28, UR50, URZ, 0x3c, !UPT ;  /* 0x000000321c327292 */ /* 0x000fe4000f8e3c3f */
[----:B---3--:R-:W-:Y:S10]  /*bce0*/  @P2 BRA `(.L_x_876) ;  /* 0x00000000002c2947 */ /* 0x008ff40003800000 */
[----:B------:R-:W-:Y:S05]  /*bcf0*/  @!P0 BRA `(.L_x_877) ;  /* 0x0000000000048947 */ /* 0x000fea0003800000 */
[----:B------:R-:W-:Y:S01]  /*bd00*/  BPT.TRAP 0x1 ;  /* 0x000000040000795c */ /* 0x000fe20000300000 */
.L_x_877:
[----:B------:R-:W-:Y:S01]  /*bd10*/  ULEA UR6, UR45, UR42, 0x3 ;  /* 0x0000002a2d067291 */ /* 0x000fe2000f8e183f */
[----:B------:R-:W-:-:S05]  /*bd20*/  IMAD.U32 R4, RZ, RZ, UR50 ;  /* 0x00000032ff047e24 */ /* 0x000fca000f8e00ff */
[----:B------:R-:W-:-:S04]  /*bd30*/  SHF.L.U32 R4, R4, 0x1f, RZ ;  /* 0x0000001f04047819 */ /* 0x000fc800000006ff */
[----:B------:R1:W2:Y:S01]  /*bd40*/  SYNCS.PHASECHK.TRANS64.TRYWAIT P3, [UR6+0x2d830], R4 ;  /* 0x02d83004ff0075a7 */ /* 0x0002a20008060146 */
[----:B------:R-:W-:Y:S05]  /*bd50*/  @!P0 BRA `(.L_x_878) ;  /* 0x0000000000048947 */ /* 0x000fea0003800000 */
[----:B------:R-:W-:Y:S01]  /*bd60*/  BPT.TRAP 0x1 ;  /* 0x000000040000795c */ /* 0x000fe20000300000 */
.L_x_878:
[----:B--2---:R-:W-:Y:S05]  /*bd70*/  @P3 BRA `(.L_x_876) ;  /* 0x0000000000083947 */ /* 0x004fea0003800000 */
[----:B------:R-:W2:Y:S02]  /*bd80*/  SYNCS.PHASECHK.TRANS64.TRYWAIT P3, [UR6+0x2d830], R4 ;  /* 0x02d83004ff0075a7 */ /* 0x000ea40008060146 */
[----:B--2---:R-:W-:Y:S05]  /*bd90*/  @!P3 BRA `(.L_x_879) ;  /* 0x000000a80050b947 */ /* 0x004fea0003800000 */
.L_x_876:
        /* <DEDUP_REMOVED lines=37> */
.L_x_881:
[----:B------:R-:W-:Y:S01]  /*bff0*/  ULEA UR6, UR54, UR42, 0x3 ;  /* 0x0000002a36067291 */ /* 0x000fe2000f8e183f */
[----:B------:R-:W-:-:S05]  /*c000*/  IMAD.U32 R4, RZ, RZ, UR28 ;  /* 0x0000001cff047e24 */ /* 0x000fca000f8e00ff */
[----:B------:R-:W-:-:S04]  /*c010*/  SHF.L.U32 R4, R4, 0x1f, RZ ;  /* 0x0000001f04047819 */ /* 0x000fc800000006ff */
[----:B------:R0:W1:Y:S01]  /*c020*/  SYNCS.PHASECHK.TRANS64.TRYWAIT P2, [UR6+0x2d850], R4 ;  /* 0x02d85004ff0075a7 */ /* 0x0000620008040146 */
[----:B------:R-:W-:Y:S05]  /*c030*/  @!P0 BRA `(.L_x_882) ;  /* 0x0000000000048947 */ /* 0x000fea0003800000 */
[----:B------:R-:W-:Y:S01]  /*c040*/  BPT.TRAP 0x1 ;  /* 0x000000040000795c */ /* 0x000fe20000300000 */
.L_x_882:
[----:B-1----:R-:W-:Y:S05]  /*c050*/  @P2 BRA `(.L_x_880) ;  /* 0x0000000000082947 */ /* 0x002fea0003800000 */
[----:B------:R-:W1:Y:S02]  /*c060*/  SYNCS.PHASECHK.TRANS64.TRYWAIT P2, [UR6+0x2d850], R4 ;  /* 0x02d85004ff0075a7 */ /* 0x000e640008040146 */
[----:B-1----:R-:W-:Y:S05]  /*c070*/  @!P2 BRA `(.L_x_883) ;  /* 0x000000a400b0a947 */ /* 0x002fea0003800000 */
.L_x_880:
[----:B------:R-:W-:Y:S01]  /*c080*/  UIADD3 UR6, UR42, 0x400, URZ ;  /* 0x000004002a067890 */ /* 0x000fe2000fffe03f */
[----:B------:R-:W-:Y:S01]  /*c090*/  WARPGROUP.ARRIVE ;  /* 0x00000000000079c5 */ /* 0x000fe20000000000 */
[----:B------:R-:W-:Y:S01]  /*c0a0*/  UMOV UR29, 0x40000040 ;  /* 0x40000040001d7882 */ /* 0x000fe20000000000 */
[----:B------:R-:W-:Y:S01]  /*c0b0*/  UMOV UR31, 0x80000020 ;  /* 0x80000020001f7882 */ /* 0x000fe20000000000 */
[----:B------:R-:W-:-:S03]  /*c0c0*/  USHF.R.U32.HI UR6, URZ, 0x4, UR6 ;  /* 0x000000043f067899 */ /* 0x000fc60008011606 */
[----:B------:R-:W2:Y:S01]  /*c0d0*/  S2R R151, SR_TID.X ;  /* 0x0000000000977919 */ /* 0x000ea20000002100 */
[----:B------:R-:W-:Y:S01]  /*c0e0*/  FMUL.FTZ R21, R35, UR53 ;  /* 0x0000003523157c20 */ /* 0x000fe20008410000 */
[----:B------:R-:W-:Y:S01]  /*c0f0*/  FMUL.FTZ R35, R47, UR53 ;  /* 0x000000352f237c20 */ /* 0x000fe20008410000 */
[----:B------:R-:W-:Y:S01]  /*c100*/  ULOP3.LUT UR6, UR6, 0x3fff, URZ, 0xc0, !UPT ;  /* 0x00003fff06067892 */ /* 0x000fe2000f8ec03f */
[----:B------:R-:W3:Y:S01]  /*c110*/  @P5 LDC R47, c[0x0][0x44c] ;  /* 0x00011300ff2f5b82 */ /* 0x000ee20000000800 */
[----:B------:R-:W-:Y:S01]  /*c120*/  FMUL.FTZ R20, R34, UR53 ;  /* 0x0000003522147c20 */ /* 0x000fe20008410000 */
[----:B------:R-:W-:Y:S01]  /*c130*/  FMUL.FTZ R34, R46, UR53 ;  /* 0x000000352e227c20 */ /* 0x000fe20008410000 */
[----:B------:R-:W-:Y:S01]  /*c140*/  ULOP3.LUT UR7, UR6, 0x2000000, URZ, 0xfc, !UPT ;  /* 0x0200000006077892 */ /* 0x000fe2000f8efc3f */
[----:B------:R-:W-:Y:S01]  /*c150*/  FMUL.FTZ R12, R30, UR53 ;  /* 0x000000351e0c7c20 */ /* 0x000fe20008410000 */
[----:B------:R-:W-:Y:S01]  /*c160*/  ULOP3.LUT UR6, UR36, 0x10000, URZ, 0xfc, !UPT ;  /* 0x0001000024067892 */ /* 0x000fe2000f8efc3f */
[----:B------:R-:W-:Y:S01]  /*c170*/  FMUL.FTZ R30, R42, UR53 ;  /* 0x000000352a1e7c20 */ /* 0x000fe20008410000 */
[----:B------:R-:W-:Y:S01]  /*c180*/  UIMAD UR7, UR54, 0x600, UR7 ;  /* 0x00000600360778a4 */ /* 0x000fe2000f8e0207 */
[----:B------:R-:W4:Y:S01]  /*c190*/  @P5 LDC R46, c[0x0][0x450] ;  /* 0x00011400ff2e5b82 */ /* 0x000f220000000800 */
[----:B------:R-:W-:Y:S01]  /*c1a0*/  FMUL.FTZ R42, R53, UR53 ;  /* 0x00000035352a7c20 */ /* 0x000fe20008410000 */
[----:B------:R-:W-:Y:S01]  /*c1b0*/  FMUL.FTZ R53, R63, UR53 ;  /* 0x000000353f357c20 */ /* 0x000fe20008410000 */
[----:B------:R-:W-:Y:S01]  /*c1c0*/  FMUL.FTZ R63, R74, UR53 ;  /* 0x000000354a3f7c20 */ /* 0x000fe20008410000 */
[----:B------:R-:W-:Y:S01]  /*c1d0*/  UMOV UR28, UR6 ;  /* 0x00000006001c7c82 */ /* 0x000fe20008000000 */
[----:B------:R-:W-:Y:S01]  /*c1e0*/  VIADD R74, R137, UR41 ;  /* 0x00000029894a7c36 */ /* 0x000fe20008000000 */
[----:B------:R-:W-:Y:S01]  /*c1f0*/  UMOV UR30, UR7 ;  /* 0x00000007001e7c82 */ /* 0x000fe20008000000 */
[----:B-1----:R-:W-:Y:S01]  /*c200*/  FMUL.FTZ R7, R26, UR53 ;  /* 0x000000351a077c20 */ /* 0x002fe20008410000 */
        /* <DEDUP_REMOVED lines=8> */
[----:B---3--:R-:W-:-:S04]  /*c290*/  @P5 IMAD.HI.U32 R47, R74, R47, RZ ;  /* 0x0000002f4a2f5227 */ /* 0x008fc800078e00ff */
[----:B------:R-:W-:Y:S01]  /*c2a0*/  FMUL.FTZ R60, R69, UR53 ;  /* 0x00000035453c7c20 */ /* 0x000fe20008410000 */
[----:B------:R-:W-:Y:S01]  /*c2b0*/  FMUL.FTZ R69, R79, UR53 ;  /* 0x000000354f457c20 */ /* 0x000fe20008410000 */
[----:B------:R-:W-:Y:S01]  /*c2c0*/  FMUL.FTZ R8, R25, UR53 ;  /* 0x0000003519087c20 */ /* 0x000fe20008410000 */
[----:B--2---:R-:W-:Y:S01]  /*c2d0*/  SHF.R.U32.HI R143, RZ, 0x7, R151 ;  /* 0x00000007ff8f7819 */ /* 0x004fe20000011697 */
[----:B------:R-:W1:Y:S01]  /*c2e0*/  LDC R79, c[0x0][0x2f0] ;  /* 0x0000bc00ff4f7b82 */ /* 0x000e620000000800 */
[----:B------:R-:W-:Y:S01]  /*c2f0*/  FMUL.FTZ R25, R37, UR53 ;  /* 0x0000003525197c20 */ /* 0x000fe20008410000 */
[----:B------:R-:W-:Y:S01]  /*c300*/  FMUL.FTZ R37, R49, UR53 ;  /* 0x0000003531257c20 */ /* 0x000fe20008410000 */
[----:B----4-:R-:W-:Y:S01]  /*c310*/  @P5 SHF.R.U32.HI R74, RZ, R46, R47 ;  /* 0x0000002eff4a5219 */ /* 0x010fe2000001162f */
[----:B------:R-:W-:Y:S01]  /*c320*/  VIADD R46, R143, 0x9 ;  /* 0x000000098f2e7836 */ /* 0x000fe20000000000 */
[----:B------:R-:W-:Y:S01]  /*c330*/  ISETP.GE.U32.AND P2, PT, R151, 0x180, PT ;  /* 0x000001809700780c */ /* 0x000fe20003f46070 */
        /* <DEDUP_REMOVED lines=8> */
[----:B------:R-:W-:Y:S01]  /*c3c0*/  SEL R80, R46, 0x9, !P2 ;  /* 0x000000092e507807 */ /* 0x000fe20005000000 */
[----:B------:R-:W-:Y:S01]  /*c3d0*/  FMUL.FTZ R66, R76, UR53 ;  /* 0x000000354c427c20 */ /* 0x000fe20008410000 */
[----:B------:R-:W-:Y:S01]  /*c3e0*/  @!P1 LEA R46, R47, UR42, 0x3 ;  /* 0x0000002a2f2e9c11 */ /* 0x000fe2000f8e18ff */
[----:B------:R-:W-:-:S02]  /*c3f0*/  IMAD.SHL.U32 R76, R0, 0x80, RZ ;  /* 0x00000080004c7824 */ /* 0x000fc400078e00ff */
[----:B0-----:R-:W-:Y:S01]  /*c400*/  FMUL.FTZ R4, R24, UR53 ;  /* 0x0000003518047c20 */ /* 0x001fe20008410000 */
[----:B------:R-:W0:Y:S01]  /*c410*/  SHFL.IDX PT, R152, R74, RZ, 0x1c1f ;  /* 0x001c1fff4a987589 */ /* 0x000e2200000e0000 */
        /* <DEDUP_REMOVED lines=12> */
[----:B------:R-:W-:-:S02]  /*c4e0*/  @!P1 VIADD R46, R46, 0x2d840 ;  /* 0x0002d8402e2e9836 */ /* 0x000fc40000000000 */
[----:B------:R-:W-:Y:S01]  /*c4f0*/  FMUL.FTZ R39, R51, UR53 ;  /* 0x0000003533277c20 */ /* 0x000fe20008410000 */
[----:B------:R-:W-:Y:S01]  /*c500*/  FMUL.FTZ R40, R52, UR53 ;  /* 0x0000003534287c20 */ /* 0x000fe20008410000 */
[----:B------:R-:W-:Y:S01]  /*c510*/  FMUL.FTZ R41, R54, UR53 ;  /* 0x0000003536297c20 */ /* 0x000fe20008410000 */
[----:B------:R-:W-:Y:S01]  /*c520*/  FMUL.FTZ R44, R56, UR53 ;  /* 0x00000035382c7c20 */ /* 0x000fe20008410000 */
        /* <DEDUP_REMOVED lines=21> */
[----:B------:R-:W-:Y:S01]  /*c680*/  @!P1 PRMT R81, RZ, 0x654, R46 ;  /* 0x00000654ff519816 */ /* 0x000fe2000000002e */
[----:B------:R-:W-:Y:S01]  /*c690*/  IMAD R46, R16, -0x2, R47 ;  /* 0xfffffffe102e7824 */ /* 0x000fe200078e022f */
[----:B------:R-:W2:Y:S03]  /*c6a0*/  MUFU.TANH R4, R4 ;  /* 0x0000000400047308 */ /* 0x000ea60000002400 */
[----:B-1----:R-:W-:-:S04]  /*c6b0*/  IMAD R46, R79, UR43, R46 ;  /* 0x0000002b4f2e7c24 */ /* 0x002fc8000f8e022e */
[----:B------:R-:W-:Y:S01]  /*c6c0*/  VIADD R46, R46, -UR52 ;  /* 0x800000342e2e7c36 */ /* 0x000fe20008000000 */
[----:B------:R-:W1:Y:S03]  /*c6d0*/  MUFU.TANH R8, R8 ;  /* 0x0000000800087308 */ /* 0x000e660000002400 */
[C---:B------:R-:W-:Y:S02]  /*c6e0*/  VIADD R84, R46.reuse, UR51 ;  /* 0x000000332e547c36 */ /* 0x040fe40008000000 */
[----:B------:R-:W-:Y:S02]  /*c6f0*/  VIADD R83, R46, UR33 ;  /* 0x000000212e537c36 */ /* 0x000fe40008000000 */
[----:B0-----:R-:W-:Y:S01]  /*c700*/  IMAD.IADD R82, R152, 0x1, R84 ;  /* 0x0000000198527824 */ /* 0x001fe200078e0254 */
[----:B------:R-:W0:Y:S08]  /*c710*/  MUFU.TANH R7, R7 ;  /* 0x0000000700077308 */ /* 0x000e300000002400 */
[----:B------:R-:W3:Y:S01]  /*c720*/  MUFU.TANH R9, R9 ;  /* 0x0000000900097308 */ /* 0x000ee20000002400 */
[----:B------:R-:W-:-:S02]  /*c730*/  WARPGROUP.DEPBAR.LE gsb0, 0x0 ;  /* 0x00008000000079c5 */ /* 0x000fc40000010000 */
[----:B------:R-:W-:-:S05]  /*c740*/  WARPGROUP.ARRIVE ;  /* 0x00000000000079c5 */ /* 0x000fca0000000000 */
[----:B------:R-:W4:Y:S01]  /*c750*/  MUFU.TANH R10, R10 ;  /* 0x0000000a000a7308 */ /* 0x000f220000002400 */
        /* <DEDUP_REMOVED lines=100> */
[----:B------:R-:W-:Y:S03]  /*cda0*/  HGMMA.64x96x16.F32 R88, gdesc[UR28].tnspB, R88, gsb0 ;  /* 0x416000001c5879f0 */ /* 0x000fe60008000858 */
[----:B------:R-:W-:Y:S02]  /*cdb0*/  WARPGROUP.DEPBAR.LE gsb0, 0x0 ;  /* 0x00008000000079c5 */ /* 0x000fe40000010000 */
[----:B------:R5:W-:Y:S06]  /*cdc0*/  BAR.ARV R80, 0x100 ;  /* 0x000400500000751d */ /* 0x000bec0000002000 */
[----:B------:R2:W-:Y:S01]  /*cdd0*/  @!P1 SYNCS.ARRIVE.TRANS64.RED.A1T0 RZ, [R81+URZ], RZ ;  /* 0x000000ff51ff99a7 */ /* 0x0005e2000810043f */
[----:B-----5:R-:W-:-:S06]  /*cde0*/  FMUL.FTZ R80, R87, UR53 ;  /* 0x0000003557507c20 */ /* 0x020fcc0008410000 */
[----:B------:R-:W0:Y:S01]  /*cdf0*/  MUFU.TANH R80, R80 ;  /* 0x0000005000507308 */ /* 0x000e220000002400 */
[----:B--2---:R-:W-:Y:S01]  /*ce00*/  IMAD.IADD R81, R152, 0x1, R83 ;  /* 0x0000000198517824 */ /* 0x004fe200078e0253 */
[----:B-1-34-:R-:W-:Y:S06]  /*ce10*/  @!P6 BRA `(.L_x_884) ;  /* 0x00000000005ce947 */ /* 0x01afec0003800000 */
[----:B------:R-:W-:Y:S01]  /*ce20*/  IMAD R46, R79, UR43, R152 ;  /* 0x0000002b4f2e7c24 */ /* 0x000fe2000f8e0298 */
[----:B------:R-:W-:Y:S03]  /*ce30*/  BSSY B0, `(.L_x_885) ;  /* 0x0000011000007945 */ /* 0x000fe60003800000 */
[----:B------:R-:W-:-:S05]  /*ce40*/  VIADD R85, R46, -UR52 ;  /* 0x800000342e557c36 */ /* 0x000fca0008000000 */
[----:B------:R-:W-:-:S13]  /*ce50*/  ISETP.GT.AND P2, PT, R85, -0x1, PT ;  /* 0xffffffff5500780c */ /* 0x000fda0003f44270 */
[----:B------:R-:W-:Y:S05]  /*ce60*/  @P2 BRA `(.L_x_886) ;  /* 0x0000000000202947 */ /* 0x000fea0003800000 */
[----:B------:R-:W-:Y:S01]  /*ce70*/  IMAD.U32 R86, RZ, RZ, UR35 ;  /* 0x00000023ff567e24 */ /* 0x000fe2000f8e00ff */
[----:B------:R-:W-:-:S04]  /*ce80*/  LOP3.LUT R85, RZ, R85, RZ, 0x33, !PT ;  /* 0x00000055ff557212 */ /* 0x000fc800078e33ff */
[----:B------:R-:W-:-:S13]  /*ce90*/  ISETP.NE.AND P2, PT, R86, 0x1, PT ;  /* 0x000000015600780c */ /* 0x000fda0003f45270 */
[----:B------:R-:W1:Y:S02]  /*cea0*/  @P2 LDC.64 R46, c[0x0][0x9e8] ;  /* 0x00027a00ff2e2b82 */ /* 0x000e640000000a00 */
[----:B-1----:R-:W-:-:S05]  /*ceb0*/  @P2 IMAD.HI.U32 R46, R85, R46, RZ ;  /* 0x0000002e552e2227 */ /* 0x002fca00078e00ff */
[----:B------:R-:W-:-:S04]  /*cec0*/  @P2 SHF.R.U32.HI R85, RZ, R47, R46 ;  /* 0x0000002fff552219 */ /* 0x000fc8000001162e */
[----:B------:R-:W-:Y:S01]  /*ced0*/  LOP3.LUT R85, RZ, R85, RZ, 0x33, !PT ;  /* 0x00000055ff557212 */ /* 0x000fe200078e33ff */
[----:B------:R-:W-:Y:S06]  /*cee0*/  BRA `(.L_x_887) ;  /* 0x0000000000147947 */ /* 0x000fec0003800000 */
.L_x_886:
[----:B------:R-:W-:-:S05]  /*cef0*/  IMAD.U32 R86, RZ, RZ, UR35 ;  /* 0x00000023ff567e24 */ /* 0x000fca000f8e00ff */
[----:B------:R-:W-:-:S13]  /*cf00*/  ISETP.NE.AND P2, PT, R86, 0x1, PT ;  /* 0x000000015600780c */ /* 0x000fda0003f45270 */
[----:B------:R-:W1:Y:S02]  /*cf10*/  @P2 LDC.64 R46, c[0x0][0x9e8] ;  /* 0x00027a00ff2e2b82 */ /* 0x000e640000000a00 */
[----:B-1----:R-:W-:-:S05]  /*cf20*/  @P2 IMAD.HI.U32 R46, R85, R46, RZ ;  /* 0x0000002e552e2227 */ /* 0x002fca00078e00ff */
[----:B------:R-:W-:-:S07]  /*cf30*/  @P2 SHF.R.U32.HI R85, RZ, R47, R46 ;  /* 0x0000002fff552219 */ /* 0x000fce000001162e */
.L_x_887:
[----:B------:R-:W-:Y:S05]  /*cf40*/  BSYNC B0 ;  /* 0x0000000000007941 */ /* 0x000fea0003800000 */
.L_x_885:
[----:B------:R-:W-:-:S04]  /*cf50*/  IMAD R85, R85, R86, -R76 ;  /* 0x0000005655557224 */ /* 0x000fc800078e0a4c */
[----:B------:R-:W-:-:S05]  /*cf60*/  IMAD R85, R16, -0x2, R85 ;  /* 0xfffffffe10557824 */ /* 0x000fca00078e0255 */
[----:B------:R-:W-:Y:S02]  /*cf70*/  VIADDMNMX R82, R85, R86, R82, PT ;  /* 0x0000005655527246 */ /* 0x000fe40003800152 */
[----:B------:R-:W-:-:S07]  /*cf80*/  VIMNMX R81, R81, R85, !PT ;  /* 0x0000005551517248 */ /* 0x000fce0007fe0100 */
.L_x_884:
[----:B------:R-:W-:Y:S01]  /*cf90*/  ISETP.GT.AND P2, PT, R0, -0x1, PT ;  /* 0xffffffff0000780c */ /* 0x000fe20003f44270 */
[----:B------:R-:W1:Y:S03]  /*cfa0*/  SHFL.IDX PT, R74, R74, 0x1, 0x1c1f ;  /* 0x003c1f004a4a7f89 */ /* 0x000e6600000e0000 */
[C---:B------:R-:W-:Y:S02]  /*cfb0*/  ISETP.GT.AND P4, PT, R81.reuse, RZ, P2 ;  /* 0x000000ff5100720c */ /* 0x040fe40001784270 */
[----:B------:R-:W-:Y:S02]  /*cfc0*/  ISETP.GT.AND P3, PT, R81, 0x1, P2 ;  /* 0x000000015100780c */ /* 0x000fe40001764270 */
[C---:B------:R-:W-:Y:S02]  /*cfd0*/  ISETP.LT.OR P4, PT, R82.reuse, 0x1, P4 ;  /* 0x000000015200780c */ /* 0x040fe40002781670 */
[----:B------:R-:W-:-:S02]  /*cfe0*/  ISETP.LT.OR P3, PT, R82, 0x2, P3 ;  /* 0x000000025200780c */ /* 0x000fc40001f61670 */
[----:B------:R-:W-:Y:S02]  /*cff0*/  FSEL R46, R4, -INF , !P4 ;  /* 0xff800000042e7808 */ /* 0x000fe40006000000 */
[----:B------:R-:W-:Y:S02]  /*d000*/  FSEL R8, R8, -INF , !P3 ;  /* 0xff80000008087808 */ /* 0x000fe40005800000 */
[C---:B------:R-:W-:Y:S02]  /*d010*/  ISETP.GT.AND P4, PT, R81.reuse, 0x8, P2 ;  /* 0x000000085100780c */ /* 0x040fe40001784270 */
[----:B------:R-:W-:Y:S02]  /*d020*/  ISETP.GT.AND P3, PT, R81, 0x9, P2 ;  /* 0x000000095100780c */ /* 0x000fe40001764270 */
[C---:B------:R-:W-:Y:S02]  /*d030*/  ISETP.LT.OR P4, PT, R82.reuse, 0x9, P4 ;  /* 0x000000095200780c */ /* 0x040fe40002781670 */
[----:B------:R-:W-:-:S02]  /*d040*/  ISETP.LT.OR P3, PT, R82, 0xa, P3 ;  /* 0x0000000a5200780c */ /* 0x000fc40001f61670 */
[----:B------:R-:W-:Y:S01]  /*d050*/  FSEL R47, R10, -INF , !P4 ;  /* 0xff8000000a2f7808 */ /* 0x000fe20006000000 */
[--C-:B-1----:R-:W-:Y:S01]  /*d060*/  IMAD.IADD R84, R84, 0x1, R74.reuse ;  /* 0x0000000154547824 */ /* 0x102fe200078e024a */
[----:B0-----:R-:W-:Y:S01]  /*d070*/  FSEL R85, R11, -INF , !P3 ;  /* 0xff8000000b557808 */ /* 0x001fe20005800000 */
[----:B------:R-:W-:Y:S01]  /*d080*/  IMAD.IADD R83, R83, 0x1, R74 ;  /* 0x0000000153537824 */ /* 0x000fe200078e024a */
[C---:B------:R-:W-:Y:S02]  /*d090*/  ISETP.GT.AND P4, PT, R81.reuse, 0x10, P2 ;  /* 0x000000105100780c */ /* 0x040fe40001784270 */
        /* <DEDUP_REMOVED lines=82> */
[----:B------:R-:W-:Y:S01]  /*d5c0*/  FSEL R77, R77, -INF , !P3 ;  /* 0xff8000004d4d7808 */ /* 0x000fe20005800000 */
[----:B------:R-:W-:Y:S08]  /*d5d0*/  @!P6 BRA `(.L_x_888) ;  /* 0x00000000005ce947 */ /* 0x000ff00003800000 */
        /* <DEDUP_REMOVED lines=13> */
.L_x_890:
[----:B------:R-:W-:-:S05]  /*d6b0*/  IMAD.U32 R4, RZ, RZ, UR35 ;  /* 0x00000023ff047e24 */ /* 0x000fca000f8e00ff */
[----:B------:R-:W-:-:S13]  /*d6c0*/  ISETP.NE.AND P3, PT, R4, 0x1, PT ;  /* 0x000000010400780c */ /* 0x000fda0003f65270 */
[----:B------:R-:W0:Y:S02]  /*d6d0*/  @P3 LDC.64 R10, c[0x0][0x9e8] ;  /* 0x00027a00ff0a3b82 */ /* 0x000e240000000a00 */
[----:B0-----:R-:W-:-:S05]  /*d6e0*/  @P3 IMAD.HI.U32 R10, R79, R10, RZ ;  /* 0x0000000a4f0a3227 */ /* 0x001fca00078e00ff */
[----:B------:R-:W-:-:S07]  /*d6f0*/  @P3 SHF.R.U32.HI R79, RZ, R11, R10 ;  /* 0x0000000bff4f3219 */ /* 0x000fce000001160a */
.L_x_891:
[----:B------:R-:W-:Y:S05]  /*d700*/  BSYNC B0 ;  /* 0x0000000000007941 */ /* 0x000fea0003800000 */
.L_x_889:
[----:B------:R-:W-:-:S04]  /*d710*/  IMAD R79, R79, R4, -R76 ;  /* 0x000000044f4f7224 */ /* 0x000fc800078e0a4c */
[----:B------:R-:W-:-:S05]  /*d720*/  IMAD R79, R16, -0x2, R79 ;  /* 0xfffffffe104f7824 */ /* 0x000fca00078e024f */
[----:B------:R-:W-:Y:S02]  /*d730*/  VIADDMNMX R84, R79, R4, R84, PT ;  /* 0x000000044f547246 */ /* 0x000fe40003800154 */
[----:B------:R-:W-:-:S07]  /*d740*/  VIMNMX R83, R83, R79, !PT ;  /* 0x0000004f53537248 */ /* 0x000fce0007fe0100 */
.L_x_888:
        /* <DEDUP_REMOVED lines=65> */
[C---:B------:R-:W-:Y:S01]  /*db60*/  ISETP.LT.OR P3, PT, R84.reuse, 0x22, P3 ;  /* 0x000000225400780c */ /* 0x040fe20001f61670 */
[----:B------:R-:W0:Y:S01]  /*db70*/  SHFL.BFLY PT, R11, R4, 0x2, 0x1f ;  /* 0x0c401f00040b7f89 */ /* 0x000e2200000e0000 */
[----:B------:R-:W-:-:S02]  /*db80*/  ISETP.LT.OR P4, PT, R84, 0x39, P4 ;  /* 0x000000395400780c */ /* 0x000fc40002781670 */
[----:B------:R-:W-:Y:S02]  /*db90*/  FSEL R31, R31, -INF , !P3 ;  /* 0xff8000001f1f7808 */ /* 0x000fe40005800000 */
[----:B------:R-:W-:Y:S02]  /*dba0*/  ISETP.GT.AND P3, PT, R83, 0x29, P2 ;  /* 0x000000295300780c */ /* 0x000fe40001764270 */
[----:B------:R-:W-:Y:S02]  /*dbb0*/  FSEL R41, R41, -INF , !P4 ;  /* 0xff80000029297808 */ /* 0x000fe40006000000 */
[----:B------:R-:W-:Y:S02]  /*dbc0*/  ISETP.GT.AND P4, PT, R83, 0x40, P2 ;  /* 0x000000405300780c */ /* 0x000fe40001784270 */
[C---:B------:R-:W-:Y:S02]  /*dbd0*/  ISETP.LT.OR P3, PT, R84.reuse, 0x2a, P3 ;  /* 0x0000002a5400780c */ /* 0x040fe40001f61670 */
[----:B------:R-:W-:-:S02]  /*dbe0*/  ISETP.LT.OR P4, PT, R84, 0x41, P4 ;  /* 0x000000415400780c */ /* 0x000fc40002781670 */
[----:B------:R-:W-:Y:S02]  /*dbf0*/  FSEL R35, R35, -INF , !P3 ;  /* 0xff80000023237808 */ /* 0x000fe40005800000 */
[----:B------:R-:W-:Y:S02]  /*dc00*/  ISETP.GT.AND P3, PT, R83, 0x31, P2 ;  /* 0x000000315300780c */ /* 0x000fe40001764270 */
[----:B------:R-:W-:Y:S02]  /*dc10*/  FSEL R45, R45, -INF , !P4 ;  /* 0xff8000002d2d7808 */ /* 0x000fe40006000000 */
[----:B------:R-:W-:Y:S02]  /*dc20*/  ISETP.GT.AND P4, PT, R83, 0x41, P2 ;  /* 0x000000415300780c */ /* 0x000fe40001784270 */
[----:B------:R-:W-:Y:S02]  /*dc30*/  ISETP.LT.OR P3, PT, R84, 0x32, P3 ;  /* 0x000000325400780c */ /* 0x000fe40001f61670 */
[----:B0-----:R-:W-:-:S02]  /*dc40*/  FMNMX.FTZ R4, R4, R11, !PT ;  /* 0x0000000b04047209 */ /* 0x001fc40007810000 */
[C---:B------:R-:W-:Y:S02]  /*dc50*/  ISETP.LT.OR P4, PT, R84.reuse, 0x42, P4 ;  /* 0x000000425400780c */ /* 0x040fe40002781670 */
[----:B------:R-:W-:Y:S01]  /*dc60*/  FSEL R39, R39, -INF , !P3 ;  /* 0xff80000027277808 */ /* 0x000fe20005800000 */
[----:B------:R-:W0:Y:S01]  /*dc70*/  SHFL.BFLY PT, R11, R4, 0x1, 0x1f ;  /* 0x0c201f00040b7f89 */ /* 0x000e2200000e0000 */
[----:B------:R-:W-:Y:S02]  /*dc80*/  ISETP.GT.AND P3, PT, R83, 0x39, P2 ;  /* 0x000000395300780c */ /* 0x000fe40001764270 */
[----:B------:R-:W-:Y:S02]  /*dc90*/  FSEL R49, R49, -INF , !P4 ;  /* 0xff80000031317808 */ /* 0x000fe40006000000 */
[----:B------:R-:W-:Y:S02]  /*dca0*/  ISETP.GT.AND P4, PT, R83, 0x48, P2 ;  /* 0x000000485300780c */ /* 0x000fe40001784270 */
[----:B------:R-:W-:-:S02]  /*dcb0*/  ISETP.LT.OR P3, PT, R84, 0x3a, P3 ;  /* 0x0000003a5400780c */ /* 0x000fc40001f61670 */
[----:B------:R-:W-:Y:S02]  /*dcc0*/  ISETP.LT.OR P4, PT, R84, 0x49, P4 ;  /* 0x000000495400780c */ /* 0x000fe40002781670 */
[----:B------:R-:W-:Y:S02]  /*dcd0*/  FSEL R43, R43, -INF , !P3 ;  /* 0xff8000002b2b7808 */ /* 0x000fe40005800000 */
[----:B------:R-:W-:Y:S02]  /*dce0*/  FSEL R51, R51, -INF , !P4 ;  /* 0xff80000033337808 */ /* 0x000fe40006000000 */
[----:B------:R-:W-:-:S04]  /*dcf0*/  ISETP.GT.AND P4, PT, R83, RZ, P2 ;  /* 0x000000ff5300720c */ /* 0x000fc80001784270 */
[----:B------:R-:W-:Y:S02]  /*dd00*/  ISETP.LT.OR P4, PT, R84, 0x1, P4 ;  /* 0x000000015400780c */ /* 0x000fe40002781670 */
[----:B0-----:R-:W-:-:S04]  /*dd10*/  FMNMX.FTZ R4, R4, R11, !PT ;  /* 0x0000000b04047209 */ /* 0x001fc80007810000 */
[C---:B------:R-:W-:Y:S01]  /*dd20*/  FSETP.NEU.FTZ.AND P3, PT, R4.reuse, -INF , PT ;  /* 0xff8000000400780b */ /* 0x040fe20003f7d000 */
[----:B------:R-:W-:-:S05]  /*dd30*/  FMUL.FTZ R11, R4, UR34 ;  /* 0x00000022040b7c20 */ /* 0x000fca0008410000 */
[----:B------:R-:W-:-:S05]  /*dd40*/  FSEL R11, R11, RZ, P3 ;  /* 0x000000ff0b0b7208 */ /* 0x000fca0001800000 */
[--C-:B------:R-:W-:Y:S01]  /*dd50*/  FFMA.FTZ R76, R14, UR34, -R11.reuse ;  /* 0x000000220e4c7c23 */ /* 0x100fe2000801080b */
[----:B------:R-:W-:Y:S01]  /*dd60*/  FSEL R14, R7, -INF , !P4 ;  /* 0xff800000070e7808 */ /* 0x000fe20006000000 */
[--C-:B------:R-:W-:Y:S01]  /*dd70*/  FFMA.FTZ R10, R46, UR34, -R11.reuse ;  /* 0x000000222e0a7c23 */ /* 0x100fe2000801080b */
[--C-:B------:R-:W-:Y:S01]  /*dd80*/  FFMA.FTZ R46, R8, UR34, -R11.reuse ;  /* 0x00000022082e7c23 */ /* 0x100fe2000801080b */
[----:B------:R-:W-:Y:S01]  /*dd90*/  ISETP.GT.AND P4, PT, R83, 0x49, P2 ;  /* 0x000000495300780c */ /* 0x000fe20001784270 */
[----:B------:R0:W-:Y:S01]  /*dda0*/  MUFU.EX2 R7, R76 ;  /* 0x0000004c00077308 */ /* 0x0001e20000000800 */
        /* <DEDUP_REMOVED lines=9> */
[--C-:B0-----:R-:W-:Y:S01]  /*de40*/  FFMA.FTZ R76, R72, UR34, -R11.reuse ;  /* 0x00000022484c7c23 */ /* 0x101fe2000801080b */
        /* <DEDUP_REMOVED lines=45> */
[----:B------:R-:W-:Y:S01]  /*e120*/  FFMA.FTZ R77, R77, UR34, -R11 ;  /* 0x000000224d4d7c23 */ /* 0x000fe2000801080b */
[----:B------:R-:W-:Y:S01]  /*e130*/  ISETP.GT.AND P4, PT, R83, 0x60, P2 ;  /* 0x000000605300780c */ /* 0x000fe20001784270 */
[----:B------:R-:W-:Y:S01]  /*e140*/  MUFU.EX2 R10, R10 ;  /* 0x0000000a000a7308 */ /* 0x000fe20000000800 */
[----:B------:R-:W-:-:S02]  /*e150*/  FMNMX.FTZ R8, R41, R8, !PT ;  /* 0x0000000829087209 */ /* 0x000fc40007810000 */
[C---:B------:R-:W-:Y:S02]  /*e160*/  ISETP.LT.OR P4, PT, R84.reuse, 0x61, P4 ;  /* 0x000000615400780c */ /* 0x040fe40002781670 */
[----:B------:R-:W-:Y:S02]  /*e170*/  FMNMX.FTZ R8, R43, R8, !PT ;  /* 0x000000082b087209 */ /* 0x000fe40007810000 */
[----:B------:R-:W-:Y:S01]  /*e180*/  FSEL R63, R63, -INF , !P4 ;  /* 0xff8000003f3f7808 */ /* 0x000fe20006000000 */
[----:B------:R-:W0:Y:S01]  /*e190*/  MUFU.EX2 R46, R46 ;  /* 0x0000002e002e7308 */ /* 0x000e220000000800 */
[----:B------:R-:W-:Y:S02]  /*e1a0*/  ISETP.GT.AND P4, PT, R83, 0x61, P2 ;  /* 0x000000615300780c */ /* 0x000fe40001784270 */
[----:B------:R-:W-:Y:S02]  /*e1b0*/  FMNMX.FTZ R8, R45, R8, !PT ;  /* 0x000000082d087209 */ /* 0x000fe40007810000 */
[----:B------:R-:W-:-:S02]  /*e1c0*/  ISETP.LT.OR P4, PT, R84, 0x62, P4 ;  /* 0x000000625400780c */ /* 0x000fc40002781670 */
[----:B------:R-:W-:Y:S01]  /*e1d0*/  FMNMX.FTZ R8, R49, R8, !PT ;  /* 0x0000000831087209 */ /* 0x000fe20007810000 */
[----:B------:R-:W-:Y:S01]  /*e1e0*/  MUFU.EX2 R47, R47 ;  /* 0x0000002f002f7308 */ /* 0x000fe20000000800 */
[----:B------:R-:W-:Y:S02]  /*e1f0*/  FSEL R65, R65, -INF , !P4 ;  /* 0xff80000041417808 */ /* 0x000fe40006000000 */
[----:B------:R-:W-:Y:S02]  /*e200*/  ISETP.GT.AND P4, PT, R83, 0x68, P2 ;  /* 0x000000685300780c */ /* 0x000fe40001784270 */
[----:B------:R-:W-:Y:S02]  /*e210*/  FMNMX.FTZ R8, R51, R8, !PT ;  /* 0x0000000833087209 */ /* 0x000fe40007810000 */
[----:B------:R-:W-:Y:S01]  /*e220*/  ISETP.LT.OR P4, PT, R84, 0x69, P4 ;  /* 0x000000695400780c */ /* 0x000fe20002781670 */
[----:B------:R-:W-:Y:S01]  /*e230*/  MUFU.EX2 R74, R74 ;  /* 0x0000004a004a7308 */ /* 0x000fe20000000800 */
[----:B------:R-:W-:-:S02]  /*e240*/  FMNMX.FTZ R8, R53, R8, !PT ;  /* 0x0000000835087209 */ /* 0x000fc40007810000 */
[----:B------:R-:W-:Y:S02]  /*e250*/  FSEL R67, R67, -INF , !P4 ;  /* 0xff80000043437808 */ /* 0x000fe40006000000 */
[----:B------:R-:W-:Y:S02]  /*e260*/  FMNMX.FTZ R8, R55, R8, !PT ;  /* 0x0000000837087209 */ /* 0x000fe40007810000 */
[----:B------:R-:W-:Y:S01]  /*e270*/  ISETP.GT.AND P4, PT, R83, 0x69, P2 ;  /* 0x000000695300780c */ /* 0x000fe20001784270 */
[----:B------:R-:W-:Y:S01]  /*e280*/  MUFU.EX2 R15, R15 ;  /* 0x0000000f000f7308 */ /* 0x000fe20000000800 */
[----:B------:R-:W-:Y:S02]  /*e290*/  FMNMX.FTZ R8, R57, R8, !PT ;  /* 0x0000000839087209 */ /* 0x000fe40007810000 */
[----:B------:R-:W-:Y:S02]  /*e2a0*/  ISETP.LT.OR P4, PT, R84, 0x6a, P4 ;  /* 0x0000006a5400780c */ /* 0x000fe40002781670 */
[----:B------:R-:W-:-:S02]  /*e2b0*/  FMNMX.FTZ R8, R59, R8, !PT ;  /* 0x000000083b087209 */ /* 0x000fc40007810000 */
[----:B------:R-:W-:Y:S01]  /*e2c0*/  FSEL R69, R69, -INF , !P4 ;  /* 0xff80000045457808 */ /* 0x000fe20006000000 */
[----:B------:R-:W-:Y:S01]  /*e2d0*/  MUFU.EX2 R24, R24 ;  /* 0x0000001800187308 */ /* 0x000fe20000000800 */
[----:B------:R-:W-:Y:S02]  /*e2e0*/  ISETP.GT.AND P4, PT, R83, 0x70, P2 ;  /* 0x000000705300780c */ /* 0x000fe40001784270 */
[----:B------:R-:W-:Y:S02]  /*e2f0*/  FMNMX.FTZ R8, R61, R8, !PT ;  /* 0x000000083d087209 */ /* 0x000fe40007810000 */
[----:B------:R-:W-:Y:S02]  /*e300*/  ISETP.LT.OR P4, PT, R84, 0x71, P4 ;  /* 0x000000715400780c */ /* 0x000fe40002781670 */
[----:B------:R-:W-:Y:S01]  /*e310*/  FMNMX.FTZ R8, R63, R8, !PT ;  /* 0x000000083f087209 */ /* 0x000fe20007810000 */
[----:B------:R-:W-:Y:S01]  /*e320*/  MUFU.EX2 R25, R25 ;  /* 0x0000001900197308 */ /* 0x000fe20000000800 */
[----:B------:R-:W-:-:S02]  /*e330*/  FSEL R79, R71, -INF , !P4 ;  /* 0xff800000474f7808 */ /* 0x000fc40006000000 */
[----:B------:R-:W-:Y:S02]  /*e340*/  ISETP.GT.AND P4, PT, R83, 0x71, P2 ;  /* 0x000000715300780c */ /* 0x000fe40001784270 */
[----:B------:R-:W-:Y:S02]  /*e350*/  FMNMX.FTZ R8, R65, R8, !PT ;  /* 0x0000000841087209 */ /* 0x000fe40007810000 */
[----:B------:R-:W-:Y:S01]  /*e360*/  ISETP.LT.OR P4, PT, R84, 0x72, P4 ;  /* 0x000000725400780c */ /* 0x000fe20002781670 */
[----:B------:R-:W-:Y:S01]  /*e370*/  MUFU.EX2 R28, R28 ;  /* 0x0000001c001c7308 */ /* 0x000fe20000000800 */
[----:B------:R-:W-:Y:S02]  /*e380*/  FMNMX.FTZ R8, R67, R8, !PT ;  /* 0x0000000843087209 */ /* 0x000fe40007810000 */
[----:B------:R-:W-:Y:S02]  /*e390*/  FSEL R81, R73, -INF , !P4 ;  /* 0xff80000049517808 */ /* 0x000fe40006000000 */
[----:B------:R-:W-:-:S02]  /*e3a0*/  ISETP.GT.AND P4, PT, R83, 0x78, P2 ;  /* 0x000000785300780c */ /* 0x000fc40001784270 */
[----:B------:R-:W-:Y:S01]  /*e3b0*/  FMNMX.FTZ R8, R69, R8, !PT ;  /* 0x0000000845087209 */ /* 0x000fe20007810000 */
[----:B------:R-:W-:Y:S01]  /*e3c0*/  MUFU.EX2 R29, R29 ;  /* 0x0000001d001d7308 */ /* 0x000fe20000000800 */
[----:B------:R-:W-:Y:S02]  /*e3d0*/  ISETP.GT.AND P2, PT, R83, 0x79, P2 ;  /* 0x000000795300780c */ /* 0x000fe40001744270 */
[C---:B------:R-:W-:Y:S02]  /*e3e0*/  ISETP.LT.OR P4, PT, R84.reuse, 0x79, P4 ;  /* 0x000000795400780c */ /* 0x040fe40002781670 */
[----:B------:R-:W-:Y:S02]  /*e3f0*/  FMNMX.FTZ R8, R79, R8, !PT ;  /* 0x000000084f087209 */ /* 0x000fe40007810000 */
[----:B------:R-:W-:Y:S01]  /*e400*/  ISETP.LT.OR P2, PT, R84, 0x7a, P2 ;  /* 0x0000007a5400780c */ /* 0x000fe20001741670 */
[----:B------:R-:W-:Y:S01]  /*e410*/  MUFU.EX2 R32, R32 ;  /* 0x0000002000207308 */ /* 0x000fe20000000800 */
[----:B------:R-:W-:-:S02]  /*e420*/  FSEL R82, R75, -INF , !P4 ;  /* 0xff8000004b527808 */ /* 0x000fc40006000000 */
[----:B------:R-:W-:Y:S02]  /*e430*/  FMNMX.FTZ R71, R81, R8, !PT ;  /* 0x0000000851477209 */ /* 0x000fe40007810000 */
[----:B------:R-:W-:Y:S02]  /*e440*/  FSEL R80, R80, -INF , !P2 ;  /* 0xff80000050507808 */ /* 0x000fe40005000000 */
[----:B------:R-:W-:Y:S01]  /*e450*/  FMNMX.FTZ R71, R82, R71, !PT ;  /* 0x0000004752477209 */ /* 0x000fe20007810000 */
[----:B------:R-:W-:Y:S01]  /*e460*/  MUFU.EX2 R33, R33 ;  /* 0x0000002100217308 */ /* 0x000fe20000000800 */
[----:B------:R-:W-:Y:S02]  /*e470*/  FSEL R72, R4, RZ, P3 ;  /* 0x000000ff04487208 */ /* 0x000fe40001800000 */
[----:B------:R-:W-:-:S03]  /*e480*/  FMNMX.FTZ R71, R80, R71, !PT ;  /* 0x0000004750477209 */ /* 0x000fc60007810000 */
[----:B------:R-:W-:Y:S02]  /*e490*/  FADD.FTZ R72, -R72, R5 ;  /* 0x0000000548487221 */ /* 0x000fe40000010100 */
[----:B------:R-:W1:Y:S01]  /*e4a0*/  SHFL.BFLY PT, R8, R71, 0x2, 0x1f ;  /* 0x0c401f0047087f89 */ /* 0x000e6200000e0000 */
[----:B------:R-:W-:Y:S08]  /*e4b0*/  MUFU.EX2 R5, R77 ;  /* 0x0000004d00057308 */ /* 0x000ff00000000800 */
[----:B------:R-:W-:Y:S08]  /*e4c0*/  MUFU.EX2 R36, R36 ;  /* 0x0000002400247308 */ /* 0x000ff00000000800 */
[----:B------:R-:W-:Y:S01]  /*e4d0*/  MUFU.EX2 R37, R37 ;  /* 0x0000002500257308 */ /* 0x000fe20000000800 */
[----:B-1----:R-:W-:Y:S01]  /*e4e0*/  FMNMX.FTZ R8, R71, R8, !PT ;  /* 0x0000000847087209 */ /* 0x002fe20007810000 */
[----:B------:R-:W-:Y:S01]  /*e4f0*/  FFMA.FTZ R71, R78, UR34, -R11 ;  /* 0x000000224e477c23 */ /* 0x000fe2000801080b */
[----:B------:R-:W-:-:S05]  /*e500*/  FMUL.FTZ R11, R72, UR34 ;  /* 0x00000022480b7c20 */ /* 0x000fca0008410000 */
[----:B------:R-:W-:Y:S01]  /*e510*/  MUFU.EX2 R40, R40 ;  /* 0x0000002800287308 */ /* 0x000fe20000000800 */
[----:B0-----:R-:W-:Y:S01]  /*e520*/  F2FP.F16.F32.PACK_AB R72, R46, R10 ;  /* 0x0000000a2e48723e */ /* 0x001fe200000000ff */
[----:B------:R-:W0:Y:S06]  /*e530*/  SHFL.BFLY PT, R73, R8, 0x1, 0x1f ;  /* 0x0c201f0008497f89 */ /* 0x000e2c00000e0000 */
[----:B------:R-:W1:Y:S08]  /*e540*/  MUFU.EX2 R11, R11 ;  /* 0x0000000b000b7308 */ /* 0x000e700000000800 */
[----:B------:R-:W-:Y:S08]  /*e550*/  MUFU.EX2 R42, R42 ;  /* 0x0000002a002a7308 */ /* 0x000ff00000000800 */
[----:B------:R-:W-:Y:S01]  /*e560*/  MUFU.EX2 R44, R44 ;  /* 0x0000002c002c7308 */ /* 0x000fe20000000800 */
[----:B-1----:R-:W-:Y:S01]  /*e570*/  FFMA.FTZ R3, R11, R3, R10 ;  /* 0x000000030b037223 */ /* 0x002fe2000001000a */
[----:B0-----:R-:W-:Y:S01]  /*e580*/  FMNMX.FTZ R8, R8, R73, !PT ;  /* 0x0000004908087209 */ /* 0x001fe20007810000 */
[-C--:B------:R-:W-:Y:S01]  /*e590*/  FMUL.FTZ R88, R88, R11.reuse ;  /* 0x0000000b58587220 */ /* 0x080fe20000410000 */
[-C--:B------:R-:W-:Y:S01]  /*e5a0*/  FMUL.FTZ R89, R89, R11.reuse ;  /* 0x0000000b59597220 */ /* 0x080fe20000410000 */
[-C--:B------:R-:W-:Y:S01]  /*e5b0*/  FMUL.FTZ R92, R92, R11.reuse ;  /* 0x0000000b5c5c7220 */ /* 0x080fe20000410000 */
[C---:B------:R-:W-:Y:S01]  /*e5c0*/  FSETP.NEU.FTZ.AND P2, PT, R8.reuse, -INF , PT ;  /* 0xff8000000800780b */ /* 0x040fe20003f5d000 */
[----:B------:R-:W-:Y:S01]  /*e5d0*/  FMUL.FTZ R78, R8, UR34 ;  /* 0x00000022084e7c20 */ /* 0x000fe20008410000 */
[----:B------:R-:W-:Y:S01]  /*e5e0*/  MUFU.EX2 R48, R48 ;  /* 0x0000003000307308 */ /* 0x000fe20000000800 */
[-C--:B------:R-:W-:Y:S01]  /*e5f0*/  FMUL.FTZ R93, R93, R11.reuse ;  /* 0x0000000b5d5d7220 */ /* 0x080fe20000410000 */
[-C--:B------:R-:W-:Y:S01]  /*e600*/  FMUL.FTZ R96, R96, R11.reuse ;  /* 0x0000000b60607220 */ /* 0x080fe20000410000 */
[-C--:B------:R-:W-:Y:S01]  /*e610*/  FMUL.FTZ R97, R97, R11.reuse ;  /* 0x0000000b61617220 */ /* 0x080fe20000410000 */
[----:B------:R-:W-:Y:S01]  /*e620*/  FSEL R78, R78, RZ, P2 ;  /* 0x000000ff4e4e7208 */ /* 0x000fe20001000000 */
[-C--:B------:R-:W-:Y:S01]  /*e630*/  FMUL.FTZ R100, R100, R11.reuse ;  /* 0x0000000b64647220 */ /* 0x080fe20000410000 */
[-C--:B------:R-:W-:Y:S01]  /*e640*/  FMUL.FTZ R101, R101, R11.reuse ;  /* 0x0000000b65657220 */ /* 0x080fe20000410000 */
[----:B------:R-:W-:Y:S01]  /*e650*/  FMUL.FTZ R104, R104, R11 ;  /* 0x0000000b68687220 */ /* 0x000fe20000410000 */
[----:B------:R-:W-:Y:S01]  /*e660*/  MUFU.EX2 R50, R50 ;  /* 0x0000003200327308 */ /* 0x000fe20000000800 */
[--C-:B------:R-:W-:Y:S01]  /*e670*/  FFMA.FTZ R83, R35, UR34, -R78.reuse ;  /* 0x0000002223537c23 */ /* 0x100fe2000801084e */
[----:B------:R-:W-:Y:S01]  /*e680*/  FSEL R35, R8, RZ, P2 ;  /* 0x000000ff08237208 */ /* 0x000fe20001000000 */
[--C-:B------:R-:W-:Y:S01]  /*e690*/  FFMA.FTZ R73, R14, UR34, -R78.reuse ;  /* 0x000000220e497c23 */ /* 0x100fe2000801084e */
[--C-:B------:R-:W-:Y:S01]  /*e6a0*/  FFMA.FTZ R14, R9, UR34, -R78.reuse ;  /* 0x00000022090e7c23 */ /* 0x100fe2000801084e */
[----:B------:R-:W-:Y:S01]  /*e6b0*/  FFMA.FTZ R77, R30, UR34, -R78 ;  /* 0x000000221e4d7c23 */ /* 0x000fe2000801084e */
[----:B------:R-:W-:-:S02]  /*e6c0*/  IMAD.U32 R30, RZ, RZ, UR54 ;  /* 0x00000036ff1e7e24 */ /* 0x000fc4000f8e00ff */
[----:B------:R-:W-:Y:S01]  /*e6d0*/  FADD.FTZ R6, -R35, R6 ;  /* 0x0000000623067221 */ /* 0x000fe20000010100 */
[--C-:B------:R-:W-:Y:S01]  /*e6e0*/  FFMA.FTZ R75, R12, UR34, -R78.reuse ;  /* 0x000000220c4b7c23 */ /* 0x100fe2000801084e */
[----:B------:R-:W-:Y:S01]  /*e6f0*/  MUFU.EX2 R73, R73 ;  /* 0x0000004900497308 */ /* 0x000fe20000000800 */
[--C-:B------:R-:W-:Y:S01]  /*e700*/  FFMA.FTZ R12, R13, UR34, -R78.reuse ;  /* 0x000000220d0c7c23 */ /* 0x100fe2000801084e */
[----:B------:R-:W-:Y:S01]  /*e710*/  FMUL.FTZ R6, R6, UR34 ;  /* 0x0000002206067c20 */ /* 0x000fe20008410000 */
[----:B------:R-:W-:Y:S01]  /*e720*/  @!P1 LEA R30, R30, UR42, 0x3 ;  /* 0x0000002a1e1e9c11 */ /* 0x000fe2000f8e18ff */
[--C-:B------:R-:W-:Y:S01]  /*e730*/  FFMA.FTZ R13, R20, UR34, -R78.reuse ;  /* 0x00000022140d7c23 */ /* 0x100fe2000801084e */
[--C-:B------:R-:W-:Y:S01]  /*e740*/  FFMA.FTZ R21, R21, UR34, -R78.reuse ;  /* 0x0000002215157c23 */ /* 0x100fe2000801084e */
[--C-:B------:R-:W-:Y:S01]  /*e750*/  FFMA.FTZ R9, R38, UR34, -R78.reuse ;  /* 0x0000002226097c23 */ /* 0x100fe2000801084e */
[----:B------:R-:W-:Y:S01]  /*e760*/  FFMA.FTZ R43, R43, UR34, -R78 ;  /* 0x000000222b2b7c23 */ /* 0x000fe2000801084e */
[----:B------:R-:W0:Y:S01]  /*e770*/  MUFU.EX2 R6, R6 ;  /* 0x0000000600067308 */ /* 0x000e220000000800 */
[----:B------:R-:W-:-:S02]  /*e780*/  @!P1 VIADD R30, R30, 0x2d860 ;  /* 0x0002d8601e1e9836 */ /* 0x000fc40000000000 */
[--C-:B------:R-:W-:Y:S01]  /*e790*/  FFMA.FTZ R26, R26, UR34, -R78.reuse ;  /* 0x000000221a1a7c23 */ /* 0x100fe2000801084e */
[--C-:B------:R-:W-:Y:S01]  /*e7a0*/  FFMA.FTZ R27, R27, UR34, -R78.reuse ;  /* 0x000000221b1b7c23 */ /* 0x100fe2000801084e */
[--C-:B------:R-:W-:Y:S01]  /*e7b0*/  FFMA.FTZ R31, R31, UR34, -R78.reuse ;  /* 0x000000221f1f7c23 */ /* 0x100fe2000801084e */
[----:B------:R-:W-:Y:S01]  /*e7c0*/  FFMA.FTZ R34, R34, UR34, -R78 ;  /* 0x0000002222227c23 */ /* 0x000fe2000801084e */
[----:B------:R-:W-:Y:S01]  /*e7d0*/  @!P1 PRMT R38, RZ, 0x654, R30 ;  /* 0x00000654ff269816 */ /* 0x000fe2000000001e */
[----:B------:R-:W-:Y:S01]  /*e7e0*/  FADD.FTZ R30, R46, R3 ;  /* 0x000000032e1e7221 */ /* 0x000fe20000010000 */
[----:B------:R-:W1:Y:S01]  /*e7f0*/  MUFU.EX2 R14, R14 ;  /* 0x0000000e000e7308 */ /* 0x000e620000000800 */
[--C-:B------:R-:W-:Y:S01]  /*e800*/  FFMA.FTZ R20, R39, UR34, -R78.reuse ;  /* 0x0000002227147c23 */ /* 0x100fe2000801084e */
[--C-:B------:R-:W-:Y:S01]  /*e810*/  FFMA.FTZ R39, R41, UR34, -R78.reuse ;  /* 0x0000002229277c23 */ /* 0x100fe2000801084e */
[--C-:B------:R-:W-:Y:S01]  /*e820*/  FFMA.FTZ R41, R45, UR34, -R78.reuse ;  /* 0x000000222d297c23 */ /* 0x100fe2000801084e */
[--C-:B------:R-:W-:Y:S01]  /*e830*/  FFMA.FTZ R49, R49, UR34, -R78.reuse ;  /* 0x0000002231317c23 */ /* 0x100fe2000801084e */
[--C-:B------:R-:W-:Y:S01]  /*e840*/  FFMA.FTZ R51, R51, UR34, -R78.reuse ;  /* 0x0000002233337c23 */ /* 0x100fe2000801084e */
[----:B------:R2:W-:Y:S01]  /*e850*/  @!P1 SYNCS.ARRIVE.TRANS64.RED.A1T0 RZ, [R38+URZ], RZ ;  /* 0x000000ff26ff99a7 */ /* 0x0005e2000810043f */
[--C-:B------:R-:W-:Y:S01]  /*e860*/  FFMA.FTZ R10, R53, UR34, -R78.reuse ;  /* 0x00000022350a7c23 */ /* 0x100fe2000801084e */
[----:B------:R-:W3:Y:S01]  /*e870*/  MUFU.EX2 R75, R75 ;  /* 0x0000004b004b7308 */ /* 0x000ee20000000800 */
[----:B0-----:R-:W-:Y:S01]  /*e880*/  FFMA.FTZ R3, R6, R2, R73 ;  /* 0x0000000206037223 */ /* 0x001fe20000010049 */
[--C-:B------:R-:W-:Y:S01]  /*e890*/  FFMA.FTZ R57, R57, UR34, -R78.reuse ;  /* 0x0000002239397c23 */ /* 0x100fe2000801084e */
[--C-:B------:R-:W-:Y:S01]  /*e8a0*/  FFMA.FTZ R59, R59, UR34, -R78.reuse ;  /* 0x000000223b3b7c23 */ /* 0x100fe2000801084e */
[--C-:B------:R-:W-:Y:S01]  /*e8b0*/  FFMA.FTZ R46, R61, UR34, -R78.reuse ;  /* 0x000000223d2e7c23 */ /* 0x100fe2000801084e */
[--C-:B------:R-:W-:Y:S01]  /*e8c0*/  FFMA.FTZ R65, R65, UR34, -R78.reuse ;  /* 0x0000002241417c23 */ /* 0x100fe2000801084e */
[--C-:B------:R-:W-:Y:S01]  /*e8d0*/  FFMA.FTZ R67, R67, UR34, -R78.reuse ;  /* 0x0000002243437c23 */ /* 0x100fe2000801084e */
[--C-:B------:R-:W-:Y:S01]  /*e8e0*/  FFMA.FTZ R69, R69, UR34, -R78.reuse ;  /* 0x0000002245457c23 */ /* 0x100fe2000801084e */
[----:B------:R-:W0:Y:S01]  /*e8f0*/  MUFU.EX2 R12, R12 ;  /* 0x0000000c000c7308 */ /* 0x000e220000000800 */
[C---:B-1----:R-:W-:Y:S01]  /*e900*/  FADD.FTZ R2, R14.reuse, R3 ;  /* 0x000000030e027221 */ /* 0x042fe20000010000 */
[----:B------:R-:W-:Y:S01]  /*e910*/  F2FP.F16.F32.PACK_AB R73, R14, R73 ;  /* 0x000000490e49723e */ /* 0x000fe200000000ff */
[--C-:B------:R-:W-:Y:S01]  /*e920*/  FFMA.FTZ R79, R79, UR34, -R78.reuse ;  /* 0x000000224f4f7c23 */ /* 0x100fe2000801084e */
[--C-:B------:R-:W-:Y:S01]  /*e930*/  FFMA.FTZ R82, R82, UR34, -R78.reuse ;  /* 0x0000002252527c23 */ /* 0x100fe2000801084e */
[----:B------:R-:W-:Y:S01]  /*e940*/  FFMA.FTZ R81, R81, UR34, -R78 ;  /* 0x0000002251517c23 */ /* 0x000fe2000801084e */
[----:B------:R-:W-:Y:S01]  /*e950*/  ISETP.GT.AND P2, PT, R0, UR39, PT ;  /* 0x0000002700007c0c */ /* 0x000fe2000bf44270 */
[----:B------:R-:W-:Y:S01]  /*e960*/  UMOV UR54, UR45 ;  /* 0x0000002d00367c82 */ /* 0x000fe20008000000 */
[----:B------:R-:W1:Y:S01]  /*e970*/  MUFU.EX2 R13, R13 ;  /* 0x0000000d000d7308 */ /* 0x000e620000000800 */
[----:B---3--:R-:W-:Y:S01]  /*e980*/  FADD.FTZ R3, R75, R2 ;  /* 0x000000024b037221 */ /* 0x008fe20000010000 */
[----:B------:R-:W-:Y:S01]  /*e990*/  FFMA.FTZ R2, R55, UR34, -R78 ;  /* 0x0000002237027c23 */ /* 0x000fe2000801084e */
[-C--:B------:R-:W-:Y:S01]  /*e9a0*/  FMUL.FTZ R90, R90, R6.reuse ;  /* 0x000000065a5a7220 */ /* 0x080fe20000410000 */
[-C--:B------:R-:W-:Y:S01]  /*e9b0*/  FMUL.FTZ R91, R91, R6.reuse ;  /* 0x000000065b5b7220 */ /* 0x080fe20000410000 */
[-C--:B------:R-:W-:Y:S01]  /*e9c0*/  FMUL.FTZ R94, R94, R6.reuse ;  /* 0x000000065e5e7220 */ /* 0x080fe20000410000 */
[-C--:B------:R-:W-:Y:S01]  /*e9d0*/  FMUL.FTZ R95, R95, R6.reuse ;  /* 0x000000065f5f7220 */ /* 0x080fe20000410000 */
[-C--:B------:R-:W-:Y:S01]  /*e9e0*/  FMUL.FTZ R98, R98, R6.reuse ;  /* 0x0000000662627220 */ /* 0x080fe20000410000 */
[----:B------:R3:W-:Y:S01]  /*e9f0*/  MUFU.EX2 R35, R43 ;  /* 0x0000002b00237308 */ /* 0x0007e20000000800 */
        /* <DEDUP_REMOVED lines=8> */
[----:B---3--:R-:W-:Y:S01]  /*ea80*/  FADD.FTZ R43, R47, R30 ;  /* 0x0000001e2f2b7221 */ /* 0x008fe20000010000 */
[----:B-1----:R-:W-:Y:S01]  /*ea90*/  FADD.FTZ R14, R13, R14 ;  /* 0x0000000e0d0e7221 */ /* 0x002fe20000010000 */
[-C--:B------:R-:W-:Y:S01]  /*eaa0*/  FMUL.FTZ R110, R110, R6.reuse ;  /* 0x000000066e6e7220 */ /* 0x080fe20000410000 */
[-C--:B------:R-:W-:Y:S01]  /*eab0*/  FMUL.FTZ R111, R111, R6.reuse ;  /* 0x000000066f6f7220 */ /* 0x080fe20000410000 */
[C---:B------:R-:W-:Y:S01]  /*eac0*/  FADD.FTZ R30, R74.reuse, R43 ;  /* 0x0000002b4a1e7221 */ /* 0x040fe20000010000 */
[----:B------:R-:W-:Y:S01]  /*ead0*/  F2FP.F16.F32.PACK_AB R74, R74, R47 ;  /* 0x0000002f4a4a723e */ /* 0x000fe200000000ff */
[-C--:B------:R-:W-:Y:S01]  /*eae0*/  FMUL.FTZ R114, R114, R6.reuse ;  /* 0x0000000672727220 */ /* 0x080fe20000410000 */
[----:B------:R-:W1:Y:S01]  /*eaf0*/  MUFU.EX2 R26, R26 ;  /* 0x0000001a001a7308 */ /* 0x000e620000000800 */
[----:B------:R-:W-:Y:S01]  /*eb00*/  FADD.FTZ R30, R7, R30 ;  /* 0x0000001e071e7221 */ /* 0x000fe20000010000 */
[-C--:B------:R-:W-:Y:S01]  /*eb10*/  FMUL.FTZ R115, R115, R6.reuse ;  /* 0x0000000673737220 */ /* 0x080fe20000410000 */
[----:B------:R-:W-:Y:S01]  /*eb20*/  STSM.16.M88.4 [R17+0x21800], R72 ;  /* 0x0218004811007844 */ /* 0x000fe20000000200 */
[-C--:B------:R-:W-:Y:S01]  /*eb30*/  FMUL.FTZ R118, R118, R6.reuse ;  /* 0x0000000676767220 */ /* 0x080fe20000410000 */
[----:B------:R-:W-:Y:S01]  /*eb40*/  FADD.FTZ R3, R15, R30 ;  /* 0x0000001e0f037221 */ /* 0x000fe20000010000 */
[-C--:B------:R-:W-:Y:S01]  /*eb50*/  FMUL.FTZ R119, R119, R6.reuse ;  /* 0x0000000677777220 */ /* 0x080fe20000410000 */
[-C--:B------:R-:W-:Y:S01]  /*eb60*/  FMUL.FTZ R122, R122, R6.reuse ;  /* 0x000000067a7a7220 */ /* 0x080fe20000410000 */
[----:B------:R-:W3:Y:S01]  /*eb70*/  MUFU.EX2 R27, R27 ;  /* 0x0000001b001b7308 */ /* 0x000ee20000000800 */
[----:B------:R-:W-:Y:S01]  /*eb80*/  FADD.FTZ R12, R24, R3 ;  /* 0x00000003180c7221 */ /* 0x000fe20000010000 */
[----:B0-----:R-:W-:Y:S01]  /*eb90*/  FADD.FTZ R43, R21, R14 ;  /* 0x0000000e152b7221 */ /* 0x001fe20000010000 */
[----:B------:R-:W-:Y:S01]  /*eba0*/  FFMA.FTZ R3, R63, UR34, -R78 ;  /* 0x000000223f037c23 */ /* 0x000fe2000801084e */
[----:B------:R-:W-:Y:S01]  /*ebb0*/  F2FP.F16.F32.PACK_AB R13, R21, R13 ;  /* 0x0000000d150d723e */ /* 0x000fe200000000ff */
[----:B------:R-:W-:Y:S01]  /*ebc0*/  FADD.FTZ R45, R25, R12 ;  /* 0x0000000c192d7221 */ /* 0x000fe20000010000 */
[----:B------:R-:W-:Y:S01]  /*ebd0*/  FFMA.FTZ R78, R80, UR34, -R78 ;  /* 0x00000022504e7c23 */ /* 0x000fe2000801084e */
[----:B------:R-:W-:Y:S01]  /*ebe0*/  FMUL.FTZ R123, R123, R6 ;  /* 0x000000067b7b7220 */ /* 0x000fe20000410000 */
[----:B------:R-:W0:Y:S01]  /*ebf0*/  MUFU.EX2 R77, R77 ;  /* 0x0000004d004d7308 */ /* 0x000e220000000800 */
[----:B-1----:R-:W-:Y:S01]  /*ec00*/  FADD.FTZ R12, R26, R43 ;  /* 0x0000002b1a0c7221 */ /* 0x002fe20000010000 */
[----:B------:R-:W-:Y:S01]  /*ec10*/  FADD.FTZ R14, R28, R45 ;  /* 0x0000002d1c0e7221 */ /* 0x000fe20000010000 */
[----:B------:R-:W-:Y:S01]  /*ec20*/  F2FP.F16.F32.PACK_AB R28, R29, R28 ;  /* 0x0000001c1d1c723e */ /* 0x000fe200000000ff */
[-C--:B------:R-:W-:Y:S01]  /*ec30*/  FMUL.FTZ R126, R126, R6.reuse ;  /* 0x000000067e7e7220 */ /* 0x080fe20000410000 */
[-C--:B------:R-:W-:Y:S01]  /*ec40*/  FMUL.FTZ R127, R127, R6.reuse ;  /* 0x000000067f7f7220 */ /* 0x080fe20000410000 */
[----:B------:R-:W-:Y:S01]  /*ec50*/  FADD.FTZ R43, R29, R14 ;  /* 0x0000000e1d2b7221 */ /* 0x000fe20000010000 */
[-C--:B------:R-:W-:Y:S01]  /*ec60*/  FMUL.FTZ R130, R130, R6.reuse ;  /* 0x0000000682827220 */ /* 0x080fe20000410000 */
[----:B------:R-:W1:Y:S01]  /*ec70*/  MUFU.EX2 R31, R31 ;  /* 0x0000001f001f7308 */ /* 0x000e620000000800 */
[----:B---3--:R-:W-:Y:S01]  /*ec80*/  FADD.FTZ R12, R27, R12 ;  /* 0x0000000c1b0c7221 */ /* 0x008fe20000010000 */
[----:B------:R-:W-:Y:S01]  /*ec90*/  FADD.FTZ R14, R32, R43 ;  /* 0x0000002b200e7221 */ /* 0x000fe20000010000 */
[-C--:B------:R-:W-:Y:S01]  /*eca0*/  FMUL.FTZ R131, R131, R6.reuse ;  /* 0x0000000683837220 */ /* 0x080fe20000410000 */
[-C--:B------:R-:W-:Y:S01]  /*ecb0*/  FMUL.FTZ R134, R134, R6.reuse ;  /* 0x0000000686867220 */ /* 0x080fe20000410000 */
[----:B------:R-:W-:Y:S01]  /*ecc0*/  FMUL.FTZ R135, R135, R6 ;  /* 0x0000000687877220 */ /* 0x000fe20000410000 */
[----:B------:R-:W-:Y:S01]  /*ecd0*/  FADD.FTZ R45, R33, R14 ;  /* 0x0000000e212d7221 */ /* 0x000fe20000010000 */
[-C--:B------:R-:W-:Y:S01]  /*ece0*/  FMUL.FTZ R105, R105, R11.reuse ;  /* 0x0000000b69697220 */ /* 0x080fe20000410000 */
[----:B------:R-:W3:Y:S01]  /*ecf0*/  MUFU.EX2 R34, R34 ;  /* 0x0000002200227308 */ /* 0x000ee20000000800 */
[----:B0-----:R-:W-:Y:S01]  /*ed00*/  FADD.FTZ R12, R77, R12 ;  /* 0x0000000c4d0c7221 */ /* 0x001fe20000010000 */
[----:B------:R-:W-:Y:S01]  /*ed10*/  FADD.FTZ R30, R36, R45 ;  /* 0x0000002d241e7221 */ /* 0x000fe20000010000 */
[----:B------:R-:W-:Y:S01]  /*ed20*/  F2FP.F16.F32.PACK_AB R36, R37, R36 ;  /* 0x000000242524723e */ /* 0x000fe200000000ff */
[-C--:B------:R-:W-:Y:S01]  /*ed30*/  FMUL.FTZ R108, R108, R11.reuse ;  /* 0x0000000b6c6c7220 */ /* 0x080fe20000410000 */
[-C--:B------:R-:W-:Y:S01]  /*ed40*/  FMUL.FTZ R109, R109, R11.reuse ;  /* 0x0000000b6d6d7220 */ /* 0x080fe20000410000 */
[-C--:B------:R-:W-:Y:S01]  /*ed50*/  FMUL.FTZ R112, R112, R11.reuse ;  /* 0x0000000b70707220 */ /* 0x080fe20000410000 */
[----:B------:R-:W-:Y:S01]  /*ed60*/  FMUL.FTZ R113, R113, R11 ;  /* 0x0000000b71717220 */ /* 0x000fe20000410000 */
        /* <DEDUP_REMOVED lines=9> */
[----:B---3--:R-:W-:Y:S01]  /*ee00*/  FADD.FTZ R12, R34, R43 ;  /* 0x0000002b220c7221 */ /* 0x008fe20000010000 */
[----:B------:R-:W-:Y:S01]  /*ee10*/  FADD.FTZ R43, R37, R30 ;  /* 0x0000001e252b7221 */ /* 0x000fe20000010000 */
[----:B------:R-:W-:Y:S01]  /*ee20*/  F2FP.F16.F32.PACK_AB R30, R33, R32 ;  /* 0x00000020211e723e */ /* 0x000fe200000000ff */
[-C--:B------:R-:W-:Y:S01]  /*ee30*/  FMUL.FTZ R125, R125, R11.reuse ;  /* 0x0000000b7d7d7220 */ /* 0x080fe20000410000 */
[-C--:B------:R-:W-:Y:S01]  /*ee40*/  FMUL.FTZ R128, R128, R11.reuse ;  /* 0x0000000b80807220 */ /* 0x080fe20000410000 */
[----:B------:R-:W-:Y:S01]  /*ee50*/  FADD.FTZ R43, R40, R43 ;  /* 0x0000002b282b7221 */ /* 0x000fe20000010000 */
[----:B------:R-:W-:Y:S01]  /*ee60*/  FMUL.FTZ R129, R129, R11 ;  /* 0x0000000b81817220 */ /* 0x000fe20000410000 */
[----:B------:R-:W2:Y:S01]  /*ee70*/  MUFU.EX2 R20, R20 ;  /* 0x0000001400147308 */ /* 0x000ea20000000800 */
[----:B0-----:R-:W-:Y:S01]  /*ee80*/  FADD.FTZ R14, R83, R12 ;  /* 0x0000000c530e7221 */ /* 0x001fe20000010000 */
[----:B------:R-:W-:Y:S01]  /*ee90*/  F2FP.F16.F32.PACK_AB R12, R15, R7 ;  /* 0x000000070f0c723e */ /* 0x000fe200000000ff */
[----:B------:R-:W-:Y:S01]  /*eea0*/  FADD.FTZ R43, R42, R43 ;  /* 0x0000002b2a2b7221 */ /* 0x000fe20000010000 */
[----:B------:R-:W-:Y:S01]  /*eeb0*/  F2FP.F16.F32.PACK_AB R15, R27, R26 ;  /* 0x0000001a1b0f723e */ /* 0x000fe200000000ff */
[-C--:B------:R-:W-:Y:S01]  /*eec0*/  FMUL.FTZ R132, R132, R11.reuse ;  /* 0x0000000b84847220 */ /* 0x080fe20000410000 */
[----:B------:R-:W-:Y:S01]  /*eed0*/  F2FP.F16.F32.PACK_AB R31, R83, R34 ;  /* 0x00000022531f723e */ /* 0x000fe200000000ff */
[----:B------:R-:W-:Y:S01]  /*eee0*/  FADD.FTZ R43, R44, R43 ;  /* 0x0000002b2c2b7221 */ /* 0x000fe20000010000 */
[----:B------:R-:W0:Y:S01]  /*eef0*/  MUFU.EX2 R39, R39 ;  /* 0x0000002700277308 */ /* 0x000e220000000800 */
[----:B-1----:R-:W-:Y:S01]  /*ef00*/  FADD.FTZ R7, R9, R14 ;  /* 0x0000000e09077221 */ /* 0x002fe20000010000 */
[----:B------:R-:W-:Y:S01]  /*ef10*/  F2FP.F16.F32.PACK_AB R14, R25, R24 ;  /* 0x00000018190e723e */ /* 0x000fe200000000ff */
[C---:B------:R-:W-:Y:S01]  /*ef20*/  FADD.FTZ R43, R48.reuse, R43 ;  /* 0x0000002b302b7221 */ /* 0x040fe20000010000 */
[----:B------:R-:W-:Y:S01]  /*ef30*/  F2FP.F16.F32.PACK_AB R48, R48, R44 ;  /* 0x0000002c3030723e */ /* 0x000fe200000000ff */
[----:B------:R-:W-:Y:S01]  /*ef40*/  FMUL.FTZ R133, R133, R11 ;  /* 0x0000000b85857220 */ /* 0x000fe20000410000 */
[----:B------:R-:W-:-:S02]  /*ef50*/  VIADD R0, R0, 0xffffffff ;  /* 0xffffffff00007836 */ /* 0x000fc40000000000 */
[----:B------:R-:W-:Y:S01]  /*ef60*/  FADD.FTZ R43, R50, R43 ;  /* 0x0000002b322b7221 */ /* 0x000fe20000010000 */
[----:B------:R-:W1:Y:S01]  /*ef70*/  MUFU.EX2 R41, R41 ;  /* 0x0000002900297308 */ /* 0x000e620000000800 */
[C---:B--2---:R-:W-:Y:S01]  /*ef80*/  FADD.FTZ R38, R20.reuse, R7 ;  /* 0x0000000714267221 */ /* 0x044fe20000010000 */
[----:B------:R2:W-:Y:S01]  /*ef90*/  STSM.16.M88.4 [R23], R12 ;  /* 0x0000000c17007844 */ /* 0x0005e20000000200 */
[----:B------:R-:W-:Y:S01]  /*efa0*/  F2FP.F16.F32.PACK_AB R37, R20, R9 ;  /* 0x000000091425723e */ /* 0x000fe200000000ff */
[----:B------:R-:W-:Y:S02]  /*efb0*/  IMAD.MOV.U32 R6, RZ, RZ, R8 ;  /* 0x000000ffff067224 */ /* 0x000fe400078e0008 */
[----:B------:R3:W-:Y:S02]  /*efc0*/  STSM.16.M88.4 [R22], R28 ;  /* 0x0000001c16007844 */ /* 0x0007e40000000200 */
[----:B------:R-:W4:Y:S01]  /*efd0*/  MUFU.EX2 R49, R49 ;  /* 0x0000003100317308 */ /* 0x000f220000000800 */
[----:B0-----:R-:W-:Y:S01]  /*efe0*/  FADD.FTZ R38, R39, R38 ;  /* 0x0000002627267221 */ /* 0x001fe20000010000 */
[----:B------:R-:W-:-:S03]  /*eff0*/  F2FP.F16.F32.PACK_AB R39, R35, R39 ;  /* 0x000000272327723e */ /* 0x000fc600000000ff */
[----:B------:R-:W-:-:S03]  /*f000*/  FADD.FTZ R38, R35, R38 ;  /* 0x0000002623267221 */ /* 0x000fc60000010000 */
[----:B------:R-:W0:Y:S01]  /*f010*/  MUFU.EX2 R51, R51 ;  /* 0x0000003300337308 */ /* 0x000e220000000800 */
[----:B-1----:R-:W-:-:S07]  /*f020*/  FADD.FTZ R38, R41, R38 ;  /* 0x0000002629267221 */ /* 0x002fce0000010000 */
[----:B------:R-:W1:Y:S01]  /*f030*/  MUFU.EX2 R52, R52 ;  /* 0x0000003400347308 */ /* 0x000e620000000800 */
[C---:B----4-:R-:W-:Y:S01]  /*f040*/  FADD.FTZ R38, R49.reuse, R38 ;  /* 0x0000002631267221 */ /* 0x050fe20000010000 */
[----:B------:R-:W-:-:S06]  /*f050*/  F2FP.F16.F32.PACK_AB R49, R49, R41 ;  /* 0x000000293131723e */ /* 0x000fcc00000000ff */
[----:B------:R-:W4:Y:S01]  /*f060*/  MUFU.EX2 R10, R10 ;  /* 0x0000000a000a7308 */ /* 0x000f220000000800 */
[----:B0-----:R-:W-:Y:S01]  /*f070*/  FADD.FTZ R7, R51, R38 ;  /* 0x0000002633077221 */ /* 0x001fe20000010000 */
[----:B------:R-:W-:-:S05]  /*f080*/  F2FP.F16.F32.PACK_AB R38, R42, R40 ;  /* 0x000000282a26723e */ /* 0x000fca00000000ff */
[----:B------:R3:W-:Y:S01]  /*f090*/  STSM.16.M88.4 [R18], R36 ;  /* 0x0000002412007844 */ /* 0x0007e20000000200 */
[----:B------:R-:W0:Y:S01]  /*f0a0*/  MUFU.EX2 R54, R54 ;  /* 0x0000003600367308 */ /* 0x000e220000000800 */
[C---:B-1----:R-:W-:Y:S01]  /*f0b0*/  FADD.FTZ R43, R52.reuse, R43 ;  /* 0x0000002b342b7221 */ /* 0x042fe20000010000 */
[----:B------:R-:W-:-:S06]  /*f0c0*/  F2FP.F16.F32.PACK_AB R50, R52, R50 ;  /* 0x000000323432723e */ /* 0x000fcc00000000ff */
[----:B------:R-:W2:Y:S01]  /*f0d0*/  MUFU.EX2 R2, R2 ;  /* 0x0000000200027308 */ /* 0x000ea20000000800 */
[C---:B----4-:R-:W-:Y:S01]  /*f0e0*/  FADD.FTZ R7, R10.reuse, R7 ;  /* 0x000000070a077221 */ /* 0x050fe20000010000 */
[----:B------:R-:W-:-:S05]  /*f0f0*/  F2FP.F16.F32.PACK_AB R51, R10, R51 ;  /* 0x000000330a33723e */ /* 0x000fca00000000ff */
[----:B------:R3:W-:Y:S01]  /*f100*/  STSM.16.M88.4 [R17+0x27800], R48 ;  /* 0x0278003011007844 */ /* 0x0007e20000000200 */
[----:B------:R-:W1:Y:S01]  /*f110*/  MUFU.EX2 R56, R56 ;  /* 0x0000003800387308 */ /* 0x000e620000000800 */
[----:B0-----:R-:W-:-:S07]  /*f120*/  FADD.FTZ R43, R54, R43 ;  /* 0x0000002b362b7221 */ /* 0x001fce0000010000 */
[----:B------:R-:W0:Y:S01]  /*f130*/  MUFU.EX2 R57, R57 ;  /* 0x0000003900397308 */ /* 0x000e220000000800 */
[----:B--2---:R-:W-:-:S07]  /*f140*/  FADD.FTZ R12, R2, R7 ;  /* 0x00000007020c7221 */ /* 0x004fce0000010000 */
[----:B------:R-:W2:Y:S01]  /*f150*/  MUFU.EX2 R58, R58 ;  /* 0x0000003a003a7308 */ /* 0x000ea20000000800 */
[C---:B-1----:R-:W-:Y:S01]  /*f160*/  FADD.FTZ R43, R56.reuse, R43 ;  /* 0x0000002b382b7221 */ /* 0x042fe20000010000 */
[----:B------:R-:W-:-:S06]  /*f170*/  F2FP.F16.F32.PACK_AB R56, R56, R54 ;  /* 0x000000363838723e */ /* 0x000fcc00000000ff */
[----:B------:R-:W1:Y:S01]  /*f180*/  MUFU.EX2 R59, R59 ;  /* 0x0000003b003b7308 */ /* 0x000e620000000800 */
[C---:B0-----:R-:W-:Y:S01]  /*f190*/  FADD.FTZ R12, R57.reuse, R12 ;  /* 0x0000000c390c7221 */ /* 0x041fe20000010000 */
[----:B------:R-:W-:-:S06]  /*f1a0*/  F2FP.F16.F32.PACK_AB R57, R57, R2 ;  /* 0x000000023939723e */ /* 0x000fcc00000000ff */
[----:B------:R-:W0:Y:S01]  /*f1b0*/  MUFU.EX2 R60, R60 ;  /* 0x0000003c003c7308 */ /* 0x000e220000000800 */
[----:B--2---:R-:W-:-:S07]  /*f1c0*/  FADD.FTZ R43, R58, R43 ;  /* 0x0000002b3a2b7221 */ /* 0x004fce0000010000 */
[----:B------:R-:W2:Y:S01]  /*f1d0*/  MUFU.EX2 R46, R46 ;  /* 0x0000002e002e7308 */ /* 0x000ea20000000800 */
[----:B-1----:R-:W-:-:S07]  /*f1e0*/  FADD.FTZ R7, R59, R12 ;  /* 0x0000000c3b077221 */ /* 0x002fce0000010000 */
[----:B------:R-:W1:Y:S01]  /*f1f0*/  MUFU.EX2 R62, R62 ;  /* 0x0000003e003e7308 */ /* 0x000e620000000800 */
[C---:B0-----:R-:W-:Y:S01]  /*f200*/  FADD.FTZ R43, R60.reuse, R43 ;  /* 0x0000002b3c2b7221 */ /* 0x041fe20000010000 */
[----:B------:R-:W-:-:S06]  /*f210*/  F2FP.F16.F32.PACK_AB R58, R60, R58 ;  /* 0x0000003a3c3a723e */ /* 0x000fcc00000000ff */
[----:B------:R-:W0:Y:S01]  /*f220*/  MUFU.EX2 R3, R3 ;  /* 0x0000000300037308 */ /* 0x000e220000000800 */
[C---:B--2---:R-:W-:Y:S01]  /*f230*/  FADD.FTZ R10, R46.reuse, R7 ;  /* 0x000000072e0a7221 */ /* 0x044fe20000010000 */
[----:B------:R-:W-:-:S05]  /*f240*/  F2FP.F16.F32.PACK_AB R59, R46, R59 ;  /* 0x0000003b2e3b723e */ /* 0x000fca00000000ff */
[----:B------:R3:W-:Y:S01]  /*f250*/  STSM.16.M88.4 [R136], R56 ;  /* 0x0000003888007844 */ /* 0x0007e20000000200 */
[----:B------:R-:W2:Y:S01]  /*f260*/  MUFU.EX2 R64, R64 ;  /* 0x0000004000407308 */ /* 0x000ea20000000800 */
[----:B-1----:R-:W-:-:S07]  /*f270*/  FADD.FTZ R43, R62, R43 ;  /* 0x0000002b3e2b7221 */ /* 0x002fce0000010000 */
[----:B------:R-:W1:Y:S01]  /*f280*/  MUFU.EX2 R24, R65 ;  /* 0x0000004100187308 */ /* 0x000e620000000800 */
[----:B0-----:R-:W-:-:S07]  /*f290*/  FADD.FTZ R7, R3, R10 ;  /* 0x0000000a03077221 */ /* 0x001fce0000010000 */
[----:B------:R-:W0:Y:S01]  /*f2a0*/  MUFU.EX2 R66, R66 ;  /* 0x0000004200427308 */ /* 0x000e220000000800 */
[C---:B--2---:R-:W-:Y:S01]  /*f2b0*/  FADD.FTZ R43, R64.reuse, R43 ;  /* 0x0000002b402b7221 */ /* 0x044fe20000010000 */
[----:B------:R-:W-:-:S06]  /*f2c0*/  F2FP.F16.F32.PACK_AB R64, R64, R62 ;  /* 0x0000003e4040723e */ /* 0x000fcc00000000ff */
[----:B------:R-:W2:Y:S01]  /*f2d0*/  MUFU.EX2 R67, R67 ;  /* 0x0000004300437308 */ /* 0x000ea20000000800 */
[C---:B-1----:R-:W-:Y:S01]  /*f2e0*/  FADD.FTZ R10, R24.reuse, R7 ;  /* 0x00000007180a7221 */ /* 0x042fe20000010000 */
[----:B------:R-:W-:-:S06]  /*f2f0*/  F2FP.F16.F32.PACK_AB R65, R24, R3 ;  /* 0x000000031841723e */ /* 0x000fcc00000000ff */
        /* <DEDUP_REMOVED lines=9> */
[----:B------:R-:W-:-:S05]  /*f390*/  F2FP.F16.F32.PACK_AB R67, R26, R67 ;  /* 0x000000431a43723e */ /* 0x000fca00000000ff */
[----:B------:R3:W-:Y:S01]  /*f3a0*/  STSM.16.M88.4 [R22+0x6000], R64 ;  /* 0x0060004016007844 */ /* 0x0007e20000000200 */
        /* <DEDUP_REMOVED lines=9> */
[----:B------:R-:W-:-:S06]  /*f440*/  F2FP.F16.F32.PACK_AB R77, R77, R14 ;  /* 0x0000000e4d4d723e */ /* 0x000fcc00000000ff */
[----:B------:R2:W4:Y:S01]  /*f450*/  MUFU.EX2 R9, R78 ;  /* 0x0000004e00097308 */ /* 0x0005220000000800 */
[----:B-1----:R-:W-:-:S04]  /*f460*/  FADD.FTZ R10, R71, R10 ;  /* 0x0000000a470a7221 */ /* 0x002fc80000010000 */
[C---:B------:R-:W-:Y:S01]  /*f470*/  FADD.FTZ R3, R5.reuse, R10 ;  /* 0x0000000a05037221 */ /* 0x040fe20000010000 */
[----:B--2---:R-:W-:Y:S01]  /*f480*/  F2FP.F16.F32.PACK_AB R78, R5, R71 ;  /* 0x00000047054e723e */ /* 0x004fe200000000ff */
[----:B0-----:R-:W-:Y:S01]  /*f490*/  FADD.FTZ R7, R82, R7 ;  /* 0x0000000752077221 */ /* 0x001fe20000010000 */
[----:B------:R-:W-:Y:S01]  /*f4a0*/  IMAD.MOV.U32 R5, RZ, RZ, R4 ;  /* 0x000000ffff057224 */ /* 0x000fe200078e0004 */
[C---:B----4-:R-:W-:Y:S02]  /*f4b0*/  F2FP.F16.F32.PACK_AB R79, R9.reuse, R82 ;  /* 0x00000052094f723e */ /* 0x050fe400000000ff */
[----:B------:R-:W-:-:S03]  /*f4c0*/  FADD.FTZ R2, R9, R7 ;  /* 0x0000000709027221 */ /* 0x000fc60000010000 */
[----:B------:R3:W-:Y:S01]  /*f4d0*/  STSM.16.M88.4 [R18+0x6000], R76 ;  /* 0x0060004c12007844 */ /* 0x0007e20000000200 */
[----:B------:R0:W-:Y:S06]  /*f4e0*/  MEMBAR.ALL.CTA ;  /* 0x0000000000007992 */ /* 0x0001ec0000008000 */
[----:B0-----:R-:W0:Y:S02]  /*f4f0*/  FENCE.VIEW.ASYNC.S ;  /* 0x00000000000073c6 */ /* 0x001e240000000000 */
[----:B0-----:R-:W-:Y:S01]  /*f500*/  NOP ;  /* 0x0000000000007918 */ /* 0x001fe20000000000 */
[----:B------:R-:W-:Y:S05]  /*f510*/  @P2 BRA `(.L_x_892) ;  /* 0xffffffc400d82947 */ /* 0x000fea000383ffff */
.L_x_875:
[----:B------:R-:W-:Y:S06]  /*f520*/  BAR.ARV 0x8, 0x200 ;  /* 0x0208000000007b1d */ /* 0x000fec0000002000 */
[----:B------:R-:W-:Y:S05]  /*f530*/  @!P0 BRA `(.L_x_893) ;  /* 0x0000000000048947 */ /* 0x000fea0003800000 */
[----:B------:R-:W-:Y:S01]  /*f540*/  BPT.TRAP 0x1 ;  /* 0x000000040000795c */ /* 0x000fe20000300000 */
.L_x_893:
[----:B------:R-:W-:Y:S01]  /*f550*/  ULEA UR9, UR45, UR42, 0x3 ;  /* 0x0000002a2d097291 */ /* 0x000fe2000f8e183f */
[----:B------:R-:W-:-:S05]  /*f560*/  IMAD.U32 R0, RZ, RZ, UR50 ;  /* 0x00000032ff007e24 */ /* 0x000fca000f8e00ff */
[----:B------:R-:W-:-:S04]  /*f570*/  SHF.L.U32 R0, R0, 0x1f, RZ ;  /* 0x0000001f00007819 */ /* 0x000fc800000006ff */
[----:B------:R1:W2:Y:S01]  /*f580*/  SYNCS.PHASECHK.TRANS64.TRYWAIT P2, [UR9+0x2d850], R0 ;  /* 0x02d85000ff0075a7 */ /* 0x0002a20008040149 */
[----:B------:R-:W-:Y:S05]  /*f590*/  @!P0 BRA `(.L_x_894) ;  /* 0x0000000000048947 */ /* 0x000fea0003800000 */
[----:B------:R-:W-:Y:S01]  /*f5a0*/  BPT.TRAP 0x1 ;  /* 0x000000040000795c */ /* 0x000fe20000300000 */
.L_x_894:
[----:B--2---:R-:W-:Y:S05]  /*f5b0*/  @P2 BRA `(.L_x_895) ;  /* 0x0000000000082947 */ /* 0x004fea0003800000 */
[----:B------:R-:W2:Y:S02]  /*f5c0*/  SYNCS.PHASECHK.TRANS64.TRYWAIT P0, [UR9+0x2d850], R0 ;  /* 0x02d85000ff0075a7 */ /* 0x000ea40008000149 */
[----:B--2---:R-:W-:Y:S05]  /*f5d0*/  @!P0 BRA `(.L_x_896) ;  /* 0x0000007000708947 */ /* 0x004fea0003800000 */
.L_x_895:
[----:B------:R-:W-:Y:S01]  /*f5e0*/  UIADD3 UR42, UR42, 0x400, URZ ;  /* 0x000004002a2a7890 */ /* 0x000fe2000fffe03f */
[----:B------:R-:W-:Y:S01]  /*f5f0*/  WARPGROUP.ARRIVE ;  /* 0x00000000000079c5 */ /* 0x000fe20000000000 */
[----:B------:R-:W-:Y:S01]  /*f600*/  ULOP3.LUT UR36, UR36, 0x10000, URZ, 0xfc, !UPT ;  /* 0x0001000024247892 */ /* 0x000fe2000f8efc3f */
[----:B-12---:R-:W1:Y:S01]  /*f610*/  SHFL.BFLY PT, R0, R3, 0x2, 0x1f ;  /* 0x0c401f0003007f89 */ /* 0x006e6200000e0000 */
[----:B------:R-:W-:Y:S01]  /*f620*/  USHF.R.U32.HI UR42, URZ, 0x4, UR42 ;  /* 0x000000043f2a7899 */ /* 0x000fe2000801162a */
[----:B------:R-:W-:Y:S01]  /*f630*/  IMAD.U32 R11, RZ, RZ, UR9 ;  /* 0x00000009ff0b7e24 */ /* 0x000fe2000f8e00ff */
[----:B------:R-:W-:Y:S01]  /*f640*/  UMOV UR5, 0x40000040 ;  /* 0x4000004000057882 */ /* 0x000fe20000000000 */
[----:B------:R-:W-:Y:S01]  /*f650*/  UMOV UR7, 0x80000020 ;  /* 0x8000002000077882 */ /* 0x000fe20000000000 */
[----:B------:R-:W-:Y:S01]  /*f660*/  ULOP3.LUT UR42, UR42, 0x3fff, URZ, 0xc0, !UPT ;  /* 0x00003fff2a2a7892 */ /* 0x000fe2000f8ec03f */
[----:B------:R-:W2:Y:S01]  /*f670*/  SHFL.BFLY PT, R5, R2, 0x2, 0x1f ;  /* 0x0c401f0002057f89 */ /* 0x000ea200000e0000 */
[----:B------:R-:W-:Y:S01]  /*f680*/  UMOV UR4, UR36 ;  /* 0x0000002400047c82 */ /* 0x000fe20008000000 */
[----:B0--3--:R-:W-:Y:S01]  /*f690*/  IMAD.MOV.U32 R48, RZ, RZ, RZ ;  /* 0x000000ffff307224 */ /* 0x009fe200078e00ff */
[----:B------:R-:W-:Y:S01]  /*f6a0*/  ULOP3.LUT UR8, UR42, 0x2000000, URZ, 0xfc, !UPT ;  /* 0x020000002a087892 */ /* 0x000fe2000f8efc3f */
[----:B------:R-:W-:Y:S01]  /*f6b0*/  IMAD.U32 R12, RZ, RZ, UR34 ;  /* 0x00000022ff0c7e24 */ /* 0x000fe2000f8e00ff */
[----:B------:R-:W-:Y:S01]  /*f6c0*/  UIADD3 UR46, UR46, 0x1, URZ ;  /* 0x000000012e2e7890 */ /* 0x000fe2000fffe03f */
[----:B------:R-:W-:Y:S01]  /*f6d0*/  IMAD.MOV.U32 R36, RZ, RZ, -0x800000 ;  /* 0xff800000ff247424 */ /* 0x000fe200078e00ff */
[----:B------:R-:W-:-:S02]  /*f6e0*/  UIMAD UR8, UR45, 0x600, UR8 ;  /* 0x000006002d0878a4 */ /* 0x000fc4000f8e0208 */
[----:B------:R-:W-:-:S04]  /*f6f0*/  UIADD3 UR45, UR45, 0x1, URZ ;  /* 0x000000012d2d7890 */ /* 0x000fc8000fffe03f */
[----:B------:R-:W-:Y:S01]  /*f700*/  UISETP.NE.AND UP0, UPT, UR45, 0x2, UPT ;  /* 0x000000022d00788c */ /* 0x000fe2000bf05270 */
[----:B------:R-:W-:Y:S02]  /*f710*/  UMOV UR6, UR8 ;  /* 0x0000000800067c82 */ /* 0x000fe40008000000 */
[----:B------:R-:W-:Y:S01]  /*f720*/  HGMMA.64x96x16.F32 R88, gdesc[UR4].tnspB, R88, gsb0 ;  /* 0x41600000045879f0 */ /* 0x000fe20008000858 */
[----:B------:R-:W-:Y:S01]  /*f730*/  UIADD3 UR4, UR36, 0x2, URZ ;  /* 0x0000000224047890 */ /* 0x000fe2000fffe03f */
[----:B-1----:R-:W-:Y:S01]  /*f740*/  FADD.FTZ R0, R0, R3 ;  /* 0x0000000300007221 */ /* 0x002fe20000010000 */
[----:B------:R-:W-:Y:S01]  /*f750*/  UIADD3 UR6, UR8, 0x40, URZ ;  /* 0x0000004008067890 */ /* 0x000fe2000fffe03f */
[----:B------:R-:W-:Y:S01]  /*f760*/  IMAD.U32 R3, RZ, RZ, UR34 ;  /* 0x00000022ff037e24 */ /* 0x000fe2000f8e00ff */
[----:B------:R-:W-:Y:S01]  /*f770*/  UMOV UR5, 0x40000040 ;  /* 0x4000004000057882 */ /* 0x000fe20000000000 */
[----:B------:R-:W-:Y:S01]  /*f780*/  UMOV UR7, 0x80000020 ;  /* 0x8000002000077882 */ /* 0x000fe20000000000 */
[----:B--2---:R-:W-:Y:S01]  /*f790*/  FADD.FTZ R6, R5, R2 ;  /* 0x0000000205067221 */ /* 0x004fe20000010000 */
[----:B------:R-:W-:Y:S01]  /*f7a0*/  IMAD.MOV.U32 R2, RZ, RZ, RZ ;  /* 0x000000ffff027224 */ /* 0x000fe200078e00ff */
[----:B------:R-:W0:Y:S01]  /*f7b0*/  SHFL.BFLY PT, R5, R0, 0x1, 0x1f ;  /* 0x0c201f0000057f89 */ /* 0x000e2200000e0000 */
[----:B------:R-:W-:-:S03]  /*f7c0*/  USEL UR45, UR45, URZ, UP0 ;  /* 0x0000003f2d2d7287 */ /* 0x000fc60008000000 */
[----:B------:R-:W1:Y:S01]  /*f7d0*/  SHFL.BFLY PT, R7, R6, 0x1, 0x1f ;  /* 0x0c201f0006077f89 */ /* 0x000e6200000e0000 */
[----:B0-----:R-:W-:Y:S01]  /*f7e0*/  FADD.FTZ R9, R0, R5 ;  /* 0x0000000500097221 */ /* 0x001fe20000010000 */
[----:B------:R-:W-:Y:S02]  /*f7f0*/  IMAD.MOV.U32 R0, RZ, RZ, -0x800000 ;  /* 0xff800000ff007424 */ /* 0x000fe400078e00ff */
[----:B-1----:R-:W-:Y:S02]  /*f800*/  FADD.FTZ R10, R6, R7 ;  /* 0x00000007060a7221 */ /* 0x002fe40000010000 */
[----:B------:R-:W-:-:S03]  /*f810*/  FSETP.NE.FTZ.AND P0, PT, R9, RZ, PT ;  /* 0x000000ff0900720b */ /* 0x000fc60003f15000 */
[----:B------:R-:W-:-:S10]  /*f820*/  FSETP.NE.FTZ.AND P2, PT, R10, RZ, PT ;  /* 0x000000ff0a00720b */ /* 0x000fd40003f55000 */
[----:B------:R-:W0:Y:S01]  /*f830*/  @P0 MUFU.LG2 R5, R9 ;  /* 0x0000000900050308 */ /* 0x000e220000000c00 */
[----:B------:R-:W-:Y:S02]  /*f840*/  @P0 FMUL.FTZ R3, R3, 0.69314718246459960938 ;  /* 0x3f31721803030820 */ /* 0x000fe40000410000 */
[----:B------:R-:W-:-:S05]  /*f850*/  @P2 FMUL.FTZ R12, R12, 0.69314718246459960938 ;  /* 0x3f3172180c0c2820 */ /* 0x000fca0000410000 */
[----:B------:R-:W1:Y:S08]  /*f860*/  @P2 MUFU.LG2 R7, R10 ;  /* 0x0000000a00072308 */ /* 0x000e700000000c00 */
[----:B------:R-:W2:Y:S01]  /*f870*/  @P2 MUFU.RCP R48, R10 ;  /* 0x0000000a00302308 */ /* 0x000ea20000001000 */
[----:B0-----:R-:W-:Y:S01]  /*f880*/  @P0 FMUL.FTZ R6, R5, 0.69314718246459960938 ;  /* 0x3f31721805060820 */ /* 0x001fe20000410000 */
[----:B------:R-:W-:-:S03]  /*f890*/  @!P1 VIADD R5, R11, 0x2d860 ;  /* 0x0002d8600b059836 */ /* 0x000fc60000000000 */
[----:B------:R-:W-:Y:S02]  /*f8a0*/  @P0 FFMA.FTZ R0, R3, R4, R6 ;  /* 0x0000000403000223 */ /* 0x000fe40000010006 */
[----:B------:R-:W-:Y:S01]  /*f8b0*/  @!P1 PRMT R5, RZ, 0x654, R5 ;  /* 0x00000654ff059816 */ /* 0x000fe20000000005 */
[----:B------:R-:W0:Y:S01]  /*f8c0*/  @P0 MUFU.RCP R2, R9 ;  /* 0x0000000900020308 */ /* 0x000e220000001000 */
[----:B-1----:R-:W-:Y:S01]  /*f8d0*/  @P2 FMUL.FTZ R7, R7, 0.69314718246459960938 ;  /* 0x3f31721807072820 */ /* 0x002fe20000410000 */
[----:B------:R-:W-:-:S03]  /*f8e0*/  PLOP3.LUT P0, PT, PT, PT, PT, 0x8, 0x0 ;  /* 0x000000000000781c */ /* 0x000fc60003f0e170 */
        /* <DEDUP_REMOVED lines=46> */
[----:B------:R-:W-:-:S04]  /*fbd0*/  USEL UR4, URZ, 0x1, UP0 ;  /* 0x000000013f047887 */ /* 0x000fc80008000000 */
[----:B------:R-:W-:Y:S01]  /*fbe0*/  ULOP3.LUT UR50, UR50, UR4, URZ, 0x3c, !UPT ;  /* 0x0000000432327292 */ /* 0x000fe2000f8e3c3f */
[----:B------:R-:W-:Y:S02]  /*fbf0*/  WARPGROUP.DEPBAR.LE gsb0, 0x0 ;  /* 0x00008000000079c5 */ /* 0x000fe40000010000 */
[----:B------:R1:W-:Y:S01]  /*fc00*/  @!P1 SYNCS.ARRIVE.TRANS64.RED.A1T0 RZ, [R5+URZ], RZ ;  /* 0x000000ff05ff99a7 */ /* 0x0003e2000810043f */
[-C--:B--2---:R-:W-:Y:S01]  /*fc10*/  FMUL.FTZ R90, R90, R48.reuse ;  /* 0x000000305a5a7220 */ /* 0x084fe20000410000 */
        /* <DEDUP_REMOVED lines=46> */
[----:B-1----:R-:W-:-:S07]  /*ff00*/  FMUL.FTZ R48, R135, R48 ;  /* 0x0000003087307220 */ /* 0x002fce0000410000 */
.L_x_826:
[----:B------:R-:W0:Y:S08]  /*ff10*/  S2UR UR4, SR_CgaCtaId ;  /* 0x00000000000479c3 */ /* 0x000e300000008800 */
[----:B------:R-:W-:Y:S06]  /*ff20*/  BAR.SYNC.DEFER_BLOCKING 0x5, 0x200 ;  /* 0x0148000000007b1d */ /* 0x000fec0000010000 */
[----:B------:R-:W-:Y:S01]  /*ff30*/  UMOV UR42, 0x400 ;  /* 0x00000400002a7882 */ /* 0x000fe20000000000 */
[----:B------:R-:W-:Y:S01]  /*ff40*/  BSSY B0, `(.L_x_897) ;  /* 0x0000170000007945 */ /* 0x000fe20003800000 */
[----:B0-----:R-:W-:-:S09]  /*ff50*/  ULEA UR42, UR4, UR42, 0x18 ;  /* 0x0000002a042a7291 */ /* 0x001fd2000f8ec03f */
[----:B------:R-:W0:Y:S02]  /*ff60*/  LDS R2, [UR42+0x2d8d0] ;  /* 0x02d8d02aff027984 */ /* 0x000e240008000800 */
[----:B0-----:R-:W-:Y:S01]  /*ff70*/  R2UR UR4, R2 ;  /* 0x00000000020472ca */ /* 0x001fe200000e0000 */
[----:B------:R-:W-:Y:S06]  /*ff80*/  BAR.ARV 0x4, 0x200 ;  /* 0x0108000000007b1d */ /* 0x000fec0000002000 */
[----:B------:R-:W-:Y:S08]  /*ff90*/  @P0 BRA `(.L_x_898) ;  /* 0x0000000c00bc0947 */ /* 0x000ff00003800000 */
[----:B------:R-:W0:Y:S01]  /*ffa0*/  S2UR UR5, SR_SWINHI ;  /* 0x00000000000579c3 */ /* 0x000e220000002f00 */
[----:B------:R-:W-:-:S07]  /*ffb0*/  IMAD R3, R142, 0x20, R138 ;  /* 0x000000208e037824 */ /* 0x000fce00078e028a */
[----:B------:R-:W-:Y:S01]  /*ffc0*/  BAR.SYNC.DEFER_BLOCKING 0x1, 0x180 ;  /* 0x0046000000007b1d */ /* 0x000fe20000010000 */
[----:B------:R-:W-:Y:S01]  /*ffd0*/  USHF.R.S32.HI UR10, URZ, 0x1f, UR40 ;  /* 0x0000001f3f0a7899 */ /* 0x000fe20008011428 */
[----:B------:R-:W-:Y:S01]  /*ffe0*/  VIADD R52, R137, UR41 ;  /* 0x0000002989347c36 */ /* 0x000fe20008000000 */
[----:B------:R-:W-:Y:S01]  /*fff0*/  USHF.R.S32.HI UR12, URZ, 0x1f, UR44 ;  /* 0x0000001f3f0c7899 */ /* 0x000fe2000801142c */
[----:B------:R-:W-:-:S04]  /*10000*/  F2FP.F16.F32.PACK_AB R6, R93, R6 ;  /* 0x000000065d06723e */ /* 0x000fc800000000ff */
[----:B------:R-:W1:Y:S01]  /*10010*/  LDC R37, c[0x0][0xbe8] ;  /* 0x0002fa00ff257b82 */ /* 0x000e620000000800 */
[----:B------:R-:W-:Y:S01]  /*10020*/  ULDC.64 UR8, c[0x0][0xb90] ;  /* 0x0002e40000087ab9 */ /* 0x000fe20000000a00 */
[----:B------:R-:W-:Y:S02]  /*10030*/  F2FP.F16.F32.PACK_AB R26, R125, R26 ;  /* 0x0000001a7d1a723e */ /* 0x000fe400000000ff */
[----:B------:R-:W-:Y:S02]  /*10040*/  F2FP.F16.F32.PACK_AB R27, R46, R27 ;  /* 0x0000001b2e1b723e */ /* 0x000fe400000000ff */
[----:B------:R-:W-:Y:S02]  /*10050*/  F2FP.F16.F32.PACK_AB R28, R129, R28 ;  /* 0x0000001c811c723e */ /* 0x000fe400000000ff */
[----:B------:R-:W-:Y:S02]  /*10060*/  F2FP.F16.F32.PACK_AB R29, R44, R29 ;  /* 0x0000001d2c1d723e */ /* 0x000fe400000000ff */
[----:B------:R-:W-:-:S02]  /*10070*/  F2FP.F16.F32.PACK_AB R30, R133, R30 ;  /* 0x0000001e851e723e */ /* 0x000fc400000000ff */
[----:B------:R-:W-:Y:S01]  /*10080*/  F2FP.F16.F32.PACK_AB R31, R48, R31 ;  /* 0x0000001f301f723e */ /* 0x000fe200000000ff */
[----:B------:R-:W-:Y:S01]  /*10090*/  UMOV UR6, UR42 ;  /* 0x0000002a00067c82 */ /* 0x000fe20008000000 */
[----:B0-----:R-:W-:Y:S01]  /*100a0*/  UMOV UR7, UR5 ;  /* 0x0000000500077c82 */ /* 0x001fe20008000000 */
[----:B------:R-:W-:Y:S01]  /*100b0*/  UIMAD UR5, UR10, UR8, URZ ;  /* 0x000000080a0572a4 */ /* 0x000fe2000f8e023f */
[----:B------:R-:W-:Y:S02]  /*100c0*/  IMAD.U32 R40, RZ, RZ, UR6 ;  /* 0x00000006ff287e24 */ /* 0x000fe4000f8e00ff */
[----:B------:R-:W-:Y:S01]  /*100d0*/  IMAD.U32 R41, RZ, RZ, UR7 ;  /* 0x00000007ff297e24 */ /* 0x000fe2000f8e00ff */
[----:B------:R-:W-:Y:S02]  /*100e0*/  UIMAD.WIDE.U32 UR6, UR40, UR8, URZ ;  /* 0x00000008280672a5 */ /* 0x000fe4000f8e003f */
[----:B------:R-:W-:Y:S01]  /*100f0*/  UIMAD UR5, UR40, UR9, UR5 ;  /* 0x00000009280572a4 */ /* 0x000fe2000f8e0205 */
[----:B------:R-:W-:-:S02]  /*10100*/  IMAD.WIDE R4, R147, 0x2, R40 ;  /* 0x0000000293047825 */ /* 0x000fc400078e0228 */
[----:B------:R-:W-:Y:S01]  /*10110*/  ULDC.64 UR8, c[0x0][0xb98] ;  /* 0x0002e60000087ab9 */ /* 0x000fe20000000a00 */
[----:B------:R-:W-:Y:S01]  /*10120*/  UIADD3 UR7, UR7, UR5, URZ ;  /* 0x0000000507077290 */ /* 0x000fe2000fffe03f */
[----:B------:R-:W-:Y:S01]  /*10130*/  IMAD.WIDE R40, R3, 0x2, R40 ;  /* 0x0000000203287825 */ /* 0x000fe200078e0228 */
[C---:B------:R-:W-:Y:S01]  /*10140*/  IADD3 R35, P1, R4.reuse, 0x6000, RZ ;  /* 0x0000600004237810 */ /* 0x040fe20007f3e0ff */
[----:B------:R-:W-:Y:S01]  /*10150*/  UIMAD UR5, UR12, UR8, URZ ;  /* 0x000000080c0572a4 */ /* 0x000fe2000f8e023f */
[C---:B------:R-:W-:Y:S01]  /*10160*/  LOP3.LUT R3, R4.reuse, 0x180, RZ, 0xc0, !PT ;  /* 0x0000018004037812 */ /* 0x040fe200078ec0ff */
[----:B------:R-:W-:Y:S01]  /*10170*/  UIMAD.WIDE.U32 UR6, UR44, UR8, UR6 ;  /* 0x000000082c0672a5 */ /* 0x000fe2000f8e0006 */
[C---:B------:R-:W-:Y:S01]  /*10180*/  IADD3 R8, P3, R4.reuse, 0x3000, RZ ;  /* 0x0000300004087810 */ /* 0x040fe20007f7e0ff */
[--C-:B------:R-:W-:Y:S01]  /*10190*/  IMAD.X R25, RZ, RZ, R5.reuse, P1 ;  /* 0x000000ffff197224 */ /* 0x100fe200008e0605 */
[----:B-1----:R-:W-:Y:S01]  /*101a0*/  ISETP.NE.AND P1, PT, R37, 0x1, PT ;  /* 0x000000012500780c */ /* 0x002fe20003f25270 */
[----:B------:R-:W-:Y:S01]  /*101b0*/  UIMAD UR5, UR44, UR9, UR5 ;  /* 0x000000092c0572a4 */ /* 0x000fe2000f8e0205 */
[----:B------:R-:W-:Y:S01]  /*101c0*/  SHF.R.U64 R3, R3, 0x3, RZ ;  /* 0x0000000303037819 */ /* 0x000fe200000012ff */
[----:B------:R-:W-:Y:S01]  /*101d0*/  IMAD.X R13, RZ, RZ, R5, P3 ;  /* 0x000000ffff0d7224 */ /* 0x000fe200018e0605 */
[C---:B------:R-:W-:Y:S01]  /*101e0*/  IADD3 R21, P4, R4.reuse, 0x20, RZ ;  /* 0x0000002004157810 */ /* 0x040fe20007f9e0ff */
[----:B------:R-:W-:Y:S01]  /*101f0*/  ULDC.64 UR8, c[0x0][0xae8] ;  /* 0x0002ba0000087ab9 */ /* 0x000fe20000000a00 */
[----:B------:R-:W-:-:S02]  /*10200*/  IADD3 R15, P0, R4, 0x6020, RZ ;  /* 0x00006020040f7810 */ /* 0x000fc40007f1e0ff */
[----:B------:R-:W-:Y:S01]  /*10210*/  IADD3 R33, P2, R4, 0x3020, RZ ;  /* 0x0000302004217810 */ /* 0x000fe20007f5e0ff */
[--C-:B------:R-:W-:Y:S01]  /*10220*/  IMAD.X R9, RZ, RZ, R5.reuse, P4 ;  /* 0x000000ffff097224 */ /* 0x100fe200020e0605 */
[----:B------:R-:W-:Y:S02]  /*10230*/  LOP3.LUT R4, R3, R4, RZ, 0x3c, !PT ;  /* 0x0000000403047212 */ /* 0x000fe400078e3cff */
[----:B------:R-:W-:Y:S01]  /*10240*/  LOP3.LUT R12, R35, 0x180, RZ, 0xc0, !PT ;  /* 0x00000180230c7812 */ /* 0x000fe200078ec0ff */
[----:B------:R-:W0:Y:S01]  /*10250*/  @P1 LDC R45, c[0x0][0xbec] ;  /* 0x0002fb00ff2d1b82 */ /* 0x000e220000000800 */
[----:B------:R-:W-:Y:S01]  /*10260*/  LOP3.LUT R3, R8, 0x180, RZ, 0xc0, !PT ;  /* 0x0000018008037812 */ /* 0x000fe200078ec0ff */
[----:B------:R-:W-:Y:S01]  /*10270*/  IMAD.X R11, RZ, RZ, R5, P2 ;  /* 0x000000ffff0b7224 */ /* 0x000fe200010e0605 */
[----:B------:R-:W-:Y:S02]  /*10280*/  LOP3.LUT R2, R21, 0x180, RZ, 0xc0, !PT ;  /* 0x0000018015027812 */ /* 0x000fe400078ec0ff */
[----:B------:R-:W-:-:S02]  /*10290*/  SHF.R.U64 R12, R12, 0x3, RZ ;  /* 0x000000030c0c7819 */ /* 0x000fc400000012ff */
[----:B------:R-:W-:Y:S01]  /*102a0*/  SHF.R.U64 R3, R3, 0x3, RZ ;  /* 0x0000000303037819 */ /* 0x000fe200000012ff */
[----:B------:R-:W1:Y:S01]  /*102b0*/  @P1 LDC R50, c[0x0][0xbf0] ;  /* 0x0002fc00ff321b82 */ /* 0x000e620000000800 */
[----:B------:R-:W-:Y:S02]  /*102c0*/  SHF.R.U64 R2, R2, 0x3, RZ ;  /* 0x0000000302027819 */ /* 0x000fe400000012ff */
[----:B------:R-:W-:Y:S02]  /*102d0*/  IADD3 R43, P5, R40, 0x7800, RZ ;  /* 0x00007800282b7810 */ /* 0x000fe40007fbe0ff */
[----:B------:R-:W-:Y:S02]  /*102e0*/  LOP3.LUT R24, R12, R35, RZ, 0x3c, !PT ;  /* 0x000000230c187212 */ /* 0x000fe400078e3cff */
[----:B------:R-:W-:Y:S02]  /*102f0*/  LOP3.LUT R14, R15, 0x180, RZ, 0xc0, !PT ;  /* 0x000001800f0e7812 */ /* 0x000fe400078ec0ff */
[----:B------:R-:W-:-:S02]  /*10300*/  LOP3.LUT R12, R3, R8, RZ, 0x3c, !PT ;  /* 0x00000008030c7212 */ /* 0x000fc400078e3cff */
[----:B------:R-:W-:Y:S02]  /*10310*/  LOP3.LUT R8, R2, R21, RZ, 0x3c, !PT ;  /* 0x0000001502087212 */ /* 0x000fe400078e3cff */
[----:B------:R-:W-:Y:S02]  /*10320*/  LOP3.LUT R2, R43, 0x180, RZ, 0xc0, !PT ;  /* 0x000001802b027812 */ /* 0x000fe400078ec0ff */
[----:B------:R-:W-:Y:S01]  /*10330*/  SHF.R.U64 R14, R14, 0x3, RZ ;  /* 0x000000030e0e7819 */ /* 0x000fe200000012ff */
[----:B0-----:R-:W-:Y:S01]  /*10340*/  @P1 IMAD.HI.U32 R45, R52, R45, RZ ;  /* 0x0000002d342d1227 */ /* 0x001fe200078e00ff */
[----:B------:R-:W-:Y:S02]  /*10350*/  SHF.R.U64 R2, R2, 0x3, RZ ;  /* 0x0000000302027819 */ /* 0x000fe400000012ff */
[----:B------:R-:W-:Y:S01]  /*10360*/  LOP3.LUT R14, R14, R15, RZ, 0x3c, !PT ;  /* 0x0000000f0e0e7212 */ /* 0x000fe200078e3cff */
[----:B------:R-:W-:Y:S01]  /*10370*/  IMAD.X R15, RZ, RZ, R5, P0 ;  /* 0x000000ffff0f7224 */ /* 0x000fe200000e0605 */
[----:B------:R-:W-:-:S02]  /*10380*/  IADD3 R39, P0, R40, 0x1800, RZ ;  /* 0x0000180028277810 */ /* 0x000fc40007f1e0ff */
[----:B------:R-:W-:Y:S01]  /*10390*/  LOP3.LUT R2, R2, R43, RZ, 0x3c, !PT ;  /* 0x0000002b02027212 */ /* 0x000fe200078e3cff */
[----:B------:R-:W-:Y:S01]  /*103a0*/  IMAD.MOV.U32 R43, RZ, RZ, R52 ;  /* 0x000000ffff2b7224 */ /* 0x000fe200078e0034 */
[----:B-1----:R-:W-:Y:S02]  /*103b0*/  @P1 SHF.R.U32.HI R43, RZ, R50, R45 ;  /* 0x00000032ff2b1219 */ /* 0x002fe4000001162d */
[----:B------:R-:W-:Y:S02]  /*103c0*/  LOP3.LUT R38, R39, 0x180, RZ, 0xc0, !PT ;  /* 0x0000018027267812 */ /* 0x000fe400078ec0ff */
[----:B------:R-:W-:Y:S02]  /*103d0*/  MOV R47, R4 ;  /* 0x00000004002f7202 */ /* 0x000fe40000000f00 */
[----:B------:R-:W-:Y:S01]  /*103e0*/  F2FP.F16.F32.PACK_AB R4, R42, R7 ;  /* 0x000000072a04723e */ /* 0x000fe200000000ff */
[----:B------:R-:W-:Y:S01]  /*103f0*/  IMAD.MOV R42, RZ, RZ, -R43 ;  /* 0x000000ffff2a7224 */ /* 0x000fe200078e0a2b */
[----:B------:R-:W-:-:S02]  /*10400*/  LOP3.LUT R10, R33, 0x180, RZ, 0xc0, !PT ;  /* 0x00000180210a7812 */ /* 0x000fc400078ec0ff */
[----:B------:R-:W-:Y:S02]  /*10410*/  SHF.R.U64 R38, R38, 0x3, RZ ;  /* 0x0000000326267819 */ /* 0x000fe400000012ff */
[----:B------:R-:W-:Y:S02]  /*10420*/  F2FP.F16.F32.PACK_AB R5, R91, R90 ;  /* 0x0000005a5b05723e */ /* 0x000fe400000000ff */
[----:B------:R-:W-:Y:S02]  /*10430*/  F2FP.F16.F32.PACK_AB R7, R95, R94 ;  /* 0x0000005e5f07723e */ /* 0x000fe400000000ff */
[----:B------:R-:W-:Y:S01]  /*10440*/  MOV R57, R14 ;  /* 0x0000000e00397202 */ /* 0x000fe20000000f00 */
[C---:B------:R-:W-:Y:S01]  /*10450*/  IMAD R15, R37.reuse, R42, R52 ;  /* 0x0000002a250f7224 */ /* 0x040fe200078e0234 */
[----:B------:R-:W-:Y:S01]  /*10460*/  SHF.R.U64 R10, R10, 0x3, RZ ;  /* 0x000000030a0a7819 */ /* 0x000fe200000012ff */
[----:B------:R0:W-:Y:S01]  /*10470*/  STSM.16.M88.4 [R47], R4 ;  /* 0x000000042f007844 */ /* 0x0001e20000000200 */
[----:B------:R-:W-:Y:S01]  /*10480*/  LOP3.LUT R38, R38, R39, RZ, 0x3c, !PT ;  /* 0x0000002726267212 */ /* 0x000fe200078e3cff */
[----:B------:R-:W-:Y:S01]  /*10490*/  IMAD.X R39, RZ, RZ, R41, P0 ;  /* 0x000000ffff277224 */ /* 0x000fe200000e0629 */
[----:B------:R-:W-:Y:S01]  /*104a0*/  MOV R62, R24 ;  /* 0x00000018003e7202 */ /* 0x000fe20000000f00 */
[----:B------:R-:W-:Y:S01]  /*104b0*/  IMAD.U32 R25, RZ, RZ, UR5 ;  /* 0x00000005ff197e24 */ /* 0x000fe2000f8e00ff */
[----:B------:R-:W-:Y:S01]  /*104c0*/  SHF.R.S32.HI R14, RZ, 0x1f, R43 ;  /* 0x0000001fff0e7819 */ /* 0x000fe2000001142b */
[----:B------:R-:W-:Y:S01]  /*104d0*/  ULDC UR5, c[0x0][0xa88] ;  /* 0x0002a20000057ab9 */ /* 0x000fe20000000800 */
[----:B------:R-:W-:Y:S01]  /*104e0*/  LOP3.LUT R10, R10, R33, RZ, 0x3c, !PT ;  /* 0x000000210a0a7212 */ /* 0x000fe200078e3cff */
[----:B------:R-:W-:Y:S01]  /*104f0*/  IMAD R56, R37, UR5, RZ ;  /* 0x0000000525387c24 */ /* 0x000fe2000f8e02ff */
[----:B------:R-:W-:-:S02]  /*10500*/  IADD3 R33, P3, R40, 0x4800, RZ ;  /* 0x0000480028217810 */ /* 0x000fc40007f7e0ff */
[----:B------:R-:W-:Y:S02]  /*10510*/  IADD3 R35, P2, R40, 0x3000, RZ ;  /* 0x0000300028237810 */ /* 0x000fe40007f5e0ff */
[----:B------:R-:W-:Y:S02]  /*10520*/  LOP3.LUT R32, R33, 0x180, RZ, 0xc0, !PT ;  /* 0x0000018021207812 */ /* 0x000fe400078ec0ff */
[----:B------:R-:W-:Y:S02]  /*10530*/  LOP3.LUT R34, R35, 0x180, RZ, 0xc0, !PT ;  /* 0x0000018023227812 */ /* 0x000fe400078ec0ff */
[----:B0-----:R-:W-:Y:S02]  /*10540*/  IADD3 R4, P0, R43, UR6, RZ ;  /* 0x000000062b047c10 */ /* 0x001fe4000ff1e0ff */
[----:B------:R-:W-:Y:S02]  /*10550*/  SHF.R.S32.HI R6, RZ, 0x1f, R15 ;  /* 0x0000001fff067819 */ /* 0x000fe4000001140f */
[----:B------:R-:W-:Y:S01]  /*10560*/  IADD3.X R5, R14, UR7, R25, P0, !PT ;  /* 0x000000070e057c10 */ /* 0x000fe200087fe419 */
[----:B------:R-:W-:Y:S01]  /*10570*/  ULDC.64 UR6, c[0x0][0xb88] ;  /* 0x0002e20000067ab9 */ /* 0x000fe20000000a00 */
[----:B------:R-:W-:Y:S01]  /*10580*/  SHF.R.U64 R32, R32, 0x3, RZ ;  /* 0x0000000320207819 */ /* 0x000fe200000012ff */
[----:B------:R-:W-:Y:S01]  /*10590*/  IMAD R6, R6, UR6, RZ ;  /* 0x0000000606067c24 */ /* 0x000fe2000f8e02ff */
[----:B------:R-:W-:Y:S01]  /*105a0*/  MOV R63, R10 ;  /* 0x0000000a003f7202 */ /* 0x000fe20000000f00 */
[----:B------:R-:W-:Y:S01]  /*105b0*/  IMAD.WIDE.U32 R4, R15, UR6, R4 ;  /* 0x000000060f047c25 */ /* 0x000fe2000f8e0004 */
[----:B------:R-:W-:-:S02]  /*105c0*/  SHF.R.U64 R34, R34, 0x3, RZ ;  /* 0x0000000322227819 */ /* 0x000fc400000012ff */
[----:B------:R-:W-:Y:S01]  /*105d0*/  LOP3.LUT R32, R32, R33, RZ, 0x3c, !PT ;  /* 0x0000002120207212 */ /* 0x000fe200078e3cff */
[----:B------:R-:W-:Y:S01]  /*105e0*/  IMAD R15, R15, UR7, R6 ;  /* 0x000000070f0f7c24 */ /* 0x000fe2000f8e0206 */
[----:B------:R-:W-:Y:S01]  /*105f0*/  ULDC.64 UR6, c[0x0][0xb50] ;  /* 0x0002d40000067ab9 */ /* 0x000fe20000000a00 */
[----:B------:R-:W-:Y:S01]  /*10600*/  VIADD R11, R146, UR41 ;  /* 0x00000029920b7c36 */ /* 0x000fe20008000000 */
[----:B------:R-:W-:Y:S01]  /*10610*/  LOP3.LUT P0, RZ, R144, 0x3, RZ, 0xc0, !PT ;  /* 0x0000000390ff7812 */ /* 0x000fe2000780c0ff */
[----:B------:R-:W-:Y:S01]  /*10620*/  IMAD.X R33, RZ, RZ, R41, P3 ;  /* 0x000000ffff217224 */ /* 0x000fe200018e0629 */
[----:B------:R-:W-:Y:S01]  /*10630*/  LEA R42, P3, R4, UR6, 0x2 ;  /* 0x00000006042a7c11 */ /* 0x000fe2000f8610ff */
[----:B------:R-:W-:Y:S01]  /*10640*/  VIADD R7, R11, 0x8 ;  /* 0x000000080b077836 */ /* 0x000fe20000000000 */
[----:B------:R-:W-:Y:S01]  /*10650*/  LOP3.LUT R34, R34, R35, RZ, 0x3c, !PT ;  /* 0x0000002322227212 */ /* 0x000fe200078e3cff */
[----:B------:R-:W-:Y:S01]  /*10660*/  IMAD.IADD R5, R5, 0x1, R15 ;  /* 0x0000000105057824 */ /* 0x000fe200078e020f */
[----:B------:R-:W-:Y:S01]  /*10670*/  MOV R53, R8 ;  /* 0x0000000800357202 */ /* 0x000fe20000000f00 */
[----:B------:R-:W-:Y:S01]  /*10680*/  IMAD.X R35, RZ, RZ, R41, P2 ;  /* 0x000000ffff237224 */ /* 0x000fe200010e0629 */
[-C--:B------:R-:W-:Y:S01]  /*10690*/  ISETP.GE.OR P2, PT, R11, R56.reuse, P0 ;  /* 0x000000380b00720c */ /* 0x080fe20000746670 */
[----:B------:R-:W-:Y:S01]  /*106a0*/  SHFL.IDX PT, R58, R42, RZ, 0x1c1f ;  /* 0x001c1fff2a3a7589 */ /* 0x000fe200000e0000 */
[----:B------:R-:W-:-:S02]  /*106b0*/  ISETP.GE.OR P0, PT, R7, R56, P0 ;  /* 0x000000380700720c */ /* 0x000fc40000706670 */
[----:B------:R-:W-:Y:S01]  /*106c0*/  LEA.HI.X R43, R4, UR7, R5, 0x2, P3 ;  /* 0x00000007042b7c11 */ /* 0x000fe200098f1405 */
[----:B------:R-:W-:Y:S01]  /*106d0*/  SHFL.IDX PT, R60, R42, 0x1, 0x1c1f ;  /* 0x003c1f002a3c7f89 */ /* 0x000fe200000e0000 */
[----:B------:R-:W-:Y:S02]  /*106e0*/  F2FP.F16.F32.PACK_AB R4, R97, R96 ;  /* 0x000000606104723e */ /* 0x000fe400000000ff */
[----:B------:R-:W-:Y:S01]  /*106f0*/  F2FP.F16.F32.PACK_AB R5, R99, R98 ;  /* 0x000000626305723e */ /* 0x000fe200000000ff */
[----:B------:R-:W0:Y:S01]  /*10700*/  SHFL.IDX PT, R59, R43, RZ, 0x1c1f ;  /* 0x001c1fff2b3b7589 */ /* 0x000e2200000e0000 */
[----:B------:R-:W-:Y:S02]  /*10710*/  F2FP.F16.F32.PACK_AB R6, R101, R100 ;  /* 0x000000646506723e */ /* 0x000fe400000000ff */
[----:B------:R-:W-:Y:S01]  /*10720*/  F2FP.F16.F32.PACK_AB R7, R103, R102 ;  /* 0x000000666707723e */ /* 0x000fe200000000ff */
[----:B------:R-:W1:Y:S01]  /*10730*/  SHFL.IDX PT, R61, R43, 0x1, 0x1c1f ;  /* 0x003c1f002b3d7f89 */ /* 0x000e6200000e0000 */
[----:B------:R-:W-:-:S02]  /*10740*/  MOV R52, R12 ;  /* 0x0000000c00347202 */ /* 0x000fc40000000f00 */
[----:B------:R-:W-:Y:S01]  /*10750*/  F2FP.F16.F32.PACK_AB R8, R105, R104 ;  /* 0x000000686908723e */ /* 0x000fe200000000ff */
[----:B------:R-:W-:Y:S01]  /*10760*/  STSM.16.M88.4 [R53], R4 ;  /* 0x0000000435007844 */ /* 0x000fe20000000200 */
[----:B------:R-:W-:Y:S02]  /*10770*/  F2FP.F16.F32.PACK_AB R9, R107, R106 ;  /* 0x0000006a6b09723e */ /* 0x000fe400000000ff */
[----:B------:R-:W-:Y:S02]  /*10780*/  F2FP.F16.F32.PACK_AB R10, R109, R108 ;  /* 0x0000006c6d0a723e */ /* 0x000fe400000000ff */
[----:B------:R-:W-:Y:S02]  /*10790*/  F2FP.F16.F32.PACK_AB R11, R111, R110 ;  /* 0x0000006e6f0b723e */ /* 0x000fe400000000ff */
[----:B------:R-:W-:Y:S02]  /*107a0*/  F2FP.F16.F32.PACK_AB R12, R113, R112 ;  /* 0x00000070710c723e */ /* 0x000fe400000000ff */
[----:B------:R-:W-:Y:S01]  /*107b0*/  F2FP.F16.F32.PACK_AB R13, R115, R114 ;  /* 0x00000072730d723e */ /* 0x000fe200000000ff */
[----:B------:R-:W-:Y:S01]  /*107c0*/  STSM.16.M88.4 [R52], R8 ;  /* 0x0000000834007844 */ /* 0x000fe20000000200 */
[----:B------:R-:W-:-:S02]  /*107d0*/  F2FP.F16.F32.PACK_AB R14, R117, R116 ;  /* 0x00000074750e723e */ /* 0x000fc400000000ff */
[----:B------:R-:W-:Y:S02]  /*107e0*/  F2FP.F16.F32.PACK_AB R15, R119, R118 ;  /* 0x00000076770f723e */ /* 0x000fe400000000ff */
[----:B------:R-:W-:Y:S02]  /*107f0*/  F2FP.F16.F32.PACK_AB R24, R121, R120 ;  /* 0x000000787918723e */ /* 0x000fe400000000ff */
[----:B------:R-:W-:Y:S01]  /*10800*/  F2FP.F16.F32.PACK_AB R25, R123, R122 ;  /* 0x0000007a7b19723e */ /* 0x000fe200000000ff */
[----:B------:R2:W-:Y:S01]  /*10810*/  STSM.16.M88.4 [R63], R12 ;  /* 0x0000000c3f007844 */ /* 0x0005e20000000200 */
[C---:B------:R-:W-:Y:S02]  /*10820*/  IADD3 R21, P4, R40.reuse, 0x6000, RZ ;  /* 0x0000600028157810 */ /* 0x040fe40007f9e0ff */
[----:B------:R-:W-:Y:S01]  /*10830*/  LOP3.LUT R3, R40, 0x180, RZ, 0xc0, !PT ;  /* 0x0000018028037812 */ /* 0x000fe200078ec0ff */
[----:B------:R3:W-:Y:S01]  /*10840*/  STSM.16.M88.4 [R62], R24 ;  /* 0x000000183e007844 */ /* 0x0007e20000000200 */
[----:B------:R-:W-:Y:S01]  /*10850*/  UIMAD UR5, UR10, UR8, URZ ;  /* 0x000000080a0572a4 */ /* 0x000fe2000f8e023f */
[----:B------:R-:W-:-:S02]  /*10860*/  LOP3.LUT R20, R21, 0x180, RZ, 0xc0, !PT ;  /* 0x0000018015147812 */ /* 0x000fc400078ec0ff */
[----:B------:R-:W-:Y:S01]  /*10870*/  STSM.16.M88.4 [R57], R28 ;  /* 0x0000001c39007844 */ /* 0x000fe20000000200 */
[----:B------:R-:W-:Y:S01]  /*10880*/  UIMAD.WIDE.U32 UR6, UR40, UR8, URZ ;  /* 0x00000008280672a5 */ /* 0x000fe2000f8e003f */
[----:B------:R-:W-:Y:S01]  /*10890*/  SHF.R.U64 R3, R3, 0x3, RZ ;  /* 0x0000000303037819 */ /* 0x000fe200000012ff */
[----:B------:R-:W-:Y:S01]  /*108a0*/  ULDC.64 UR10, c[0x0][0xaf0] ;  /* 0x0002bc00000a7ab9 */ /* 0x000fe20000000a00 */
[----:B------:R-:W-:Y:S08]  /*108b0*/  BAR.SYNC.DEFER_BLOCKING 0x1, 0x180 ;  /* 0x0046000000007b1d */ /* 0x000ff00000010000 */
[----:B--2---:R-:W2:Y:S08]  /*108c0*/  @P1 LDC R15, c[0x0][0xbec] ;  /* 0x0002fb00ff0f1b82 */ /* 0x004eb00000000800 */
[----:B---3--:R-:W3:Y:S01]  /*108d0*/  @P1 LDC R25, c[0x0][0xbf0] ;  /* 0x0002fc00ff191b82 */ /* 0x008ee20000000800 */
[----:B------:R-:W-:Y:S01]  /*108e0*/  UIMAD UR5, UR40, UR9, UR5 ;  /* 0x00000009280572a4 */ /* 0x000fe2000f8e0205 */
[----:B------:R-:W-:-:S02]  /*108f0*/  SHF.R.U64 R20, R20, 0x3, RZ ;  /* 0x0000000314147819 */ /* 0x000fc400000012ff */
[----:B------:R-:W-:Y:S01]  /*10900*/  LOP3.LUT R40, R3, R40, RZ, 0x3c, !PT ;  /* 0x0000002803287212 */ /* 0x000fe200078e3cff */
[----:B0-----:R0:W-:Y:S01]  /*10910*/  @!P2 ST.E desc[UR48][R58.64], R0 ;  /* 0x000000003a00a985 */ /* 0x0011e2000c101930 */
[----:B------:R-:W-:Y:S01]  /*10920*/  UIMAD UR8, UR12, UR10, URZ ;  /* 0x0000000a0c0872a4 */ /* 0x000fe2000f8e023f */
[--C-:B------:R-:W-:Y:S01]  /*10930*/  IMAD.X R3, RZ, RZ, R41.reuse, P5 ;  /* 0x000000ffff037224 */ /* 0x100fe200028e0629 */
[----:B------:R-:W-:Y:S01]  /*10940*/  UIADD3 UR7, UR7, UR5, URZ ;  /* 0x0000000507077290 */ /* 0x000fe2000fffe03f */
[----:B------:R-:W-:Y:S01]  /*10950*/  LOP3.LUT R20, R20, R21, RZ, 0x3c, !PT ;  /* 0x0000001514147212 */ /* 0x000fe200078e3cff */
[----:B0-----:R-:W-:Y:S01]  /*10960*/  IMAD R0, R141, 0x60, R142 ;  /* 0x000000608d007824 */ /* 0x001fe200078e028e */
[----:B------:R-:W-:Y:S01]  /*10970*/  UIMAD UR5, UR44, UR11, UR8 ;  /* 0x0000000b2c0572a4 */ /* 0x000fe2000f8e0208 */
[----:B------:R-:W-:Y:S01]  /*10980*/  IMAD.X R21, RZ, RZ, R41, P4 ;  /* 0x000000ffff157224 */ /* 0x000fe200020e0629 */
[----:B-1----:R0:W-:Y:S01]  /*10990*/  @!P0 ST.E desc[UR48][R60.64], R36 ;  /* 0x000000243c008985 */ /* 0x0021e2000c101930 */
[----:B------:R-:W-:Y:S01]  /*109a0*/  VIADD R14, R0, UR41 ;  /* 0x00000029000e7c36 */ /* 0x000fe20008000000 */
[----:B------:R-:W-:Y:S01]  /*109b0*/  UIMAD.WIDE.U32 UR6, UR44, UR10, UR6 ;  /* 0x0000000a2c0672a5 */ /* 0x000fe2000f8e0006 */
[----:B------:R-:W-:-:S02]  /*109c0*/  ULDC.64 UR8, c[0x0][0xae0] ;  /* 0x0002b80000087ab9 */ /* 0x000fc40000000a00 */
[----:B--2---:R-:W-:Y:S01]  /*109d0*/  @P1 IMAD.HI.U32 R0, R14, R15, RZ ;  /* 0x0000000f0e001227 */ /* 0x004fe200078e00ff */
[----:B------:R1:W5:Y:S03]  /*109e0*/  LD.E.128 R8, desc[UR48][R2.64] ;  /* 0x0000003002087980 */ /* 0x000366000c101d00 */
[----:B------:R-:W-:Y:S01]  /*109f0*/  IMAD.MOV.U32 R13, RZ, RZ, R14 ;  /* 0x000000ffff0d7224 */ /* 0x000fe200078e000e */
[----:B---3--:R-:W-:Y:S01]  /*10a00*/  @P1 SHF.R.U32.HI R13, RZ, R25, R0 ;  /* 0x00000019ff0d1219 */ /* 0x008fe20000011600 */
[----:B------:R-:W-:Y:S01]  /*10a10*/  UIADD3 UR5, UR7, UR5, URZ ;  /* 0x0000000507057290 */ /* 0x000fe2000fffe03f */
[----:B------:R-:W5:Y:S02]  /*10a20*/  LD.E.128 R40, desc[UR48][R40.64] ;  /* 0x0000003028287980 */ /* 0x000f64000c101d00 */
[--C-:B------:R-:W-:Y:S01]  /*10a30*/  SHF.R.S32.HI R0, RZ, 0x1f, R13.reuse ;  /* 0x0000001fff007819 */ /* 0x100fe2000001140d */
[----:B------:R-:W-:Y:S01]  /*10a40*/  IMAD.MOV R12, RZ, RZ, -R13 ;  /* 0x000000ffff0c7224 */ /* 0x000fe200078e0a0d */
[----:B------:R0:W5:Y:S01]  /*10a50*/  LD.E.128 R44, desc[UR48][R38.64] ;  /* 0x00000030262c7980 */ /* 0x000162000c101d00 */
[----:B-1----:R-:W-:-:S02]  /*10a60*/  IMAD.U32 R3, RZ, RZ, UR7 ;  /* 0x00000007ff037e24 */ /* 0x002fc4000f8e00ff */
[----:B------:R-:W-:Y:S01]  /*10a70*/  IMAD R0, R0, UR8, RZ ;  /* 0x0000000800007c24 */ /* 0x000fe2000f8e02ff */
[----:B------:R0:W5:Y:S01]  /*10a80*/  LD.E.128 R48, desc[UR48][R34.64] ;  /* 0x0000003022307980 */ /* 0x000162000c101d00 */
[----:B------:R-:W-:Y:S02]  /*10a90*/  IMAD R37, R37, R12, R14 ;  /* 0x0000000c25257224 */ /* 0x000fe400078e020e */
[----:B------:R-:W-:Y:S01]  /*10aa0*/  IMAD.U32 R2, RZ, RZ, UR6 ;  /* 0x00000006ff027e24 */ /* 0x000fe2000f8e00ff */
[----:B------:R0:W5:Y:S01]  /*10ab0*/  LD.E.128 R4, desc[UR48][R32.64] ;  /* 0x0000003020047980 */ /* 0x000162000c101d00 */
[----:B------:R-:W-:Y:S01]  /*10ac0*/  IMAD.U32 R3, RZ, RZ, UR5 ;  /* 0x00000005ff037e24 */ /* 0x000fe2000f8e00ff */
[----:B------:R-:W-:Y:S01]  /*10ad0*/  ULDC.64 UR6, c[0x0][0xad8] ;  /* 0x0002b60000067ab9 */ /* 0x000fe20000000a00 */
[C---:B------:R-:W-:Y:S01]  /*10ae0*/  IMAD R15, R13.reuse, UR9, R0 ;  /* 0x000000090d0f7c24 */ /* 0x040fe2000f8e0200 */
[----:B------:R0:W5:Y:S01]  /*10af0*/  LD.E.128 R52, desc[UR48][R20.64] ;  /* 0x0000003014347980 */ /* 0x000162000c101d00 */
[----:B------:R-:W-:Y:S01]  /*10b00*/  SHF.R.S32.HI R0, RZ, 0x1f, R37 ;  /* 0x0000001fff007819 */ /* 0x000fe20000011425 */
[----:B------:R-:W-:Y:S01]  /*10b10*/  IMAD.WIDE.U32 R2, R13, UR8, R2 ;  /* 0x000000080d027c25 */ /* 0x000fe2000f8e0002 */
[----:B------:R-:W-:Y:S01]  /*10b20*/  @!PT LDS RZ, [RZ] ;  /* 0x00000000fffff984 */ /* 0x000fe20000000800 */
[----:B------:R-:W-:Y:S01]  /*10b30*/  @!PT LDS RZ, [RZ] ;  /* 0x00000000fffff984 */ /* 0x000fe20000000800 */
[----:B------:R-:W-:Y:S01]  /*10b40*/  @!PT LDS RZ, [RZ] ;  /* 0x00000000fffff984 */ /* 0x000fe20000000800 */
[----:B------:R-:W-:Y:S01]  /*10b50*/  @!PT LDS RZ, [RZ] ;  /* 0x00000000fffff984 */ /* 0x000fe20000000800 */
[----:B------:R1:W-:Y:S06]  /*10b60*/  MEMBAR.ALL.CTA ;  /* 0x0000000000007992 */ /* 0x0003ec0000008000 */
[----:B-1----:R-:W1:Y:S01]  /*10b70*/  FENCE.VIEW.ASYNC.S ;  /* 0x00000000000073c6 */ /* 0x002e620000000000 */
[----:B------:R-:W-:-:S02]  /*10b80*/  IMAD.IADD R3, R3, 0x1, R15 ;  /* 0x0000000103037824 */ /* 0x000fc400078e020f */
[----:B------:R-:W-:Y:S02]  /*10b90*/  IMAD R0, R0, UR6, RZ ;  /* 0x0000000600007c24 */ /* 0x000fe4000f8e02ff */
[----:B------:R-:W-:Y:S01]  /*10ba0*/  VIADD R25, R142, UR41 ;  /* 0x000000298e197c36 */ /* 0x000fe20008000000 */
[----:B------:R-:W-:Y:S01]  /*10bb0*/  UIADD3 UR5, UR42, 0x2d820, URZ ;  /* 0x0002d8202a057890 */ /* 0x000fe2000fffe03f */
[C---:B------:R-:W-:Y:S02]  /*10bc0*/  IMAD R13, R37.reuse, UR7, R0 ;  /* 0x00000007250d7c24 */ /* 0x040fe4000f8e0200 */
[----:B------:R-:W-:Y:S01]  /*10bd0*/  IMAD.WIDE.U32 R2, R37, UR6, R2 ;  /* 0x0000000625027c25 */ /* 0x000fe2000f8e0002 */
[----:B------:R-:W-:Y:S01]  /*10be0*/  ISETP.GE.AND P0, PT, R25, R56, PT ;  /* 0x000000381900720c */ /* 0x000fe20003f06270 */
[----:B------:R-:W-:Y:S01]  /*10bf0*/  ULDC.64 UR6, c[0x0][0xa80] ;  /* 0x0002a00000067ab9 */ /* 0x000fe20000000a00 */
[----:B------:R-:W-:Y:S01]  /*10c00*/  UPRMT UR5, URZ, 0x654, UR5 ;  /* 0x000006543f057896 */ /* 0x000fe20008000005 */
[----:B------:R-:W-:Y:S01]  /*10c10*/  IMAD.IADD R3, R3, 0x1, R13 ;  /* 0x0000000103037824 */ /* 0x000fe200078e020d */
[----:B------:R-:W-:-:S04]  /*10c20*/  LEA R0, P1, R2, UR6, 0x1 ;  /* 0x0000000602007c11 */ /* 0x000fc8000f8208ff */
[----:B------:R-:W-:Y:S01]  /*10c30*/  LEA.HI.X R24, R2, UR7, R3, 0x1, P1 ;  /* 0x0000000702187c11 */ /* 0x000fe200088f0c03 */
[----:B-1----:R0:W1:Y:S01]  /*10c40*/  SHFL.IDX PT, R12, R0, RZ, 0x1c1f ;  /* 0x001c1fff000c7589 */ /* 0x00206200000e0000 */
[----:B------:R-:W-:Y:S03]  /*10c50*/  BSSY B1, `(.L_x_899) ;  /* 0x0000010000017945 */ /* 0x000fe60003800000 */
[----:B------:R0:W2:Y:S01]  /*10c60*/  SHFL.IDX PT, R13, R24, RZ, 0x1c1f ;  /* 0x001c1fff180d7589 */ /* 0x0000a200000e0000 */
[----:B------:R-:W-:Y:S01]  /*10c70*/  SYNCS.ARRIVE.TRANS64.RED.A1T0 RZ, [UR5], RZ ;  /* 0x000000ffffff79a7 */ /* 0x000fe20008100405 */
[----:B------:R-:W-:Y:S05]  /*10c80*/  @P0 BRA `(.L_x_900) ;  /* 0x0000000000300947 */ /* 0x000fea0003800000 */
[----:B------:R-:W-:Y:S02]  /*10c90*/  ULDC UR5, c[0x0][0xac8] ;  /* 0x0002b20000057ab9 */ /* 0x000fe40000000800 */
[----:B------:R-:W-:Y:S02]  /*10ca0*/  ISETP.GE.AND P1, PT, R139, UR5, PT ;  /* 0x000000058b007c0c */ /* 0x000fe4000bf26270 */
[----:B------:R-:W-:Y:S02]  /*10cb0*/  ISETP.GE.AND P2, PT, R140, UR5, PT ;  /* 0x000000058c007c0c */ /* 0x000fe4000bf46270 */
[----:B------:R-:W-:-:S09]  /*10cc0*/  ISETP.GE.AND P0, PT, R138, UR5, PT ;  /* 0x000000058a007c0c */ /* 0x000fd2000bf06270 */
[CC--:B-1----:R-:W-:Y:S02]  /*10cd0*/  @!P1 LEA R14, P3, R139.reuse, R12.reuse, 0x1 ;  /* 0x0000000c8b0e9211 */ /* 0x0c2fe400078608ff */
[----:B0-----:R-:W-:Y:S02]  /*10ce0*/  @!P2 LEA R20, P4, R140, R12, 0x1 ;  /* 0x0000000c8c14a211 */ /* 0x001fe400078808ff */
[----:B--2---:R-:W-:Y:S01]  /*10cf0*/  @!P0 IMAD.WIDE R2, R138, 0x2, R12 ;  /* 0x000000028a028825 */ /* 0x004fe200078e020c */
[-C--:B------:R-:W-:Y:S02]  /*10d00*/  @!P1 LEA.HI.X R15, R139, R13.reuse, R149, 0x1, P3 ;  /* 0x0000000d8b0f9211 */ /* 0x080fe400018f0c95 */
[----:B------:R-:W-:Y:S02]  /*10d10*/  @!P2 LEA.HI.X R21, R140, R13, R148, 0x1, P4 ;  /* 0x0000000d8c15a211 */ /* 0x000fe400020f0c94 */
[----:B-----5:R3:W-:Y:S04]  /*10d20*/  @!P0 ST.E.128 desc[UR48][R2.64], R40 ;  /* 0x0000002802008985 */ /* 0x0207e8000c101d30 */
[----:B------:R3:W-:Y:S04]  /*10d30*/  @!P1 ST.E.128 desc[UR48][R14.64], R48 ;  /* 0x000000300e009985 */ /* 0x0007e8000c101d30 */
[----:B------:R3:W-:Y:S02]  /*10d40*/  @!P2 ST.E.128 desc[UR48][R20.64], R52 ;  /* 0x000000341400a985 */ /* 0x0007e4000c101d30 */
.L_x_900:
[----:B------:R-:W-:Y:S05]  /*10d50*/  BSYNC B1 ;  /* 0x0000000000017941 */ /* 0x000fea0003800000 */
.L_x_899:
[----:B---3--:R-:W-:Y:S01]  /*10d60*/  VIADD R3, R25, 0x60 ;  /* 0x0000006019037836 */ /* 0x008fe20000000000 */
[----:B--2---:R2:W3:Y:S04]  /*10d70*/  SHFL.IDX PT, R13, R24, 0x1, 0x1c1f ;  /* 0x003c1f00180d7f89 */ /* 0x0044e800000e0000 */
[----:B------:R-:W-:Y:S01]  /*10d80*/  ISETP.GE.AND P0, PT, R3, R56, PT ;  /* 0x000000380300720c */ /* 0x000fe20003f06270 */
[----:B-1----:R2:W1:-:S12]  /*10d90*/  SHFL.IDX PT, R12, R0, 0x1, 0x1c1f ;  /* 0x003c1f00000c7f89 */ /* 0x00245800000e0000 */
[----:B--2---:R-:W-:Y:S05]  /*10da0*/  @P0 BRA `(.L_x_901) ;  /* 0x0000000800240947 */ /* 0x004fea0003800000 */
[----:B------:R-:W-:Y:S02]  /*10db0*/  ULDC UR5, c[0x0][0xac8] ;  /* 0x0002b20000057ab9 */ /* 0x000fe40000000800 */
[----:B------:R-:W-:Y:S02]  /*10dc0*/  ISETP.GE.AND P2, PT, R139, UR5, PT ;  /* 0x000000058b007c0c */ /* 0x000fe4000bf46270 */
[----:B------:R-:W-:-:S11]  /*10dd0*/  ISETP.GE.AND P1, PT, R138, UR5, PT ;  /* 0x000000058a007c0c */ /* 0x000fd6000bf26270 */
[C---:B-1----:R-:W-:Y:S02]  /*10de0*/  @!P2 LEA R14, P0, R139.reuse, R12, 0x1 ;  /* 0x0000000c8b0ea211 */ /* 0x042fe400078008ff */
[----:B---3--:R-:W-:Y:S02]  /*10df0*/  @!P1 IMAD.WIDE R2, R138, 0x2, R12 ;  /* 0x000000028a029825 */ /* 0x008fe400078e020c */
[----:B------:R-:W-:Y:S02]  /*10e00*/  @!P2 LEA.HI.X R15, R139, R13, R149, 0x1, P0 ;  /* 0x0000000d8b0fa211 */ /* 0x000fe400000f0c95 */
[----:B------:R-:W-:Y:S01]  /*10e10*/  ISETP.GE.AND P0, PT, R140, UR5, PT ;  /* 0x000000058c007c0c */ /* 0x000fe2000bf06270 */
[----:B-----5:R1:W-:Y:S04]  /*10e20*/  @!P1 ST.E.128 desc[UR48][R2.64], R44 ;  /* 0x0000002c02009985 */ /* 0x0203e8000c101d30 */
[----:B------:R1:W-:Y:S08]  /*10e30*/  @!P2 ST.E.128 desc[UR48][R14.64], R4 ;  /* 0x000000040e00a985 */ /* 0x0003f0000c101d30 */
[----:B------:R-:W-:Y:S05]  /*10e40*/  @P0 BRA `(.L_x_901) ;  /* 0x0000000400fc0947 */ /* 0x000fea0003800000 */
[----:B-1----:R-:W-:-:S04]  /*10e50*/  LEA R2, P0, R140, R12, 0x1 ;  /* 0x0000000c8c027211 */ /* 0x002fc800078008ff */
[----:B------:R-:W-:-:S05]  /*10e60*/  LEA.HI.X R3, R140, R13, R148, 0x1, P0 ;  /* 0x0000000d8c037211 */ /* 0x000fca00000f0c94 */
[----:B------:R1:W-:Y:S01]  /*10e70*/  ST.E.128 desc[UR48][R2.64], R8 ;  /* 0x0000000802007985 */ /* 0x0003e2000c101d30 */
[----:B------:R-:W-:Y:S05]  /*10e80*/  BRA `(.L_x_901) ;  /* 0x0000000400ec7947 */ /* 0x000fea0003800000 */
.L_x_898:
[----:B------:R-:W0:Y:S01]  /*10e90*/  LDC R8, c[0x0][0xbe8] ;  /* 0x0002fa00ff087b82 */ /* 0x000e220000000800 */
[----:B------:R-:W-:Y:S01]  /*10ea0*/  ISETP.GE.AND P0, PT, R150, 0xc0, PT ;  /* 0x000000c09600780c */ /* 0x000fe20003f06270 */
[----:B------:R-:W-:Y:S01]  /*10eb0*/  USHF.R.S32.HI UR8, URZ, 0x1f, UR40 ;  /* 0x0000001f3f087899 */ /* 0x000fe20008011428 */
[----:B------:R-:W-:Y:S01]  /*10ec0*/  BSSY B1, `(.L_x_902) ;  /* 0x000002f000017945 */ /* 0x000fe20003800000 */
[----:B------:R-:W-:Y:S01]  /*10ed0*/  USHF.R.S32.HI UR9, URZ, 0x1f, UR44 ;  /* 0x0000001f3f097899 */ /* 0x000fe2000801142c */
[----:B------:R-:W-:Y:S01]  /*10ee0*/  IMAD R6, R141, 0x60, R142 ;  /* 0x000000608d067824 */ /* 0x000fe200078e028e */
[----:B0-----:R-:W-:-:S13]  /*10ef0*/  ISETP.NE.AND P1, PT, R8, 0x1, PT ;  /* 0x000000010800780c */ /* 0x001fda0003f25270 */
[----:B------:R-:W0:Y:S08]  /*10f00*/  @P1 LDC R9, c[0x0][0xbec] ;  /* 0x0002fb00ff091b82 */ /* 0x000e300000000800 */
[----:B------:R-:W1:Y:S01]  /*10f10*/  @P1 LDC R11, c[0x0][0xbf0] ;  /* 0x0002fc00ff0b1b82 */ /* 0x000e620000000800 */
[----:B------:R-:W-:Y:S05]  /*10f20*/  @P0 BRA `(.L_x_903) ;  /* 0x0000000000a00947 */ /* 0x000fea0003800000 */
[----:B------:R-:W2:Y:S01]  /*10f30*/  S2R R0, SR_TID.X ;  /* 0x0000000000007919 */ /* 0x000ea20000002100 */
[----:B------:R-:W3:Y:S01]  /*10f40*/  LDC R3, c[0x0][0xbe8] ;  /* 0x0002fa00ff037b82 */ /* 0x000ee20000000800 */
[----:B------:R-:W-:Y:S01]  /*10f50*/  IMAD.U32 R4, RZ, RZ, UR41 ;  /* 0x00000029ff047e24 */ /* 0x000fe2000f8e00ff */
[----:B------:R-:W-:Y:S02]  /*10f60*/  ULDC UR5, c[0x0][0xa88] ;  /* 0x0002a20000057ab9 */ /* 0x000fe40000000800 */
[----:B---3--:R-:W-:Y:S02]  /*10f70*/  IMAD R5, R3, UR5, RZ ;  /* 0x0000000503057c24 */ /* 0x008fe4000f8e02ff */
[----:B--2---:R-:W-:-:S04]  /*10f80*/  IADD3 R4, R4, -0x80, R0 ;  /* 0xffffff8004047810 */ /* 0x004fc80007ffe000 */
[----:B------:R-:W-:-:S13]  /*10f90*/  ISETP.GE.AND P0, PT, R4, R5, PT ;  /* 0x000000050400720c */ /* 0x000fda0003f06270 */
[----:B------:R-:W-:Y:S05]  /*10fa0*/  @P0 BRA `(.L_x_903) ;  /* 0x0000000000800947 */ /* 0x000fea0003800000 */
[----:B------:R-:W-:Y:S01]  /*10fb0*/  ISETP.NE.AND P0, PT, R3, 0x1, PT ;  /* 0x000000010300780c */ /* 0x000fe20003f05270 */
[----:B------:R-:W-:Y:S01]  /*10fc0*/  ULDC.64 UR10, c[0x0][0xb90] ;  /* 0x0002e400000a7ab9 */ /* 0x000fe20000000a00 */
[----:B------:R-:W-:Y:S01]  /*10fd0*/  IMAD.MOV.U32 R2, RZ, RZ, R4 ;  /* 0x000000ffff027224 */ /* 0x000fe200078e0004 */
[----:B------:R-:W-:Y:S02]  /*10fe0*/  UIMAD UR5, UR8, UR10, URZ ;  /* 0x0000000a080572a4 */ /* 0x000fe4000f8e023f */
[----:B------:R-:W-:Y:S02]  /*10ff0*/  UIMAD.WIDE.U32 UR6, UR40, UR10, URZ ;  /* 0x0000000a280672a5 */ /* 0x000fe4000f8e003f */
[----:B------:R-:W-:-:S03]  /*11000*/  UIMAD UR5, UR40, UR11, UR5 ;  /* 0x0000000b280572a4 */ /* 0x000fc6000f8e0205 */
[----:B------:R-:W-:Y:S01]  /*11010*/  ULDC.64 UR10, c[0x0][0xb98] ;  /* 0x0002e600000a7ab9 */ /* 0x000fe20000000a00 */
[----:B------:R-:W-:Y:S02]  /*11020*/  UIADD3 UR7, UR7, UR5, URZ ;  /* 0x0000000507077290 */ /* 0x000fe4000fffe03f */
[----:B------:R-:W2:Y:S01]  /*11030*/  @P0 LDC R5, c[0x0][0xbec] ;  /* 0x0002fb00ff050b82 */ /* 0x000ea20000000800 */
[----:B------:R-:W-:Y:S02]  /*11040*/  UIMAD UR5, UR9, UR10, URZ ;  /* 0x0000000a090572a4 */ /* 0x000fe4000f8e023f */
[----:B------:R-:W-:Y:S02]  /*11050*/  UIMAD.WIDE.U32 UR6, UR44, UR10, UR6 ;  /* 0x0000000a2c0672a5 */ /* 0x000fe4000f8e0006 */
[----:B------:R-:W-:-:S03]  /*11060*/  UIMAD UR5, UR44, UR11, UR5 ;  /* 0x0000000b2c0572a4 */ /* 0x000fc6000f8e0205 */
[----:B------:R-:W3:Y:S01]  /*11070*/  @P0 LDC R7, c[0x0][0xbf0] ;  /* 0x0002fc00ff070b82 */ /* 0x000ee20000000800 */
[----:B------:R-:W-:Y:S01]  /*11080*/  ULDC.64 UR10, c[0x0][0xb88] ;  /* 0x0002e200000a7ab9 */ /* 0x000fe20000000a00 */
[----:B--2---:R-:W-:-:S05]  /*11090*/  @P0 IMAD.HI.U32 R0, R4, R5, RZ ;  /* 0x0000000504000227 */ /* 0x004fca00078e00ff */
[----:B---3--:R-:W-:-:S05]  /*110a0*/  @P0 SHF.R.U32.HI R2, RZ, R7, R0 ;  /* 0x00000007ff020219 */ /* 0x008fca0000011600 */
[----:B------:R-:W-:-:S04]  /*110b0*/  IMAD.MOV R5, RZ, RZ, -R2 ;  /* 0x000000ffff057224 */ /* 0x000fc800078e0a02 */
[----:B------:R-:W-:Y:S01]  /*110c0*/  IMAD R5, R3, R5, R4 ;  /* 0x0000000503057224 */ /* 0x000fe200078e0204 */
[----:B------:R-:W-:Y:S01]  /*110d0*/  SHF.R.S32.HI R3, RZ, 0x1f, R2 ;  /* 0x0000001fff037819 */ /* 0x000fe20000011402 */
[----:B------:R-:W-:Y:S01]  /*110e0*/  IMAD.U32 R4, RZ, RZ, UR5 ;  /* 0x00000005ff047e24 */ /* 0x000fe2000f8e00ff */
[----:B------:R-:W-:Y:S02]  /*110f0*/  IADD3 R2, P0, R2, UR6, RZ ;  /* 0x0000000602027c10 */ /* 0x000fe4000ff1e0ff */
[----:B------:R-:W-:Y:S02]  /*11100*/  SHF.R.S32.HI R0, RZ, 0x1f, R5 ;  /* 0x0000001fff007819 */ /* 0x000fe40000011405 */
[----:B------:R-:W-:Y:S01]  /*11110*/  IADD3.X R3, R3, UR7, R4, P0, !PT ;  /* 0x0000000703037c10 */ /* 0x000fe200087fe404 */
[----:B------:R-:W-:Y:S02]  /*11120*/  ULDC.64 UR6, c[0x0][0xb50] ;  /* 0x0002d40000067ab9 */ /* 0x000fe40000000a00 */
[----:B------:R-:W-:-:S02]  /*11130*/  IMAD R0, R0, UR10, RZ ;  /* 0x0000000a00007c24 */ /* 0x000fc4000f8e02ff */
[----:B------:R-:W-:-:S04]  /*11140*/  IMAD.WIDE.U32 R2, R5, UR10, R2 ;  /* 0x0000000a05027c25 */ /* 0x000fc8000f8e0002 */
[----:B------:R-:W-:Y:S01]  /*11150*/  IMAD R7, R5, UR11, R0 ;  /* 0x0000000b05077c24 */ /* 0x000fe2000f8e0200 */
[----:B------:R-:W-:-:S03]  /*11160*/  LEA R4, P0, R2, UR6, 0x2 ;  /* 0x0000000602047c11 */ /* 0x000fc6000f8010ff */
[----:B------:R-:W-:-:S05]  /*11170*/  IMAD.IADD R3, R3, 0x1, R7 ;  /* 0x0000000103037824 */ /* 0x000fca00078e0207 */
[----:B------:R-:W-:Y:S01]  /*11180*/  LEA.HI.X R5, R2, UR7, R3, 0x2, P0 ;  /* 0x0000000702057c11 */ /* 0x000fe200080f1403 */
[----:B------:R-:W-:-:S05]  /*11190*/  IMAD.MOV.U32 R3, RZ, RZ, -0x800000 ;  /* 0xff800000ff037424 */ /* 0x000fca00078e00ff */
[----:B------:R2:W-:Y:S02]  /*111a0*/  STG.E desc[UR48][R4.64], R3 ;  /* 0x0000000304007986 */ /* 0x0005e4000c101930 */
.L_x_903:
[----:B------:R-:W-:Y:S05]  /*111b0*/  BSYNC B1 ;  /* 0x0000000000017941 */ /* 0x000fea0003800000 */
.L_x_902:
[----:B------:R-:W-:Y:S01]  /*111c0*/  ULDC.64 UR10, c[0x0][0xae8] ;  /* 0x0002ba00000a7ab9 */ /* 0x000fe20000000a00 */
[----:B------:R-:W-:Y:S01]  /*111d0*/  VIADD R6, R6, UR41 ;  /* 0x0000002906067c36 */ /* 0x000fe20008000000 */
[----:B------:R-:W-:Y:S01]  /*111e0*/  UIMAD UR5, UR8, UR10, URZ ;  /* 0x0000000a080572a4 */ /* 0x000fe2000f8e023f */
[----:B------:R-:W-:Y:S01]  /*111f0*/  BSSY B1, `(.L_x_904) ;  /* 0x0000033000017945 */ /* 0x000fe20003800000 */
[----:B------:R-:W-:Y:S01]  /*11200*/  UIMAD.WIDE.U32 UR6, UR40, UR10, URZ ;  /* 0x0000000a280672a5 */ /* 0x000fe2000f8e003f */
[----:B0-----:R-:W-:Y:S01]  /*11210*/  @P1 IMAD.HI.U32 R0, R6, R9, RZ ;  /* 0x0000000906001227 */ /* 0x001fe200078e00ff */
[----:B------:R-:W-:-:S03]  /*11220*/  UIMAD UR5, UR40, UR11, UR5 ;  /* 0x0000000b280572a4 */ /* 0x000fc6000f8e0205 */
[----:B------:R-:W-:Y:S01]  /*11230*/  ULDC.64 UR10, c[0x0][0xaf0] ;  /* 0x0002bc00000a7ab9 */ /* 0x000fe20000000a00 */
[----:B------:R-:W-:Y:S01]  /*11240*/  UIADD3 UR7, UR7, UR5, URZ ;  /* 0x0000000507077290 */ /* 0x000fe2000fffe03f */
[----:B--2---:R-:W-:Y:S01]  /*11250*/  IMAD.MOV.U32 R5, RZ, RZ, R6 ;  /* 0x000000ffff057224 */ /* 0x004fe200078e0006 */
[----:B------:R-:W-:Y:S01]  /*11260*/  UIMAD UR5, UR9, UR10, URZ ;  /* 0x0000000a090572a4 */ /* 0x000fe2000f8e023f */
[----:B-1----:R-:W-:Y:S01]  /*11270*/  @P1 SHF.R.U32.HI R5, RZ, R11, R0 ;  /* 0x0000000bff051219 */ /* 0x002fe20000011600 */
[----:B------:R-:W-:Y:S02]  /*11280*/  UIMAD.WIDE.U32 UR6, UR44, UR10, UR6 ;  /* 0x0000000a2c0672a5 */ /* 0x000fe4000f8e0006 */
[----:B------:R-:W-:Y:S01]  /*11290*/  UIMAD UR5, UR44, UR11, UR5 ;  /* 0x0000000b2c0572a4 */ /* 0x000fe2000f8e0205 */
[--C-:B------:R-:W-:Y:S01]  /*112a0*/  SHF.R.S32.HI R0, RZ, 0x1f, R5.reuse ;  /* 0x0000001fff007819 */ /* 0x100fe20000011405 */
[----:B------:R-:W-:Y:S01]  /*112b0*/  IMAD.MOV R7, RZ, RZ, -R5 ;  /* 0x000000ffff077224 */ /* 0x000fe200078e0a05 */
[----:B------:R-:W-:Y:S01]  /*112c0*/  ULDC.64 UR8, c[0x0][0xae0] ;  /* 0x0002b80000087ab9 */ /* 0x000fe20000000a00 */
[----:B------:R-:W-:-:S02]  /*112d0*/  UIADD3 UR5, UR7, UR5, URZ ;  /* 0x0000000507057290 */ /* 0x000fc4000fffe03f */
[----:B------:R-:W-:Y:S02]  /*112e0*/  IMAD.U32 R3, RZ, RZ, UR7 ;  /* 0x00000007ff037e24 */ /* 0x000fe4000f8e00ff */
[----:B------:R-:W-:Y:S02]  /*112f0*/  IMAD R7, R8, R7, R6 ;  /* 0x0000000708077224 */ /* 0x000fe400078e0206 */
[----:B------:R-:W-:Y:S02]  /*11300*/  IMAD R0, R0, UR8, RZ ;  /* 0x0000000800007c24 */ /* 0x000fe4000f8e02ff */
[----:B------:R-:W-:Y:S01]  /*11310*/  IMAD.U32 R2, RZ, RZ, UR6 ;  /* 0x00000006ff027e24 */ /* 0x000fe2000f8e00ff */
[----:B------:R-:W-:Y:S01]  /*11320*/  ULDC.64 UR6, c[0x0][0xad8] ;  /* 0x0002b60000067ab9 */ /* 0x000fe20000000a00 */
[----:B------:R-:W-:Y:S01]  /*11330*/  IMAD.U32 R3, RZ, RZ, UR5 ;  /* 0x00000005ff037e24 */ /* 0x000fe2000f8e00ff */
[----:B------:R-:W-:Y:S01]  /*11340*/  ULDC UR5, c[0x0][0xa88] ;  /* 0x0002a20000057ab9 */ /* 0x000fe20000000800 */
[C---:B------:R-:W-:Y:S01]  /*11350*/  IMAD R9, R5.reuse, UR9, R0 ;  /* 0x0000000905097c24 */ /* 0x040fe2000f8e0200 */
[----:B------:R-:W-:Y:S01]  /*11360*/  SHF.R.S32.HI R0, RZ, 0x1f, R7 ;  /* 0x0000001fff007819 */ /* 0x000fe20000011407 */
[----:B------:R-:W-:-:S04]  /*11370*/  IMAD.WIDE.U32 R2, R5, UR8, R2 ;  /* 0x0000000805027c25 */ /* 0x000fc8000f8e0002 */
[----:B------:R-:W-:Y:S02]  /*11380*/  IMAD R0, R0, UR6, RZ ;  /* 0x0000000600007c24 */ /* 0x000fe4000f8e02ff */
[----:B------:R-:W-:Y:S02]  /*11390*/  IMAD.IADD R3, R3, 0x1, R9 ;  /* 0x0000000103037824 */ /* 0x000fe400078e0209 */
[C---:B------:R-:W-:Y:S02]  /*113a0*/  IMAD R5, R7.reuse, UR7, R0 ;  /* 0x0000000707057c24 */ /* 0x040fe4000f8e0200 */
[----:B------:R-:W-:Y:S01]  /*113b0*/  IMAD.WIDE.U32 R2, R7, UR6, R2 ;  /* 0x0000000607027c25 */ /* 0x000fe2000f8e0002 */
[----:B------:R-:W-:-:S03]  /*113c0*/  ULDC.64 UR6, c[0x0][0xa80] ;  /* 0x0002a00000067ab9 */ /* 0x000fc60000000a00 */
[----:B------:R-:W-:Y:S01]  /*113d0*/  IMAD R7, R8, UR5, RZ ;  /* 0x0000000508077c24 */ /* 0x000fe2000f8e02ff */
[----:B------:R-:W-:Y:S01]  /*113e0*/  LEA R4, P1, R2, UR6, 0x1 ;  /* 0x0000000602047c11 */ /* 0x000fe2000f8208ff */
[----:B------:R-:W-:Y:S02]  /*113f0*/  VIADD R0, R142, UR41 ;  /* 0x000000298e007c36 */ /* 0x000fe40008000000 */
[----:B------:R-:W-:-:S03]  /*11400*/  IMAD.IADD R3, R3, 0x1, R5 ;  /* 0x0000000103037824 */ /* 0x000fc600078e0205 */
[----:B------:R-:W-:Y:S02]  /*11410*/  ISETP.GE.AND P0, PT, R0, R7, PT ;  /* 0x000000070000720c */ /* 0x000fe40003f06270 */
[----:B------:R-:W-:Y:S02]  /*11420*/  LEA.HI.X R5, R2, UR7, R3, 0x1, P1 ;  /* 0x0000000702057c11 */ /* 0x000fe400088f0c03 */
[----:B------:R0:W1:Y:S04]  /*11430*/  SHFL.IDX PT, R2, R4, RZ, 0x1c1f ;  /* 0x001c1fff04027589 */ /* 0x00006800000e0000 */
[----:B------:R0:W2:Y:S05]  /*11440*/  SHFL.IDX PT, R3, R5, RZ, 0x1c1f ;  /* 0x001c1fff05037589 */ /* 0x0000aa00000e0000 */
[----:B------:R-:W-:Y:S05]  /*11450*/  @P0 BRA `(.L_x_905) ;  /* 0x0000000000300947 */ /* 0x000fea0003800000 */
[----:B------:R-:W-:Y:S02]  /*11460*/  ULDC UR5, c[0x0][0xac8] ;  /* 0x0002b20000057ab9 */ /* 0x000fe40000000800 */
[----:B------:R-:W-:Y:S02]  /*11470*/  ISETP.GE.AND P3, PT, R139, UR5, PT ;  /* 0x000000058b007c0c */ /* 0x000fe4000bf66270 */
[----:B------:R-:W-:Y:S02]  /*11480*/  ISETP.GE.AND P4, PT, R140, UR5, PT ;  /* 0x000000058c007c0c */ /* 0x000fe4000bf86270 */
[----:B------:R-:W-:-:S09]  /*11490*/  ISETP.GE.AND P2, PT, R138, UR5, PT ;  /* 0x000000058a007c0c */ /* 0x000fd2000bf46270 */
[CC--:B-1----:R-:W-:Y:S02]  /*114a0*/  @!P3 LEA R10, P0, R139.reuse, R2.reuse, 0x1 ;  /* 0x000000028b0ab211 */ /* 0x0c2fe400078008ff */
[----:B------:R-:W-:Y:S02]  /*114b0*/  @!P4 LEA R12, P1, R140, R2, 0x1 ;  /* 0x000000028c0cc211 */ /* 0x000fe400078208ff */
[----:B--2---:R-:W-:Y:S01]  /*114c0*/  @!P2 IMAD.WIDE R8, R138, 0x2, R2 ;  /* 0x000000028a08a825 */ /* 0x004fe200078e0202 */
[-C--:B------:R-:W-:Y:S02]  /*114d0*/  @!P3 LEA.HI.X R11, R139, R3.reuse, R149, 0x1, P0 ;  /* 0x000000038b0bb211 */ /* 0x080fe400000f0c95 */
[----:B------:R-:W-:Y:S02]  /*114e0*/  @!P4 LEA.HI.X R13, R140, R3, R148, 0x1, P1 ;  /* 0x000000038c0dc211 */ /* 0x000fe400008f0c94 */
[----:B------:R3:W-:Y:S04]  /*114f0*/  @!P2 ST.E.128 desc[UR48][R8.64], RZ ;  /* 0x000000ff0800a985 */ /* 0x0007e8000c101d30 */
[----:B------:R3:W-:Y:S04]  /*11500*/  @!P3 ST.E.128 desc[UR48][R10.64], RZ ;  /* 0x000000ff0a00b985 */ /* 0x0007e8000c101d30 */
[----:B------:R3:W-:Y:S02]  /*11510*/  @!P4 ST.E.128 desc[UR48][R12.64], RZ ;  /* 0x000000ff0c00c985 */ /* 0x0007e4000c101d30 */
.L_x_905:
[----:B------:R-:W-:Y:S05]  /*11520*/  BSYNC B1 ;  /* 0x0000000000017941 */ /* 0x000fea0003800000 */
.L_x_904:
[----:B------:R-:W-:Y:S01]  /*11530*/  VIADD R0, R0, 0x60 ;  /* 0x0000006000007836 */ /* 0x000fe20000000000 */
[----:B--2---:R2:W4:Y:S04]  /*11540*/  SHFL.IDX PT, R3, R5, 0x1, 0x1c1f ;  /* 0x003c1f0005037f89 */ /* 0x00452800000e0000 */
[----:B------:R-:W-:Y:S01]  /*11550*/  ISETP.GE.AND P0, PT, R0, R7, PT ;  /* 0x000000070000720c */ /* 0x000fe20003f06270 */
[----:B-1----:R2:W1:-:S12]  /*11560*/  SHFL.IDX PT, R2, R4, 0x1, 0x1c1f ;  /* 0x003c1f0004027f89 */ /* 0x00245800000e0000 */
[----:B--2---:R-:W-:Y:S05]  /*11570*/  @P0 BRA `(.L_x_901) ;  /* 0x0000000000300947 */ /* 0x004fea0003800000 */
[----:B------:R-:W-:Y:S02]  /*11580*/  ULDC UR5, c[0x0][0xac8] ;  /* 0x0002b20000057ab9 */ /* 0x000fe40000000800 */
[----:B------:R-:W-:Y:S02]  /*11590*/  ISETP.GE.AND P3, PT, R139, UR5, PT ;  /* 0x000000058b007c0c */ /* 0x000fe4000bf66270 */
[----:B------:R-:W-:Y:S02]  /*115a0*/  ISETP.GE.AND P4, PT, R140, UR5, PT ;  /* 0x000000058c007c0c */ /* 0x000fe4000bf86270 */
[----:B------:R-:W-:-:S09]  /*115b0*/  ISETP.GE.AND P2, PT, R138, UR5, PT ;  /* 0x000000058a007c0c */ /* 0x000fd2000bf46270 */
[CC--:B-1----:R-:W-:Y:S02]  /*115c0*/  @!P3 LEA R6, P0, R139.reuse, R2.reuse, 0x1 ;  /* 0x000000028b06b211 */ /* 0x0c2fe400078008ff */
[----:B---3--:R-:W-:Y:S02]  /*115d0*/  @!P4 LEA R8, P1, R140, R2, 0x1 ;  /* 0x000000028c08c211 */ /* 0x008fe400078208ff */
[----:B0---4-:R-:W-:Y:S01]  /*115e0*/  @!P2 IMAD.WIDE R4, R138, 0x2, R2 ;  /* 0x000000028a04a825 */ /* 0x011fe200078e0202 */
[-C--:B------:R-:W-:Y:S02]  /*115f0*/  @!P3 LEA.HI.X R7, R139, R3.reuse, R149, 0x1, P0 ;  /* 0x000000038b07b211 */ /* 0x080fe400000f0c95 */
[----:B------:R-:W-:Y:S02]  /*11600*/  @!P4 LEA.HI.X R9, R140, R3, R148, 0x1, P1 ;  /* 0x000000038c09c211 */ /* 0x000fe400008f0c94 */
[----:B------:R2:W-:Y:S04]  /*11610*/  @!P2 ST.E.128 desc[UR48][R4.64], RZ ;  /* 0x000000ff0400a985 */ /* 0x0005e8000c101d30 */
[----:B------:R2:W-:Y:S04]  /*11620*/  @!P3 ST.E.128 desc[UR48][R6.64], RZ ;  /* 0x000000ff0600b985 */ /* 0x0005e8000c101d30 */
[----:B------:R2:W-:Y:S02]  /*11630*/  @!P4 ST.E.128 desc[UR48][R8.64], RZ ;  /* 0x000000ff0800c985 */ /* 0x0005e4000c101d30 */
.L_x_901:
[----:B------:R-:W-:Y:S05]  /*11640*/  BSYNC B0 ;  /* 0x0000000000007941 */ /* 0x000fea0003800000 */
.L_x_897:
[----:B------:R-:W-:Y:S02]  /*11650*/  ULDC UR5, c[0x0][0xc38] ;  /* 0x00030e0000057ab9 */ /* 0x000fe40000000800 */
[----:B------:R-:W-:-:S06]  /*11660*/  UISETP.GE.AND UP0, UPT, UR4, UR5, UPT ;  /* 0x000000050400728c */ /* 0x000fcc000bf06270 */
[----:B------:R-:W-:-:S13]  /*11670*/  PLOP3.LUT P0, PT, PT, PT, UP0, 0x80, 0x0 ;  /* 0x000000000000781c */ /* 0x000fda0003f0f008 */
[----:B------:R-:W-:Y:S05]  /*11680*/  @!P0 BRA `(.L_x_906) ;  /* 0xfffffef800208947 */ /* 0x000fea000383ffff */
[----:B------:R-:W-:Y:S05]  /*11690*/  EXIT ;  /* 0x000000000000794d */ /* 0x000fea0003800000 */
.L_x_816:
[----:B------:R-:W-:-:S08]  /*116a0*/  NOP ;  /* 0x0000000000007918 */ /* 0x000fd00000000000 */
[----:B------:R-:W0:-:S00]  /*116b0*/  USETMAXREG.DEALLOC.CTAPOOL 0x20 ;  /* 0x00000020000079c8 */ /* 0x000e0000080e0500 */
[----:B0-----:R-:W-:-:S06]  /*116c0*/  LOP3.LUT R0, R0, 0x3, RZ, 0xc0, !PT ;  /* 0x0000000300007812 */ /* 0x001fcc00078ec0ff */
[----:B------:R-:W0:Y:S01]  /*116d0*/  S2UR UR6, SR_CTAID.X ;  /* 0x00000000000679c3 */ /* 0x000e220000002500 */
[----:B------:R-:W-:Y:S01]  /*116e0*/  LOP3.LUT R19, R19, 0xfffffffb, RZ, 0xc0, !PT ;  /* 0xfffffffb13137812 */ /* 0x000fe200078ec0ff */
[----:B------:R-:W-:Y:S01]  /*116f0*/  IMAD.MOV.U32 R16, RZ, RZ, RZ ;  /* 0x000000ffff107224 */ /* 0x000fe200078e00ff */
[----:B------:R1:W2:Y:S01]  /*11700*/  SHFL.IDX PT, R2, R0, RZ, 0x1f ;  /* 0x00001fff00027589 */ /* 0x0002a200000e0000 */
[----:B------:R-:W-:Y:S02]  /*11710*/  IMAD.MOV.U32 R24, RZ, RZ, 0x1 ;  /* 0x00000001ff187424 */ /* 0x000fe400078e00ff */
[----:B------:R-:W-:Y:S02]  /*11720*/  IMAD.MOV.U32 R29, RZ, RZ, RZ ;  /* 0x000000ffff1d7224 */ /* 0x000fe400078e00ff */
[----:B-1----:R-:W0:Y:S01]  /*11730*/  LDC R0, c[0x0][0xc38] ;  /* 0x00030e00ff007b82 */ /* 0x002e220000000800 */
[----:B--2---:R-:W-:-:S13]  /*11740*/  ISETP.NE.AND P0, PT, R2, RZ, PT ;  /* 0x000000ff0200720c */ /* 0x004fda0003f05270 */
[----:B------:R-:W-:Y:S01]  /*11750*/  @P0 LOP3.LUT R19, R19, 0x4, RZ, 0xfc, !PT ;  /* 0x0000000413130812 */ /* 0x000fe200078efcff */
[----:B------:R-:W-:Y:S06]  /*11760*/  @P0 BAR.ARV 0x4, 0x200 ;  /* 0x0108000000000b1d */ /* 0x000fec0000002000 */
[----:B0-----:R-:W-:-:S13]  /*11770*/  ISETP.LE.AND P0, PT, R0, UR6, PT ;  /* 0x0000000600007c0c */ /* 0x001fda000bf03270 */
[----:B------:R-:W-:Y:S05]  /*11780*/  @P0 BRA `(.L_x_907) ;  /* 0x0000004800640947 */ /* 0x000fea0003800000 */
[----:B------:R-:W0:Y:S01]  /*11790*/  S2R R6, SR_TID.X ;  /* 0x0000000000067919 */ /* 0x000e220000002100 */
[----:B------:R-:W1:Y:S01]  /*117a0*/  S2UR UR5, SR_CgaCtaId ;  /* 0x00000000000579c3 */ /* 0x000e620000008800 */
[----:B------:R-:W-:Y:S01]  /*117b0*/  UMOV UR4, 0x400 ;  /* 0x0000040000047882 */ /* 0x000fe20000000000 */
[----:B------:R-:W-:Y:S01]  /*117c0*/  IMAD.U32 R27, RZ, RZ, UR6 ;  /* 0x00000006ff1b7e24 */ /* 0x000fe2000f8e00ff */
[----:B------:R-:W-:Y:S01]  /*117d0*/  ULDC UR42, c[0x0][0xc] ;  /* 0x00000300002a7ab9 */ /* 0x000fe20000000800 */
[----:B------:R-:W-:Y:S01]  /*117e0*/  IMAD.MOV.U32 R24, RZ, RZ, 0x1 ;  /* 0x00000001ff187424 */ /* 0x000fe200078e00ff */
[----:B------:R-:W-:Y:S01]  /*117f0*/  ULDC.64 UR46, c[0x0][0x198] ;  /* 0x00006600002e7ab9 */ /* 0x000fe20000000a00 */
[----:B------:R-:W-:Y:S02]  /*11800*/  IMAD.MOV.U32 R29, RZ, RZ, RZ ;  /* 0x000000ffff1d7224 */ /* 0x000fe400078e00ff */
[----:B------:R-:W-:Y:S01]  /*11810*/  IMAD.MOV.U32 R16, RZ, RZ, RZ ;  /* 0x000000ffff107224 */ /* 0x000fe200078e00ff */
[----:B-1----:R-:W-:-:S06]  /*11820*/  ULEA UR4, UR5, UR4, 0x18 ;  /* 0x0000000405047291 */ /* 0x002fcc000f8ec03f */
[----:B------:R-:W-:Y:S01]  /*11830*/  IMAD.U32 R17, RZ, RZ, UR4 ;  /* 0x00000004ff117e24 */ /* 0x000fe2000f8e00ff */
[C---:B0-----:R-:W-:Y:S01]  /*11840*/  LOP3.LUT R5, R6.reuse, 0x7f, RZ, 0xc0, !PT ;  /* 0x0000007f06057812 */ /* 0x041fe200078ec0ff */
[C---:B------:R-:W-:Y:S01]  /*11850*/  IMAD.SHL.U32 R0, R6.reuse, 0x8, RZ ;  /* 0x0000000806007824 */ /* 0x040fe200078e00ff */
[----:B------:R-:W-:-:S03]  /*11860*/  LOP3.LUT R28, R6, 0x1f, RZ, 0xc0, !PT ;  /* 0x0000001f061c7812 */ /* 0x000fc600078ec0ff */
[----:B------:R-:W-:Y:S01]  /*11870*/  IMAD.SHL.U32 R4, R5, 0x8, RZ ;  /* 0x0000000805047824 */ /* 0x000fe200078e00ff */
[C---:B------:R-:W-:Y:S02]  /*11880*/  LOP3.LUT R3, R0.reuse, 0x20, RZ, 0xc0, !PT ;  /* 0x0000002000037812 */ /* 0x040fe400078ec0ff */
[----:B------:R-:W-:Y:S02]  /*11890*/  LOP3.LUT R2, R0, 0xd8, RZ, 0xc0, !PT ;  /* 0x000000d800027812 */ /* 0x000fe400078ec0ff */
[----:B------:R-:W-:Y:S02]  /*118a0*/  LOP3.LUT R3, R3, 0x300, R4, 0xf8, !PT ;  /* 0x0000030003037812 */ /* 0x000fe400078ef804 */
[----:B------:R-:W-:Y:S02]  /*118b0*/  LOP3.LUT R2, R2, 0x18, R6, 0x78, !PT ;  /* 0x0000001802027812 */ /* 0x000fe400078e7806 */
[----:B------:R-:W-:Y:S02]  /*118c0*/  LOP3.LUT R0, R0, 0x18, RZ, 0xc0, !PT ;  /* 0x0000001800007812 */ /* 0x000fe400078ec0ff */
[----:B------:R-:W-:Y:S01]  /*118d0*/  LOP3.LUT R26, R3, R2, RZ, 0xfc, !PT ;  /* 0x00000002031a7212 */ /* 0x000fe200078efcff */
[----:B------:R-:W-:Y:S01]  /*118e0*/  IMAD.SHL.U32 R2, R6, 0x20, RZ ;  /* 0x0000002006027824 */ /* 0x000fe200078e00ff */
[----:B------:R-:W-:-:S03]  /*118f0*/  SHF.R.U32.HI R3, RZ, 0x2, R5 ;  /* 0x00000002ff037819 */ /* 0x000fc60000011605 */
[----:B------:R-:W-:Y:S01]  /*11900*/  IMAD R26, R26, 0x2, R17 ;  /* 0x000000021a1a7824 */ /* 0x000fe200078e0211 */
[----:B------:R-:W-:Y:S02]  /*11910*/  LOP3.LUT R3, R3, 0x60, R2, 0xf8, !PT ;  /* 0x0000006003037812 */ /* 0x000fe400078ef802 */
[C---:B------:R-:W-:Y:S02]  /*11920*/  LOP3.LUT R2, R0.reuse, 0x20, RZ, 0xfc, !PT ;  /* 0x0000002000027812 */ /* 0x040fe400078efcff */
[----:B------:R-:W-:-:S07]  /*11930*/  LOP3.LUT R0, R0, 0x40, RZ, 0xfc, !PT ;  /* 0x0000004000007812 */ /* 0x000fce00078efcff */
.L_x_1005:
[----:B------:R-:W-:Y:S01]  /*11940*/  ULDC UR8, c[0x0][0xc60] ;  /* 0x0003180000087ab9 */ /* 0x000fe20000000800 */
[C---:B------:R-:W-:Y:S01]  /*11950*/  R2UR UR7, R27.reuse ;  /* 0x000000001b0772ca */ /* 0x040fe200000e0000 */
[----:B------:R-:W-:Y:S01]  /*11960*/  UISETP.NE.AND UP0, UPT, UR8, 0x1, UPT ;  /* 0x000000010800788c */ /* 0x000fe2000bf05270 */
[----:B------:R-:W-:-:S10]  /*11970*/  R2UR UR6, R27 ;  /* 0x000000001b0672ca */ /* 0x000fd400000e0000 */
        /* <DEDUP_REMOVED lines=9> */
[----:B0-----:R-:W-:Y:S05]  /*11a10*/  @!P0 BRA `(.L_x_908) ;  /* 0x0000000000208947 */ /* 0x001fea0003800000 */
        /* <DEDUP_REMOVED lines=8> */
.L_x_908:
[----:B------:R-:W-:Y:S01]  /*11aa0*/  ULDC UR9, c[0x0][0xc54] ;  /* 0x0003150000097ab9 */ /* 0x000fe20000000800 */
[----:B------:R-:W-:Y:S01]  /*11ab0*/  UMOV UR6, UR8 ;  /* 0x0000000800067c82 */ /* 0x000fe20008000000 */
[----:B------:R-:W-:-:S11]  /*11ac0*/  UISETP.NE.AND UP0, UPT, UR9, 0x1, UPT ;  /* 0x000000010900788c */ /* 0x000fd6000bf05270 */
[----:B------:R-:W-:Y:S02]  /*11ad0*/  @UP0 ULDC.64 UR10, c[0x0][0xc58] ;  /* 0x00031600000a0ab9 */ /* 0x000fe40000000a00 */
[----:B------:R-:W-:-:S04]  /*11ae0*/  UIMAD.WIDE.U32 UR4, UR8, UR10, URZ ;  /* 0x0000000a080472a5 */ /* 0x000fc8000f8e003f */
[----:B------:R-:W-:-:S04]  /*11af0*/  @UP0 USHF.R.U32.HI UR6, URZ, UR11, UR5 ;  /* 0x0000000b3f060299 */ /* 0x000fc80008011605 */
[----:B------:R-:W-:-:S12]  /*11b00*/  UIMAD UR4, UR6, UR9, URZ ;  /* 0x00000009060472a4 */ /* 0x000fd8000f8e023f */
.L_x_909:
[----:B------:R-:W-:Y:S02]  /*11b10*/  ULOP3.LUT UR5, URZ, UR6, URZ, 0x33, !UPT ;  /* 0x000000063f057292 */ /* 0x000fe4000f8e333f */
[----:B------:R-:W-:Y:S01]  /*11b20*/  UIADD3 UR4, UR8, -UR4, URZ ;  /* 0x8000000408047290 */ /* 0x000fe2000fffe03f */
[----:B------:R-:W-:Y:S01]  /*11b30*/  ULDC UR15, c[0x0][0xc48] ;  /* 0x00031200000f7ab9 */ /* 0x000fe20000000800 */
[----:B------:R-:W-:Y:S01]  /*11b40*/  ULDC UR9, c[0x0][0x448] ;  /* 0x0001120000097ab9 */ /* 0x000fe20000000800 */
[----:B------:R-:W-:Y:S01]  /*11b50*/  ULDC UR41, c[0x0][0xc3c] ;  /* 0x00030f0000297ab9 */ /* 0x000fe20000000800 */
[----:B------:R-:W-:Y:S02]  /*11b60*/  UISETP.NE.AND UP2, UPT, UR15, 0x1, UPT ;  /* 0x000000010f00788c */ /* 0x000fe4000bf45270 */
[----:B------:R-:W-:Y:S02]  /*11b70*/  UISETP.NE.AND UP1, UPT, UR9, 0x1, UPT ;  /* 0x000000010900788c */ /* 0x000fe4000bf25270 */
[----:B------:R-:W-:Y:S01]  /*11b80*/  UIADD3 UR41, UR5, UR41, URZ ;  /* 0x0000002905297290 */ /* 0x000fe2000fffe03f */
[----:B------:R-:W-:Y:S01]  /*11b90*/  ULDC UR14, c[0x0][0xc54] ;  /* 0x00031500000e7ab9 */ /* 0x000fe20000000800 */
[----:B------:R-:W-:Y:S01]  /*11ba0*/  ULDC.64 UR10, c[0x0][0x418] ;  /* 0x00010600000a7ab9 */ /* 0x000fe20000000a00 */
[----:B------:R-:W-:-:S02]  /*11bb0*/  UIMAD UR14, UR7, UR14, UR4 ;  /* 0x0000000e070e72a4 */ /* 0x000fc4000f8e0204 */
[----:B------:R-:W-:Y:S01]  /*11bc0*/  UISETP.NE.U32.AND UP0, UPT, UR10, URZ, UPT ;  /* 0x0000003f0a00728c */ /* 0x000fe2000bf05070 */
[----:B------:R-:W-:Y:S01]  /*11bd0*/  ULDC.64 UR4, c[0x0][0x9e0] ;  /* 0x0002780000047ab9 */ /* 0x000fe20000000a00 */
[----:B------:R-:W-:Y:S02]  /*11be0*/  UIMAD UR41, UR41, 0xc0, URZ ;  /* 0x000000c0292978a4 */ /* 0x000fe4000f8e023f */
[----:B------:R-:W-:Y:S02]  /*11bf0*/  UISETP.GE.AND UP3, UPT, UR5, 0x1, UPT ;  /* 0x000000010500788c */ /* 0x000fe4000bf66270 */
[----:B------:R-:W-:Y:S02]  /*11c00*/  UISETP.NE.AND.EX UP0, UPT, UR11, URZ, UPT, UP0 ;  /* 0x0000003f0b00728c */ /* 0x000fe4000bf05300 */
[----:B------:R-:W-:Y:S01]  /*11c10*/  UIADD3 UR9, UR41, 0xbf, URZ ;  /* 0x000000bf29097890 */ /* 0x000fe2000fffe03f */
[----:B------:R-:W-:Y:S01]  /*11c20*/  ULDC UR8, c[0x0][0x424] ;  /* 0x0001090000087ab9 */ /* 0x000fe20000000800 */
[----:B------:R-:W-:Y:S01]  /*11c30*/  ULDC UR6, c[0x0][0x288] ;  /* 0x0000a20000067ab9 */ /* 0x000fe20000000800 */
[----:B------:R-:W-:Y:S01]  /*11c40*/  @UP2 ULDC UR10, c[0x0][0xc4c] ;  /* 0x00031300000a2ab9 */ /* 0x000fe20000000800 */
[----:B------:R-:W-:Y:S01]  /*11c50*/  @UP1 ULDC UR12, c[0x0][0x44c] ;  /* 0x00011300000c1ab9 */ /* 0x000fe20000000800 */
[----:B------:R-:W-:Y:S01]  /*11c60*/  UIADD3 UR16, -UR6, 0x1, URZ ;  /* 0x0000000106107890 */ /* 0x000fe2000fffe13f */
[----:B------:R-:W-:Y:S01]  /*11c70*/  PLOP3.LUT P1, PT, PT, PT, UP3, 0x80, 0x0 ;  /* 0x000000000000781c */ /* 0x000fe20003f2f038 */
[----:B------:R-:W-:-:S02]  /*11c80*/  UIMAD.WIDE.U32 UR10, UR14, UR10, URZ ;  /* 0x0000000a0e0a72a5 */ /* 0x000fc4000f8e003f */
[----:B------:R-:W-:Y:S02]  /*11c90*/  USEL UR8, UR8, 0x1, UP0 ;  /* 0x0000000108087887 */ /* 0x000fe40008000000 */
[----:B------:R-:W-:Y:S01]  /*11ca0*/  UIMAD.WIDE.U32 UR12, UR9, UR12, URZ ;  /* 0x0000000c090c72a5 */ /* 0x000fe2000f8e003f */
[----:B------:R-:W-:Y:S01]  /*11cb0*/  ULDC UR7, c[0x0][0x2f0] ;  /* 0x0000bc0000077ab9 */ /* 0x000fe20000000800 */
[----:B------:R-:W-:Y:S01]  /*11cc0*/  @UP2 ULDC UR17, c[0x0][0xc50] ;  /* 0x0003140000112ab9 */ /* 0x000fe20000000800 */
[----:B------:R-:W-:Y:S01]  /*11cd0*/  @UP1 ULDC UR18, c[0x0][0x450] ;  /* 0x0001140000121ab9 */ /* 0x000fe20000000800 */
[----:B------:R-:W-:Y:S01]  /*11ce0*/  UMOV UR43, UR14 ;  /* 0x0000000e002b7c82 */ /* 0x000fe20008000000 */
[----:B------:R-:W-:Y:S02]  /*11cf0*/  UIMAD UR16, UR8, UR7, UR16 ;  /* 0x00000007081072a4 */ /* 0x000fe4000f8e0210 */
[----:B------:R-:W-:Y:S02]  /*11d00*/  @UP2 USHF.R.U32.HI UR43, URZ, UR17, UR11 ;  /* 0x000000113f2b2299 */ /* 0x000fe4000801160b */
[----:B------:R-:W-:-:S02]  /*11d10*/  @UP1 USHF.R.U32.HI UR9, URZ, UR18, UR13 ;  /* 0x000000123f091299 */ /* 0x000fc4000801160d */
[----:B------:R-:W-:Y:S02]  /*11d20*/  UIADD3 UR36, -UR43, URZ, URZ ;  /* 0x0000003f2b247290 */ /* 0x000fe4000fffe13f */
[----:B------:R-:W-:Y:S02]  /*11d30*/  UIADD3 UR10, UR16, UR9, URZ ;  /* 0x00000009100a7290 */ /* 0x000fe4000fffe03f */
[----:B------:R-:W-:Y:S02]  /*11d40*/  UIMAD UR36, UR15, UR36, UR14 ;  /* 0x000000240f2472a4 */ /* 0x000fe4000f8e020e */
[----:B------:R-:W-:Y:S01]  /*11d50*/  UIADD3 UR4, UR10, UR4, URZ ;  /* 0x000000040a047290 */ /* 0x000fe2000fffe03f */
[----:B------:R-:W-:Y:S11]  /*11d60*/  @!P1 BRA `(.L_x_910) ;  /* 0x0000000000449947 */ /* 0x000ff60003800000 */
        /* <DEDUP_REMOVED lines=10> */
.L_x_911:
[----:B------:R-:W-:-:S11]  /*11e10*/  UISETP.NE.AND UP0, UPT, UR5, 0x1, UPT ;  /* 0x000000010500788c */ /* 0x000fd6000bf05270 */
[----:B------:R-:W-:Y:S02]  /*11e20*/  @UP0 ULDC.64 UR12, c[0x0][0x9e8] ;  /* 0x00027a00000c0ab9 */ /* 0x000fe40000000a00 */
[----:B------:R-:W-:-:S04]  /*11e30*/  UIMAD.WIDE.U32 UR10, UR9, UR12, URZ ;  /* 0x0000000c090a72a5 */ /* 0x000fc8000f8e003f */
[----:B------:R-:W-:-:S12]  /*11e40*/  @UP0 USHF.R.U32.HI UR9, URZ, UR13, UR11 ;  /* 0x0000000d3f090299 */ /* 0x000fd8000801160b */
.L_x_912:
[----:B------:R-:W-:-:S04]  /*11e50*/  UIMAD UR9, UR9, UR5, UR5 ;  /* 0x00000005090972a4 */ /* 0x000fc8000f8e0205 */
[----:B------:R-:W-:-:S04]  /*11e60*/  UISETP.LT.AND UP0, UPT, UR4, UR9, UPT ;  /* 0x000000090400728c */ /* 0x000fc8000bf01270 */
[----:B------:R-:W-:-:S12]  /*11e70*/  USEL UR4, UR4, UR9, UP0 ;  /* 0x0000000904047287 */ /* 0x000fd80008000000 */
.L_x_910:
[----:B------:R-:W-:Y:S02]  /*11e80*/  UIMAD UR13, UR8, UR7, 0x7f ;  /* 0x0000007f080d74a4 */ /* 0x000fe4000f8e0207 */
[----:B------:R-:W-:Y:S02]  /*11e90*/  UIADD3 UR4, UR4, 0x7f, URZ ;  /* 0x0000007f04047890 */ /* 0x000fe4000fffe03f */
[----:B------:R-:W-:Y:S02]  /*11ea0*/  USHF.R.S32.HI UR14, URZ, 0x1f, UR13 ;  /* 0x0000001f3f0e7899 */ /* 0x000fe4000801140d */
[----:B------:R-:W-:Y:S01]  /*11eb0*/  USHF.R.S32.HI UR9, URZ, 0x1f, UR4 ;  /* 0x0000001f3f097899 */ /* 0x000fe20008011404 */
[----:B------:R-:W-:Y:S01]  /*11ec0*/  @UP1 ULDC UR10, c[0x0][0x44c] ;  /* 0x00011300000a1ab9 */ /* 0x000fe20000000800 */
[----:B------:R-:W-:Y:S02]  /*11ed0*/  ULEA.HI UR14, UR14, UR13, URZ, 0x7 ;  /* 0x0000000d0e0e7291 */ /* 0x000fe4000f8f383f */
[----:B------:R-:W-:-:S02]  /*11ee0*/  UIMAD.WIDE.U32 UR10, UR41, UR10, URZ ;  /* 0x0000000a290a72a5 */ /* 0x000fc4000f8e003f */
[----:B------:R-:W-:Y:S01]  /*11ef0*/  ULEA.HI UR9, UR9, UR4, URZ, 0x7 ;  /* 0x0000000409097291 */ /* 0x000fe2000f8f383f */
[----:B------:R-:W-:Y:S01]  /*11f00*/  @UP1 ULDC UR15, c[0x0][0x450] ;  /* 0x00011400000f1ab9 */ /* 0x000fe20000000800 */
[----:B------:R-:W-:Y:S01]  /*11f10*/  UMOV UR12, UR41 ;  /* 0x00000029000c7c82 */ /* 0x000fe20008000000 */
[----:B------:R-:W-:Y:S02]  /*11f20*/  UIMAD UR4, UR8, UR7, -UR6 ;  /* 0x00000007080472a4 */ /* 0x000fe4000f8e0a06 */
[----:B------:R-:W-:Y:S02]  /*11f30*/  USHF.R.S32.HI UR14, URZ, 0x7, UR14 ;  /* 0x000000073f0e7899 */ /* 0x000fe4000801140e */
[----:B------:R-:W-:Y:S02]  /*11f40*/  USHF.R.S32.HI UR9, URZ, 0x7, UR9 ;  /* 0x000000073f097899 */ /* 0x000fe40008011409 */
[----:B------:R-:W-:Y:S02]  /*11f50*/  @UP1 USHF.R.U32.HI UR12, URZ, UR15, UR11 ;  /* 0x0000000f3f0c1299 */ /* 0x000fe4000801160b */
[----:B------:R-:W-:-:S02]  /*11f60*/  UISETP.LT.AND UP0, UPT, UR14, UR9, UPT ;  /* 0x000000090e00728c */ /* 0x000fc4000bf01270 */
[----:B------:R-:W-:Y:S01]  /*11f70*/  UIADD3 UR4, UR4, UR12, URZ ;  /* 0x0000000c04047290 */ /* 0x000fe2000fffe03f */
[----:B------:R-:W-:Y:S01]  /*11f80*/  ULDC UR8, c[0x0][0x9dc] ;  /* 0x0002770000087ab9 */ /* 0x000fe20000000800 */
[----:B------:R-:W-:Y:S02]  /*11f90*/  USEL UR40, UR14, UR9, UP0 ;  /* 0x000000090e287287 */ /* 0x000fe40008000000 */
        /* <DEDUP_REMOVED lines=12> */
.L_x_914:
[----:B------:R-:W-:-:S11]  /*12060*/  UISETP.NE.AND UP0, UPT, UR5, 0x1, UPT ;  /* 0x000000010500788c */ /* 0x000fd6000bf05270 */
[----:B------:R-:W-:Y:S02]  /*12070*/  @UP0 ULDC.64 UR10, c[0x0][0x9e8] ;  /* 0x00027a00000a0ab9 */ /* 0x000fe40000000a00 */
[----:B------:R-:W-:-:S04]  /*12080*/  UIMAD.WIDE.U32 UR6, UR4, UR10, URZ ;  /* 0x0000000a040672a5 */ /* 0x000fc8000f8e003f */
[----:B------:R-:W-:-:S12]  /*12090*/  @UP0 USHF.R.U32.HI UR4, URZ, UR11, UR7 ;  /* 0x0000000b3f040299 */ /* 0x000fd80008011607 */
.L_x_915:
[----:B------:R-:W-:-:S04]  /*120a0*/  UIMAD UR4, UR4, UR5, URZ ;  /* 0x00000005040472a4 */ /* 0x000fc8000f8e023f */
[----:B------:R-:W-:-:S04]  /*120b0*/  UISETP.LT.AND UP0, UPT, UR8, UR4, UPT ;  /* 0x000000040800728c */ /* 0x000fc8000bf01270 */
[----:B------:R-:W-:-:S12]  /*120c0*/  USEL UR8, UR8, UR4, !UP0 ;  /* 0x0000000408087287 */ /* 0x000fd8000c000000 */
.L_x_913:
[----:B------:R-:W-:Y:S01]  /*120d0*/  USHF.R.S32.HI UR4, URZ, 0x1f, UR8 ;  /* 0x0000001f3f047899 */ /* 0x000fe20008011408 */
[----:B------:R-:W-:Y:S03]  /*120e0*/  BSSY B7, `(.L_x_916) ;  /* 0x00003ea000077945 */ /* 0x000fe60003800000 */
[----:B------:R-:W-:-:S04]  /*120f0*/  ULEA.HI UR4, UR4, UR8, URZ, 0x7 ;  /* 0x0000000804047291 */ /* 0x000fc8000f8f383f */
[----:B------:R-:W-:-:S04]  /*12100*/  USHF.R.S32.HI UR4, URZ, 0x7, UR4 ;  /* 0x000000073f047899 */ /* 0x000fc80008011404 */
[----:B------:R-:W-:-:S04]  /*12110*/  UISETP.LT.AND UP0, UPT, URZ, UR4, UPT ;  /* 0x000000043f00728c */ /* 0x000fc8000bf01270 */
[----:B------:R-:W-:-:S04]  /*12120*/  USEL UR39, URZ, UR4, !UP0 ;  /* 0x000000043f277287 */ /* 0x000fc8000c000000 */
[----:B------:R-:W-:-:S06]  /*12130*/  UISETP.GT.AND UP0, UPT, UR40, UR39, UPT ;  /* 0x000000272800728c */ /* 0x000fcc000bf04270 */
[----:B------:R-:W-:-:S13]  /*12140*/  PLOP3.LUT P0, PT, PT, PT, UP0, 0x80, 0x0 ;  /* 0x000000000000781c */ /* 0x000fda0003f0f008 */
[----:B------:R-:W-:Y:S05]  /*12150*/  @P0 BRA `(.L_x_917) ;  /* 0x0000000000440947 */ /* 0x000fea0003800000 */
[----:B------:R-:W0:Y:S02]  /*12160*/  S2R R0, SR_TID.X ;  /* 0x0000000000007919 */ /* 0x000e240000002100 */
[----:B0-----:R-:W-:-:S04]  /*12170*/  LOP3.LUT R0, R0, 0x7f, RZ, 0xc0, !PT ;  /* 0x0000007f00007812 */ /* 0x001fc800078ec0ff */
[----:B------:R-:W-:-:S13]  /*12180*/  ISETP.NE.AND P1, PT, R0, RZ, PT ;  /* 0x000000ff0000720c */ /* 0x000fda0003f25270 */
[----:B------:R-:W-:Y:S05]  /*12190*/  @P1 BRA `(.L_x_918) ;  /* 0x0000003c00781947 */ /* 0x000fea0003800000 */
[----:B------:R-:W0:Y:S01]  /*121a0*/  S2R R5, SR_LANEID ;  /* 0x0000000000057919 */ /* 0x000e220000000000 */
[----:B------:R-:W-:Y:S01]  /*121b0*/  VOTEU.ANY UR4, UPT, PT ;  /* 0x0000000000047886 */ /* 0x000fe200038e0100 */
[----:B------:R-:W1:Y:S01]  /*121c0*/  LDC.64 R2, c[0x0][0xc80] ;  /* 0x00032000ff027b82 */ /* 0x000e620000000a00 */
[----:B------:R-:W0:Y:S02]  /*121d0*/  FLO.U32 R0, UR4 ;  /* 0x0000000400007d00 */ /* 0x000e2400080e0000 */
[----:B0-----:R-:W-:-:S06]  /*121e0*/  ISETP.EQ.U32.AND P0, PT, R0, R5, PT ;  /* 0x000000050000720c */ /* 0x001fcc0003f02070 */
[----:B------:R-:W1:Y:S07]  /*121f0*/  POPC R5, UR4 ;  /* 0x0000000400057d09 */ /* 0x000e6e0008000000 */
[----:B-1----:R-:W2:Y:S01]  /*12200*/  @P0 ATOMG.E.ADD.STRONG.GPU PT, R3, desc[UR48][R2.64], R5 ;  /* 0x00000005020309a8 */ /* 0x002ea200081ee1f0 */
[----:B------:R-:W0:Y:S02]  /*12210*/  S2R R4, SR_LTMASK ;  /* 0x0000000000047919 */ /* 0x000e240000003900 */
[----:B0-----:R-:W-:-:S04]  /*12220*/  LOP3.LUT R4, R4, UR4, RZ, 0xc0, !PT ;  /* 0x0000000404047c12 */ /* 0x001fc8000f8ec0ff */
[----:B------:R-:W0:Y:S01]  /*12230*/  POPC R27, R4 ;  /* 0x00000004001b7309 */ /* 0x000e220000000000 */
[----:B--2---:R-:W0:Y:S02]  /*12240*/  SHFL.IDX PT, R0, R3, R0, 0x1f ;  /* 0x00001f0003007589 */ /* 0x004e2400000e0000 */
[----:B0-----:R-:W-:Y:S01]  /*12250*/  IADD3 R27, R0, UR42, R27 ;  /* 0x0000002a001b7c10 */ /* 0x001fe2000fffe01b */
[----:B------:R-:W-:Y:S06]  /*12260*/  BRA `(.L_x_918) ;  /* 0x0000003c00447947 */ /* 0x000fec0003800000 */
.L_x_917:
        /* <DEDUP_REMOVED lines=20> */
.L_x_920:
[----:B------:R-:W-:Y:S05]  /*123b0*/  BSYNC B6 ;  /* 0x0000000000067941 */ /* 0x000fea0003800000 */
.L_x_919:
        /* <DEDUP_REMOVED lines=8> */
[----:B------:R0:W1:Y:S01]  /*12440*/  LDC.64 R2, c[0x4][R18] ;  /* 0x0100000012027b82 */ /* 0x0000620000000a00 */
        /* <DEDUP_REMOVED lines=11> */
.L_x_923:
        /* <DEDUP_REMOVED lines=15> */
.L_x_922:
[----:B------:R-:W-:Y:S05]  /*125f0*/  BSYNC B6 ;  /* 0x0000000000067941 */ /* 0x000fea0003800000 */
.L_x_921:
[----:B------:R-:W-:Y:S01]  /*12600*/  ULDC.64 UR4, c[0x0][0x9f8] ;  /* 0x00027e0000047ab9 */ /* 0x000fe20000000a00 */
[----:B------:R-:W-:Y:S01]  /*12610*/  IMAD.U32 R23, RZ, RZ, UR43 ;  /* 0x0000002bff177e24 */ /* 0x000fe2000f8e00ff */
[----:B------:R-:W-:-:S04]  /*12620*/  UISETP.NE.U32.AND UP0, UPT, UR4, URZ, UPT ;  /* 0x0000003f0400728c */ /* 0x000fc8000bf05070 */
[----:B------:R-:W-:-:S06]  /*12630*/  UISETP.NE.AND.EX UP0, UPT, UR5, URZ, UPT, UP0 ;  /* 0x0000003f0500728c */ /* 0x000fcc000bf05300 */
[----:B------:R-:W-:-:S05]  /*12640*/  PLOP3.LUT P0, PT, PT, PT, UP0, 0x80, 0x0 ;  /* 0x000000000000781c */ /* 0x000fca0003f0f008 */
[----:B------:R-:W-:Y:S02]  /*12650*/  @UP0 ULDC.64 UR4, c[0x0][0x9f8] ;  /* 0x00027e0000040ab9 */ /* 0x000fe40000000a00 */
[----:B------:R-:W-:-:S06]  /*12660*/  @UP0 UIMAD.WIDE UR4, UR43, 0x4, UR4 ;  /* 0x000000042b0408a5 */ /* 0x000fcc000f8e0204 */
[----:B------:R-:W-:Y:S02]  /*12670*/  IMAD.U32 R2, RZ, RZ, UR4 ;  /* 0x00000004ff027e24 */ /* 0x000fe4000f8e00ff */
[----:B------:R-:W-:-:S05]  /*12680*/  IMAD.U32 R3, RZ, RZ, UR5 ;  /* 0x00000005ff037e24 */ /* 0x000fca000f8e00ff */
[----:B------:R0:W2:Y:S01]  /*12690*/  @P0 LDG.E R23, desc[UR48][R2.64] ;  /* 0x0000003002170981 */ /* 0x0000a2000c1e1900 */
[----:B------:R-:W-:Y:S01]  /*126a0*/  UMOV UR4, 0xffffffff ;  /* 0xffffffff00047882 */ /* 0x000fe20000000000 */
[----:B------:R-:W-:Y:S01]  /*126b0*/  IMAD.U32 R22, RZ, RZ, UR40 ;  /* 0x00000028ff167e24 */ /* 0x000fe2000f8e00ff */
[----:B------:R-:W-:Y:S01]  /*126c0*/  LOP3.LUT R19, R19, 0xfffffffe, RZ, 0xc0, !PT ;  /* 0xfffffffe13137812 */ /* 0x000fe200078ec0ff */
[----:B------:R-:W1:Y:S02]  /*126d0*/  S2R R18, SR_TID.X ;  /* 0x0000000000127919 */ /* 0x000e640000002100 */
[----:B------:R-:W-:Y:S01]  /*126e0*/  VIADD R22, R22, 0xffffffff ;  /* 0xffffffff16167836 */ /* 0x000fe20000000000 */
[----:B0-----:R-:W0:Y:S02]  /*126f0*/  LDC.64 R2, c[0x0][0x418] ;  /* 0x00010600ff027b82 */ /* 0x001e240000000a00 */
[----:B0-----:R-:W-:Y:S02]  /*12700*/  ISETP.NE.U32.AND P0, PT, R2, RZ, PT ;  /* 0x000000ff0200720c */ /* 0x001fe40003f05070 */
[----:B-1----:R-:W-:-:S02]  /*12710*/  SHF.R.U32.HI R20, RZ, 0x5, R18 ;  /* 0x00000005ff147819 */ /* 0x002fc40000011612 */
[----:B------:R-:W-:Y:S02]  /*12720*/  ISETP.NE.AND.EX P1, PT, R3, RZ, PT, P0 ;  /* 0x000000ff0300720c */ /* 0x000fe40003f25300 */
[----:B------:R-:W-:-:S11]  /*12730*/  LOP3.LUT R20, R20, 0x3, RZ, 0xc0, !PT ;  /* 0x0000000314147812 */ /* 0x000fd600078ec0ff */
[----:B------:R-:W-:Y:S02]  /*12740*/  @P1 LOP3.LUT R19, R19, 0x1, RZ, 0xfc, !PT ;  /* 0x0000000113131812 */ /* 0x000fe400078efcff */
[----:B--2---:R-:W-:Y:S02]  /*12750*/  SHF.R.S32.HI R25, RZ, 0x1f, R23 ;  /* 0x0000001fff197819 */ /* 0x004fe40000011417 */
[----:B------:R-:W-:Y:S01]  /*12760*/  SEL R18, R23, RZ, !P1 ;  /* 0x000000ff17127207 */ /* 0x000fe20004800000 */
[----:B------:R-:W-:Y:S06]  /*12770*/  BRA.DIV UR4, `(.L_x_924) ;  /* 0x0000004204207947 */ /* 0x000fec000b800000 */
[----:B------:R0:W1:Y:S02]  /*12780*/  SHFL.IDX PT, R14, R20, RZ, 0x1f ;  /* 0x00001fff140e7589 */ /* 0x00006400000e0000 */
.L_x_1020:
[----:B-1----:R-:W-:Y:S02]  /*12790*/  ISETP.NE.AND P0, PT, R14, RZ, PT ;  /* 0x000000ff0e00720c */ /* 0x002fe40003f05270 */
[----:B------:R-:W-:Y:S02]  /*127a0*/  PLOP3.LUT P2, PT, PT, PT, PT, 0x8, 0x0 ;  /* 0x000000000000781c */ /* 0x000fe40003f4e170 */
[----:B------:R-:W-:-:S11]  /*127b0*/  LOP3.LUT R19, R19, 0xfffffffd, RZ, 0xc0, !PT ;  /* 0xfffffffd13137812 */ /* 0x000fd600078ec0ff */
[----:B------:R-:W-:Y:S01]  /*127c0*/  @P2 LOP3.LUT R19, R19, 0x2, RZ, 0xfc, !PT ;  /* 0x0000000213132812 */ /* 0x000fe200078efcff */
[----:B------:R-:W-:Y:S06]  /*127d0*/  @P0 BRA `(.L_x_925) ;  /* 0x0000000400140947 */ /* 0x000fec0003800000 */
[----:B------:R-:W-:-:S03]  /*127e0*/  UMOV UR4, 0xffffffff ;  /* 0xffffffff00047882 */ /* 0x000fc60000000000 */
[----:B------:R-:W-:Y:S05]  /*127f0*/  BRA.DIV UR4, `(.L_x_926) ;  /* 0x0000004204207947 */ /* 0x000fea000b800000 */
[----:B------:R-:W-:-:S13]  /*12800*/  ELECT P6, URZ, PT ;  /* 0x00000000003f782f */ /* 0x000fda00038c0000 */
.L_x_1023:
[----:B------:R-:W-:Y:S05]  /*12810*/  @!P6 BRA `(.L_x_925) ;  /* 0x000000040004e947 */ /* 0x000fea0003800000 */
[----:B------:R-:W-:Y:S01]  /*12820*/  IMAD.MOV.U32 R18, RZ, RZ, R23 ;  /* 0x000000ffff127224 */ /* 0x000fe200078e0017 */
[----:B------:R-:W-:Y:S06]  /*12830*/  @!P1 BRA `(.L_x_927) ;  /* 0x0000000000489947 */ /* 0x000fec0003800000 */
[----:B------:R-:W1:Y:S01]  /*12840*/  LDC R0, c[0x0][0x43c] ;  /* 0x00010f00ff007b82 */ /* 0x000e620000000800 */
[----:B------:R-:W-:Y:S01]  /*12850*/  IMAD.MOV.U32 R6, RZ, RZ, R22 ;  /* 0x000000ffff067224 */ /* 0x000fe200078e0016 */
[----:B------:R-:W-:Y:S02]  /*12860*/  ULDC.64 UR4, c[0x0][0x428] ;  /* 0x00010a0000047ab9 */ /* 0x000fe40000000a00 */
[----:B------:R-:W-:-:S04]  /*12870*/  IMAD R8, R25, UR4, RZ ;  /* 0x0000000419087c24 */ /* 0x000fc8000f8e02ff */
[----:B------:R-:W-:Y:S01]  /*12880*/  IMAD R7, R23, UR5, R8 ;  /* 0x0000000517077c24 */ /* 0x000fe2000f8e0208 */
[----:B-1----:R-:W-:-:S13]  /*12890*/  ISETP.NE.AND P0, PT, R0, 0x1, PT ;  /* 0x000000010000780c */ /* 0x002fda0003f05270 */
[----:B------:R-:W1:Y:S02]  /*128a0*/  @P0 LDC.64 R4, c[0x0][0x440] ;  /* 0x00011000ff040b82 */ /* 0x000e640000000a00 */
[----:B-1----:R-:W-:-:S05]  /*128b0*/  @P0 IMAD.HI.U32 R4, R22, R4, RZ ;  /* 0x0000000416040227 */ /* 0x002fca00078e00ff */
[----:B------:R-:W-:-:S04]  /*128c0*/  @P0 SHF.R.U32.HI R6, RZ, R5, R4 ;  /* 0x00000005ff060219 */ /* 0x000fc80000011604 */
[--C-:B------:R-:W-:Y:S01]  /*128d0*/  SHF.R.S32.HI R5, RZ, 0x1f, R6.reuse ;  /* 0x0000001fff057819 */ /* 0x100fe20000011406 */
[----:B------:R-:W-:-:S04]  /*128e0*/  IMAD.MOV.U32 R4, RZ, RZ, R6 ;  /* 0x000000ffff047224 */ /* 0x000fc800078e0006 */
[----:B------:R-:W-:-:S04]  /*128f0*/  IMAD.WIDE.U32 R4, R23, UR4, R4 ;  /* 0x0000000417047c25 */ /* 0x000fc8000f8e0004 */
[----:B------:R-:W-:Y:S01]  /*12900*/  IMAD.IADD R5, R5, 0x1, R7 ;  /* 0x0000000105057824 */ /* 0x000fe200078e0207 */
[----:B------:R-:W-:-:S04]  /*12910*/  LEA R2, P0, R4, R2, 0x2 ;  /* 0x0000000204027211 */ /* 0x000fc800078010ff */
[----:B------:R-:W-:-:S05]  /*12920*/  LEA.HI.X R3, R4, R3, R5, 0x2, P0 ;  /* 0x0000000304037211 */ /* 0x000fca00000f1405 */
[----:B------:R1:W5:Y:S01]  /*12930*/  LDG.E R18, desc[UR48][R2.64] ;  /* 0x0000003002127981 */ /* 0x000362000c1e1900 */
[----:B------:R-:W-:-:S04]  /*12940*/  IMAD.MOV R5, RZ, RZ, -R6 ;  /* 0x000000ffff057224 */ /* 0x000fc800078e0a06 */
[----:B------:R-:W-:-:S07]  /*12950*/  IMAD R22, R0, R5, R22 ;  /* 0x0000000500167224 */ /* 0x000fce00078e0216 */
.L_x_927:
[----:B------:R-:W2:Y:S01]  /*12960*/  S2R R0, SR_TID.X ;  /* 0x0000000000007919 */ /* 0x000ea20000002100 */
[----:B-1----:R-:W-:Y:S01]  /*12970*/  IMAD R3, R16, 0x8, R17 ;  /* 0x0000000810037824 */ /* 0x002fe200078e0211 */
[----:B--2---:R-:W-:Y:S02]  /*12980*/  LOP3.LUT R2, R0, 0x7f, RZ, 0xc0, !PT ;  /* 0x0000007f00027812 */ /* 0x004fe400078ec0ff */
[----:B------:R-:W-:Y:S02]  /*12990*/  SHF.L.U32 R0, R24, 0x1f, RZ ;  /* 0x0000001f18007819 */ /* 0x000fe400000006ff */
[----:B------:R-:W-:Y:S02]  /*129a0*/  ISETP.NE.AND P1, PT, R2, RZ, PT ;  /* 0x000000ff0200720c */ /* 0x000fe40003f25270 */
[----:B------:R-:W1:Y:S02]  /*129b0*/  SYNCS.PHASECHK.TRANS64.TRYWAIT P0, [R3+URZ+0x2d840], R0 ;  /* 0x02d84000030075a7 */ /* 0x000e64000800017f */
[----:B-1----:R-:W-:Y:S09]  /*129c0*/  @!P0 BRA `(.L_x_928) ;  /* 0x0000003c00cc8947 */ /* 0x002ff20003800000 */
.L_x_1024:
[----:B------:R-:W-:Y:S05]  /*129d0*/  @P1 BRA `(.L_x_929) ;  /* 0x0000000000141947 */ /* 0x000fea0003800000 */
[----:B------:R-:W-:Y:S01]  /*129e0*/  ISETP.NE.AND P0, PT, R28, RZ, PT ;  /* 0x000000ff1c00720c */ /* 0x000fe20003f05270 */
[----:B-1----:R-:W-:-:S04]  /*129f0*/  IMAD.MOV.U32 R0, RZ, RZ, 0x6000 ;  /* 0x00006000ff007424 */ /* 0x002fc800078e00ff */
[----:B------:R2:W-:Y:S08]  /*12a00*/  SYNCS.ARRIVE.TRANS64 RZ, [R3+URZ+0x2d830], R0 ;  /* 0x02d8300003ff79a7 */ /* 0x0005f0000800003f */
[----:B------:R-:W-:Y:S05]  /*12a10*/  @!P0 BRA `(.L_x_929) ;  /* 0x0000000000048947 */ /* 0x000fea0003800000 */
[----:B------:R-:W-:Y:S01]  /*12a20*/  BPT.TRAP 0x1 ;  /* 0x000000040000795c */ /* 0x000fe20000300000 */
.L_x_929:
[----:B-12---:R-:W-:Y:S01]  /*12a30*/  IMAD R0, R16, 0x6000, R17 ;  /* 0x0000600010007824 */ /* 0x006fe200078e0211 */
[----:B------:R-:W-:Y:S01]  /*12a40*/  R2UR UR33, R3 ;  /* 0x00000000032172ca */ /* 0x000fe200000e0000 */
[----:B------:R-:W-:Y:S01]  /*12a50*/  UIADD3 UR4, UP0, UR46, 0x370, URZ ;  /* 0x000003702e047890 */ /* 0x000fe2000ff1e03f */
[----:B------:R-:W-:Y:S01]  /*12a60*/  R2UR UR35, R22 ;  /* 0x00000000162372ca */ /* 0x000fe200000e0000 */
[----:B------:R-:W-:Y:S01]  /*12a70*/  UMOV UR6, 0x0 ;  /* 0x0000000000067882 */ /* 0x000fe20000000000 */
[----:B------:R-:W-:Y:S01]  /*12a80*/  R2UR UR8, R0 ;  /* 0x00000000000872ca */ /* 0x000fe200000e0000 */
[----:B------:R-:W-:Y:S01]  /*12a90*/  UIADD3.X UR5, URZ, UR47, URZ, UP0, !UPT ;  /* 0x0000002f3f057290 */ /* 0x000fe200087fe43f */
[----:B-----5:R-:W-:Y:S01]  /*12aa0*/  R2UR UR37, R18 ;  /* 0x00000000122572ca */ /* 0x020fe200000e0000 */
[----:B------:R-:W-:Y:S01]  /*12ab0*/  UMOV UR7, 0x14f00000 ;  /* 0x14f0000000077882 */ /* 0x000fe20000000000 */
[----:B------:R-:W-:Y:S01]  /*12ac0*/  UMOV UR34, URZ ;  /* 0x0000003f00227c82 */ /* 0x000fe20008000000 */
[----:B------:R-:W-:Y:S01]  /*12ad0*/  UMOV UR18, 0x20 ;  /* 0x0000002000127882 */ /* 0x000fe20000000000 */
[----:B------:R-:W-:Y:S01]  /*12ae0*/  UMOV UR20, UR36 ;  /* 0x0000002400147c82 */ /* 0x000fe20008000000 */
[----:B------:R-:W-:Y:S01]  /*12af0*/  UMOV UR10, 0x40 ;  /* 0x00000040000a7882 */ /* 0x000fe20000000000 */
[----:B------:R-:W-:Y:S01]  /*12b00*/  UMOV UR12, UR36 ;  /* 0x00000024000c7c82 */ /* 0x000fe20008000000 */
[----:B------:R-:W-:Y:S01]  /*12b10*/  UIADD3 UR33, UR33, 0x2d830, URZ ;  /* 0x0002d83021217890 */ /* 0x000fe2000fffe03f */
[----:B------:R-:W-:Y:S01]  /*12b20*/  PLOP3.LUT P0, PT, PT, PT, PT, 0x80, 0x0 ;  /* 0x000000000000781c */ /* 0x000fe20003f0f070 */
[----:B------:R-:W-:Y:S01]  /*12b30*/  USHF.L.U32 UR35, UR35, 0x7, URZ ;  /* 0x0000000723237899 */ /* 0x000fe2000800063f */
[----:B------:R-:W-:Y:S01]  /*12b40*/  LOP3.LUT R19, R19, 0xfffffffd, RZ, 0xc0, !PT ;  /* 0xfffffffd13137812 */ /* 0x000fe200078ec0ff */
[----:B------:R-:W-:-:S02]  /*12b50*/  UIADD3 UR32, UR8, 0x15400, URZ ;  /* 0x0001540008207890 */ /* 0x000fc4000fffe03f */
[----:B------:R-:W-:Y:S02]  /*12b60*/  UIADD3 UR16, UR8, 0x17400, URZ ;  /* 0x0001740008107890 */ /* 0x000fe4000fffe03f */
[----:B------:R-:W-:Y:S01]  /*12b70*/  UIADD3 UR8, UR8, 0x19400, URZ ;  /* 0x0001940008087890 */ /* 0x000fe2000fffe03f */
[----:B------:R-:W-:Y:S01]  /*12b80*/  UMOV UR21, UR37 ;  /* 0x0000002500157c82 */ /* 0x000fe20008000000 */
[----:B------:R-:W-:Y:S01]  /*12b90*/  UMOV UR17, UR33 ;  /* 0x0000002100117c82 */ /* 0x000fe20008000000 */
[----:B------:R-:W-:Y:S01]  /*12ba0*/  UMOV UR19, UR35 ;  /* 0x0000002300137c82 */ /* 0x000fe20008000000 */
[----:B------:R-:W-:Y:S01]  /*12bb0*/  UMOV UR13, UR37 ;  /* 0x00000025000d7c82 */ /* 0x000fe20008000000 */
[----:B------:R-:W-:Y:S01]  /*12bc0*/  UMOV UR9, UR33 ;  /* 0x0000002100097c82 */ /* 0x000fe20008000000 */
[----:B------:R-:W-:Y:S01]  /*12bd0*/  UMOV UR11, UR35 ;  /* 0x00000023000b7c82 */ /* 0x000fe20008000000 */
[----:B------:R1:W-:Y:S01]  /*12be0*/  UTMALDG.4D [UR32], [UR4], desc[UR6] ;  /* 0x00000620040075b4 */ /* 0x0003e20008019000 */
[----:B------:R-:W-:Y:S01]  /*12bf0*/  @P0 LOP3.LUT R19, R19, 0x2, RZ, 0xfc, !PT ;  /* 0x0000000213130812 */ /* 0x000fe200078efcff */
[----:B------:R1:W-:Y:S01]  /*12c00*/  UTMALDG.4D [UR16], [UR4], desc[UR6] ;  /* 0x00000610040075b4 */ /* 0x0003e20008019000 */
[----:B------:R1:W-:Y:S02]  /*12c10*/  UTMALDG.4D [UR8], [UR4], desc[UR6] ;  /* 0x00000608040075b4 */ /* 0x0003e40008019000 */
[----:B-1----:R-:W-:-:S03]  /*12c20*/  NOP ;  /* 0x0000000000007918 */ /* 0x002fc60000000000 */
.L_x_925:
[----:B------:R-:W-:Y:S05]  /*12c30*/  WARPSYNC.ALL ;  /* 0x0000000000007948 */ /* 0x000fea0003800000 */
[----:B------:R-:W-:Y:S01]  /*12c40*/  VIADD R0, R17, 0xc400 ;  /* 0x0000c40011007836 */ /* 0x000fe20000000000 */
[----:B------:R-:W-:Y:S01]  /*12c50*/  USHF.R.S32.HI UR4, URZ, 0x1f, UR36 ;  /* 0x0000001f3f047899 */ /* 0x000fe20008011424 */
[----:B------:R-:W-:Y:S01]  /*12c60*/  BAR.SYNC.DEFER_BLOCKING 0x8, 0x200 ;  /* 0x0208000000007b1d */ /* 0x000fe20000010000 */
[----:B------:R-:W-:Y:S02]  /*12c70*/  USHF.R.S32.HI UR37, URZ, 0x1f, UR43 ;  /* 0x0000001f3f257899 */ /* 0x000fe4000801142b */
[----:B------:R-:W-:-:S03]  /*12c80*/  LOP3.LUT P0, RZ, R0, 0x1bf, RZ, 0xc0, !PT ;  /* 0x000001bf00ff7812 */ /* 0x000fc6000780c0ff */
[----:B------:R-:W-:Y:S01]  /*12c90*/  ULDC.64 UR6, c[0x0][0x2d8] ;  /* 0x0000b60000067ab9 */ /* 0x000fe20000000a00 */
[----:B------:R-:W-:Y:S01]  /*12ca0*/  BSSY B6, `(.L_x_930) ;  /* 0x0000016000067945 */ /* 0x000fe20003800000 */
[----:B------:R-:W-:Y:S02]  /*12cb0*/  UIMAD UR4, UR4, UR6, URZ ;  /* 0x00000006040472a4 */ /* 0x000fe4000f8e023f */
[----:B------:R-:W-:Y:S02]  /*12cc0*/  UIMAD.WIDE.U32 UR50, UR36, UR6, URZ ;  /* 0x00000006243272a5 */ /* 0x000fe4000f8e003f */
[----:B------:R-:W-:-:S04]  /*12cd0*/  UIMAD UR4, UR36, UR7, UR4 ;  /* 0x00000007240472a4 */ /* 0x000fc8000f8e0204 */
[----:B------:R-:W-:Y:S01]  /*12ce0*/  UIADD3 UR45, UR51, UR4, URZ ;  /* 0x00000004332d7290 */ /* 0x000fe2000fffe03f */
[----:B------:R-:W-:Y:S11]  /*12cf0*/  @!P0 BRA `(.L_x_931) ;  /* 0x0000000000408947 */ /* 0x000ff60003800000 */
        /* <DEDUP_REMOVED lines=14> */
[----:B0-----:R-:W-:-:S07]  /*12de0*/  LEPC R20, `(.L_x_931) ;  /* 0x000000001014794e */ /* 0x001fce0000000000 */
[----:B-1----:R-:W-:Y:S05]  /*12df0*/  CALL.ABS.NOINC R2 ;  /* 0x0000000002007343 */ /* 0x002fea0003c00000 */
.L_x_931:
[----:B------:R-:W-:Y:S05]  /*12e00*/  BSYNC B6 ;  /* 0x0000000000067941 */ /* 0x000fea0003800000 */
.L_x_930:
[----:B------:R-:W1:Y:S01]  /*12e10*/  LDC R9, c[0x0][0x448] ;  /* 0x00011200ff097b82 */ /* 0x000e620000000800 */
[----:B0-----:R-:W0:Y:S01]  /*12e20*/  S2R R20, SR_TID.X ;  /* 0x0000000000147919 */ /* 0x001e220000002100 */
[----:B------:R-:W-:Y:S01]  /*12e30*/  ULDC.64 UR8, c[0x0][0x2e0] ;  /* 0x0000b80000087ab9 */ /* 0x000fe20000000a00 */
[----:B------:R-:W-:Y:S01]  /*12e40*/  UMOV UR44, UR50 ;  /* 0x00000032002c7c82 */ /* 0x000fe20008000000 */
[----:B------:R-:W-:Y:S01]  /*12e50*/  UIMAD UR6, UR37, UR8, URZ ;  /* 0x00000008250672a4 */ /* 0x000fe2000f8e023f */
[----:B------:R-:W2:Y:S01]  /*12e60*/  S2R R10, SR_TID.X ;  /* 0x00000000000a7919 */ /* 0x000ea20000002100 */
[----:B------:R-:W-:Y:S02]  /*12e70*/  UIMAD.WIDE.U32 UR4, UR43, UR8, UR44 ;  /* 0x000000082b0472a5 */ /* 0x000fe4000f8e002c */
[----:B------:R-:W-:-:S03]  /*12e80*/  UIMAD UR6, UR43, UR9, UR6 ;  /* 0x000000092b0672a4 */ /* 0x000fc6000f8e0206 */
[----:B------:R-:W-:Y:S01]  /*12e90*/  ULDC.64 UR8, c[0x0][0x2d0] ;  /* 0x0000b40000087ab9 */ /* 0x000fe20000000a00 */
[----:B------:R-:W-:Y:S01]  /*12ea0*/  UIADD3 UR6, UR5, UR6, URZ ;  /* 0x0000000605067290 */ /* 0x000fe2000fffe03f */
[----:B------:R-:W-:-:S04]  /*12eb0*/  IMAD.U32 R4, RZ, RZ, UR4 ;  /* 0x00000004ff047e24 */ /* 0x000fc8000f8e00ff */
[----:B------:R-:W-:Y:S01]  /*12ec0*/  IMAD.MOV.U32 R2, RZ, RZ, R4 ;  /* 0x000000ffff027224 */ /* 0x000fe200078e0004 */
[----:B-1----:R-:W-:Y:S02]  /*12ed0*/  ISETP.NE.AND P1, PT, R9, 0x1, PT ;  /* 0x000000010900780c */ /* 0x002fe40003f25270 */
[C---:B0-----:R-:W-:Y:S01]  /*12ee0*/  LOP3.LUT R21, R20.reuse, 0x7f, RZ, 0xc0, !PT ;  /* 0x0000007f14157812 */ /* 0x041fe200078ec0ff */
[----:B------:R-:W-:-:S10]  /*12ef0*/  IMAD.SHL.U32 R20, R20, 0x20, RZ ;  /* 0x0000002014147824 */ /* 0x000fd400078e00ff */
[----:B------:R-:W0:Y:S01]  /*12f00*/  @P1 LDC R3, c[0x0][0x44c] ;  /* 0x00011300ff031b82 */ /* 0x000e220000000800 */
[----:B------:R-:W-:Y:S01]  /*12f10*/  SHF.R.U32.HI R21, RZ, 0x2, R21 ;  /* 0x00000002ff157819 */ /* 0x000fe20000011615 */
[----:B--2---:R-:W-:-:S03]  /*12f20*/  IMAD.SHL.U32 R10, R10, 0x8, RZ ;  /* 0x000000080a0a7824 */ /* 0x004fc600078e00ff */
[----:B------:R-:W-:Y:S02]  /*12f30*/  LOP3.LUT R20, R21, 0x60, R20, 0xf8, !PT ;  /* 0x0000006015147812 */ /* 0x000fe400078ef814 */
[----:B------:R-:W1:Y:S01]  /*12f40*/  S2R R21, SR_TID.X ;  /* 0x0000000000157919 */ /* 0x000e620000002100 */
[----:B------:R-:W2:Y:S01]  /*12f50*/  @P1 LDC R5, c[0x0][0x450] ;  /* 0x00011400ff051b82 */ /* 0x000ea20000000800 */
[----:B------:R-:W-:Y:S01]  /*12f60*/  LOP3.LUT R10, R10, 0x18, RZ, 0xc0, !PT ;  /* 0x000000180a0a7812 */ /* 0x000fe200078ec0ff */
[----:B------:R-:W-:-:S03]  /*12f70*/  VIADD R6, R20, UR41 ;  /* 0x0000002914067c36 */ /* 0x000fc60008000000 */
[C---:B------:R-:W-:Y:S01]  /*12f80*/  LOP3.LUT R12, R10.reuse, 0x20, RZ, 0xfc, !PT ;  /* 0x000000200a0c7812 */ /* 0x040fe200078efcff */
[----:B------:R-:W-:Y:S01]  /*12f90*/  IMAD.MOV.U32 R7, RZ, RZ, R6 ;  /* 0x000000ffff077224 */ /* 0x000fe200078e0006 */
[----:B------:R-:W-:Y:S01]  /*12fa0*/  LOP3.LUT R10, R10, 0x40, RZ, 0xfc, !PT ;  /* 0x000000400a0a7812 */ /* 0x000fe200078efcff */
[----:B0-----:R-:W-:-:S04]  /*12fb0*/  @P1 IMAD.HI.U32 R0, R6, R3, RZ ;  /* 0x0000000306001227 */ /* 0x001fc800078e00ff */
[----:B------:R-:W-:Y:S01]  /*12fc0*/  IMAD.U32 R3, RZ, RZ, UR6 ;  /* 0x00000006ff037e24 */ /* 0x000fe2000f8e00ff */
[----:B------:R-:W-:Y:S01]  /*12fd0*/  ULDC.64 UR6, c[0x0][0x280] ;  /* 0x0000a00000067ab9 */ /* 0x000fe20000000a00 */
[----:B--2---:R-:W-:Y:S01]  /*12fe0*/  @P1 SHF.R.U32.HI R7, RZ, R5, R0 ;  /* 0x00000005ff071219 */ /* 0x004fe20000011600 */
[----:B------:R-:W-:Y:S01]  /*12ff0*/  IMAD.U32 R5, RZ, RZ, UR5 ;  /* 0x00000005ff057e24 */ /* 0x000fe2000f8e00ff */
[----:B------:R-:W-:Y:S02]  /*13000*/  ULDC.64 UR4, c[0x0][0x2c8] ;  /* 0x0000b20000047ab9 */ /* 0x000fe40000000a00 */
[----:B------:R-:W-:Y:S01]  /*13010*/  SHF.R.S32.HI R0, RZ, 0x1f, R7 ;  /* 0x0000001fff007819 */ /* 0x000fe20000011407 */
[----:B------:R-:W-:-:S04]  /*13020*/  IMAD.WIDE.U32 R4, R7, UR8, R2 ;  /* 0x0000000807047c25 */ /* 0x000fc8000f8e0002 */
[----:B------:R-:W-:Y:S02]  /*13030*/  IMAD R0, R0, UR8, RZ ;  /* 0x0000000800007c24 */ /* 0x000fe4000f8e02ff */
[C---:B-1----:R-:W-:Y:S01]  /*13040*/  IMAD.SHL.U32 R20, R21.reuse, 0x8, RZ ;  /* 0x0000000815147824 */ /* 0x042fe200078e00ff */
[----:B------:R-:W-:Y:S01]  /*13050*/  LOP3.LUT R21, R21, 0x7f, RZ, 0xc0, !PT ;  /* 0x0000007f15157812 */ /* 0x000fe200078ec0ff */
[----:B------:R-:W-:Y:S02]  /*13060*/  IMAD R11, R7, UR9, R0 ;  /* 0x00000009070b7c24 */ /* 0x000fe4000f8e0200 */
[----:B------:R-:W-:Y:S01]  /*13070*/  IMAD.MOV R0, RZ, RZ, -R7 ;  /* 0x000000ffff007224 */ /* 0x000fe200078e0a07 */
[----:B------:R-:W-:Y:S01]  /*13080*/  LOP3.LUT R20, R20, 0x18, RZ, 0xc0, !PT ;  /* 0x0000001814147812 */ /* 0x000fe200078ec0ff */
[----:B------:R-:W-:Y:S01]  /*13090*/  IMAD.IADD R5, R5, 0x1, R11 ;  /* 0x0000000105057824 */ /* 0x000fe200078e020b */
[----:B------:R-:W-:Y:S01]  /*130a0*/  SHF.R.U32.HI R21, RZ, 0x2, R21 ;  /* 0x00000002ff157819 */ /* 0x000fe20000011615 */
[----:B------:R-:W-:-:S02]  /*130b0*/  IMAD R7, R9, R0, R6 ;  /* 0x0000000009077224 */ /* 0x000fc400078e0206 */
[----:B------:R-:W-:Y:S02]  /*130c0*/  VIADD R6, R6, 0x80 ;  /* 0x0000008006067836 */ /* 0x000fe40000000000 */
[----:B------:R-:W-:Y:S01]  /*130d0*/  IMAD.WIDE.U32 R4, R7, UR4, R4 ;  /* 0x0000000407047c25 */ /* 0x000fe2000f8e0004 */
[----:B------:R-:W-:-:S05]  /*130e0*/  SHF.R.S32.HI R0, RZ, 0x1f, R7 ;  /* 0x0000001fff007819 */ /* 0x000fca0000011407 */
[----:B------:R-:W-:-:S04]  /*130f0*/  IMAD R0, R0, UR4, RZ ;  /* 0x0000000400007c24 */ /* 0x000fc8000f8e02ff */
[----:B------:R-:W-:Y:S01]  /*13100*/  IMAD R11, R7, UR5, R0 ;  /* 0x00000005070b7c24 */ /* 0x000fe2000f8e0200 */
[----:B------:R-:W-:Y:S01]  /*13110*/  LEA R0, P0, R4, UR6, 0x1 ;  /* 0x0000000604007c11 */ /* 0x000fe2000f8008ff */
[----:B------:R-:W0:Y:S02]  /*13120*/  @P1 LDC R7, c[0x0][0x44c] ;  /* 0x00011300ff071b82 */ /* 0x000e240000000800 */
[----:B------:R-:W-:-:S05]  /*13130*/  IMAD.IADD R5, R5, 0x1, R11 ;  /* 0x0000000105057824 */ /* 0x000fca00078e020b */
[----:B------:R-:W-:Y:S02]  /*13140*/  LEA.HI.X R4, R4, UR7, R5, 0x1, P0 ;  /* 0x0000000704047c11 */ /* 0x000fe400080f0c05 */
[----:B------:R-:W1:Y:S01]  /*13150*/  @P1 LDC R5, c[0x0][0x450] ;  /* 0x00011400ff051b82 */ /* 0x000e620000000800 */
[----:B0-----:R-:W-:-:S04]  /*13160*/  @P1 IMAD.HI.U32 R8, R6, R7, RZ ;  /* 0x0000000706081227 */ /* 0x001fc800078e00ff */
[----:B------:R-:W-:Y:S01]  /*13170*/  IMAD.MOV.U32 R7, RZ, RZ, R6 ;  /* 0x000000ffff077224 */ /* 0x000fe200078e0006 */
[----:B-1----:R-:W-:-:S05]  /*13180*/  @P1 SHF.R.U32.HI R7, RZ, R5, R8 ;  /* 0x00000005ff071219 */ /* 0x002fca0000011608 */
[----:B------:R-:W-:Y:S02]  /*13190*/  IMAD.MOV R5, RZ, RZ, -R7 ;  /* 0x000000ffff057224 */ /* 0x000fe400078e0a07 */
[----:B------:R-:W-:-:S04]  /*131a0*/  IMAD.WIDE.U32 R2, R7, UR8, R2 ;  /* 0x0000000807027c25 */ /* 0x000fc8000f8e0002 */
[----:B------:R-:W-:Y:S01]  /*131b0*/  IMAD R5, R9, R5, R6 ;  /* 0x0000000509057224 */ /* 0x000fe200078e0206 */
[----:B------:R-:W-:-:S05]  /*131c0*/  SHF.R.S32.HI R6, RZ, 0x1f, R7 ;  /* 0x0000001fff067819 */ /* 0x000fca0000011407 */
[----:B------:R-:W-:-:S04]  /*131d0*/  IMAD R6, R6, UR8, RZ ;  /* 0x0000000806067c24 */ /* 0x000fc8000f8e02ff */
[----:B------:R-:W-:Y:S01]  /*131e0*/  IMAD R7, R7, UR9, R6 ;  /* 0x0000000907077c24 */ /* 0x000fe2000f8e0206 */
[----:B------:R-:W-:-:S03]  /*131f0*/  SHF.R.S32.HI R6, RZ, 0x1f, R5 ;  /* 0x0000001fff067819 */ /* 0x000fc60000011405 */
[----:B------:R-:W-:Y:S02]  /*13200*/  IMAD.IADD R3, R3, 0x1, R7 ;  /* 0x0000000103037824 */ /* 0x000fe400078e0207 */
[----:B------:R-:W-:Y:S02]  /*13210*/  IMAD R6, R6, UR4, RZ ;  /* 0x0000000406067c24 */ /* 0x000fe4000f8e02ff */
[C---:B------:R-:W-:Y:S01]  /*13220*/  IMAD.WIDE.U32 R2, R5.reuse, UR4, R2 ;  /* 0x0000000405027c25 */ /* 0x040fe2000f8e0002 */
[----:B------:R-:W-:Y:S02]  /*13230*/  ULDC UR4, c[0x0][0x2b8] ;  /* 0x0000ae0000047ab9 */ /* 0x000fe40000000800 */
[----:B------:R-:W-:Y:S01]  /*13240*/  ISETP.GE.AND P1, PT, R12, UR4, PT ;  /* 0x000000040c007c0c */ /* 0x000fe2000bf26270 */
[----:B------:R-:W-:Y:S01]  /*13250*/  IMAD R7, R5, UR5, R6 ;  /* 0x0000000505077c24 */ /* 0x000fe2000f8e0206 */
[----:B------:R-:W-:Y:S02]  /*13260*/  LEA R8, P0, R2, UR6, 0x1 ;  /* 0x0000000602087c11 */ /* 0x000fe4000f8008ff */
[----:B------:R-:W-:Y:S01]  /*13270*/  ISETP.GE.AND P2, PT, R10, UR4, PT ;  /* 0x000000040a007c0c */ /* 0x000fe2000bf46270 */
[----:B------:R-:W-:-:S05]  /*13280*/  IMAD.IADD R7, R3, 0x1, R7 ;  /* 0x0000000103077824 */ /* 0x000fca00078e0207 */
[----:B------:R-:W-:Y:S02]  /*13290*/  LEA.HI.X R7, R2, UR7, R7, 0x1, P0 ;  /* 0x0000000702077c11 */ /* 0x000fe400080f0c07 */
[----:B------:R-:W-:Y:S01]  /*132a0*/  ISETP.GE.AND P0, PT, R20, UR4, PT ;  /* 0x0000000414007c0c */ /* 0x000fe2000bf06270 */
[----:B------:R-:W-:-:S03]  /*132b0*/  UMOV UR4, 0xffffffff ;  /* 0xffffffff00047882 */ /* 0x000fc60000000000 */
[----:B------:R-:W-:Y:S09]  /*132c0*/  BRA.DIV UR4, `(.L_x_932) ;  /* 0x0000003604a07947 */ /* 0x000ff2000b800000 */
[----:B------:R-:W0:Y:S01]  /*132d0*/  SHFL.IDX PT, R14, R0, RZ, 0x1c1f ;  /* 0x001c1fff000e7589 */ /* 0x000e2200000e0000 */
[----:B------:R-:W-:Y:S01]  /*132e0*/  ULDC UR4, c[0x0][0x288] ;  /* 0x0000a20000047ab9 */ /* 0x000fe20000000800 */
[----:B------:R-:W-:Y:S02]  /*132f0*/  VIADD R6, R21, UR41 ;  /* 0x0000002915067c36 */ /* 0x000fe40008000000 */
[----:B------:R-:W1:Y:S01]  /*13300*/  SHFL.IDX PT, R2, R4, RZ, 0x1c1f ;  /* 0x001c1fff04027589 */ /* 0x000e6200000e0000 */
[----:B------:R-:W-:Y:S02]  /*13310*/  IMAD R5, R9, UR4, RZ ;  /* 0x0000000409057c24 */ /* 0x000fe4000f8e02ff */
[----:B------:R-:W-:-:S03]  /*13320*/  VIADD R10, R6, 0x20 ;  /* 0x00000020060a7836 */ /* 0x000fc60000000000 */
[----:B------:R-:W-:-:S13]  /*13330*/  ISETP.GE.AND P4, PT, R6, R5, PT ;  /* 0x000000050600720c */ /* 0x000fda0003f86270 */
[----:B0-----:R-:W-:-:S05]  /*13340*/  @!P4 LEA R14, P3, R20, R14, 0x1 ;  /* 0x0000000e140ec211 */ /* 0x001fca00078608ff */
[----:B-1----:R-:W-:Y:S02]  /*13350*/  @!P4 IMAD.X R3, RZ, RZ, R2, P3 ;  /* 0x000000ffff03c224 */ /* 0x002fe400018e0602 */
[----:B------:R-:W-:Y:S02]  /*13360*/  @!P4 IMAD.MOV.U32 R2, RZ, RZ, R14 ;  /* 0x000000ffff02c224 */ /* 0x000fe400078e000e */
[----:B------:R-:W0:Y:S04]  /*13370*/  SHFL.IDX PT, R14, R0, 0x1, 0x1c1f ;  /* 0x003c1f00000e7f89 */ /* 0x000e2800000e0000 */
[----:B------:R-:W-:Y:S04]  /*13380*/  @!P4 LDGSTS.E.BYPASS.LTC128B.128 [R26+0xc400], desc[UR48][R2.64], !P0 ;  /* 0x0c400000021acfae */ /* 0x000fe8000c101d70 */
[----:B------:R-:W-:Y:S04]  /*13390*/  @!P4 LDGSTS.E.BYPASS.LTC128B.128 [R26+0xf400], desc[UR48][R2.64+0x40], !P1 ;  /* 0x0f400040021acfae */ /* 0x000fe8000c901d70 */
[----:B------:R1:W-:Y:S01]  /*133a0*/  @!P4 LDGSTS.E.BYPASS.LTC128B.128 [R26+0x12400], desc[UR48][R2.64+0x80], !P2 ;  /* 0x12400080021acfae */ /* 0x0003e2000d101d70 */
[----:B------:R-:W-:Y:S01]  /*133b0*/  ISETP.GE.AND P4, PT, R10, R5, PT ;  /* 0x000000050a00720c */ /* 0x000fe20003f86270 */
[----:B------:R-:W-:-:S02]  /*133c0*/  VIADD R10, R6, 0x40 ;  /* 0x00000040060a7836 */ /* 0x000fc40000000000 */
[----:B-1----:R-:W1:Y:S10]  /*133d0*/  SHFL.IDX PT, R2, R4, 0x1, 0x1c1f ;  /* 0x003c1f0004027f89 */ /* 0x002e7400000e0000 */
[----:B0-----:R-:W-:-:S05]  /*133e0*/  @!P4 LEA R14, P3, R20, R14, 0x1 ;  /* 0x0000000e140ec211 */ /* 0x001fca00078608ff */
[----:B-1----:R-:W-:Y:S02]  /*133f0*/  @!P4 IMAD.X R9, RZ, RZ, R2, P3 ;  /* 0x000000ffff09c224 */ /* 0x002fe400018e0602 */
[----:B------:R-:W-:Y:S02]  /*13400*/  @!P4 IMAD.MOV.U32 R2, RZ, RZ, R14 ;  /* 0x000000ffff02c224 */ /* 0x000fe400078e000e */
[----:B------:R-:W-:Y:S01]  /*13410*/  @!P4 IMAD.MOV.U32 R3, RZ, RZ, R9 ;  /* 0x000000ffff03c224 */ /* 0x000fe200078e0009 */
[----:B------:R-:W0:Y:S04]  /*13420*/  SHFL.IDX PT, R14, R0, 0x2, 0x1c1f ;  /* 0x005c1f00000e7f89 */ /* 0x000e2800000e0000 */
[----:B------:R-:W-:Y:S04]  /*13430*/  @!P4 LDGSTS.E.BYPASS.LTC128B.128 [R26+0xcc00], desc[UR48][R2.64], !P0 ;  /* 0x0cc00000021acfae */ /* 0x000fe8000c101d70 */
[----:B------:R-:W-:Y:S04]  /*13440*/  @!P4 LDGSTS.E.BYPASS.LTC128B.128 [R26+0xfc00], desc[UR48][R2.64+0x40], !P1 ;  /* 0x0fc00040021acfae */ /* 0x000fe8000c901d70 */
[----:B------:R1:W-:Y:S01]  /*13450*/  @!P4 LDGSTS.E.BYPASS.LTC128B.128 [R26+0x12c00], desc[UR48][R2.64+0x80], !P2 ;  /* 0x12c00080021acfae */ /* 0x0003e2000d101d70 */
[----:B------:R-:W-:Y:S01]  /*13460*/  ISETP.GE.AND P4, PT, R10, R5, PT ;  /* 0x000000050a00720c */ /* 0x000fe20003f86270 */
[----:B------:R-:W-:-:S02]  /*13470*/  VIADD R10, R6, 0x60 ;  /* 0x00000060060a7836 */ /* 0x000fc40000000000 */
[----:B-1----:R-:W1:Y:S10]  /*13480*/  SHFL.IDX PT, R2, R4, 0x2, 0x1c1f ;  /* 0x005c1f0004027f89 */ /* 0x002e7400000e0000 */
[----:B0-----:R-:W-:Y:S01]  /*13490*/  @!P4 LEA R14, P3, R20, R14, 0x1 ;  /* 0x0000000e140ec211 */ /* 0x001fe200078608ff */
[----:B------:R-:W-:Y:S04]  /*134a0*/  SHFL.IDX PT, R4, R4, 0x3, 0x1c1f ;  /* 0x007c1f0004047f89 */ /* 0x000fe800000e0000 */
[----:B-1----:R-:W-:-:S02]  /*134b0*/  @!P4 IMAD.X R9, RZ, RZ, R2, P3 ;  /* 0x000000ffff09c224 */ /* 0x002fc400018e0602 */
[----:B------:R-:W-:Y:S02]  /*134c0*/  @!P4 IMAD.MOV.U32 R2, RZ, RZ, R14 ;  /* 0x000000ffff02c224 */ /* 0x000fe400078e000e */
[----:B------:R-:W0:Y:S01]  /*134d0*/  SHFL.IDX PT, R14, R0, 0x3, 0x1c1f ;  /* 0x007c1f00000e7f89 */ /* 0x000e2200000e0000 */
[----:B------:R-:W-:-:S03]  /*134e0*/  @!P4 IMAD.MOV.U32 R3, RZ, RZ, R9 ;  /* 0x000000ffff03c224 */ /* 0x000fc600078e0009 */
[----:B------:R-:W-:Y:S04]  /*134f0*/  SHFL.IDX PT, R0, R7, RZ, 0x1c1f ;  /* 0x001c1fff07007589 */ /* 0x000fe800000e0000 */
[----:B------:R-:W-:Y:S04]  /*13500*/  @!P4 LDGSTS.E.BYPASS.LTC128B.128 [R26+0xd400], desc[UR48][R2.64], !P0 ;  /* 0x0d400000021acfae */ /* 0x000fe8000c101d70 */
[----:B------:R-:W-:Y:S04]  /*13510*/  @!P4 LDGSTS.E.BYPASS.LTC128B.128 [R26+0x10400], desc[UR48][R2.64+0x40], !P1 ;  /* 0x10400040021acfae */ /* 0x000fe8000c901d70 */
[----:B------:R1:W-:Y:S01]  /*13520*/  @!P4 LDGSTS.E.BYPASS.LTC128B.128 [R26+0x13400], desc[UR48][R2.64+0x80], !P2 ;  /* 0x13400080021acfae */ /* 0x0003e2000d101d70 */
[----:B------:R-:W-:Y:S01]  /*13530*/  ISETP.GE.AND P4, PT, R10, R5, PT ;  /* 0x000000050a00720c */ /* 0x000fe20003f86270 */
[----:B------:R-:W-:-:S02]  /*13540*/  VIADD R10, R6, 0x80 ;  /* 0x00000080060a7836 */ /* 0x000fc40000000000 */
[----:B------:R-:W-:Y:S10]  /*13550*/  SHFL.IDX PT, R7, R7, 0x1, 0x1c1f ;  /* 0x003c1f0007077f89 */ /* 0x000ff400000e0000 */
[----:B0-----:R-:W-:-:S05]  /*13560*/  @!P4 LEA R14, P3, R20, R14, 0x1 ;  /* 0x0000000e140ec211 */ /* 0x001fca00078608ff */
[----:B------:R-:W-:Y:S02]  /*13570*/  @!P4 IMAD.X R9, RZ, RZ, R4, P3 ;  /* 0x000000ffff09c224 */ /* 0x000fe400018e0604 */
[----:B-1----:R-:W-:Y:S02]  /*13580*/  @!P4 IMAD.MOV.U32 R2, RZ, RZ, R14 ;  /* 0x000000ffff02c224 */ /* 0x002fe400078e000e */
[----:B------:R-:W0:Y:S01]  /*13590*/  SHFL.IDX PT, R14, R8, RZ, 0x1c1f ;  /* 0x001c1fff080e7589 */ /* 0x000e2200000e0000 */
[----:B------:R-:W-:-:S05]  /*135a0*/  @!P4 IMAD.MOV.U32 R3, RZ, RZ, R9 ;  /* 0x000000ffff03c224 */ /* 0x000fca00078e0009 */
[----:B------:R-:W-:Y:S04]  /*135b0*/  @!P4 LDGSTS.E.BYPASS.LTC128B.128 [R26+0xdc00], desc[UR48][R2.64], !P0 ;  /* 0x0dc00000021acfae */ /* 0x000fe8000c101d70 */
[----:B------:R-:W-:Y:S04]  /*135c0*/  @!P4 LDGSTS.E.BYPASS.LTC128B.128 [R26+0x10c00], desc[UR48][R2.64+0x40], !P1 ;  /* 0x10c00040021acfae */ /* 0x000fe8000c901d70 */
[----:B------:R1:W-:Y:S01]  /*135d0*/  @!P4 LDGSTS.E.BYPASS.LTC128B.128 [R26+0x13c00], desc[UR48][R2.64+0x80], !P2 ;  /* 0x13c00080021acfae */ /* 0x0003e2000d101d70 */
[----:B------:R-:W-:-:S13]  /*135e0*/  ISETP.GE.AND P4, PT, R10, R5, PT ;  /* 0x000000050a00720c */ /* 0x000fda0003f86270 */
[----:B0-----:R-:W-:-:S05]  /*135f0*/  @!P4 LEA R14, P3, R20, R14, 0x1 ;  /* 0x0000000e140ec211 */ /* 0x001fca00078608ff */
[----:B------:R-:W-:Y:S02]  /*13600*/  @!P4 IMAD.X R9, RZ, RZ, R0, P3 ;  /* 0x000000ffff09c224 */ /* 0x000fe400018e0600 */
[----:B-1----:R-:W-:Y:S02]  /*13610*/  @!P4 IMAD.MOV.U32 R2, RZ, RZ, R14 ;  /* 0x000000ffff02c224 */ /* 0x002fe400078e000e */
[----:B------:R-:W-:Y:S01]  /*13620*/  @!P4 IMAD.MOV.U32 R3, RZ, RZ, R9 ;  /* 0x000000ffff03c224 */ /* 0x000fe200078e0009 */
[----:B------:R0:W1:Y:S04]  /*13630*/  SHFL.IDX PT, R14, R8, 0x1, 0x1c1f ;  /* 0x003c1f00080e7f89 */ /* 0x00006800000e0000 */
[----:B------:R0:W-:Y:S04]  /*13640*/  @!P4 LDGSTS.E.BYPASS.LTC128B.128 [R26+0xe400], desc[UR48][R2.64], !P0 ;  /* 0x0e400000021acfae */ /* 0x0001e8000c101d70 */
[----:B------:R0:W-:Y:S04]  /*13650*/  @!P4 LDGSTS.E.BYPASS.LTC128B.128 [R26+0x11400], desc[UR48][R2.64+0x40], !P1 ;  /* 0x11400040021acfae */ /* 0x0001e8000c901d70 */
[----:B------:R0:W-:Y:S02]  /*13660*/  @!P4 LDGSTS.E.BYPASS.LTC128B.128 [R26+0x14400], desc[UR48][R2.64+0x80], !P2 ;  /* 0x14400080021acfae */ /* 0x0001e4000d101d70 */
.L_x_1037:
[----:B------:R-:W-:Y:S02]  /*13670*/  VIADD R6, R6, 0xa0 ;  /* 0x000000a006067836 */ /* 0x000fe40000000000 */
[----:B------:R-:W-:-:S03]  /*13680*/  VIADD R0, R17, 0x2d800 ;  /* 0x0002d80011007836 */ /* 0x000fc60000000000 */
[----:B------:R-:W-:-:S13]  /*13690*/  ISETP.GE.AND P3, PT, R6, R5, PT ;  /* 0x000000050600720c */ /* 0x000fda0003f66270 */
[----:B01----:R-:W-:-:S05]  /*136a0*/  @!P3 LEA R2, P4, R20, R14, 0x1 ;  /* 0x0000000e1402b211 */ /* 0x003fca00078808ff */
[----:B------:R-:W-:-:S05]  /*136b0*/  @!P3 IMAD.X R3, RZ, RZ, R7, P4 ;  /* 0x000000ffff03b224 */ /* 0x000fca00020e0607 */
[----:B------:R-:W-:Y:S01]  /*136c0*/  @!PT LDS RZ, [RZ] ;  /* 0x00000000fffff984 */ /* 0x000fe20000000800 */
[----:B------:R-:W-:Y:S01]  /*136d0*/  @!PT LDS RZ, [RZ] ;  /* 0x00000000fffff984 */ /* 0x000fe20000000800 */
[----:B------:R-:W-:Y:S01]  /*136e0*/  @!PT LDS RZ, [RZ] ;  /* 0x00000000fffff984 */ /* 0x000fe20000000800 */
[----:B------:R0:W-:Y:S01]  /*136f0*/  @!P3 LDGSTS.E.BYPASS.LTC128B.128 [R26+0xec00], desc[UR48][R2.64], !P0 ;  /* 0x0ec00000021abfae */ /* 0x0001e2000c101d70 */
[----:B------:R-:W-:-:S03]  /*13700*/  PLOP3.LUT P0, PT, PT, PT, PT, 0x80, 0x0 ;  /* 0x000000000000781c */ /* 0x000fc60003f0f070 */
[----:B------:R0:W-:Y:S04]  /*13710*/  @!P3 LDGSTS.E.BYPASS.LTC128B.128 [R26+0x11c00], desc[UR48][R2.64+0x40], !P1 ;  /* 0x11c00040021abfae */ /* 0x0001e8000c901d70 */
[----:B------:R0:W-:Y:S01]  /*13720*/  @!P3 LDGSTS.E.BYPASS.LTC128B.128 [R26+0x14c00], desc[UR48][R2.64+0x80], !P2 ;  /* 0x14c00080021abfae */ /* 0x0001e2000d101d70 */
[----:B------:R-:W-:-:S05]  /*13730*/  NOP ;  /* 0x0000000000007918 */ /* 0x000fca0000000000 */
.L_x_933:
[----:B------:R-:W-:Y:S02]  /*13740*/  PLOP3.LUT P1, PT, P1, P0, PT, 0xa2, 0x0 ;  /* 0x000000000000781c */ /* 0x000fe40000f21472 */
[----:B------:R-:W-:-:S08]  /*13750*/  @P0 R2UR P1, UR4, R17 ;  /* 0x00000000110402ca */ /* 0x000fd00000020000 */
[----:B------:R-:W-:-:S05]  /*13760*/  @P0 PLOP3.LUT P0, PT, P1, PT, PT, 0x80, 0x0 ;  /* 0x000000000000081c */ /* 0x000fca0000f0f070 */
[----:B------:R-:W-:Y:S01]  /*13770*/  @!P1 SYNCS.ARRIVE.TRANS64.RED.A0T1 RZ, [UR4+0x2d800], RZ ;  /* 0x02d800ffffff99a7 */ /* 0x000fe20008200404 */
[----:B------:R-:W-:Y:S07]  /*13780*/  @!P1 ARRIVES.LDGSTSBAR.64.TRANSCNT [UR4+0x2d800] ;  /* 0x02d80000ff0099b0 */ /* 0x000fee0008000a84 */
[----:B------:R-:W-:Y:S05]  /*13790*/  @P0 BRA.U.ANY `(.L_x_933) ;  /* 0xfffffffd00e80947 */ /* 0x000fea000393ffff */
[----:B------:R-:W-:-:S05]  /*137a0*/  VIADD R29, R29, 0x1 ;  /* 0x000000011d1d7836 */ /* 0x000fca0000000000 */
[----:B0-----:R-:W-:-:S04]  /*137b0*/  LEA.HI R2, R29, R29, RZ, 0x1 ;  /* 0x0000001d1d027211 */ /* 0x001fc800078f08ff */
[----:B------:R-:W-:-:S05]  /*137c0*/  LOP3.LUT R2, R2, 0xfffffffe, RZ, 0xc0, !PT ;  /* 0xfffffffe02027812 */ /* 0x000fca00078ec0ff */
[----:B------:R-:W-:-:S05]  /*137d0*/  IMAD.IADD R2, R29, 0x1, -R2 ;  /* 0x000000011d027824 */ /* 0x000fca00078e0a02 */
[----:B------:R-:W-:Y:S01]  /*137e0*/  SHF.L.U32 R2, R2, 0x1f, RZ ;  /* 0x0000001f02027819 */ /* 0x000fe200000006ff */
[----:B------:R-:W-:Y:S01]  /*137f0*/  NOP ;  /* 0x0000000000007918 */ /* 0x000fe20000000000 */
[----:B------:R0:W-:Y:S01]  /*13800*/  SYNCS.ARRIVE.TRANS64.A1T0 RZ, [R17+URZ+0x2d800], RZ ;  /* 0x02d800ff11ff79a7 */ /* 0x0001e2000810003f */
[----:B------:R-:W-:Y:S01]  /*13810*/  BSSY B0, `(.L_x_934) ;  /* 0x0000003000007945 */ /* 0x000fe20003800000 */
[----:B------:R-:W1:Y:S03]  /*13820*/  SYNCS.PHASECHK.TRANS64.TRYWAIT P0, [R17+URZ+0x2d820], R2 ;  /* 0x02d82002110075a7 */ /* 0x000e66000800017f */
[----:B01----:R-:W-:Y:S05]  /*13830*/  @!P0 BRA `(.L_x_935) ;  /* 0x0000003800348947 */ /* 0x003fea0003800000 */
.L_x_1038:
[----:B------:R-:W-:Y:S05]  /*13840*/  BSYNC B0 ;  /* 0x0000000000007941 */ /* 0x000fea0003800000 */
.L_x_934:
[----:B------:R-:W-:-:S04]  /*13850*/  UIADD3 UR4, UR40, -0x2, URZ ;  /* 0xfffffffe28047890 */ /* 0x000fc8000fffe03f */
[----:B------:R-:W-:-:S06]  /*13860*/  UISETP.GE.AND UP0, UPT, UR4, UR39, UPT ;  /* 0x000000270400728c */ /* 0x000fcc000bf06270 */
[----:B------:R-:W-:-:S13]  /*13870*/  PLOP3.LUT P0, PT, PT, PT, UP0, 0x80, 0x0 ;  /* 0x000000000000781c */ /* 0x000fda0003f0f008 */
[----:B------:R-:W-:Y:S05]  /*13880*/  @!P0 BRA `(.L_x_936) ;  /* 0x00000020004c8947 */ /* 0x000fea0003800000 */
[----:B0-----:R-:W-:Y:S01]  /*13890*/  IMAD R2, RZ, RZ, -UR40 ;  /* 0x80000028ff027e24 */ /* 0x001fe2000f8e02ff */
[----:B------:R-:W-:Y:S01]  /*138a0*/  LOP3.LUT R7, RZ, UR39, RZ, 0x33, !PT ;  /* 0x00000027ff077c12 */ /* 0x000fe2000f8e33ff */
[----:B------:R-:W-:-:S03]  /*138b0*/  IMAD.U32 R6, RZ, RZ, UR4 ;  /* 0x00000004ff067e24 */ /* 0x000fc6000f8e00ff */
[----:B------:R-:W-:-:S05]  /*138c0*/  VIADDMNMX R7, R2, 0x1, R7, !PT ;  /* 0x0000000102077846 */ /* 0x000fca0007800107 */
[----:B------:R-:W-:-:S05]  /*138d0*/  VIADD R2, R7, UR40 ;  /* 0x0000002807027c36 */ /* 0x000fca0008000000 */
[----:B------:R-:W-:-:S04]  /*138e0*/  LOP3.LUT R2, R2, 0x1, RZ, 0xc0, !PT ;  /* 0x0000000102027812 */ /* 0x000fc800078ec0ff */
[----:B------:R-:W-:-:S13]  /*138f0*/  ISETP.NE.U32.AND P0, PT, R2, 0x1, PT ;  /* 0x000000010200780c */ /* 0x000fda0003f05070 */
[----:B------:R-:W-:Y:S05]  /*13900*/  @P0 BRA `(.L_x_937) ;  /* 0x0000000800b80947 */ /* 0x000fea0003800000 */
[----:B------:R-:W-:Y:S01]  /*13910*/  LOP3.LUT P1, RZ, R19, 0x2, RZ, 0xc0, !PT ;  /* 0x0000000213ff7812 */ /* 0x000fe2000782c0ff */
[----:B------:R-:W-:Y:S01]  /*13920*/  VIADD R8, R16, 0x1 ;  /* 0x0000000110087836 */ /* 0x000fe20000000000 */
[----:B------:R-:W-:Y:S04]  /*13930*/  BSSY B0, `(.L_x_938) ;  /* 0x00000a7000007945 */ /* 0x000fe80003800000 */
[----:B------:R-:W-:-:S04]  /*13940*/  ISETP.NE.AND P0, PT, R8, 0x2, PT ;  /* 0x000000020800780c */ /* 0x000fc80003f05270 */
[----:B------:R-:W-:Y:S02]  /*13950*/  SEL R9, RZ, 0x1, P0 ;  /* 0x00000001ff097807 */ /* 0x000fe40000000000 */
[----:B------:R-:W-:Y:S02]  /*13960*/  SEL R8, R8, RZ, P0 ;  /* 0x000000ff08087207 */ /* 0x000fe40000000000 */
[----:B------:R-:W-:Y:S01]  /*13970*/  LOP3.LUT R9, R24, R9, RZ, 0x3c, !PT ;  /* 0x0000000918097212 */ /* 0x000fe200078e3cff */
[----:B------:R-:W-:Y:S06]  /*13980*/  @!P1 BRA `(.L_x_939) ;  /* 0x0000000800849947 */ /* 0x000fec0003800000 */
[----:B------:R-:W-:Y:S01]  /*13990*/  LOP3.LUT P1, RZ, R19, 0x1, RZ, 0xc0, !PT ;  /* 0x0000000113ff7812 */ /* 0x000fe2000782c0ff */
[----:B------:R-:W-:-:S12]  /*139a0*/  IMAD.MOV.U32 R4, RZ, RZ, R18 ;  /* 0x000000ffff047224 */ /* 0x000fd800078e0012 */
[----:B------:R-:W-:Y:S05]  /*139b0*/  @!P1 BRA `(.L_x_940) ;  /* 0x0000000000489947 */ /* 0x000fea0003800000 */
[----:B------:R-:W0:Y:S01]  /*139c0*/  LDC R5, c[0x0][0x43c] ;  /* 0x00010f00ff057b82 */ /* 0x000e220000000800 */
[----:B------:R-:W-:Y:S02]  /*139d0*/  ULDC.64 UR4, c[0x0][0x428] ;  /* 0x00010a0000047ab9 */ /* 0x000fe40000000a00 */
[----:B------:R-:W-:-:S04]  /*139e0*/  IMAD R10, R25, UR4, RZ ;  /* 0x00000004190a7c24 */ /* 0x000fc8000f8e02ff */
[----:B------:R-:W-:Y:S01]  /*139f0*/  IMAD R10, R23, UR5, R10 ;  /* 0x00000005170a7c24 */ /* 0x000fe2000f8e020a */
[----:B0-----:R-:W-:-:S13]  /*13a00*/  ISETP.NE.AND P0, PT, R5, 0x1, PT ;  /* 0x000000010500780c */ /* 0x001fda0003f05270 */
[----:B------:R-:W0:Y:S02]  /*13a10*/  @P0 LDC.64 R2, c[0x0][0x440] ;  /* 0x00011000ff020b82 */ /* 0x000e240000000a00 */
[----:B0-----:R-:W-:-:S04]  /*13a20*/  @P0 IMAD.HI.U32 R4, R6, R2, RZ ;  /* 0x0000000206040227 */ /* 0x001fc800078e00ff */
[----:B------:R-:W-:Y:S01]  /*13a30*/  IMAD.MOV.U32 R2, RZ, RZ, R6 ;  /* 0x000000ffff027224 */ /* 0x000fe200078e0006 */
[----:B------:R-:W-:-:S05]  /*13a40*/  @P0 SHF.R.U32.HI R2, RZ, R3, R4 ;  /* 0x00000003ff020219 */ /* 0x000fca0000011604 */
[----:B------:R-:W-:-:S04]  /*13a50*/  IMAD.MOV R3, RZ, RZ, -R2 ;  /* 0x000000ffff037224 */ /* 0x000fc800078e0a02 */
[----:B------:R-:W-:Y:S01]  /*13a60*/  IMAD R6, R5, R3, R6 ;  /* 0x0000000305067224 */ /* 0x000fe200078e0206 */
[--C-:B------:R-:W-:Y:S01]  /*13a70*/  SHF.R.S32.HI R3, RZ, 0x1f, R2.reuse ;  /* 0x0000001fff037819 */ /* 0x100fe20000011402 */
[----:B------:R-:W0:Y:S02]  /*13a80*/  LDC.64 R4, c[0x0][0x418] ;  /* 0x00010600ff047b82 */ /* 0x000e240000000a00 */
[----:B------:R-:W-:-:S04]  /*13a90*/  IMAD.WIDE.U32 R2, R23, UR4, R2 ;  /* 0x0000000417027c25 */ /* 0x000fc8000f8e0002 */
[----:B------:R-:W-:Y:S01]  /*13aa0*/  IMAD.IADD R10, R10, 0x1, R3 ;  /* 0x000000010a0a7824 */ /* 0x000fe200078e0203 */
[----:B0-----:R-:W-:-:S04]  /*13ab0*/  LEA R4, P0, R2, R4, 0x2 ;  /* 0x0000000402047211 */ /* 0x001fc800078010ff */
[----:B------:R-:W-:-:S05]  /*13ac0*/  LEA.HI.X R5, R2, R5, R10, 0x2, P0 ;  /* 0x0000000502057211 */ /* 0x000fca00000f140a */
[----:B------:R0:W5:Y:S04]  /*13ad0*/  LDG.E R4, desc[UR48][R4.64] ;  /* 0x0000003004047981 */ /* 0x000168000c1e1900 */
.L_x_940:
[----:B------:R-:W0:Y:S01]  /*13ae0*/  S2R R2, SR_TID.X ;  /* 0x0000000000027919 */ /* 0x000e220000002100 */
[----:B------:R-:W-:Y:S01]  /*13af0*/  IMAD R3, R8, 0x8, R17 ;  /* 0x0000000808037824 */ /* 0x000fe200078e0211 */
[----:B------:R-:W-:Y:S01]  /*13b00*/  BSSY B1, `(.L_x_941) ;  /* 0x0000006000017945 */ /* 0x000fe20003800000 */
[----:B0-----:R-:W-:Y:S02]  /*13b10*/  LOP3.LUT R5, R2, 0x7f, RZ, 0xc0, !PT ;  /* 0x0000007f02057812 */ /* 0x001fe400078ec0ff */
[----:B------:R-:W-:Y:S02]  /*13b20*/  SHF.L.U32 R2, R9, 0x1f, RZ ;  /* 0x0000001f09027819 */ /* 0x000fe400000006ff */
[----:B------:R-:W-:Y:S02]  /*13b30*/  ISETP.NE.AND P1, PT, R5, RZ, PT ;  /* 0x000000ff0500720c */ /* 0x000fe40003f25270 */
[----:B------:R-:W0:Y:S02]  /*13b40*/  SYNCS.PHASECHK.TRANS64.TRYWAIT P0, [R3+URZ+0x2d840], R2 ;  /* 0x02d84002030075a7 */ /* 0x000e24000800017f */
[----:B0-----:R-:W-:Y:S09]  /*13b50*/  @!P0 BRA `(.L_x_942) ;  /* 0x0000003400808947 */ /* 0x001ff20003800000 */
.L_x_1039:
[----:B------:R-:W-:Y:S05]  /*13b60*/  BSYNC B1 ;  /* 0x0000000000017941 */ /* 0x000fea0003800000 */
.L_x_941:
[----:B------:R-:W-:Y:S04]  /*13b70*/  BSSY B1, `(.L_x_943) ;  /* 0x0000007000017945 */ /* 0x000fe80003800000 */
[----:B------:R-:W-:Y:S05]  /*13b80*/  @P1 BRA `(.L_x_944) ;  /* 0x0000000000141947 */ /* 0x000fea0003800000 */
[----:B------:R-:W-:Y:S01]  /*13b90*/  ISETP.NE.AND P0, PT, R28, RZ, PT ;  /* 0x000000ff1c00720c */ /* 0x000fe20003f05270 */
[----:B0-----:R-:W-:-:S04]  /*13ba0*/  IMAD.MOV.U32 R2, RZ, RZ, 0x6000 ;  /* 0x00006000ff027424 */ /* 0x001fc800078e00ff */
[----:B------:R1:W-:Y:S08]  /*13bb0*/  SYNCS.ARRIVE.TRANS64 RZ, [R3+URZ+0x2d830], R2 ;  /* 0x02d8300203ff79a7 */ /* 0x0003f0000800003f */
[----:B------:R-:W-:Y:S05]  /*13bc0*/  @!P0 BRA `(.L_x_944) ;  /* 0x0000000000048947 */ /* 0x000fea0003800000 */
[----:B------:R-:W-:Y:S01]  /*13bd0*/  BPT.TRAP 0x1 ;  /* 0x000000040000795c */ /* 0x000fe20000300000 */
.L_x_944:
[----:B------:R-:W-:Y:S05]  /*13be0*/  BSYNC B1 ;  /* 0x0000000000017941 */ /* 0x000fea0003800000 */
.L_x_943:
[----:B------:R-:W-:Y:S01]  /*13bf0*/  IMAD.MOV.U32 R12, RZ, RZ, RZ ;  /* 0x000000ffff0c7224 */ /* 0x000fe200078e00ff */
[----:B------:R-:W-:Y:S01]  /*13c00*/  UIADD3 UR4, UP0, UR46, 0x370, URZ ;  /* 0x000003702e047890 */ /* 0x000fe2000ff1e03f */
[----:B------:R-:W-:Y:S01]  /*13c10*/  IMAD R11, R8, 0x6000, R17 ;  /* 0x00006000080b7824 */ /* 0x000fe200078e0211 */
[----:B------:R-:W-:Y:S01]  /*13c20*/  PLOP3.LUT P0, PT, PT, PT, PT, 0x80, 0x0 ;  /* 0x000000000000781c */ /* 0x000fe20003f0f070 */
[----:B01----:R-:W-:Y:S01]  /*13c30*/  VIADD R3, R3, 0x2d830 ;  /* 0x0002d83003037836 */ /* 0x003fe20000000000 */
[----:B------:R-:W-:Y:S01]  /*13c40*/  R2UR UR10, R12 ;  /* 0x000000000c0a72ca */ /* 0x000fe200000e0000 */
[----:B------:R-:W-:Y:S01]  /*13c50*/  IMAD.SHL.U32 R2, R6, 0x80, RZ ;  /* 0x0000008006027824 */ /* 0x000fe200078e00ff */
[----:B------:R-:W-:Y:S01]  /*13c60*/  UIADD3.X UR5, URZ, UR47, URZ, UP0, !UPT ;  /* 0x0000002f3f057290 */ /* 0x000fe200087fe43f */
[----:B------:R-:W-:Y:S01]  /*13c70*/  VIADD R5, R11, 0x15400 ;  /* 0x000154000b057836 */ /* 0x000fe20000000000 */
[----:B------:R-:W-:Y:S01]  /*13c80*/  UMOV UR6, 0x0 ;  /* 0x0000000000067882 */ /* 0x000fe20000000000 */
[----:B------:R-:W-:-:S10]  /*13c90*/  UMOV UR7, 0x14f00000 ;  /* 0x14f0000000077882 */ /* 0x000fd40000000000 */
.L_x_945:
[----:B------:R-:W-:-:S13]  /*13ca0*/  @P0 ELECT P2, URZ, PT ;  /* 0x00000000003f082f */ /* 0x000fda0003840000 */
[----:B-----5:R-:W-:Y:S01]  /*13cb0*/  @P2 R2UR UR13, R4 ;  /* 0x00000000040d22ca */ /* 0x020fe200000e0000 */
[----:B------:R-:W-:Y:S01]  /*13cc0*/  UMOV UR12, UR36 ;  /* 0x00000024000c7c82 */ /* 0x000fe20008000000 */
[----:B------:R-:W-:Y:S02]  /*13cd0*/  @P2 R2UR UR11, R2 ;  /* 0x00000000020b22ca */ /* 0x000fe400000e0000 */
[----:B------:R-:W-:Y:S02]  /*13ce0*/  @P2 R2UR UR9, R3 ;  /* 0x00000000030922ca */ /* 0x000fe400000e0000 */
[----:B------:R-:W-:Y:S02]  /*13cf0*/  @P2 R2UR UR8, R5 ;  /* 0x00000000050822ca */ /* 0x000fe400000e0000 */
[----:B------:R-:W-:Y:S02]  /*13d00*/  @P2 PLOP3.LUT P0, PT, P2, PT, PT, 0x8, 0x0 ;  /* 0x000000000000281c */ /* 0x000fe4000170e170 */
        /* <DEDUP_REMOVED lines=9> */
.L_x_946:
[----:B------:R-:W-:-:S13]  /*13da0*/  @P0 ELECT P2, URZ, PT ;  /* 0x00000000003f082f */ /* 0x000fda0003840000 */
[----:B------:R-:W-:Y:S01]  /*13db0*/  @P2 R2UR UR13, R4 ;  /* 0x00000000040d22ca */ /* 0x000fe200000e0000 */
        /* <DEDUP_REMOVED lines=14> */
.L_x_947:
        /* <DEDUP_REMOVED lines=15> */
.L_x_1040:
[----:B------:R-:W-:Y:S05]  /*13f90*/  BSYNC B1 ;  /* 0x0000000000017941 */ /* 0x000fea0003800000 */
.L_x_948:
[----:B------:R-:W-:Y:S01]  /*13fa0*/  BSSY B1, `(.L_x_950) ;  /* 0x000000a000017945 */ /* 0x000fe20003800000 */
[----:B0-----:R-:W-:Y:S02]  /*13fb0*/  IMAD.MOV.U32 R2, RZ, RZ, 0x0 ;  /* 0x00000000ff027424 */ /* 0x001fe400078e00ff */
[----:B------:R-:W-:Y:S01]  /*13fc0*/  IMAD.MOV.U32 R3, RZ, RZ, 0x14f00000 ;  /* 0x14f00000ff037424 */ /* 0x000fe200078e00ff */
[----:B------:R-:W-:Y:S06]  /*13fd0*/  @P1 BRA `(.L_x_951) ;  /* 0x0000000000181947 */ /* 0x000fec0003800000 */
[----:B------:R-:W-:Y:S01]  /*13fe0*/  ISETP.NE.AND P0, PT, R28, RZ, PT ;  /* 0x000000ff1c00720c */ /* 0x000fe20003f05270 */
[----:B------:R-:W-:Y:S02]  /*13ff0*/  IMAD R11, R16, 0x8, R17 ;  /* 0x00000008100b7824 */ /* 0x000fe400078e0211 */
[----:B------:R-:W-:-:S04]  /*14000*/  IMAD.MOV.U32 R13, RZ, RZ, 0x6000 ;  /* 0x00006000ff0d7424 */ /* 0x000fc800078e00ff */
[----:B------:R0:W-:Y:S06]  /*14010*/  SYNCS.ARRIVE.TRANS64 RZ, [R11+URZ+0x2d850], R13 ;  /* 0x02d8500d0bff79a7 */ /* 0x0001ec000800003f */
[----:B------:R-:W-:Y:S05]  /*14020*/  @!P0 BRA `(.L_x_951) ;  /* 0x0000000000048947 */ /* 0x000fea0003800000 */
[----:B------:R-:W-:Y:S01]  /*14030*/  BPT.TRAP 0x1 ;  /* 0x000000040000795c */ /* 0x000fe20000300000 */
.L_x_951:
[----:B------:R-:W-:Y:S05]  /*14040*/  BSYNC B1 ;  /* 0x0000000000017941 */ /* 0x000fea0003800000 */
.L_x_950:
[----:B------:R-:W-:Y:S01]  /*14050*/  R2UR UR6, R2 ;  /* 0x00000000020672ca */ /* 0x000fe200000e0000 */
[--C-:B0-----:R-:W-:Y:S01]  /*14060*/  IMAD R11, R16, 0x8, R17.reuse ;  /* 0x00000008100b7824 */ /* 0x101fe200078e0211 */
[----:B------:R-:W-:Y:S01]  /*14070*/  R2UR UR7, R3 ;  /* 0x00000000030772ca */ /* 0x000fe200000e0000 */
[----:B------:R-:W-:Y:S01]  /*14080*/  UIADD3 UR4, UP0, UR46, 0x470, URZ ;  /* 0x000004702e047890 */ /* 0x000fe2000ff1e03f */
[----:B------:R-:W-:Y:S01]  /*14090*/  R2UR UR10, R12 ;  /* 0x000000000c0a72ca */ /* 0x000fe200000e0000 */
[----:B------:R-:W-:Y:S01]  /*140a0*/  IMAD R12, R16, 0x6000, R17 ;  /* 0x00006000100c7824 */ /* 0x000fe200078e0211 */
[----:B------:R-:W-:Y:S01]  /*140b0*/  PLOP3.LUT P0, PT, PT, PT, PT, 0x80, 0x0 ;  /* 0x000000000000781c */ /* 0x000fe20003f0f070 */
[----:B------:R-:W-:Y:S01]  /*140c0*/  IMAD.SHL.U32 R13, R22, 0x80, RZ ;  /* 0x00000080160d7824 */ /* 0x000fe200078e00ff */
[----:B------:R-:W-:Y:S01]  /*140d0*/  UIADD3.X UR5, URZ, UR47, URZ, UP0, !UPT ;  /* 0x0000002f3f057290 */ /* 0x000fe200087fe43f */
[----:B------:R-:W-:Y:S02]  /*140e0*/  VIADD R11, R11, 0x2d850 ;  /* 0x0002d8500b0b7836 */ /* 0x000fe40000000000 */
[----:B------:R-:W-:-:S09]  /*140f0*/  VIADD R14, R12, 0x400 ;  /* 0x000004000c0e7836 */ /* 0x000fd20000000000 */
.L_x_952:
        /* <DEDUP_REMOVED lines=15> */
.L_x_953:
        /* <DEDUP_REMOVED lines=15> */
.L_x_954:
        /* <DEDUP_REMOVED lines=10> */
[----:B------:R-:W-:Y:S02]  /*14380*/  IMAD.MOV.U32 R18, RZ, RZ, R4 ;  /* 0x000000ffff127224 */ /* 0x000fe400078e0004 */
[----:B------:R-:W-:-:S07]  /*14390*/  IMAD.MOV.U32 R22, RZ, RZ, R6 ;  /* 0x000000ffff167224 */ /* 0x000fce00078e0006 */
.L_x_939:
[----:B------:R-:W-:Y:S05]  /*143a0*/  BSYNC B0 ;  /* 0x0000000000007941 */ /* 0x000fea0003800000 */
.L_x_938:
[----:B------:R-:W-:Y:S01]  /*143b0*/  UIADD3 UR4, UR40, -0x3, URZ ;  /* 0xfffffffd28047890 */ /* 0x000fe2000fffe03f */
[----:B------:R-:W-:Y:S02]  /*143c0*/  IMAD.MOV.U32 R16, RZ, RZ, R8 ;  /* 0x000000ffff107224 */ /* 0x000fe400078e0008 */
[----:B------:R-:W-:-:S03]  /*143d0*/  IMAD.MOV.U32 R24, RZ, RZ, R9 ;  /* 0x000000ffff187224 */ /* 0x000fc600078e0009 */
[----:B------:R-:W-:-:S07]  /*143e0*/  IMAD.U32 R6, RZ, RZ, UR4 ;  /* 0x00000004ff067e24 */ /* 0x000fce000f8e00ff */
.L_x_937:
[----:B------:R-:W-:Y:S01]  /*143f0*/  ULOP3.LUT UR4, URZ, UR40, URZ, 0x33, !UPT ;  /* 0x000000283f047292 */ /* 0x000fe2000f8e333f */
[----:B------:R-:W-:Y:S01]  /*14400*/  VIADD R7, R7, 0xfffffffe ;  /* 0xfffffffe07077836 */ /* 0x000fe20000000000 */
[----:B------:R-:W-:Y:S04]  /*14410*/  BSSY B0, `(.L_x_936) ;  /* 0x000015a000007945 */ /* 0x000fe80003800000 */
[----:B------:R-:W-:-:S13]  /*14420*/  ISETP.NE.AND P0, PT, R7, UR4, PT ;  /* 0x0000000407007c0c */ /* 0x000fda000bf05270 */
[----:B------:R-:W-:Y:S05]  /*14430*/  @!P0 BRA `(.L_x_955) ;  /* 0x00000014005c8947 */ /* 0x000fea0003800000 */
[----:B------:R-:W-:-:S07]  /*14440*/  IMAD.MOV.U32 R4, RZ, RZ, R18 ;  /* 0x000000ffff047224 */ /* 0x000fce00078e0012 */
.L_x_990:
[----:B------:R-:W-:Y:S01]  /*14450*/  LOP3.LUT P1, RZ, R19, 0x2, RZ, 0xc0, !PT ;  /* 0x0000000213ff7812 */ /* 0x000fe2000782c0ff */
[----:B------:R-:W-:Y:S01]  /*14460*/  VIADD R7, R16, 0x1 ;  /* 0x0000000110077836 */ /* 0x000fe20000000000 */
[----:B------:R-:W-:Y:S05]  /*14470*/  YIELD ;  /* 0x0000000000007946 */ /* 0x000fea0003800000 */
[----:B------:R-:W-:Y:S01]  /*14480*/  ISETP.NE.AND P0, PT, R7, 0x2, PT ;  /* 0x000000020700780c */ /* 0x000fe20003f05270 */
[----:B------:R-:W-:Y:S03]  /*14490*/  BSSY B1, `(.L_x_956) ;  /* 0x00000a4000017945 */ /* 0x000fe60003800000 */
[----:B------:R-:W-:-:S02]  /*144a0*/  SEL R3, RZ, 0x1, P0 ;  /* 0x00000001ff037807 */ /* 0x000fc40000000000 */
[----:B------:R-:W-:Y:S02]  /*144b0*/  SEL R7, R7, RZ, P0 ;  /* 0x000000ff07077207 */ /* 0x000fe40000000000 */
[----:B------:R-:W-:Y:S01]  /*144c0*/  LOP3.LUT R8, R24, R3, RZ, 0x3c, !PT ;  /* 0x0000000318087212 */ /* 0x000fe200078e3cff */
[----:B------:R-:W-:Y:S06]  /*144d0*/  @!P1 BRA `(.L_x_957) ;  /* 0x00000008007c9947 */ /* 0x000fec0003800000 */
[----:B------:R-:W-:Y:S01]  /*144e0*/  LOP3.LUT P1, RZ, R19, 0x1, RZ, 0xc0, !PT ;  /* 0x0000000113ff7812 */ /* 0x000fe2000782c0ff */
        /* <DEDUP_REMOVED lines=9> */
[----:B------:R-:W-:-:S03]  /*14580*/  IMAD R4, R25, UR4, RZ ;  /* 0x0000000419047c24 */ /* 0x000fc6000f8e02ff */
[--C-:B------:R-:W-:Y:S01]  /*14590*/  SHF.R.S32.HI R3, RZ, 0x1f, R2.reuse ;  /* 0x0000001fff037819 */ /* 0x100fe20000011402 */
[----:B------:R-:W-:-:S04]  /*145a0*/  IMAD.MOV R9, RZ, RZ, -R2 ;  /* 0x000000ffff097224 */ /* 0x000fc800078e0a02 */
[----:B------:R-:W-:Y:S02]  /*145b0*/  IMAD R9, R5, R9, R6 ;  /* 0x0000000905097224 */ /* 0x000fe400078e0206 */
[C---:B------:R-:W-:Y:S02]  /*145c0*/  IMAD R5, R23.reuse, UR5, R4 ;  /* 0x0000000517057c24 */ /* 0x040fe4000f8e0204 */
[----:B------:R-:W-:Y:S01]  /*145d0*/  IMAD.WIDE.U32 R2, R23, UR4, R2 ;  /* 0x0000000417027c25 */ /* 0x000fe2000f8e0002 */
[----:B------:R-:W-:-:S03]  /*145e0*/  ULDC.64 UR4, c[0x0][0x418] ;  /* 0x0001060000047ab9 */ /* 0x000fc60000000a00 */
[----:B------:R-:W-:Y:S01]  /*145f0*/  IMAD.IADD R5, R5, 0x1, R3 ;  /* 0x0000000105057824 */ /* 0x000fe200078e0203 */
[----:B------:R-:W-:-:S04]  /*14600*/  LEA R4, P0, R2, UR4, 0x2 ;  /* 0x0000000402047c11 */ /* 0x000fc8000f8010ff */
[----:B------:R-:W-:-:S05]  /*14610*/  LEA.HI.X R5, R2, UR5, R5, 0x2, P0 ;  /* 0x0000000502057c11 */ /* 0x000fca00080f1405 */
[----:B------:R0:W5:Y:S04]  /*14620*/  LDG.E R4, desc[UR48][R4.64] ;  /* 0x0000003004047981 */ /* 0x000168000c1e1900 */
.L_x_958:
        /* <DEDUP_REMOVED lines=8> */
.L_x_1041:
[----:B------:R-:W-:Y:S05]  /*146b0*/  BSYNC B2 ;  /* 0x0000000000027941 */ /* 0x000fea0003800000 */
.L_x_959:
[----:B------:R-:W-:Y:S04]  /*146c0*/  BSSY B2, `(.L_x_961) ;  /* 0x0000007000027945 */ /* 0x000fe80003800000 */
[----:B------:R-:W-:Y:S05]  /*146d0*/  @P1 BRA `(.L_x_962) ;  /* 0x0000000000141947 */ /* 0x000fea0003800000 */
[----:B------:R-:W-:Y:S01]  /*146e0*/  ISETP.NE.AND P0, PT, R28, RZ, PT ;  /* 0x000000ff1c00720c */ /* 0x000fe20003f05270 */
[----:B0-----:R-:W-:-:S04]  /*146f0*/  IMAD.MOV.U32 R2, RZ, RZ, 0x6000 ;  /* 0x00006000ff027424 */ /* 0x001fc800078e00ff */
[----:B------:R1:W-:Y:S08]  /*14700*/  SYNCS.ARRIVE.TRANS64 RZ, [R3+URZ+0x2d830], R2 ;  /* 0x02d8300203ff79a7 */ /* 0x0003f0000800003f */
[----:B------:R-:W-:Y:S05]  /*14710*/  @!P0 BRA `(.L_x_962) ;  /* 0x0000000000048947 */ /* 0x000fea0003800000 */
[----:B------:R-:W-:Y:S01]  /*14720*/  BPT.TRAP 0x1 ;  /* 0x000000040000795c */ /* 0x000fe20000300000 */
.L_x_962:
[----:B------:R-:W-:Y:S05]  /*14730*/  BSYNC B2 ;  /* 0x0000000000027941 */ /* 0x000fea0003800000 */
.L_x_961:
        /* <DEDUP_REMOVED lines=11> */
.L_x_963:
        /* <DEDUP_REMOVED lines=16> */
.L_x_964:
        /* <DEDUP_REMOVED lines=16> */
.L_x_965:
        /* <DEDUP_REMOVED lines=15> */
.L_x_1042:
[----:B------:R-:W-:Y:S05]  /*14ae0*/  BSYNC B2 ;  /* 0x0000000000027941 */ /* 0x000fea0003800000 */
.L_x_966:
[----:B------:R-:W-:Y:S01]  /*14af0*/  BSSY B2, `(.L_x_968) ;  /* 0x0000009000027945 */ /* 0x000fe20003800000 */
[----:B------:R-:W-:Y:S02]  /*14b00*/  IMAD.MOV.U32 R2, RZ, RZ, 0x0 ;  /* 0x00000000ff027424 */ /* 0x000fe400078e00ff */
[----:B0-----:R-:W-:Y:S01]  /*14b10*/  IMAD.MOV.U32 R3, RZ, RZ, 0x14f00000 ;  /* 0x14f00000ff037424 */ /* 0x001fe200078e00ff */
[----:B------:R-:W-:Y:S06]  /*14b20*/  @P1 BRA `(.L_x_969) ;  /* 0x0000000000141947 */ /* 0x000fec0003800000 */
[----:B------:R-:W-:Y:S01]  /*14b30*/  ISETP.NE.AND P0, PT, R28, RZ, PT ;  /* 0x000000ff1c00720c */ /* 0x000fe20003f05270 */
[----:B------:R-:W-:-:S04]  /*14b40*/  IMAD.MOV.U32 R13, RZ, RZ, 0x6000 ;  /* 0x00006000ff0d7424 */ /* 0x000fc800078e00ff */
[----:B------:R0:W-:Y:S08]  /*14b50*/  SYNCS.ARRIVE.TRANS64 RZ, [R12+URZ+0x50], R13 ;  /* 0x0000500d0cff79a7 */ /* 0x0001f0000800003f */
[----:B------:R-:W-:Y:S05]  /*14b60*/  @!P0 BRA `(.L_x_969) ;  /* 0x0000000000048947 */ /* 0x000fea0003800000 */
[----:B------:R-:W-:Y:S01]  /*14b70*/  BPT.TRAP 0x1 ;  /* 0x000000040000795c */ /* 0x000fe20000300000 */
.L_x_969:
[----:B------:R-:W-:Y:S05]  /*14b80*/  BSYNC B2 ;  /* 0x0000000000027941 */ /* 0x000fea0003800000 */
.L_x_968:
[----:B------:R-:W-:Y:S01]  /*14b90*/  R2UR UR6, R2 ;  /* 0x00000000020672ca */ /* 0x000fe200000e0000 */
[----:B------:R-:W-:Y:S01]  /*14ba0*/  IMAD R16, R16, 0x6000, R17 ;  /* 0x0000600010107824 */ /* 0x000fe200078e0211 */
[----:B------:R-:W-:Y:S01]  /*14bb0*/  R2UR UR7, R3 ;  /* 0x00000000030772ca */ /* 0x000fe200000e0000 */
[----:B------:R-:W-:Y:S01]  /*14bc0*/  UIADD3 UR4, UP0, UR46, 0x470, URZ ;  /* 0x000004702e047890 */ /* 0x000fe2000ff1e03f */
[----:B------:R-:W-:Y:S01]  /*14bd0*/  R2UR UR10, R5 ;  /* 0x00000000050a72ca */ /* 0x000fe200000e0000 */
[----:B------:R-:W-:Y:S01]  /*14be0*/  IMAD.SHL.U32 R5, R22, 0x80, RZ ;  /* 0x0000008016057824 */ /* 0x000fe200078e00ff */
[----:B------:R-:W-:Y:S01]  /*14bf0*/  PLOP3.LUT P0, PT, PT, PT, PT, 0x80, 0x0 ;  /* 0x000000000000781c */ /* 0x000fe20003f0f070 */
[----:B0-----:R-:W-:Y:S01]  /*14c00*/  VIADD R12, R12, 0x50 ;  /* 0x000000500c0c7836 */ /* 0x001fe20000000000 */
[----:B------:R-:W-:Y:S01]  /*14c10*/  UIADD3.X UR5, URZ, UR47, URZ, UP0, !UPT ;  /* 0x0000002f3f057290 */ /* 0x000fe200087fe43f */
[----:B------:R-:W-:-:S11]  /*14c20*/  VIADD R13, R16, 0x400 ;  /* 0x00000400100d7836 */ /* 0x000fd60000000000 */
.L_x_970:
        /* <DEDUP_REMOVED lines=15> */
.L_x_971:
        /* <DEDUP_REMOVED lines=15> */
.L_x_972:
        /* <DEDUP_REMOVED lines=12> */
.L_x_957:
[----:B------:R-:W-:Y:S05]  /*14ed0*/  BSYNC B1 ;  /* 0x0000000000017941 */ /* 0x000fea0003800000 */
.L_x_956:
[----:B------:R-:W-:Y:S01]  /*14ee0*/  LOP3.LUT P1, RZ, R19, 0x2, RZ, 0xc0, !PT ;  /* 0x0000000213ff7812 */ /* 0x000fe2000782c0ff */
[----:B------:R-:W-:Y:S01]  /*14ef0*/  VIADD R16, R7, 0x1 ;  /* 0x0000000107107836 */ /* 0x000fe20000000000 */
[----:B------:R-:W-:Y:S01]  /*14f00*/  BSSY B1, `(.L_x_973) ;  /* 0x00000a7000017945 */ /* 0x000fe20003800000 */
[----:B------:R-:W-:-:S03]  /*14f10*/  VIADD R9, R6, 0xffffffff ;  /* 0xffffffff06097836 */ /* 0x000fc60000000000 */
        /* <DEDUP_REMOVED lines=26> */
.L_x_975:
[----:B------:R-:W-:Y:S01]  /*150c0*/  IMAD R2, R16, 0x8, R17 ;  /* 0x0000000810027824 */ /* 0x000fe200078e0211 */
[----:B------:R-:W-:Y:S01]  /*150d0*/  SHF.L.U32 R3, R24, 0x1f, RZ ;  /* 0x0000001f18037819 */ /* 0x000fe200000006ff */
[----:B------:R-:W-:Y:S03]  /*150e0*/  BSSY B2, `(.L_x_976) ;  /* 0x0000003000027945 */ /* 0x000fe60003800000 */
[----:B------:R-:W1:Y:S02]  /*150f0*/  SYNCS.PHASECHK.TRANS64.TRYWAIT P0, [R2+URZ+0x2d840], R3 ;  /* 0x02d84003020075a7 */ /* 0x000e64000800017f */
[----:B-1----:R-:W-:Y:S05]  /*15100*/  @!P0 BRA `(.L_x_977) ;  /* 0x0000002000648947 */ /* 0x002fea0003800000 */
.L_x_1043:
[----:B------:R-:W-:Y:S05]  /*15110*/  BSYNC B2 ;  /* 0x0000000000027941 */ /* 0x000fea0003800000 */
.L_x_976:
[----:B0-----:R-:W0:Y:S01]  /*15120*/  S2R R5, SR_TID.X ;  /* 0x0000000000057919 */ /* 0x001e220000002100 */
[----:B------:R-:W-:Y:S01]  /*15130*/  BSSY B2, `(.L_x_978) ;  /* 0x0000009000027945 */ /* 0x000fe20003800000 */
[----:B0-----:R-:W-:-:S04]  /*15140*/  LOP3.LUT R5, R5, 0x7f, RZ, 0xc0, !PT ;  /* 0x0000007f05057812 */ /* 0x001fc800078ec0ff */
[----:B------:R-:W-:-:S13]  /*15150*/  ISETP.NE.AND P1, PT, R5, RZ, PT ;  /* 0x000000ff0500720c */ /* 0x000fda0003f25270 */
[----:B------:R-:W-:Y:S05]  /*15160*/  @P1 BRA `(.L_x_979) ;  /* 0x0000000000141947 */ /* 0x000fea0003800000 */
[----:B------:R-:W-:Y:S01]  /*15170*/  ISETP.NE.AND P0, PT, R28, RZ, PT ;  /* 0x000000ff1c00720c */ /* 0x000fe20003f05270 */
[----:B-1----:R-:W-:-:S04]  /*15180*/  IMAD.MOV.U32 R3, RZ, RZ, 0x6000 ;  /* 0x00006000ff037424 */ /* 0x002fc800078e00ff */
[----:B------:R0:W-:Y:S08]  /*15190*/  SYNCS.ARRIVE.TRANS64 RZ, [R2+URZ+0x2d830], R3 ;  /* 0x02d8300302ff79a7 */ /* 0x0001f0000800003f */
[----:B------:R-:W-:Y:S05]  /*151a0*/  @!P0 BRA `(.L_x_979) ;  /* 0x0000000000048947 */ /* 0x000fea0003800000 */
[----:B------:R-:W-:Y:S01]  /*151b0*/  BPT.TRAP 0x1 ;  /* 0x000000040000795c */ /* 0x000fe20000300000 */
.L_x_979:
[----:B------:R-:W-:Y:S05]  /*151c0*/  BSYNC B2 ;  /* 0x0000000000027941 */ /* 0x000fea0003800000 */
.L_x_978:
[----:B------:R-:W-:Y:S01]  /*151d0*/  IMAD.MOV.U32 R5, RZ, RZ, RZ ;  /* 0x000000ffff057224 */ /* 0x000fe200078e00ff */
[----:B------:R-:W-:Y:S01]  /*151e0*/  UIADD3 UR4, UP0, UR46, 0x370, URZ ;  /* 0x000003702e047890 */ /* 0x000fe2000ff1e03f */
[C---:B01----:R-:W-:Y:S01]  /*151f0*/  IMAD R3, R16.reuse, 0x8, R0 ;  /* 0x0000000810037824 */ /* 0x043fe200078e0200 */
[----:B------:R-:W-:Y:S01]  /*15200*/  PLOP3.LUT P0, PT, PT, PT, PT, 0x80, 0x0 ;  /* 0x000000000000781c */ /* 0x000fe20003f0f070 */
[----:B------:R-:W-:Y:S01]  /*15210*/  IMAD R13, R16, 0x6000, R17 ;  /* 0x00006000100d7824 */ /* 0x000fe200078e0211 */
[----:B------:R-:W-:Y:S01]  /*15220*/  R2UR UR10, R5 ;  /* 0x00000000050a72ca */ /* 0x000fe200000e0000 */
[----:B------:R-:W-:Y:S01]  /*15230*/  VIADD R3, R3, 0x30 ;  /* 0x0000003003037836 */ /* 0x000fe20000000000 */
[----:B------:R-:W-:Y:S01]  /*15240*/  UIADD3.X UR5, URZ, UR47, URZ, UP0, !UPT ;  /* 0x0000002f3f057290 */ /* 0x000fe200087fe43f */
[----:B------:R-:W-:Y:S01]  /*15250*/  IMAD.SHL.U32 R2, R10, 0x80, RZ ;  /* 0x000000800a027824 */ /* 0x000fe200078e00ff */
[----:B------:R-:W-:Y:S01]  /*15260*/  UMOV UR6, 0x0 ;  /* 0x0000000000067882 */ /* 0x000fe20000000000 */
[----:B------:R-:W-:Y:S01]  /*15270*/  VIADD R11, R13, 0x15400 ;  /* 0x000154000d0b7836 */ /* 0x000fe20000000000 */
[----:B------:R-:W-:-:S09]  /*15280*/  UMOV UR7, 0x14f00000 ;  /* 0x14f0000000077882 */ /* 0x000fd20000000000 */
.L_x_980:
        /* <DEDUP_REMOVED lines=16> */
.L_x_981:
        /* <DEDUP_REMOVED lines=16> */
.L_x_982:
        /* <DEDUP_REMOVED lines=15> */
.L_x_1044:
[----:B------:R-:W-:Y:S05]  /*15580*/  BSYNC B2 ;  /* 0x0000000000027941 */ /* 0x000fea0003800000 */
.L_x_983:
[----:B------:R-:W-:Y:S01]  /*15590*/  BSSY B2, `(.L_x_985) ;  /* 0x0000009000027945 */ /* 0x000fe20003800000 */
[----:B0-----:R-:W-:Y:S02]  /*155a0*/  IMAD.MOV.U32 R2, RZ, RZ, 0x0 ;  /* 0x00000000ff027424 */ /* 0x001fe400078e00ff */
[----:B------:R-:W-:Y:S01]  /*155b0*/  IMAD.MOV.U32 R3, RZ, RZ, 0x14f00000 ;  /* 0x14f00000ff037424 */ /* 0x000fe200078e00ff */
[----:B------:R-:W-:Y:S06]  /*155c0*/  @P1 BRA `(.L_x_986) ;  /* 0x0000000000141947 */ /* 0x000fec0003800000 */
[----:B------:R-:W-:Y:S01]  /*155d0*/  ISETP.NE.AND P0, PT, R28, RZ, PT ;  /* 0x000000ff1c00720c */ /* 0x000fe20003f05270 */
[----:B------:R-:W-:-:S04]  /*155e0*/  IMAD.MOV.U32 R13, RZ, RZ, 0x6000 ;  /* 0x00006000ff0d7424 */ /* 0x000fc800078e00ff */
[----:B------:R0:W-:Y:S08]  /*155f0*/  SYNCS.ARRIVE.TRANS64 RZ, [R8+URZ+0x50], R13 ;  /* 0x0000500d08ff79a7 */ /* 0x0001f0000800003f */
[----:B------:R-:W-:Y:S05]  /*15600*/  @!P0 BRA `(.L_x_986) ;  /* 0x0000000000048947 */ /* 0x000fea0003800000 */
[----:B------:R-:W-:Y:S01]  /*15610*/  BPT.TRAP 0x1 ;  /* 0x000000040000795c */ /* 0x000fe20000300000 */
.L_x_986:
[----:B------:R-:W-:Y:S05]  /*15620*/  BSYNC B2 ;  /* 0x0000000000027941 */ /* 0x000fea0003800000 */
.L_x_985:
        /* <DEDUP_REMOVED lines=10> */
.L_x_987:
        /* <DEDUP_REMOVED lines=15> */
.L_x_988:
        /* <DEDUP_REMOVED lines=15> */
.L_x_989:
        /* <DEDUP_REMOVED lines=12> */
.L_x_974:
[----:B------:R-:W-:Y:S05]  /*15970*/  BSYNC B1 ;  /* 0x0000000000017941 */ /* 0x000fea0003800000 */
.L_x_973:
[----:B------:R-:W-:Y:S01]  /*15980*/  ISETP.GT.AND P0, PT, R9, UR39, PT ;  /* 0x0000002709007c0c */ /* 0x000fe2000bf04270 */
[----:B------:R-:W-:-:S12]  /*15990*/  VIADD R6, R6, 0xfffffffe ;  /* 0xfffffffe06067836 */ /* 0x000fd80000000000 */
[----:B------:R-:W-:Y:S05]  /*159a0*/  @P0 BRA `(.L_x_990) ;  /* 0xffffffe800a80947 */ /* 0x000fea000383ffff */
.L_x_955:
[----:B------:R-:W-:Y:S05]  /*159b0*/  BSYNC B0 ;  /* 0x0000000000007941 */ /* 0x000fea0003800000 */
.L_x_936:
[----:B------:R-:W1:Y:S01]  /*159c0*/  S2R R0, SR_TID.X ;  /* 0x0000000000007919 */ /* 0x000e620000002100 */
[----:B------:R-:W-:Y:S01]  /*159d0*/  BSSY B0, `(.L_x_991) ;  /* 0x0000010000007945 */ /* 0x000fe20003800000 */
[----:B-1----:R-:W-:-:S04]  /*159e0*/  LOP3.LUT R6, R0, 0x7f, RZ, 0xc0, !PT ;  /* 0x0000007f00067812 */ /* 0x002fc800078ec0ff */
[----:B------:R-:W-:-:S13]  /*159f0*/  ISETP.NE.AND P1, PT, R6, RZ, PT ;  /* 0x000000ff0600720c */ /* 0x000fda0003f25270 */
[----:B------:R-:W-:Y:S05]  /*15a00*/  @P1 BRA `(.L_x_992) ;  /* 0x0000000000301947 */ /* 0x000fea0003800000 */
[----:B------:R-:W1:Y:S01]  /*15a10*/  S2R R5, SR_LANEID ;  /* 0x0000000000057919 */ /* 0x000e620000000000 */
[----:B------:R-:W-:Y:S01]  /*15a20*/  VOTEU.ANY UR4, UPT, PT ;  /* 0x0000000000047886 */ /* 0x000fe200038e0100 */
[----:B0-----:R-:W0:Y:S01]  /*15a30*/  LDC.64 R2, c[0x0][0xc80] ;  /* 0x00032000ff027b82 */ /* 0x001e220000000a00 */
[----:B------:R-:W1:Y:S02]  /*15a40*/  FLO.U32 R0, UR4 ;  /* 0x0000000400007d00 */ /* 0x000e6400080e0000 */
[----:B-1----:R-:W-:-:S06]  /*15a50*/  ISETP.EQ.U32.AND P0, PT, R0, R5, PT ;  /* 0x000000050000720c */ /* 0x002fcc0003f02070 */
[----:B------:R-:W0:Y:S07]  /*15a60*/  POPC R5, UR4 ;  /* 0x0000000400057d09 */ /* 0x000e2e0008000000 */
[----:B0-----:R-:W2:Y:S01]  /*15a70*/  @P0 ATOMG.E.ADD.STRONG.GPU PT, R3, desc[UR48][R2.64], R5 ;  /* 0x00000005020309a8 */ /* 0x001ea200081ee1f0 */
[----:B------:R-:W0:Y:S02]  /*15a80*/  S2R R4, SR_LTMASK ;  /* 0x0000000000047919 */ /* 0x000e240000003900 */
[----:B0-----:R-:W-:-:S04]  /*15a90*/  LOP3.LUT R4, R4, UR4, RZ, 0xc0, !PT ;  /* 0x0000000404047c12 */ /* 0x001fc8000f8ec0ff */
[----:B------:R-:W0:Y:S01]  /*15aa0*/  POPC R27, R4 ;  /* 0x00000004001b7309 */ /* 0x000e220000000000 */
[----:B--2---:R-:W0:Y:S02]  /*15ab0*/  SHFL.IDX PT, R0, R3, R0, 0x1f ;  /* 0x00001f0003007589 */ /* 0x004e2400000e0000 */
[----:B0-----:R-:W-:-:S07]  /*15ac0*/  IADD3 R27, R0, UR42, R27 ;  /* 0x0000002a001b7c10 */ /* 0x001fce000fffe01b */
.L_x_992:
[----:B------:R-:W-:Y:S05]  /*15ad0*/  BSYNC B0 ;  /* 0x0000000000007941 */ /* 0x000fea0003800000 */
.L_x_991:
[----:B------:R-:W-:Y:S01]  /*15ae0*/  LOP3.LUT P0, RZ, R19, 0x2, RZ, 0xc0, !PT ;  /* 0x0000000213ff7812 */ /* 0x000fe2000780c0ff */
[----:B------:R-:W-:-:S12]  /*15af0*/  BSSY B0, `(.L_x_993) ;  /* 0x0000043000007945 */ /* 0x000fd80003800000 */
[----:B------:R-:W-:Y:S05]  /*15b00*/  @!P0 BRA `(.L_x_994) ;  /* 0x0000000400048947 */ /* 0x000fea0003800000 */
[----:B------:R-:W-:Y:S01]  /*15b10*/  IMAD R3, R16, 0x8, R17 ;  /* 0x0000000810037824 */ /* 0x000fe200078e0211 */
[----:B------:R-:W-:Y:S01]  /*15b20*/  SHF.L.U32 R0, R24, 0x1f, RZ ;  /* 0x0000001f18007819 */ /* 0x000fe200000006ff */
[----:B------:R-:W-:Y:S01]  /*15b30*/  BSSY B1, `(.L_x_995) ;  /* 0x0000004000017945 */ /* 0x000fe20003800000 */
[----:B------:R-:W-:Y:S02]  /*15b40*/  ISETP.NE.AND P2, PT, R6, RZ, PT ;  /* 0x000000ff0600720c */ /* 0x000fe40003f45270 */
[----:B------:R-:W1:Y:S02]  /*15b50*/  SYNCS.PHASECHK.TRANS64.TRYWAIT P0, [R3+URZ+0x2d860], R0 ;  /* 0x02d86000030075a7 */ /* 0x000e64000800017f */
[----:B-1----:R-:W-:Y:S09]  /*15b60*/  @!P0 BRA `(.L_x_996) ;  /* 0x0000001400f48947 */ /* 0x002ff20003800000 */
.L_x_1045:
[----:B------:R-:W-:Y:S05]  /*15b70*/  BSYNC B1 ;  /* 0x0000000000017941 */ /* 0x000fea0003800000 */
.L_x_995:
[----:B------:R-:W-:Y:S04]  /*15b80*/  BSSY B1, `(.L_x_997) ;  /* 0x0000007000017945 */ /* 0x000fe80003800000 */
[----:B------:R-:W-:Y:S05]  /*15b90*/  @P2 BRA `(.L_x_998) ;  /* 0x0000000000142947 */ /* 0x000fea0003800000 */
[----:B------:R-:W-:Y:S01]  /*15ba0*/  ISETP.NE.AND P0, PT, R28, RZ, PT ;  /* 0x000000ff1c00720c */ /* 0x000fe20003f05270 */
[----:B-1----:R-:W-:-:S04]  /*15bb0*/  IMAD.MOV.U32 R0, RZ, RZ, 0x6000 ;  /* 0x00006000ff007424 */ /* 0x002fc800078e00ff */
[----:B------:R2:W-:Y:S08]  /*15bc0*/  SYNCS.ARRIVE.TRANS64 RZ, [R3+URZ+0x2d850], R0 ;  /* 0x02d8500003ff79a7 */ /* 0x0005f0000800003f */
[----:B------:R-:W-:Y:S05]  /*15bd0*/  @!P0 BRA `(.L_x_998) ;  /* 0x0000000000048947 */ /* 0x000fea0003800000 */
[----:B------:R-:W-:Y:S01]  /*15be0*/  BPT.TRAP 0x1 ;  /* 0x000000040000795c */ /* 0x000fe20000300000 */
.L_x_998:
[----:B------:R-:W-:Y:S05]  /*15bf0*/  BSYNC B1 ;  /* 0x0000000000017941 */ /* 0x000fea0003800000 */
.L_x_997:
[----:B-12---:R-:W-:Y:S01]  /*15c00*/  IMAD R0, R16, 0x6000, R17 ;  /* 0x0000600010007824 */ /* 0x006fe200078e0211 */
[----:B------:R-:W-:Y:S01]  /*15c10*/  UIADD3 UR4, UP0, UR46, 0x470, URZ ;  /* 0x000004702e047890 */ /* 0x000fe2000ff1e03f */
[----:B0-----:R-:W-:Y:S01]  /*15c20*/  VIADD R2, R3, 0x2d850 ;  /* 0x0002d85003027836 */ /* 0x001fe20000000000 */
[----:B------:R-:W-:Y:S01]  /*15c30*/  PLOP3.LUT P0, PT, PT, PT, PT, 0x80, 0x0 ;  /* 0x000000000000781c */ /* 0x000fe20003f0f070 */
[----:B------:R-:W-:Y:S01]  /*15c40*/  IMAD.SHL.U32 R22, R22, 0x80, RZ ;  /* 0x0000008016167824 */ /* 0x000fe200078e00ff */
[----:B------:R-:W-:Y:S01]  /*15c50*/  UIADD3.X UR5, URZ, UR47, URZ, UP0, !UPT ;  /* 0x0000002f3f057290 */ /* 0x000fe200087fe43f */
[----:B------:R-:W-:Y:S01]  /*15c60*/  VIADD R3, R0, 0x400 ;  /* 0x0000040000037836 */ /* 0x000fe20000000000 */
[----:B------:R-:W-:Y:S01]  /*15c70*/  UMOV UR6, 0x0 ;  /* 0x0000000000067882 */ /* 0x000fe20000000000 */
[----:B------:R-:W-:Y:S01]  /*15c80*/  UMOV UR7, 0x14f00000 ;  /* 0x14f0000000077882 */ /* 0x000fe20000000000 */
[----:B------:R-:W-:-:S08]  /*15c90*/  UMOV UR10, URZ ;  /* 0x0000003f000a7c82 */ /* 0x000fd00008000000 */
.L_x_999:
        /* <DEDUP_REMOVED lines=15> */
.L_x_1000:
        /* <DEDUP_REMOVED lines=15> */
.L_x_1001:
        /* <DEDUP_REMOVED lines=9> */
[----:B-1----:R-:W-:Y:S05]  /*15f10*/  @P0 BRA.U.ANY `(.L_x_1001) ;  /* 0xfffffffd00d80947 */ /* 0x002fea000393ffff */
.L_x_994:
[----:B------:R-:W-:Y:S05]  /*15f20*/  BSYNC B0 ;  /* 0x0000000000007941 */ /* 0x000fea0003800000 */
.L_x_993:
[----:B------:R-:W-:-:S05]  /*15f30*/  VIADD R16, R16, 0x1 ;  /* 0x0000000110107836 */ /* 0x000fca0000000000 */
[----:B------:R-:W-:-:S04]  /*15f40*/  ISETP.NE.AND P0, PT, R16, 0x2, PT ;  /* 0x000000021000780c */ /* 0x000fc80003f05270 */
[----:B------:R-:W-:Y:S02]  /*15f50*/  SEL R3, RZ, 0x1, P0 ;  /* 0x00000001ff037807 */ /* 0x000fe40000000000 */
[----:B------:R-:W-:Y:S02]  /*15f60*/  SEL R16, R16, RZ, P0 ;  /* 0x000000ff10107207 */ /* 0x000fe40000000000 */
[----:B------:R-:W-:-:S07]  /*15f70*/  LOP3.LUT R24, R24, R3, RZ, 0x3c, !PT ;  /* 0x0000000318187212 */ /* 0x000fce00078e3cff */
.L_x_918:
[----:B------:R-:W-:Y:S05]  /*15f80*/  BSYNC B7 ;  /* 0x0000000000077941 */ /* 0x000fea0003800000 */
.L_x_916:
[----:B------:R-:W-:-:S13]  /*15f90*/  LOP3.LUT P0, RZ, R19, 0x4, RZ, 0xc0, !PT ;  /* 0x0000000413ff7812 */ /* 0x000fda000780c0ff */
[----:B------:R-:W-:Y:S05]  /*15fa0*/  @!P0 BRA `(.L_x_1002) ;  /* 0x0000000000248947 */ /* 0x000fea0003800000 */
[----:B------:R-:W-:Y:S05]  /*15fb0*/  WARPSYNC.ALL ;  /* 0x0000000000007948 */ /* 0x000fea0003800000 */
[----:B------:R-:W1:Y:S08]  /*15fc0*/  S2UR UR5, SR_CgaCtaId ;  /* 0x00000000000579c3 */ /* 0x000e700000008800 */
[----:B------:R-:W-:Y:S06]  /*15fd0*/  BAR.SYNC.DEFER_BLOCKING 0x5, 0x200 ;  /* 0x0148000000007b1d */ /* 0x000fec0000010000 */
[----:B------:R-:W-:-:S02]  /*15fe0*/  UMOV UR4, 0x400 ;  /* 0x0000040000047882 */ /* 0x000fc40000000000 */
[----:B-1----:R-:W-:-:S06]  /*15ff0*/  ULEA UR4, UR5, UR4, 0x18 ;  /* 0x0000000405047291 */ /* 0x002fcc000f8ec03f */
[----:B0-----:R-:W-:-:S05]  /*16000*/  IMAD.U32 R17, RZ, RZ, UR4 ;  /* 0x00000004ff117e24 */ /* 0x001fca000f8e00ff */
[----:B------:R0:W1:Y:S01]  /*16010*/  LDS R27, [R17+0x2d8d0] ;  /* 0x02d8d000111b7984 */ /* 0x0000620000000800 */
[----:B------:R-:W-:Y:S06]  /*16020*/  BAR.ARV 0x4, 0x200 ;  /* 0x0108000000007b1d */ /* 0x000fec0000002000 */
[----:B------:R-:W-:Y:S05]  /*16030*/  BRA `(.L_x_1003) ;  /* 0x00000000002c7947 */ /* 0x000fea0003800000 */
.L_x_1002:
[----:B------:R-:W-:-:S03]  /*16040*/  UMOV UR4, 0xffffffff ;  /* 0xffffffff00047882 */ /* 0x000fc60000000000 */
[----:B------:R-:W-:Y:S05]  /*16050*/  BRA.DIV UR4, `(.L_x_1004) ;  /* 0x0000001204cc7947 */ /* 0x000fea000b800000 */
[----:B------:R1:W2:Y:S02]  /*16060*/  SHFL.IDX PT, R14, R27, RZ, 0x1f ;  /* 0x00001fff1b0e7589 */ /* 0x0002a400000e0000 */
.L_x_1048:
[----:B------:R-:W0:Y:S01]  /*16070*/  @!P1 S2R R3, SR_CgaCtaId ;  /* 0x0000000000039919 */ /* 0x000e220000008800 */
[----:B------:R-:W-:Y:S05]  /*16080*/  WARPSYNC.ALL ;  /* 0x0000000000007948 */ /* 0x000fea0003800000 */
[----:B------:R-:W-:Y:S01]  /*16090*/  BAR.SYNC.DEFER_BLOCKING 0x4, 0x200 ;  /* 0x0108000000007b1d */ /* 0x000fe20000010000 */
[----:B------:R-:W-:-:S04]  /*160a0*/  @!P1 MOV R0, 0x400 ;  /* 0x0000040000009802 */ /* 0x000fc80000000f00 */
[----:B0-----:R-:W-:-:S05]  /*160b0*/  @!P1 LEA R17, R3, R0, 0x18 ;  /* 0x0000000003119211 */ /* 0x001fca00078ec0ff */
[----:B------:R1:W-:Y:S02]  /*160c0*/  @!P1 STS [R17+0x2d8d0], R27 ;  /* 0x02d8d01b11009388 */ /* 0x0003e40000000800 */
[----:B-12---:R-:W-:Y:S01]  /*160d0*/  IMAD.MOV.U32 R27, RZ, RZ, R14 ;  /* 0x000000ffff1b7224 */ /* 0x006fe200078e000e */
[----:B------:R-:W-:Y:S06]  /*160e0*/  BAR.ARV 0x5, 0x200 ;  /* 0x0148000000007b1d */ /* 0x000fec0000002000 */
.L_x_1003:
[----:B------:R-:W-:Y:S02]  /*160f0*/  ULDC UR4, c[0x0][0xc38] ;  /* 0x00030e0000047ab9 */ /* 0x000fe40000000800 */
[----:B-1----:R-:W-:-:S13]  /*16100*/  ISETP.GE.AND P0, PT, R27, UR4, PT ;  /* 0x000000041b007c0c */ /* 0x002fda000bf06270 */
[----:B------:R-:W-:Y:S05]  /*16110*/  @!P0 BRA `(.L_x_1005) ;  /* 0xffffffb800088947 */ /* 0x000fea000383ffff */
.L_x_907:
[----:B------:R-:W1:Y:S01]  /*16120*/  S2R R3, SR_CgaCtaId ;  /* 0x0000000000037919 */ /* 0x000e620000008800 */
[----:B------:R-:W-:Y:S01]  /*16130*/  VIADD R29, R29, 0x1 ;  /* 0x000000011d1d7836 */ /* 0x000fe20000000000 */
[----:B------:R-:W-:Y:S01]  /*16140*/  MOV R2, 0x400 ;  /* 0x0000040000027802 */ /* 0x000fe20000000f00 */
[----:B------:R-:W-:Y:S03]  /*16150*/  BSSY B0, `(.L_x_1006) ;  /* 0x0000008000007945 */ /* 0x000fe60003800000 */
[----:B------:R-:W-:-:S04]  /*16160*/  LEA.HI R0, R29, R29, RZ, 0x1 ;  /* 0x0000001d1d007211 */ /* 0x000fc800078f08ff */
[----:B------:R-:W-:-:S05]  /*16170*/  LOP3.LUT R0, R0, 0xfffffffe, RZ, 0xc0, !PT ;  /* 0xfffffffe00007812 */ /* 0x000fca00078ec0ff */
[----:B------:R-:W-:-:S05]  /*16180*/  IMAD.IADD R0, R29, 0x1, -R0 ;  /* 0x000000011d007824 */ /* 0x000fca00078e0a00 */
[----:B------:R-:W-:Y:S02]  /*16190*/  SHF.L.U32 R0, R0, 0x1f, RZ ;  /* 0x0000001f00007819 */ /* 0x000fe400000006ff */
[----:B-1----:R-:W-:-:S04]  /*161a0*/  LEA R9, R3, R2, 0x18 ;  /* 0x0000000203097211 */ /* 0x002fc800078ec0ff */
[----:B------:R-:W1:Y:S02]  /*161b0*/  SYNCS.PHASECHK.TRANS64.TRYWAIT P0, [R9+URZ+0x2d820], R0 ;  /* 0x02d82000090075a7 */ /* 0x000e64000800017f */
[----:B-1----:R-:W-:Y:S05]  /*161c0*/  @!P0 BRA `(.L_x_1007) ;  /* 0x0000001000988947 */ /* 0x002fea0003800000 */
.L_x_1049:
[----:B------:R-:W-:Y:S05]  /*161d0*/  BSYNC B0 ;  /* 0x0000000000007941 */ /* 0x000fea0003800000 */
.L_x_1006:
[----:B------:R-:W-:-:S03]  /*161e0*/  UMOV UR4, 0xffffffff ;  /* 0xffffffff00047882 */ /* 0x000fc60000000000 */
[----:B------:R-:W-:Y:S05]  /*161f0*/  BRA.DIV UR4, `(.L_x_1008) ;  /* 0x0000001204a07947 */ /* 0x000fea000b800000 */
[----:B-1----:R-:W1:Y:S02]  /*16200*/  S2R R0, SR_TID.X ;  /* 0x0000000000007919 */ /* 0x002e640000002100 */
[----:B-1----:R-:W-:-:S04]  /*16210*/  SHF.R.U32.HI R0, RZ, 0x5, R0 ;  /* 0x00000005ff007819 */ /* 0x002fc80000011600 */
[----:B------:R-:W-:-:S05]  /*16220*/  LOP3.LUT R0, R0, 0x3, RZ, 0xc0, !PT ;  /* 0x0000000300007812 */ /* 0x000fca00078ec0ff */
[----:B------:R1:W2:Y:S02]  /*16230*/  SHFL.IDX PT, R14, R0, RZ, 0x1f ;  /* 0x00001fff000e7589 */ /* 0x0002a400000e0000 */
.L_x_1052:
[----:B--2---:R-:W-:Y:S01]  /*16240*/  ISETP.NE.AND P0, PT, R14, RZ, PT ;  /* 0x000000ff0e00720c */ /* 0x004fe20003f05270 */
[----:B------:R-:W-:-:S12]  /*16250*/  BSSY B0, `(.L_x_1009) ;  /* 0x0000024000007945 */ /* 0x000fd80003800000 */
[----:B------:R-:W-:Y:S05]  /*16260*/  @P0 BRA `(.L_x_1010) ;  /* 0x0000000000880947 */ /* 0x000fea0003800000 */
[----:B------:R-:W-:-:S03]  /*16270*/  UMOV UR4, 0xffffffff ;  /* 0xffffffff00047882 */ /* 0x000fc60000000000 */
[----:B------:R-:W-:Y:S05]  /*16280*/  BRA.DIV UR4, `(.L_x_1011) ;  /* 0x0000001204b07947 */ /* 0x000fea000b800000 */
[----:B------:R-:W-:-:S13]  /*16290*/  ELECT P6, URZ, PT ;  /* 0x00000000003f782f */ /* 0x000fda00038c0000 */
.L_x_1055:
[----:B------:R-:W-:Y:S05]  /*162a0*/  @!P6 BRA `(.L_x_1010) ;  /* 0x000000000078e947 */ /* 0x000fea0003800000 */
[----:B------:R-:W-:-:S06]  /*162b0*/  ULOP3.LUT UR4, UR38, 0x2, URZ, 0xfc, !UPT ;  /* 0x0000000226047892 */ /* 0x000fcc000f8efc3f */
[----:B-1----:R-:W-:-:S05]  /*162c0*/  IMAD.U32 R0, RZ, RZ, UR4 ;  /* 0x00000004ff007e24 */ /* 0x002fca000f8e00ff */
[----:B------:R-:W-:-:S13]  /*162d0*/  ISETP.NE.AND P2, PT, R0, 0x3, PT ;  /* 0x000000030000780c */ /* 0x000fda0003f45270 */
[----:B------:R-:W-:Y:S05]  /*162e0*/  @!P2 BRA `(.L_x_1012) ;  /* 0x000000000004a947 */ /* 0x000fea0003800000 */
[----:B------:R-:W-:Y:S01]  /*162f0*/  BPT.TRAP 0x1 ;  /* 0x000000040000795c */ /* 0x000fe20000300000 */
.L_x_1012:
[----:B------:R-:W-:Y:S01]  /*16300*/  VIADD R3, R9, 0x2d840 ;  /* 0x0002d84009037836 */ /* 0x000fe20000000000 */
[----:B------:R-:W-:Y:S01]  /*16310*/  SHF.L.U32 R2, R24, 0x1f, RZ ;  /* 0x0000001f18027819 */ /* 0x000fe200000006ff */
[C---:B------:R-:W-:Y:S02]  /*16320*/  VIADD R0, R16.reuse, 0x1 ;  /* 0x0000000110007836 */ /* 0x040fe40000000000 */
[----:B------:R-:W-:-:S03]  /*16330*/  IMAD R7, R16, 0x8, R3 ;  /* 0x0000000810077824 */ /* 0x000fc600078e0203 */
[C---:B------:R-:W-:Y:S01]  /*16340*/  ISETP.NE.AND P1, PT, R0.reuse, 0x2, PT ;  /* 0x000000020000780c */ /* 0x040fe20003f25270 */
[----:B------:R-:W1:Y:S03]  /*16350*/  SYNCS.PHASECHK.TRANS64.TRYWAIT P0, [R7+URZ], R2 ;  /* 0x00000002070075a7 */ /* 0x000e66000800017f */
[----:B------:R-:W-:Y:S02]  /*16360*/  SEL R5, RZ, 0x1, P1 ;  /* 0x00000001ff057807 */ /* 0x000fe40000800000 */
[----:B------:R-:W-:Y:S02]  /*16370*/  SEL R4, R0, RZ, P1 ;  /* 0x000000ff00047207 */ /* 0x000fe40000800000 */
[----:B------:R-:W-:-:S03]  /*16380*/  LOP3.LUT R0, R24, R5, RZ, 0x3c, !PT ;  /* 0x0000000518007212 */ /* 0x000fc600078e3cff */
[----:B------:R-:W-:Y:S01]  /*16390*/  IMAD R3, R4, 0x8, R3 ;  /* 0x0000000804037824 */ /* 0x000fe200078e0203 */
[----:B------:R-:W-:Y:S01]  /*163a0*/  SHF.L.U32 R0, R0, 0x1f, RZ ;  /* 0x0000001f00007819 */ /* 0x000fe200000006ff */
[----:B-1----:R-:W-:Y:S06]  /*163b0*/  @!P0 BRA `(.L_x_1013) ;  /* 0x0000001000848947 */ /* 0x002fec0003800000 */
.L_x_1056:
[----:B------:R-:W2:Y:S02]  /*163c0*/  SYNCS.PHASECHK.TRANS64.TRYWAIT P0, [R3+URZ], R0 ;  /* 0x00000000030075a7 */ /* 0x000ea4000800017f */
[----:B--2---:R-:W-:Y:S05]  /*163d0*/  @!P0 BRA `(.L_x_1014) ;  /* 0x0000001000908947 */ /* 0x004fea0003800000 */
.L_x_1057:
[----:B------:R-:W-:Y:S05]  /*163e0*/  @!P2 BRA `(.L_x_1015) ;  /* 0x000000000004a947 */ /* 0x000fea0003800000 */
[----:B------:R-:W-:Y:S01]  /*163f0*/  BPT.TRAP 0x1 ;  /* 0x000000040000795c */ /* 0x000fe20000300000 */
.L_x_1015:
[----:B--2---:R-:W-:-:S04]  /*16400*/  VIADD R3, R9, 0x2d860 ;  /* 0x0002d86009037836 */ /* 0x004fc80000000000 */
[----:B------:R-:W-:-:S04]  /*16410*/  IMAD R5, R16, 0x8, R3 ;  /* 0x0000000810057824 */ /* 0x000fc800078e0203 */
[----:B------:R-:W2:Y:S02]  /*16420*/  SYNCS.PHASECHK.TRANS64.TRYWAIT P0, [R5+URZ], R2 ;  /* 0x00000002050075a7 */ /* 0x000ea4000800017f */
[----:B--2---:R-:W-:Y:S05]  /*16430*/  @!P0 BRA `(.L_x_1016) ;  /* 0x00000010008c8947 */ /* 0x004fea0003800000 */
.L_x_1058:
[----:B------:R-:W-:-:S07]  /*16440*/  IMAD R3, R4, 0x8, R3 ;  /* 0x0000000804037824 */ /* 0x000fce00078e0203 */
.L_x_1017:
[----:B---3--:R3:W4:Y:S02]  /*16450*/  SYNCS.PHASECHK.TRANS64.TRYWAIT P0, [R3+URZ], R0 ;  /* 0x00000000030075a7 */ /* 0x008724000800017f */
[----:B----4-:R-:W-:Y:S05]  /*16460*/  @!P0 NANOSLEEP.SYNCS 0x989680 ;  /* 0x009896800000895d */ /* 0x010fea0003900000 */
[----:B------:R-:W4:Y:S02]  /*16470*/  @!P0 SYNCS.PHASECHK.TRANS64 P0, [R3+URZ], R0 ;  /* 0x00000000030085a7 */ /* 0x000f24000800007f */
[----:B----4-:R-:W-:Y:S05]  /*16480*/  @!P0 BRA `(.L_x_1017) ;  /* 0xfffffffc00f08947 */ /* 0x010fea000383ffff */
.L_x_1010:
[----:B------:R-:W-:Y:S05]  /*16490*/  BSYNC B0 ;  /* 0x0000000000007941 */ /* 0x000fea0003800000 */
.L_x_1009:
[----:B------:R-:W-:Y:S05]  /*164a0*/  EXIT ;  /* 0x000000000000794d */ /* 0x000fea0003800000 */
.L_x_828:
[----:B0-----:R-:W-:-:S04]  /*164b0*/  IMAD.U32 R3, RZ, RZ, UR42 ;  /* 0x0000002aff037e24 */ /* 0x001fc8000f8e00ff */
[----:B------:R0:W1:Y:S03]  /*164c0*/  SYNCS.PHASECHK.TRANS64.TRYWAIT P1, [R3+URZ+0x2d800], R0 ;  /* 0x02d80000030075a7 */ /* 0x000066000802017f */
[----:B-1----:R-:W-:Y:S05]  /*164d0*/  @!P1 NANOSLEEP.SYNCS 0x989680 ;  /* 0x009896800000995d */ /* 0x002fea0003900000 */
[----:B------:R-:W1:Y:S02]  /*164e0*/  @!P1 SYNCS.PHASECHK.TRANS64 P1, [R3+URZ+0x2d800], R0 ;  /* 0x02d80000030095a7 */ /* 0x000e64000802007f */
[----:B-1----:R-:W-:Y:S05]  /*164f0*/  @!P1 BRA `(.L_x_828) ;  /* 0xfffffffc00ec9947 */ /* 0x002fea000383ffff */
[----:B------:R-:W-:Y:S05]  /*16500*/  BRA `(.L_x_1018) ;  /* 0xfffffeb400987947 */ /* 0x000fea000383ffff */
.L_x_832:
[----:B-1----:R1:W2:Y:S02]  /*16510*/  SYNCS.PHASECHK.TRANS64.TRYWAIT P2, [R90+URZ+0x2d830], R3 ;  /* 0x02d830035a0075a7 */ /* 0x0022a4000804017f */
[----:B--2---:R-:W-:Y:S05]  /*16520*/  @!P2 NANOSLEEP.SYNCS 0x989680 ;  /* 0x009896800000a95d */ /* 0x004fea0003900000 */
[----:B------:R-:W2:Y:S02]  /*16530*/  @!P2 SYNCS.PHASECHK.TRANS64 P2, [R90+URZ+0x2d830], R3 ;  /* 0x02d830035a00a5a7 */ /* 0x000ea4000804007f */
[----:B--2---:R-:W-:Y:S05]  /*16540*/  @!P2 BRA `(.L_x_832) ;  /* 0xfffffffc00f0a947 */ /* 0x004fea000383ffff */
[----:B------:R-:W-:Y:S05]  /*16550*/  BRA `(.L_x_831) ;  /* 0xfffffeb400bc7947 */ /* 0x000fea000383ffff */
.L_x_848:
[----:B--2---:R-:W-:-:S04]  /*16560*/  IMAD.U32 R6, RZ, RZ, UR6 ;  /* 0x00000006ff067e24 */ /* 0x004fc8000f8e00ff */
[----:B------:R2:W3:Y:S03]  /*16570*/  SYNCS.PHASECHK.TRANS64.TRYWAIT P2, [R6+URZ+0x2d830], R5 ;  /* 0x02d83005060075a7 */ /* 0x0004e6000804017f */
[----:B---3--:R-:W-:Y:S05]  /*16580*/  @!P2 NANOSLEEP.SYNCS 0x989680 ;  /* 0x009896800000a95d */ /* 0x008fea0003900000 */
[----:B------:R-:W3:Y:S02]  /*16590*/  @!P2 SYNCS.PHASECHK.TRANS64 P2, [R6+URZ+0x2d830], R5 ;  /* 0x02d830050600a5a7 */ /* 0x000ee4000804007f */
[----:B---3--:R-:W-:Y:S05]  /*165a0*/  @!P2 BRA `(.L_x_848) ;  /* 0xfffffffc00eca947 */ /* 0x008fea000383ffff */
[----:B------:R-:W-:Y:S05]  /*165b0*/  BRA `(.L_x_845) ;  /* 0xfffffef000b07947 */ /* 0x000fea000383ffff */
.L_x_852:
[----:B-1----:R-:W-:-:S04]  /*165c0*/  IMAD.U32 R6, RZ, RZ, UR6 ;  /* 0x00000006ff067e24 */ /* 0x002fc8000f8e00ff */
[----:B------:R1:W2:Y:S03]  /*165d0*/  SYNCS.PHASECHK.TRANS64.TRYWAIT P2, [R6+URZ+0x2d850], R5 ;  /* 0x02d85005060075a7 */ /* 0x0002a6000804017f */
[----:B--2---:R-:W-:Y:S05]  /*165e0*/  @!P2 NANOSLEEP.SYNCS 0x989680 ;  /* 0x009896800000a95d */ /* 0x004fea0003900000 */
[----:B------:R-:W2:Y:S02]  /*165f0*/  @!P2 SYNCS.PHASECHK.TRANS64 P2, [R6+URZ+0x2d850], R5 ;  /* 0x02d850050600a5a7 */ /* 0x000ea4000804007f */
[----:B--2---:R-:W-:Y:S05]  /*16600*/  @!P2 BRA `(.L_x_852) ;  /* 0xfffffffc00eca947 */ /* 0x004fea000383ffff */
[----:B------:R-:W-:Y:S05]  /*16610*/  BRA `(.L_x_849) ;  /* 0xfffffef400507947 */ /* 0x000fea000383ffff */
.L_x_869:
[----:B-1----:R-:W-:-:S04]  /*16620*/  IMAD.U32 R9, RZ, RZ, UR6 ;  /* 0x00000006ff097e24 */ /* 0x002fc8000f8e00ff */
[----:B------:R1:W2:Y:S03]  /*16630*/  SYNCS.PHASECHK.TRANS64.TRYWAIT P3, [R9+URZ+0x2d830], R4 ;  /* 0x02d83004090075a7 */ /* 0x0002a6000806017f */
[----:B--2---:R-:W-:Y:S05]  /*16640*/  @!P3 NANOSLEEP.SYNCS 0x989680 ;  /* 0x009896800000b95d */ /* 0x004fea0003900000 */
[----:B------:R-:W2:Y:S02]  /*16650*/  @!P3 SYNCS.PHASECHK.TRANS64 P3, [R9+URZ+0x2d830], R4 ;  /* 0x02d830040900b5a7 */ /* 0x000ea4000806007f */
[----:B--2---:R-:W-:Y:S05]  /*16660*/  @!P3 BRA `(.L_x_869) ;  /* 0xfffffffc00ecb947 */ /* 0x004fea000383ffff */
[----:B------:R-:W-:Y:S05]  /*16670*/  BRA `(.L_x_866) ;  /* 0xffffff2c008c7947 */ /* 0x000fea000383ffff */
.L_x_873:
[----:B-1----:R-:W-:-:S04]  /*16680*/  IMAD.U32 R9, RZ, RZ, UR6 ;  /* 0x00000006ff097e24 */ /* 0x002fc8000f8e00ff */
[----:B------:R1:W2:Y:S03]  /*16690*/  SYNCS.PHASECHK.TRANS64.TRYWAIT P2, [R9+URZ+0x2d850], R4 ;  /* 0x02d85004090075a7 */ /* 0x0002a6000804017f */
[----:B--2---:R-:W-:Y:S05]  /*166a0*/  @!P2 NANOSLEEP.SYNCS 0x989680 ;  /* 0x009896800000a95d */ /* 0x004fea0003900000 */
[----:B------:R-:W2:Y:S02]  /*166b0*/  @!P2 SYNCS.PHASECHK.TRANS64 P2, [R9+URZ+0x2d850], R4 ;  /* 0x02d850040900a5a7 */ /* 0x000ea4000804007f */
[----:B--2---:R-:W-:Y:S05]  /*166c0*/  @!P2 BRA `(.L_x_873) ;  /* 0xfffffffc00eca947 */ /* 0x004fea000383ffff */
[----:B------:R-:W-:Y:S05]  /*166d0*/  BRA `(.L_x_870) ;  /* 0xffffff30002c7947 */ /* 0x000fea000383ffff */
.L_x_879:
[----:B--2---:R-:W-:-:S04]  /*166e0*/  IMAD.U32 R7, RZ, RZ, UR6 ;  /* 0x00000006ff077e24 */ /* 0x004fc8000f8e00ff */
[----:B------:R2:W3:Y:S03]  /*166f0*/  SYNCS.PHASECHK.TRANS64.TRYWAIT P3, [R7+URZ+0x2d830], R4 ;  /* 0x02d83004070075a7 */ /* 0x0004e6000806017f */
[----:B---3--:R-:W-:Y:S05]  /*16700*/  @!P3 NANOSLEEP.SYNCS 0x989680 ;  /* 0x009896800000b95d */ /* 0x008fea0003900000 */
[----:B------:R-:W3:Y:S02]  /*16710*/  @!P3 SYNCS.PHASECHK.TRANS64 P3, [R7+URZ+0x2d830], R4 ;  /* 0x02d830040700b5a7 */ /* 0x000ee4000806007f */
[----:B---3--:R-:W-:Y:S05]  /*16720*/  @!P3 BRA `(.L_x_879) ;  /* 0xfffffffc00ecb947 */ /* 0x008fea000383ffff */
[----:B------:R-:W-:Y:S05]  /*16730*/  BRA `(.L_x_876) ;  /* 0xffffff5400987947 */ /* 0x000fea000383ffff */
.L_x_883:
[----:B-1----:R-:W-:-:S04]  /*16740*/  IMAD.U32 R7, RZ, RZ, UR6 ;  /* 0x00000006ff077e24 */ /* 0x002fc8000f8e00ff */
[----:B------:R1:W2:Y:S03]  /*16750*/  SYNCS.PHASECHK.TRANS64.TRYWAIT P2, [R7+URZ+0x2d850], R4 ;  /* 0x02d85004070075a7 */ /* 0x0002a6000804017f */
[----:B--2---:R-:W-:Y:S05]  /*16760*/  @!P2 NANOSLEEP.SYNCS 0x989680 ;  /* 0x009896800000a95d */ /* 0x004fea0003900000 */
[----:B------:R-:W2:Y:S02]  /*16770*/  @!P2 SYNCS.PHASECHK.TRANS64 P2, [R7+URZ+0x2d850], R4 ;  /* 0x02d850040700a5a7 */ /* 0x000ea4000804007f */
[----:B--2---:R-:W-:Y:S05]  /*16780*/  @!P2 BRA `(.L_x_883) ;  /* 0xfffffffc00eca947 */ /* 0x004fea000383ffff */
[----:B------:R-:W-:Y:S05]  /*16790*/  BRA `(.L_x_880) ;  /* 0xffffff5800387947 */ /* 0x000fea000383ffff */
.L_x_896:
[----:B--2---:R-:W-:-:S04]  /*167a0*/  IMAD.U32 R5, RZ, RZ, UR9 ;  /* 0x00000009ff057e24 */ /* 0x004fc8000f8e00ff */
[----:B------:R2:W4:Y:S03]  /*167b0*/  SYNCS.PHASECHK.TRANS64.TRYWAIT P0, [R5+URZ+0x2d850], R0 ;  /* 0x02d85000050075a7 */ /* 0x000526000800017f */
[----:B----4-:R-:W-:Y:S05]  /*167c0*/  @!P0 NANOSLEEP.SYNCS 0x989680 ;  /* 0x009896800000895d */ /* 0x010fea0003900000 */
[----:B------:R-:W4:Y:S02]  /*167d0*/  @!P0 SYNCS.PHASECHK.TRANS64 P0, [R5+URZ+0x2d850], R0 ;  /* 0x02d85000050085a7 */ /* 0x000f24000800007f */
[----:B----4-:R-:W-:Y:S05]  /*167e0*/  @!P0 BRA `(.L_x_896) ;  /* 0xfffffffc00ec8947 */ /* 0x010fea000383ffff */
[----:B------:R-:W-:Y:S05]  /*167f0*/  BRA `(.L_x_895) ;  /* 0xffffff8c00787947 */ /* 0x000fea000383ffff */
.L_x_924:
[----:B------:R-:W-:Y:S02]  /*16800*/  IMAD.MOV.U32 R13, RZ, RZ, R20 ;  /* 0x000000ffff0d7224 */ /* 0x000fe400078e0014 */
[----:B------:R-:W-:Y:S02]  /*16810*/  IMAD.MOV.U32 R12, RZ, RZ, RZ ;  /* 0x000000ffff0c7224 */ /* 0x000fe400078e00ff */
[----:B------:R-:W-:Y:S02]  /*16820*/  IMAD.MOV.U32 R11, RZ, RZ, 0x1f ;  /* 0x0000001fff0b7424 */ /* 0x000fe400078e00ff */
[----:B------:R-:W-:-:S07]  /*16830*/  IMAD.MOV.U32 R15, RZ, RZ, -0x1 ;  /* 0xffffffffff0f7424 */ /* 0x000fce00078e00ff */
[----:B------:R-:W-:Y:S05]  /*16840*/  WARPSYNC.COLLECTIVE R15, `(.L_x_1019) ;  /* 0x000000000f087348 */ /* 0x000fea0003c00000 */
[----:B------:R0:W1:Y:S02]  /*16850*/  SHFL.IDX P6, R14, R13, R12, R11 ;  /* 0x0000000c0d0e7389 */ /* 0x00006400000c000b */
[----:B01----:R-:W-:Y:S01]  /*16860*/  ENDCOLLECTIVE ;  /* 0x000000000000791b */ /* 0x003fe20003800000 */
.L_x_1019:
[----:B------:R-:W-:Y:S05]  /*16870*/  BRA `(.L_x_1020) ;  /* 0xffffffbc00c47947 */ /* 0x000fea000383ffff */
.L_x_926:
[----:B------:R-:W-:Y:S01]  /*16880*/  BSSY B0, `(.L_x_1021) ;  /* 0x0000006000007945 */ /* 0x000fe20003800000 */
[----:B------:R-:W-:-:S07]  /*16890*/  IMAD.MOV.U32 R15, RZ, RZ, -0x1 ;  /* 0xffffffffff0f7424 */ /* 0x000fce00078e00ff */
[----:B0-----:R-:W-:Y:S05]  /*168a0*/  WARPSYNC.COLLECTIVE R15, `(.L_x_1022) ;  /* 0x000000000f0c7348 */ /* 0x001fea0003c00000 */
[----:B------:R-:W-:Y:S02]  /*168b0*/  ELECT P6, UR62, PT ;  /* 0x00000000003e782f */ /* 0x000fe400038c0000 */
[----:B------:R-:W-:Y:S01]  /*168c0*/  MOV R14, UR62 ;  /* 0x0000003e000e7c02 */ /* 0x000fe20008000f00 */
[----:B0-----:R-:W-:Y:S10]  /*168d0*/  ENDCOLLECTIVE ;  /* 0x000000000000791b */ /* 0x001ff40003800000 */
.L_x_1022:
[----:B------:R-:W-:Y:S05]  /*168e0*/  BSYNC B0 ;  /* 0x0000000000007941 */ /* 0x000fea0003800000 */
.L_x_1021:
[----:B------:R-:W-:Y:S05]  /*168f0*/  BRA `(.L_x_1023) ;  /* 0xffffffbc00c47947 */ /* 0x000fea000383ffff */
.L_x_928:
[----:B-1----:R1:W2:Y:S02]  /*16900*/  SYNCS.PHASECHK.TRANS64.TRYWAIT P0, [R3+URZ+0x2d840], R0 ;  /* 0x02d84000030075a7 */ /* 0x0022a4000800017f */
[----:B--2---:R-:W-:Y:S05]  /*16910*/  @!P0 NANOSLEEP.SYNCS 0x989680 ;  /* 0x009896800000895d */ /* 0x004fea0003900000 */
[----:B------:R-:W2:Y:S02]  /*16920*/  @!P0 SYNCS.PHASECHK.TRANS64 P0, [R3+URZ+0x2d840], R0 ;  /* 0x02d84000030085a7 */ /* 0x000ea4000800007f */
[----:B--2---:R-:W-:Y:S05]  /*16930*/  @!P0 BRA `(.L_x_928) ;  /* 0xfffffffc00f08947 */ /* 0x004fea000383ffff */
[----:B------:R-:W-:Y:S05]  /*16940*/  BRA `(.L_x_1024) ;  /* 0xffffffc000207947 */ /* 0x000fea000383ffff */
.L_x_932:
[----:B------:R-:W-:Y:S02]  /*16950*/  IMAD.MOV.U32 R13, RZ, RZ, R4 ;  /* 0x000000ffff0d7224 */ /* 0x000fe400078e0004 */
[----:B------:R-:W-:Y:S02]  /*16960*/  IMAD.MOV.U32 R12, RZ, RZ, RZ ;  /* 0x000000ffff0c7224 */ /* 0x000fe400078e00ff */
[----:B------:R-:W-:Y:S02]  /*16970*/  IMAD.MOV.U32 R11, RZ, RZ, 0x1c1f ;  /* 0x00001c1fff0b7424 */ /* 0x000fe400078e00ff */
[----:B------:R-:W-:Y:S02]  /*16980*/  IMAD.MOV.U32 R15, RZ, RZ, -0x1 ;  /* 0xffffffffff0f7424 */ /* 0x000fe400078e00ff */
[----:B------:R-:W-:-:S07]  /*16990*/  VIADD R6, R21, UR41 ;  /* 0x0000002915067c36 */ /* 0x000fce0008000000 */
[----:B------:R-:W-:Y:S05]  /*169a0*/  WARPSYNC.COLLECTIVE R15, `(.L_x_1025) ;  /* 0x000000000f087348 */ /* 0x000fea0003c00000 */
[----:B------:R0:W1:Y:S02]  /*169b0*/  SHFL.IDX P6, R14, R13, R12, R11 ;  /* 0x0000000c0d0e7389 */ /* 0x00006400000c000b */
[----:B01----:R-:W-:Y:S01]  /*169c0*/  ENDCOLLECTIVE ;  /* 0x000000000000791b */ /* 0x003fe20003800000 */
.L_x_1025:
[----:B------:R-:W-:Y:S02]  /*169d0*/  VIADD R10, R6, 0x20 ;  /* 0x00000020060a7836 */ /* 0x000fe40000000000 */
[----:B------:R-:W-:Y:S02]  /*169e0*/  IMAD.MOV.U32 R13, RZ, RZ, R0 ;  /* 0x000000ffff0d7224 */ /* 0x000fe400078e0000 */
[----:B------:R-:W-:-:S07]  /*169f0*/  IMAD.MOV.U32 R2, RZ, RZ, R14 ;  /* 0x000000ffff027224 */ /* 0x000fce00078e000e */
[----:B------:R-:W-:Y:S05]  /*16a00*/  WARPSYNC.COLLECTIVE R15, `(.L_x_1026) ;  /* 0x000000000f087348 */ /* 0x000fea0003c00000 */
[----:B------:R0:W1:Y:S02]  /*16a10*/  SHFL.IDX P6, R14, R13, R12, R11 ;  /* 0x0000000c0d0e7389 */ /* 0x00006400000c000b */
[----:B01----:R-:W-:Y:S01]  /*16a20*/  ENDCOLLECTIVE ;  /* 0x000000000000791b */ /* 0x003fe20003800000 */
.L_x_1026:
[----:B------:R-:W-:Y:S02]  /*16a30*/  ULDC UR4, c[0x0][0x288] ;  /* 0x0000a20000047ab9 */ /* 0x000fe40000000800 */
[----:B------:R-:W-:-:S05]  /*16a40*/  IMAD R5, R9, UR4, RZ ;  /* 0x0000000409057c24 */ /* 0x000fca000f8e02ff */
[----:B------:R-:W-:Y:S01]  /*16a50*/  ISETP.GE.AND P4, PT, R6, R5, PT ;  /* 0x000000050600720c */ /* 0x000fe20003f86270 */
[----:B------:R-:W-:Y:S02]  /*16a60*/  IMAD.MOV.U32 R13, RZ, RZ, R4 ;  /* 0x000000ffff0d7224 */ /* 0x000fe400078e0004 */
[----:B------:R-:W-:-:S10]  /*16a70*/  IMAD.MOV.U32 R12, RZ, RZ, 0x1 ;  /* 0x00000001ff0c7424 */ /* 0x000fd400078e00ff */
[----:B------:R-:W-:-:S05]  /*16a80*/  @!P4 LEA R14, P3, R20, R14, 0x1 ;  /* 0x0000000e140ec211 */ /* 0x000fca00078608ff */
[----:B------:R-:W-:Y:S02]  /*16a90*/  @!P4 IMAD.X R3, RZ, RZ, R2, P3 ;  /* 0x000000ffff03c224 */ /* 0x000fe400018e0602 */
[----:B------:R-:W-:-:S07]  /*16aa0*/  @!P4 IMAD.MOV.U32 R2, RZ, RZ, R14 ;  /* 0x000000ffff02c224 */ /* 0x000fce00078e000e */
[----:B------:R-:W-:Y:S05]  /*16ab0*/  WARPSYNC.COLLECTIVE R15, `(.L_x_1027) ;  /* 0x000000000f087348 */ /* 0x000fea0003c00000 */
[----:B------:R0:W1:Y:S02]  /*16ac0*/  SHFL.IDX P6, R14, R13, R12, R11 ;  /* 0x0000000c0d0e7389 */ /* 0x00006400000c000b */
[----:B01----:R-:W-:Y:S01]  /*16ad0*/  ENDCOLLECTIVE ;  /* 0x000000000000791b */ /* 0x003fe20003800000 */
.L_x_1027:
        /* <DEDUP_REMOVED lines=8> */
[----:B------:R-:W-:Y:S02]  /*16b60*/  VIADD R10, R6, 0x40 ;  /* 0x00000040060a7836 */ /* 0x000fe40000000000 */
[----:B0-----:R-:W-:-:S08]  /*16b70*/  IMAD.MOV.U32 R2, RZ, RZ, R14 ;  /* 0x000000ffff027224 */ /* 0x001fd000078e000e */
[----:B------:R-:W-:Y:S05]  /*16b80*/  WARPSYNC.COLLECTIVE R15, `(.L_x_1028) ;  /* 0x000000000f087348 */ /* 0x000fea0003c00000 */
[----:B------:R0:W1:Y:S02]  /*16b90*/  SHFL.IDX P6, R14, R13, R12, R11 ;  /* 0x0000000c0d0e7389 */ /* 0x00006400000c000b */
[----:B01----:R-:W-:Y:S01]  /*16ba0*/  ENDCOLLECTIVE ;  /* 0x000000000000791b */ /* 0x003fe20003800000 */
.L_x_1028:
[----:B------:R-:W-:Y:S02]  /*16bb0*/  IMAD.MOV.U32 R13, RZ, RZ, R4 ;  /* 0x000000ffff0d7224 */ /* 0x000fe400078e0004 */
[----:B------:R-:W-:Y:S01]  /*16bc0*/  IMAD.MOV.U32 R12, RZ, RZ, 0x2 ;  /* 0x00000002ff0c7424 */ /* 0x000fe200078e00ff */
[----:B------:R-:W-:-:S05]  /*16bd0*/  @!P4 LEA R14, P3, R20, R14, 0x1 ;  /* 0x0000000e140ec211 */ /* 0x000fca00078608ff */
[----:B------:R-:W-:Y:S02]  /*16be0*/  @!P4 IMAD.X R9, RZ, RZ, R2, P3 ;  /* 0x000000ffff09c224 */ /* 0x000fe400018e0602 */
[----:B------:R-:W-:-:S07]  /*16bf0*/  @!P4 IMAD.MOV.U32 R2, RZ, RZ, R14 ;  /* 0x000000ffff02c224 */ /* 0x000fce00078e000e */
[----:B------:R-:W-:Y:S05]  /*16c00*/  WARPSYNC.COLLECTIVE R15, `(.L_x_1029) ;  /* 0x000000000f087348 */ /* 0x000fea0003c00000 */
[----:B------:R0:W1:Y:S02]  /*16c10*/  SHFL.IDX P6, R14, R13, R12, R11 ;  /* 0x0000000c0d0e7389 */ /* 0x00006400000c000b */
[----:B01----:R-:W-:Y:S01]  /*16c20*/  ENDCOLLECTIVE ;  /* 0x000000000000791b */ /* 0x003fe20003800000 */
.L_x_1029:
[----:B------:R-:W-:-:S05]  /*16c30*/  @!P4 IMAD.MOV.U32 R3, RZ, RZ, R9 ;  /* 0x000000ffff03c224 */ /* 0x000fca00078e0009 */
[----:B------:R-:W-:Y:S01]  /*16c40*/  @!PT LDS RZ, [RZ] ;  /* 0x00000000fffff984 */ /* 0x000fe20000000800 */
[----:B------:R-:W-:Y:S01]  /*16c50*/  @!PT LDS RZ, [RZ] ;  /* 0x00000000fffff984 */ /* 0x000fe20000000800 */
[----:B------:R-:W-:Y:S01]  /*16c60*/  @!PT LDS RZ, [RZ] ;  /* 0x00000000fffff984 */ /* 0x000fe20000000800 */
[----:B------:R-:W-:Y:S04]  /*16c70*/  @!P4 LDGSTS.E.BYPASS.LTC128B.128 [R26+0xcc00], desc[UR48][R2.64], !P0 ;  /* 0x0cc00000021acfae */ /* 0x000fe8000c101d70 */
[----:B------:R-:W-:Y:S01]  /*16c80*/  @!P4 LDGSTS.E.BYPASS.LTC128B.128 [R26+0xfc00], desc[UR48][R2.64+0x40], !P1 ;  /* 0x0fc00040021acfae */ /* 0x000fe2000c901d70 */
[----:B------:R-:W-:-:S03]  /*16c90*/  IMAD.MOV.U32 R13, RZ, RZ, R0 ;  /* 0x000000ffff0d7224 */ /* 0x000fc600078e0000 */
[----:B------:R0:W-:Y:S01]  /*16ca0*/  @!P4 LDGSTS.E.BYPASS.LTC128B.128 [R26+0x12c00], desc[UR48][R2.64+0x80], !P2 ;  /* 0x12c00080021acfae */ /* 0x0001e2000d101d70 */
[----:B------:R-:W-:Y:S01]  /*16cb0*/  ISETP.GE.AND P4, PT, R10, R5, PT ;  /* 0x000000050a00720c */ /* 0x000fe20003f86270 */
[----:B0-----:R-:W-:-:S12]  /*16cc0*/  IMAD.MOV.U32 R2, RZ, RZ, R14 ;  /* 0x000000ffff027224 */ /* 0x001fd800078e000e */
[----:B------:R-:W-:Y:S05]  /*16cd0*/  WARPSYNC.COLLECTIVE R15, `(.L_x_1030) ;  /* 0x000000000f087348 */ /* 0x000fea0003c00000 */
[----:B------:R0:W1:Y:S02]  /*16ce0*/  SHFL.IDX P6, R14, R13, R12, R11 ;  /* 0x0000000c0d0e7389 */ /* 0x00006400000c000b */
[----:B01----:R-:W-:Y:S01]  /*16cf0*/  ENDCOLLECTIVE ;  /* 0x000000000000791b */ /* 0x003fe20003800000 */
.L_x_1030:
        /* <DEDUP_REMOVED lines=8> */
.L_x_1031:
[----:B------:R-:W-:-:S05]  /*16d80*/  @!P4 IMAD.MOV.U32 R3, RZ, RZ, R9 ;  /* 0x000000ffff03c224 */ /* 0x000fca00078e0009 */
[----:B------:R-:W-:Y:S01]  /*16d90*/  @!PT LDS RZ, [RZ] ;  /* 0x00000000fffff984 */ /* 0x000fe20000000800 */
[----:B------:R-:W-:Y:S01]  /*16da0*/  @!PT LDS RZ, [RZ] ;  /* 0x00000000fffff984 */ /* 0x000fe20000000800 */
[----:B------:R-:W-:Y:S01]  /*16db0*/  @!PT LDS RZ, [RZ] ;  /* 0x00000000fffff984 */ /* 0x000fe20000000800 */
[----:B------:R0:W-:Y:S04]  /*16dc0*/  @!P4 LDGSTS.E.BYPASS.LTC128B.128 [R26+0xd400], desc[UR48][R2.64], !P0 ;  /* 0x0d400000021acfae */ /* 0x0001e8000c101d70 */
[----:B------:R0:W-:Y:S01]  /*16dd0*/  @!P4 LDGSTS.E.BYPASS.LTC128B.128 [R26+0x10400], desc[UR48][R2.64+0x40], !P1 ;  /* 0x10400040021acfae */ /* 0x0001e2000c901d70 */
[----:B------:R-:W-:-:S03]  /*16de0*/  IMAD.MOV.U32 R13, RZ, RZ, R0 ;  /* 0x000000ffff0d7224 */ /* 0x000fc600078e0000 */
[----:B------:R0:W-:Y:S01]  /*16df0*/  @!P4 LDGSTS.E.BYPASS.LTC128B.128 [R26+0x13400], desc[UR48][R2.64+0x80], !P2 ;  /* 0x13400080021acfae */ /* 0x0001e2000d101d70 */
[----:B------:R-:W-:-:S05]  /*16e00*/  VIADD R0, R6, 0x60 ;  /* 0x0000006006007836 */ /* 0x000fca0000000000 */
[----:B------:R-:W-:Y:S01]  /*16e10*/  ISETP.GE.AND P4, PT, R0, R5, PT ;  /* 0x000000050000720c */ /* 0x000fe20003f86270 */
[----:B------:R-:W-:Y:S02]  /*16e20*/  VIADD R0, R6, 0x80 ;  /* 0x0000008006007836 */ /* 0x000fe40000000000 */
[----:B------:R-:W-:-:S10]  /*16e30*/  IMAD.MOV.U32 R4, RZ, RZ, R14 ;  /* 0x000000ffff047224 */ /* 0x000fd400078e000e */
[----:B0-----:R-:W-:Y:S05]  /*16e40*/  WARPSYNC.COLLECTIVE R15, `(.L_x_1032) ;  /* 0x000000000f087348 */ /* 0x001fea0003c00000 */
[----:B------:R1:W2:Y:S02]  /*16e50*/  SHFL.IDX P6, R14, R13, R12, R11 ;  /* 0x0000000c0d0e7389 */ /* 0x0002a400000c000b */
[----:B012---:R-:W-:Y:S01]  /*16e60*/  ENDCOLLECTIVE ;  /* 0x000000000000791b */ /* 0x007fe20003800000 */
.L_x_1032:
[----:B------:R-:W-:Y:S02]  /*16e70*/  IMAD.MOV.U32 R13, RZ, RZ, R7 ;  /* 0x000000ffff0d7224 */ /* 0x000fe400078e0007 */
[----:B------:R-:W-:Y:S01]  /*16e80*/  IMAD.MOV.U32 R12, RZ, RZ, RZ ;  /* 0x000000ffff0c7224 */ /* 0x000fe200078e00ff */
[----:B------:R-:W-:-:S05]  /*16e90*/  @!P4 LEA R14, P3, R20, R14, 0x1 ;  /* 0x0000000e140ec211 */ /* 0x000fca00078608ff */
[----:B------:R-:W-:-:S08]  /*16ea0*/  @!P4 IMAD.MOV.U32 R2, RZ, RZ, R14 ;  /* 0x000000ffff02c224 */ /* 0x000fd000078e000e */
[----:B------:R-:W-:Y:S05]  /*16eb0*/  WARPSYNC.COLLECTIVE R15, `(.L_x_1033) ;  /* 0x000000000f087348 */ /* 0x000fea0003c00000 */
[----:B------:R0:W1:Y:S02]  /*16ec0*/  SHFL.IDX P6, R14, R13, R12, R11 ;  /* 0x0000000c0d0e7389 */ /* 0x00006400000c000b */
[----:B01----:R-:W-:Y:S01]  /*16ed0*/  ENDCOLLECTIVE ;  /* 0x000000000000791b */ /* 0x003fe20003800000 */
.L_x_1033:
[----:B------:R-:W-:-:S04]  /*16ee0*/  @!P4 IMAD.X R9, RZ, RZ, R4, P3 ;  /* 0x000000ffff09c224 */ /* 0x000fc800018e0604 */
[----:B------:R-:W-:-:S05]  /*16ef0*/  @!P4 IMAD.MOV.U32 R3, RZ, RZ, R9 ;  /* 0x000000ffff03c224 */ /* 0x000fca00078e0009 */
[----:B------:R-:W-:Y:S01]  /*16f00*/  @!PT LDS RZ, [RZ] ;  /* 0x00000000fffff984 */ /* 0x000fe20000000800 */
[----:B------:R-:W-:Y:S01]  /*16f10*/  @!PT LDS RZ, [RZ] ;  /* 0x00000000fffff984 */ /* 0x000fe20000000800 */
[----:B------:R-:W-:Y:S01]  /*16f20*/  @!PT LDS RZ, [RZ] ;  /* 0x00000000fffff984 */ /* 0x000fe20000000800 */
[----:B------:R0:W-:Y:S01]  /*16f30*/  @!P4 LDGSTS.E.BYPASS.LTC128B.128 [R26+0xdc00], desc[UR48][R2.64], !P0 ;  /* 0x0dc00000021acfae */ /* 0x0001e2000c101d70 */
[----:B------:R-:W-:-:S03]  /*16f40*/  IMAD.MOV.U32 R13, RZ, RZ, R8 ;  /* 0x000000ffff0d7224 */ /* 0x000fc600078e0008 */
[----:B------:R0:W-:Y:S04]  /*16f50*/  @!P4 LDGSTS.E.BYPASS.LTC128B.128 [R26+0x10c00], desc[UR48][R2.64+0x40], !P1 ;  /* 0x10c00040021acfae */ /* 0x0001e8000c901d70 */
[----:B------:R0:W-:Y:S01]  /*16f60*/  @!P4 LDGSTS.E.BYPASS.LTC128B.128 [R26+0x13c00], desc[UR48][R2.64+0x80], !P2 ;  /* 0x13c00080021acfae */ /* 0x0001e2000d101d70 */
[----:B------:R-:W-:Y:S01]  /*16f70*/  ISETP.GE.AND P4, PT, R0, R5, PT ;  /* 0x000000050000720c */ /* 0x000fe20003f86270 */
[----:B------:R-:W-:-:S12]  /*16f80*/  IMAD.MOV.U32 R0, RZ, RZ, R14 ;  /* 0x000000ffff007224 */ /* 0x000fd800078e000e */
[----:B0-----:R-:W-:Y:S05]  /*16f90*/  WARPSYNC.COLLECTIVE R15, `(.L_x_1034) ;  /* 0x000000000f087348 */ /* 0x001fea0003c00000 */
[----:B------:R1:W2:Y:S02]  /*16fa0*/  SHFL.IDX P6, R14, R13, R12, R11 ;  /* 0x0000000c0d0e7389 */ /* 0x0002a400000c000b */
[----:B012---:R-:W-:Y:S01]  /*16fb0*/  ENDCOLLECTIVE ;  /* 0x000000000000791b */ /* 0x007fe20003800000 */
.L_x_1034:
[----:B------:R-:W-:Y:S02]  /*16fc0*/  IMAD.MOV.U32 R13, RZ, RZ, R7 ;  /* 0x000000ffff0d7224 */ /* 0x000fe400078e0007 */
[----:B------:R-:W-:Y:S01]  /*16fd0*/  IMAD.MOV.U32 R12, RZ, RZ, 0x1 ;  /* 0x00000001ff0c7424 */ /* 0x000fe200078e00ff */
[----:B------:R-:W-:-:S05]  /*16fe0*/  @!P4 LEA R14, P3, R20, R14, 0x1 ;  /* 0x0000000e140ec211 */ /* 0x000fca00078608ff */
[----:B------:R-:W-:-:S08]  /*16ff0*/  @!P4 IMAD.MOV.U32 R2, RZ, RZ, R14 ;  /* 0x000000ffff02c224 */ /* 0x000fd000078e000e */
[----:B------:R-:W-:Y:S05]  /*17000*/  WARPSYNC.COLLECTIVE R15, `(.L_x_1035) ;  /* 0x000000000f087348 */ /* 0x000fea0003c00000 */
[----:B------:R0:W1:Y:S02]  /*17010*/  SHFL.IDX P6, R14, R13, R12, R11 ;  /* 0x0000000c0d0e7389 */ /* 0x00006400000c000b */
[----:B01----:R-:W-:Y:S01]  /*17020*/  ENDCOLLECTIVE ;  /* 0x000000000000791b */ /* 0x003fe20003800000 */
.L_x_1035:
        /* <DEDUP_REMOVED lines=13> */
.L_x_1036:
[----:B------:R-:W-:Y:S05]  /*17100*/  BRA `(.L_x_1037) ;  /* 0xffffffc400587947 */ /* 0x000fea000383ffff */
.L_x_935:
[----:B0-----:R0:W1:Y:S02]  /*17110*/  SYNCS.PHASECHK.TRANS64.TRYWAIT P0, [R17+URZ+0x2d820], R2 ;  /* 0x02d82002110075a7 */ /* 0x001064000800017f */
[----:B-1----:R-:W-:Y:S05]  /*17120*/  @!P0 NANOSLEEP.SYNCS 0x989680 ;  /* 0x009896800000895d */ /* 0x002fea0003900000 */
[----:B------:R-:W1:Y:S02]  /*17130*/  @!P0 SYNCS.PHASECHK.TRANS64 P0, [R17+URZ+0x2d820], R2 ;  /* 0x02d82002110085a7 */ /* 0x000e64000800007f */
[----:B-1----:R-:W-:Y:S05]  /*17140*/  @!P0 BRA `(.L_x_935) ;  /* 0xfffffffc00f08947 */ /* 0x002fea000383ffff */
[----:B------:R-:W-:Y:S05]  /*17150*/  BRA `(.L_x_1038) ;  /* 0xffffffc400b87947 */ /* 0x000fea000383ffff */
.L_x_942:
[----:B0-----:R0:W1:Y:S02]  /*17160*/  SYNCS.PHASECHK.TRANS64.TRYWAIT P0, [R3+URZ+0x2d840], R2 ;  /* 0x02d84002030075a7 */ /* 0x001064000800017f */
[----:B-1----:R-:W-:Y:S05]  /*17170*/  @!P0 NANOSLEEP.SYNCS 0x989680 ;  /* 0x009896800000895d */ /* 0x002fea0003900000 */
[----:B------:R-:W1:Y:S02]  /*17180*/  @!P0 SYNCS.PHASECHK.TRANS64 P0, [R3+URZ+0x2d840], R2 ;  /* 0x02d84002030085a7 */ /* 0x000e64000800007f */
[----:B-1----:R-:W-:Y:S05]  /*17190*/  @!P0 BRA `(.L_x_942) ;  /* 0xfffffffc00f08947 */ /* 0x002fea000383ffff */
[----:B------:R-:W-:Y:S05]  /*171a0*/  BRA `(.L_x_1039) ;  /* 0xffffffc8006c7947 */ /* 0x000fea000383ffff */
.L_x_949:
[----:B0-----:R0:W1:Y:S02]  /*171b0*/  SYNCS.PHASECHK.TRANS64.TRYWAIT P0, [R2+URZ+0x60], R3 ;  /* 0x00006003020075a7 */ /* 0x001064000800017f */
[----:B-1----:R-:W-:Y:S05]  /*171c0*/  @!P0 NANOSLEEP.SYNCS 0x989680 ;  /* 0x009896800000895d */ /* 0x002fea0003900000 */
[----:B------:R-:W1:Y:S02]  /*171d0*/  @!P0 SYNCS.PHASECHK.TRANS64 P0, [R2+URZ+0x60], R3 ;  /* 0x00006003020085a7 */ /* 0x000e64000800007f */
[----:B-1----:R-:W-:Y:S05]  /*171e0*/  @!P0 BRA `(.L_x_949) ;  /* 0xfffffffc00f08947 */ /* 0x002fea000383ffff */
[----:B------:R-:W-:Y:S05]  /*171f0*/  BRA `(.L_x_1040) ;  /* 0xffffffcc00647947 */ /* 0x000fea000383ffff */
.L_x_960:
[----:B0-----:R0:W1:Y:S02]  /*17200*/  SYNCS.PHASECHK.TRANS64.TRYWAIT P0, [R3+URZ+0x2d840], R2 ;  /* 0x02d84002030075a7 */ /* 0x001064000800017f */
[----:B-1----:R-:W-:Y:S05]  /*17210*/  @!P0 NANOSLEEP.SYNCS 0x989680 ;  /* 0x009896800000895d */ /* 0x002fea0003900000 */
[----:B------:R-:W1:Y:S02]  /*17220*/  @!P0 SYNCS.PHASECHK.TRANS64 P0, [R3+URZ+0x2d840], R2 ;  /* 0x02d84002030085a7 */ /* 0x000e64000800007f */
[----:B-1----:R-:W-:Y:S05]  /*17230*/  @!P0 BRA `(.L_x_960) ;  /* 0xfffffffc00f08947 */ /* 0x002fea000383ffff */
[----:B------:R-:W-:Y:S05]  /*17240*/  BRA `(.L_x_1041) ;  /* 0xffffffd400187947 */ /* 0x000fea000383ffff */
.L_x_967:
[----:B0-----:R0:W1:Y:S02]  /*17250*/  SYNCS.PHASECHK.TRANS64.TRYWAIT P0, [R12+URZ+0x60], R3 ;  /* 0x000060030c0075a7 */ /* 0x001064000800017f */
[----:B-1----:R-:W-:Y:S05]  /*17260*/  @!P0 NANOSLEEP.SYNCS 0x989680 ;  /* 0x009896800000895d */ /* 0x002fea0003900000 */
[----:B------:R-:W1:Y:S02]  /*17270*/  @!P0 SYNCS.PHASECHK.TRANS64 P0, [R12+URZ+0x60], R3 ;  /* 0x000060030c0085a7 */ /* 0x000e64000800007f */
[----:B-1----:R-:W-:Y:S05]  /*17280*/  @!P0 BRA `(.L_x_967) ;  /* 0xfffffffc00f08947 */ /* 0x002fea000383ffff */
[----:B------:R-:W-:Y:S05]  /*17290*/  BRA `(.L_x_1042) ;  /* 0xffffffd800107947 */ /* 0x000fea000383ffff */
.L_x_977:
[----:B-1----:R1:W2:Y:S02]  /*172a0*/  SYNCS.PHASECHK.TRANS64.TRYWAIT P0, [R2+URZ+0x2d840], R3 ;  /* 0x02d84003020075a7 */ /* 0x0022a4000800017f */
[----:B--2---:R-:W-:Y:S05]  /*172b0*/  @!P0 NANOSLEEP.SYNCS 0x989680 ;  /* 0x009896800000895d */ /* 0x004fea0003900000 */
[----:B------:R-:W2:Y:S02]  /*172c0*/  @!P0 SYNCS.PHASECHK.TRANS64 P0, [R2+URZ+0x2d840], R3 ;  /* 0x02d84003020085a7 */ /* 0x000ea4000800007f */
[----:B--2---:R-:W-:Y:S05]  /*172d0*/  @!P0 BRA `(.L_x_977) ;  /* 0xfffffffc00f08947 */ /* 0x004fea000383ffff */
[----:B------:R-:W-:Y:S05]  /*172e0*/  BRA `(.L_x_1043) ;  /* 0xffffffdc00887947 */ /* 0x000fea000383ffff */
.L_x_984:
[----:B0-----:R0:W1:Y:S02]  /*172f0*/  SYNCS.PHASECHK.TRANS64.TRYWAIT P0, [R8+URZ+0x60], R2 ;  /* 0x00006002080075a7 */ /* 0x001064000800017f */
[----:B-1----:R-:W-:Y:S05]  /*17300*/  @!P0 NANOSLEEP.SYNCS 0x989680 ;  /* 0x009896800000895d */ /* 0x002fea0003900000 */
[----:B------:R-:W1:Y:S02]  /*17310*/  @!P0 SYNCS.PHASECHK.TRANS64 P0, [R8+URZ+0x60], R2 ;  /* 0x00006002080085a7 */ /* 0x000e64000800007f */
[----:B-1----:R-:W-:Y:S05]  /*17320*/  @!P0 BRA `(.L_x_984) ;  /* 0xfffffffc00f08947 */ /* 0x002fea000383ffff */
[----:B------:R-:W-:Y:S05]  /*17330*/  BRA `(.L_x_1044) ;  /* 0xffffffe000907947 */ /* 0x000fea000383ffff */
.L_x_996:
[----:B-1----:R1:W2:Y:S02]  /*17340*/  SYNCS.PHASECHK.TRANS64.TRYWAIT P0, [R3+URZ+0x2d860], R0 ;  /* 0x02d86000030075a7 */ /* 0x0022a4000800017f */
[----:B--2---:R-:W-:Y:S05]  /*17350*/  @!P0 NANOSLEEP.SYNCS 0x989680 ;  /* 0x009896800000895d */ /* 0x004fea0003900000 */
[----:B------:R-:W2:Y:S02]  /*17360*/  @!P0 SYNCS.PHASECHK.TRANS64 P0, [R3+URZ+0x2d860], R0 ;  /* 0x02d86000030085a7 */ /* 0x000ea4000800007f */
[----:B--2---:R-:W-:Y:S05]  /*17370*/  @!P0 BRA `(.L_x_996) ;  /* 0xfffffffc00f08947 */ /* 0x004fea000383ffff */
[----:B------:R-:W-:Y:S05]  /*17380*/  BRA `(.L_x_1045) ;  /* 0xffffffe400f87947 */ /* 0x000fea000383ffff */
.L_x_1004:
        /* <DEDUP_REMOVED lines=8> */
.L_x_1047:
[----:B------:R-:W-:Y:S05]  /*17410*/  BSYNC B0 ;  /* 0x0000000000007941 */ /* 0x000fea0003800000 */
.L_x_1046:
[----:B------:R-:W-:Y:S05]  /*17420*/  BRA `(.L_x_1048) ;  /* 0xffffffec00107947 */ /* 0x000fea000383ffff */
.L_x_1007:
[----:B-1----:R1:W2:Y:S02]  /*17430*/  SYNCS.PHASECHK.TRANS64.TRYWAIT P0, [R9+URZ+0x2d820], R0 ;  /* 0x02d82000090075a7 */ /* 0x0022a4000800017f */
[----:B--2---:R-:W-:Y:S05]  /*17440*/  @!P0 NANOSLEEP.SYNCS 0x989680 ;  /* 0x009896800000895d */ /* 0x004fea0003900000 */
[----:B------:R-:W2:Y:S02]  /*17450*/  @!P0 SYNCS.PHASECHK.TRANS64 P0, [R9+URZ+0x2d820], R0 ;  /* 0x02d82000090085a7 */ /* 0x000ea4000800007f */
[----:B--2---:R-:W-:Y:S05]  /*17460*/  @!P0 BRA `(.L_x_1007) ;  /* 0xfffffffc00f08947 */ /* 0x004fea000383ffff */
[----:B------:R-:W-:Y:S05]  /*17470*/  BRA `(.L_x_1049) ;  /* 0xffffffec00547947 */ /* 0x000fea000383ffff */
.L_x_1008:
        /* <DEDUP_REMOVED lines=11> */
.L_x_1051:
[----:B------:R-:W-:Y:S05]  /*17530*/  BSYNC B0 ;  /* 0x0000000000007941 */ /* 0x000fea0003800000 */
.L_x_1050:
[----:B------:R-:W-:Y:S05]  /*17540*/  BRA `(.L_x_1052) ;  /* 0xffffffec003c7947 */ /* 0x000fea000383ffff */
.L_x_1011:
[----:B------:R-:W-:Y:S01]  /*17550*/  BSSY B1, `(.L_x_1053) ;  /* 0x0000006000017945 */ /* 0x000fe20003800000 */
[----:B------:R-:W-:-:S07]  /*17560*/  IMAD.MOV.U32 R15, RZ, RZ, -0x1 ;  /* 0xffffffffff0f7424 */ /* 0x000fce00078e00ff */
[----:B01----:R-:W-:Y:S05]  /*17570*/  WARPSYNC.COLLECTIVE R15, `(.L_x_1054) ;  /* 0x000000000f0c7348 */ /* 0x003fea0003c00000 */
[----:B------:R-:W-:Y:S02]  /*17580*/  ELECT P6, UR62, PT ;  /* 0x00000000003e782f */ /* 0x000fe400038c0000 */
[----:B------:R-:W-:Y:S01]  /*17590*/  MOV R14, UR62 ;  /* 0x0000003e000e7c02 */ /* 0x000fe20008000f00 */
[----:B01----:R-:W-:Y:S10]  /*175a0*/  ENDCOLLECTIVE ;  /* 0x000000000000791b */ /* 0x003ff40003800000 */
.L_x_1054:
[----:B------:R-:W-:Y:S05]  /*175b0*/  BSYNC B1 ;  /* 0x0000000000017941 */ /* 0x000fea0003800000 */
.L_x_1053:
[----:B------:R-:W-:Y:S05]  /*175c0*/  BRA `(.L_x_1055) ;  /* 0xffffffec00347947 */ /* 0x000fea000383ffff */
.L_x_1013:
[----:B-1----:R1:W2:Y:S02]  /*175d0*/  SYNCS.PHASECHK.TRANS64.TRYWAIT P0, [R7+URZ], R2 ;  /* 0x00000002070075a7 */ /* 0x0022a4000800017f */
[----:B--2---:R-:W-:Y:S05]  /*175e0*/  @!P0 NANOSLEEP.SYNCS 0x989680 ;  /* 0x009896800000895d */ /* 0x004fea0003900000 */
[----:B------:R-:W2:Y:S02]  /*175f0*/  @!P0 SYNCS.PHASECHK.TRANS64 P0, [R7+URZ], R2 ;  /* 0x00000002070085a7 */ /* 0x000ea4000800007f */
[----:B--2---:R-:W-:Y:S05]  /*17600*/  @!P0 BRA `(.L_x_1013) ;  /* 0xfffffffc00f08947 */ /* 0x004fea000383ffff */
[----:B------:R-:W-:Y:S05]  /*17610*/  BRA `(.L_x_1056) ;  /* 0xffffffec00687947 */ /* 0x000fea000383ffff */
.L_x_1014:
[----:B--2---:R2:W3:Y:S02]  /*17620*/  SYNCS.PHASECHK.TRANS64.TRYWAIT P0, [R3+URZ], R0 ;  /* 0x00000000030075a7 */ /* 0x0044e4000800017f */
[----:B---3--:R-:W-:Y:S05]  /*17630*/  @!P0 NANOSLEEP.SYNCS 0x989680 ;  /* 0x009896800000895d */ /* 0x008fea0003900000 */
[----:B------:R-:W3:Y:S02]  /*17640*/  @!P0 SYNCS.PHASECHK.TRANS64 P0, [R3+URZ], R0 ;  /* 0x00000000030085a7 */ /* 0x000ee4000800007f */
[----:B---3--:R-:W-:Y:S05]  /*17650*/  @!P0 BRA `(.L_x_1014) ;  /* 0xfffffffc00f08947 */ /* 0x008fea000383ffff */
[----:B------:R-:W-:Y:S05]  /*17660*/  BRA `(.L_x_1057) ;  /* 0xffffffec005c7947 */ /* 0x000fea000383ffff */
.L_x_1016:
[----:B--2---:R2:W3:Y:S02]  /*17670*/  SYNCS.PHASECHK.TRANS64.TRYWAIT P0, [R5+URZ], R2 ;  /* 0x00000002050075a7 */ /* 0x0044e4000800017f */
[----:B---3--:R-:W-:Y:S05]  /*17680*/  @!P0 NANOSLEEP.SYNCS 0x989680 ;  /* 0x009896800000895d */ /* 0x008fea0003900000 */
[----:B------:R-:W3:Y:S02]  /*17690*/  @!P0 SYNCS.PHASECHK.TRANS64 P0, [R5+URZ], R2 ;  /* 0x00000002050085a7 */ /* 0x000ee4000800007f */
[----:B---3--:R-:W-:Y:S05]  /*176a0*/  @!P0 BRA `(.L_x_1016) ;  /* 0xfffffffc00f08947 */ /* 0x008fea000383ffff */
[----:B------:R-:W-:Y:S05]  /*176b0*/  BRA `(.L_x_1058) ;  /* 0xffffffec00607947 */ /* 0x000fea000383ffff */
.L_x_1059:
        /* <DEDUP_REMOVED lines=12> */
.L_x_2727:


//--------------------- .text._ZN7cutlass13device_kernelIN5flash11enable_sm90INS1_16FlashAttnFwdSm90INS1_25CollectiveMainloopFwdSm90ILi2EN4cute5tupleIJNS5_1CILi1EEES8_S8_EEENS6_IJNS7_ILi192EEENS7_ILi128EEENS7_ILi96EEEEEELi96ENS_6half_tEfNS_4arch4Sm90ELb0ELb1ELb1ELb1ELb0ELb0ELb0ELb0ELb1ELb1ELb0ELb0EEENS1_21CollectiveEpilogueFwdINS6_IJSA_SC_SB_EEES9_SE_SG_Li384ELb1ELb1ELb0ELb0EEENS1_36VarlenDynamicPersistentTileSchedulerILi192ELi128ELi384ELi128ELb0ELb1ELb1ELb1ELb0ELb1EEEEEEEEEvNT_6ParamsE --------------------------
	.section	.text._ZN7cutlass13device_kernelIN5flash11enable_sm90INS1_16FlashAttnFwdSm90INS1_25CollectiveMainloopFwdSm90ILi2EN4cute5tupleIJNS5_1CILi1EEES8_S8_EEENS6_IJNS7_ILi192EEENS7_ILi128EEENS7_ILi96EEEEEELi96ENS_6half_tEfNS_4arch4Sm90ELb0ELb1ELb1ELb1ELb0ELb0ELb0ELb0ELb1ELb1ELb0ELb0EEENS1_21CollectiveEpilogueFwdINS6_IJSA_SC_SB_EEES9_SE_SG_Li384ELb1ELb1ELb0ELb0EEENS1_36VarlenDynamicPersistentTileSchedulerILi192ELi128ELi384ELi128ELb0ELb1ELb1ELb1ELb0ELb1EEEEEEEEEvNT_6ParamsE,"ax",@progbits
	.align	128
.text._ZN7cutlass13device_kernelIN5flash11enable_sm90INS1_16FlashAttnFwdSm90INS1_25CollectiveMainloopFwdSm90ILi2EN4cute5tupleIJNS5_1CILi1EEES8_S8_EEENS6_IJNS7_ILi192EEENS7_ILi128EEENS7_ILi96EEEEEELi96ENS_6half_tEfNS_4arch4Sm90ELb0ELb1ELb1ELb1ELb0ELb0ELb0ELb0ELb1ELb1ELb0ELb0EEENS1_21CollectiveEpilogueFwdINS6_IJSA_SC_SB_EEES9_SE_SG_Li384ELb1ELb1ELb0ELb0EEENS1_36VarlenDynamicPersistentTileSchedulerILi192ELi128ELi384ELi128ELb0ELb1ELb1ELb1ELb0ELb1EEEEEEEEEvNT_6ParamsE:
        .type           _ZN7cutlass13device_kernelIN5flash11enable_sm90INS1_16FlashAttnFwdSm90INS1_25CollectiveMainloopFwdSm90ILi2EN4cute5tupleIJNS5_1CILi1EEES8_S8_EEENS6_IJNS7_ILi192EEENS7_ILi128EEENS7_ILi96EEEEEELi96ENS_6half_tEfNS_4arch4Sm90ELb0ELb1ELb1ELb1ELb0ELb0ELb0ELb0ELb1ELb1ELb0ELb0EEENS1_21CollectiveEpilogueFwdINS6_IJSA_SC_SB_EEES9_SE_SG_Li384ELb1ELb1ELb0ELb0EEENS1_36VarlenDynamicPersistentTileSchedulerILi192ELi128ELi384ELi128ELb0ELb1ELb1ELb1ELb0ELb1EEEEEEEEEvNT_6ParamsE,@function
        .size           _ZN7cutlass13device_kernelIN5flash11enable_sm90INS1_16FlashAttnFwdSm90INS1_25CollectiveMainloopFwdSm90ILi2EN4cute5tupleIJNS5_1CILi1EEES8_S8_EEENS6_IJNS7_ILi192EEENS7_ILi128EEENS7_ILi96EEEEEELi96ENS_6half_tEfNS_4arch4Sm90ELb0ELb1ELb1ELb1ELb0ELb0ELb0ELb0ELb1ELb1ELb0ELb0EEENS1_21CollectiveEpilogueFwdINS6_IJSA_SC_SB_EEES9_SE_SG_Li384ELb1ELb1ELb0ELb0EEENS1_36VarlenDynamicPersistentTileSchedulerILi192ELi128ELi384ELi128ELb0ELb1ELb1ELb1ELb0ELb1EEEEEEEEEvNT_6ParamsE,(.L_x_2728 - _ZN7cutlass13device_kernelIN5flash11enable_sm90INS1_16FlashAttnFwdSm90INS1_25CollectiveMainloopFwdSm90ILi2EN4cute5tupleIJNS5_1CILi1EEES8_S8_EEENS6_IJNS7_ILi192EEENS7_ILi128EEENS7_ILi96EEEEEELi96ENS_6half_tEfNS_4arch4Sm90ELb0ELb1ELb1ELb1ELb0ELb0ELb0ELb0ELb1ELb1ELb0ELb0EEENS1_21CollectiveEpilogueFwdINS6_IJSA_SC_SB_EEES9_SE_SG_Li384ELb1ELb1ELb0ELb0EEENS1_36VarlenDynamicPersistentTileSchedulerILi192ELi128ELi384ELi128ELb0ELb1ELb1ELb1ELb0ELb1EEEEEEEEEvNT_6ParamsE)
        .other          _ZN7cutlass13device_kernelIN5flash11enable_sm90INS1_16FlashAttnFwdSm90INS1_25CollectiveMainloopFwdSm90ILi2EN4cute5tupleIJNS5_1CILi1EEES8_S8_EEENS6_IJNS7_ILi192EEENS7_ILi128EEENS7_ILi96EEEEEELi96ENS_6half_tEfNS_4arch4Sm90ELb0ELb1ELb1ELb1ELb0ELb0ELb0ELb0ELb1ELb1ELb0ELb0EEENS1_21CollectiveEpilogueFwdINS6_IJSA_SC_SB_EEES9_SE_SG_Li384ELb1ELb1ELb0ELb0EEENS1_36VarlenDynamicPersistentTileSchedulerILi192ELi128ELi384ELi128ELb0ELb1ELb1ELb1ELb0ELb1EEEEEEEEEvNT_6ParamsE,@"STO_CUDA_ENTRY STV_DEFAULT"
_ZN7cutlass13device_kernelIN5flash11enable_sm90INS1_16FlashAttnFwdSm90INS1_25CollectiveMainloopFwdSm90ILi2EN4cute5tupleIJNS5_1CILi1EEES8_S8_EEENS6_IJNS7_ILi192EEENS7_ILi128EEENS7_ILi96EEEEEELi96ENS_6half_tEfNS_4arch4Sm90ELb0ELb1ELb1ELb1ELb0ELb0ELb0ELb0ELb1ELb1ELb0ELb0EEENS1_21CollectiveEpilogueFwdINS6_IJSA_SC_SB_EEES9_SE_SG_Li384ELb1ELb1ELb0ELb0EEENS1_36VarlenDynamicPersistentTileSchedulerILi192ELi128ELi384ELi128ELb0ELb1ELb1ELb1ELb0ELb1EEEEEEEEEvNT_6ParamsE:
[----:B------:R-:W0:Y:S02]  /*0000*/  LDC R1, c[0x0][0x28] ;  /* 0x00000a00ff017b82 */ /* 0x000e240000000800 */
[----:B0-----:R-:W-:Y:S01]  /*0010*/  VIADD R1, R1, 0xffffffc8 ;  /* 0xffffffc801017836 */ /* 0x001fe20000000000 */
[----:B------:R-:W0:Y:S01]  /*0020*/  S2R R3, SR_TID.X ;  /* 0x0000000000037919 */ /* 0x000e220000002100 */
[----:B------:R-:W-:Y:S01]  /*0030*/  ELECT P0, URZ, PT ;  /* 0x00000000003f782f */ /* 0x000fe20003800000 */
[----:B------:R-:W-:Y:S01]  /*0040*/  BSSY B0, `(.L_x_1060) ;  /* 0x000000e000007945 */ /* 0x000fe20003800000 */
[--C-:B0-----:R-:W-:Y:S02]  /*0050*/  SHF.R.U32.HI R0, RZ, 0x5, R3.reuse ;  /* 0x00000005ff007819 */ /* 0x101fe40000011603 */
[----:B------:R-:W-:-:S03]  /*0060*/  SHF.R.U32.HI R3, RZ, 0x7, R3 ;  /* 0x00000007ff037819 */ /* 0x000fc60000011603 */
        /* <DEDUP_REMOVED lines=11> */
.L_x_1061:
[----:B------:R-:W-:Y:S05]  /*0120*/  BSYNC B0 ;  /* 0x0000000000007941 */ /* 0x000fea0003800000 */
.L_x_1060:
        /* <DEDUP_REMOVED lines=41> */
.L_x_1062:
        /* <DEDUP_REMOVED lines=22> */
.L_x_1063:
        /* <DEDUP_REMOVED lines=18> */
.L_x_1064:
        /* <DEDUP_REMOVED lines=22> */
.L_x_1065:
        /* <DEDUP_REMOVED lines=22> */
.L_x_1066:
[----:B------:R-:W-:Y:S01]  /*0900*/  PLOP3.LUT P0, PT, PT, PT, UP0, 0x80, 0x0 ;  /* 0x000000000000781c */ /* 0x000fe20003f0f008 */
[----:B------:R-:W-:Y:S01]  /*0910*/  UMOV UR36, 0x1 ;  /* 0x0000000100247882 */ /* 0x000fe20000000000 */
[----:B------:R-:W-:Y:S01]  /*0920*/  NOP ;  /* 0x0000000000007918 */ /* 0x000fe20000000000 */
[----:B------:R-:W-:Y:S01]  /*0930*/  USEL UR36, UR36, 0x2, !UP0 ;  /* 0x0000000224247887 */ /* 0x000fe2000c000000 */
[----:B------:R-:W-:Y:S01]  /*0940*/  ULDC.64 UR50, c[0x0][0x208] ;  /* 0x0000820000327ab9 */ /* 0x000fe20000000a00 */
[----:B012-4-:R-:W-:Y:S08]  /*0950*/  BAR.SYNC.DEFER_BLOCKING 0x0 ;  /* 0x0000000000007b1d */ /* 0x017ff00000010000 */
[----:B------:R-:W-:Y:S05]  /*0960*/  @!P0 BRA `(.L_x_1067) ;  /* 0x0000011000c48947 */ /* 0x000fea0003800000 */
.L_x_1068:
[----:B------:R-:W-:-:S08]  /*0970*/  NOP ;  /* 0x0000000000007918 */ /* 0x000fd00000000000 */
[----:B------:R-:W0:Y:S02]  /*0980*/  USETMAXREG.TRY_ALLOC.CTAPOOL UP0, 0xa0 ;  /* 0x000000a0000079c8 */ /* 0x000e240008000600 */
[----:B0-----:R-:W-:-:S13]  /*0990*/  PLOP3.LUT P0, PT, PT, PT, UP0, 0x80, 0x0 ;  /* 0x000000000000781c */ /* 0x001fda0003f0f008 */
[----:B------:R-:W-:Y:S05]  /*09a0*/  @!P0 BRA `(.L_x_1068) ;  /* 0xfffffffc00f08947 */ /* 0x000fea000383ffff */
[----:B------:R-:W0:Y:S01]  /*09b0*/  S2R R2, SR_TID.X ;  /* 0x0000000000027919 */ /* 0x000e220000002100 */
        /* <DEDUP_REMOVED lines=13> */
[----:B------:R-:W-:Y:S01]  /*0a90*/  VIADD R148, R2, 0xffffff80 ;  /* 0xffffff8002947836 */ /* 0x000fe20000000000 */
[----:B------:R-:W-:Y:S01]  /*0aa0*/  R2UR UR5, R9 ;  /* 0x00000000090572ca */ /* 0x000fe200000e0000 */
[----:B------:R-:W-:Y:S01]  /*0ab0*/  IMAD.MOV.U32 R18, RZ, RZ, 0x40 ;  /* 0x00000040ff127424 */ /* 0x000fe200078e00ff */
[----:B------:R-:W-:Y:S01]  /*0ac0*/  R2UR UR7, R10 ;  /* 0x000000000a0772ca */ /* 0x000fe200000e0000 */
[----:B------:R-:W-:Y:S01]  /*0ad0*/  ULOP3.LUT UR48, UR36, 0x1, URZ, 0xfc, !UPT ;  /* 0x0000000124307892 */ /* 0x000fe2000f8efc3f */
[----:B------:R-:W-:Y:S01]  /*0ae0*/  SHF.R.S32.HI R3, RZ, 0x1f, R148 ;  /* 0x0000001fff037819 */ /* 0x000fe20000011494 */
[----:B------:R-:W-:Y:S01]  /*0af0*/  UMOV UR47, URZ ;  /* 0x0000003f002f7c82 */ /* 0x000fe20008000000 */
[----:B------:R-:W-:Y:S01]  /*0b00*/  R2UR UR6, R11 ;  /* 0x000000000b0672ca */ /* 0x000fe200000e0000 */
[----:B------:R-:W-:Y:S01]  /*0b10*/  UMOV UR49, URZ ;  /* 0x0000003f00317c82 */ /* 0x000fe20008000000 */
[CC--:B------:R-:W-:Y:S01]  /*0b20*/  LEA.HI R143, R3.reuse, R148.reuse, RZ, 0x7 ;  /* 0x00000094038f7211 */ /* 0x0c0fe200078f38ff */
[----:B------:R-:W-:Y:S01]  /*0b30*/  UMOV UR46, URZ ;  /* 0x0000003f002e7c82 */ /* 0x000fe20008000000 */
[----:B------:R-:W-:-:S02]  /*0b40*/  LEA.HI R0, R3, R148, RZ, 0x4 ;  /* 0x0000009403007211 */ /* 0x000fc400078f20ff */
[----:B------:R-:W-:Y:S02]  /*0b50*/  LOP3.LUT R7, R143, 0xffffff80, RZ, 0xc0, !PT ;  /* 0xffffff808f077812 */ /* 0x000fe400078ec0ff */
[----:B------:R-:W-:Y:S02]  /*0b60*/  LOP3.LUT R5, R0, 0xfffffff0, RZ, 0xc0, !PT ;  /* 0xfffffff000057812 */ /* 0x000fe400078ec0ff */
[----:B------:R-:W-:Y:S01]  /*0b70*/  LEA.HI R4, R3, R148, RZ, 0x5 ;  /* 0x0000009403047211 */ /* 0x000fe200078f28ff */
[C---:B------:R-:W-:Y:S01]  /*0b80*/  IMAD.IADD R142, R148.reuse, 0x1, -R7 ;  /* 0x00000001948e7824 */ /* 0x040fe200078e0a07 */
[----:B------:R-:W-:Y:S01]  /*0b90*/  SHF.R.S32.HI R7, RZ, 0x4, R0 ;  /* 0x00000004ff077819 */ /* 0x000fe20000011400 */
[----:B------:R-:W-:Y:S01]  /*0ba0*/  IMAD.IADD R5, R148, 0x1, -R5 ;  /* 0x0000000194057824 */ /* 0x000fe200078e0a05 */
[----:B------:R-:W-:Y:S02]  /*0bb0*/  SHF.R.S32.HI R6, RZ, 0x5, R4 ;  /* 0x00000005ff067819 */ /* 0x000fe40000011404 */
[----:B------:R-:W-:-:S02]  /*0bc0*/  LEA.HI R2, R0, R7, RZ, 0x1 ;  /* 0x0000000700027211 */ /* 0x000fc400078f08ff */
[--C-:B------:R-:W-:Y:S01]  /*0bd0*/  SHF.R.S32.HI R0, RZ, 0x1f, R5.reuse ;  /* 0x0000001fff007819 */ /* 0x100fe20000011405 */
[----:B------:R-:W-:Y:S01]  /*0be0*/  IMAD R12, R6, 0x10, R5 ;  /* 0x00000010060c7824 */ /* 0x000fe200078e0205 */
[----:B------:R-:W-:Y:S02]  /*0bf0*/  LOP3.LUT R2, R2, 0x1ffffffe, RZ, 0xc0, !PT ;  /* 0x1ffffffe02027812 */ /* 0x000fe400078ec0ff */
[----:B------:R-:W-:Y:S02]  /*0c00*/  LEA.HI R0, R0, R5, RZ, 0x3 ;  /* 0x0000000500007211 */ /* 0x000fe400078f18ff */
[----:B------:R-:W-:Y:S01]  /*0c10*/  SHF.R.S32.HI R143, RZ, 0x7, R143 ;  /* 0x00000007ff8f7819 */ /* 0x000fe2000001148f */
[----:B------:R-:W-:Y:S01]  /*0c20*/  IMAD.IADD R2, R7, 0x1, -R2 ;  /* 0x0000000107027824 */ /* 0x000fe200078e0a02 */
[----:B------:R-:W-:Y:S01]  /*0c30*/  LEA.HI R141, R3, R148, RZ, 0x2 ;  /* 0x00000094038d7211 */ /* 0x000fe200078f10ff */
[C---:B------:R-:W-:Y:S01]  /*0c40*/  IMAD.SHL.U32 R4, R0.reuse, 0x40, RZ ;  /* 0x0000004000047824 */ /* 0x040fe200078e00ff */
[----:B------:R-:W-:Y:S01]  /*0c50*/  LOP3.LUT R0, R0, 0xfffffff8, RZ, 0xc0, !PT ;  /* 0xfffffff800007812 */ /* 0x000fe200078ec0ff */
[----:B------:R-:W-:Y:S01]  /*0c60*/  IMAD.SHL.U32 R3, R2, 0x8, RZ ;  /* 0x0000000802037824 */ /* 0x000fe200078e00ff */
[----:B------:R-:W-:-:S02]  /*0c70*/  SHF.R.S32.HI R9, RZ, 0x1f, R142 ;  /* 0x0000001fff097819 */ /* 0x000fc4000001148e */
[----:B------:R-:W-:Y:S01]  /*0c80*/  LOP3.LUT R4, R4, 0x7ffffe00, RZ, 0xc0, !PT ;  /* 0x7ffffe0004047812 */ /* 0x000fe200078ec0ff */
[----:B------:R-:W-:Y:S01]  /*0c90*/  IMAD.IADD R0, R5, 0x1, -R0 ;  /* 0x0000000105007824 */ /* 0x000fe200078e0a00 */
[-C--:B------:R-:W-:Y:S01]  /*0ca0*/  LEA.HI R8, R9, R142.reuse, RZ, 0x2 ;  /* 0x0000008e09087211 */ /* 0x080fe200078f10ff */
[----:B------:R-:W-:Y:S01]  /*0cb0*/  IMAD.HI R5, R143, 0x55555556, RZ ;  /* 0x555555568f057827 */ /* 0x000fe200078e02ff */
[----:B------:R-:W-:Y:S02]  /*0cc0*/  LEA.HI R9, R9, R142, RZ, 0x5 ;  /* 0x0000008e09097211 */ /* 0x000fe400078f28ff */
[----:B------:R-:W-:Y:S01]  /*0cd0*/  SHF.R.S32.HI R10, RZ, 0x2, R8 ;  /* 0x00000002ff0a7819 */ /* 0x000fe20000011408 */
[----:B------:R-:W-:Y:S01]  /*0ce0*/  IMAD R6, R6, 0x400, R4 ;  /* 0x0000040006067824 */ /* 0x000fe200078e0204 */
[----:B------:R-:W-:Y:S01]  /*0cf0*/  SHF.R.S32.HI R11, RZ, 0x1f, R8 ;  /* 0x0000001fff0b7819 */ /* 0x000fe20000011408 */
[----:B------:R-:W-:Y:S01]  /*0d00*/  IMAD.SHL.U32 R4, R0, 0x40, RZ ;  /* 0x0000004000047824 */ /* 0x000fe200078e00ff */
[----:B------:R-:W-:Y:S01]  /*0d10*/  LEA.HI R2, R5, R5, RZ, 0x1 ;  /* 0x0000000505027211 */ /* 0x000fe200078f08ff */
[----:B------:R-:W-:Y:S01]  /*0d20*/  IMAD.U32 R145, R12, 0x20, R3 ;  /* 0x000000200c917824 */ /* 0x000fe200078e0003 */
[----:B------:R-:W-:-:S02]  /*0d30*/  LOP3.LUT R5, R141, 0xfffffffc, RZ, 0xc0, !PT ;  /* 0xfffffffc8d057812 */ /* 0x000fc400078ec0ff */
[----:B------:R-:W-:Y:S01]  /*0d40*/  LOP3.LUT R4, R4, 0x1c0, RZ, 0xc0, !PT ;  /* 0x000001c004047812 */ /* 0x000fe200078ec0ff */
[----:B------:R-:W-:Y:S01]  /*0d50*/  IMAD R2, R2, -0x3, R143 ;  /* 0xfffffffd02027824 */ /* 0x000fe200078e028f */
[----:B------:R-:W-:Y:S01]  /*0d60*/  LEA.HI R11, R11, R10, RZ, 0x3 ;  /* 0x0000000a0b0b7211 */ /* 0x000fe200078f18ff */
[----:B------:R-:W-:Y:S01]  /*0d70*/  IMAD.IADD R140, R148, 0x1, -R5 ;  /* 0x00000001948c7824 */ /* 0x000fe200078e0a05 */
[----:B------:R-:W-:Y:S02]  /*0d80*/  LOP3.LUT R3, R4, 0x8, R3, 0xf8, !PT ;  /* 0x0000000804037812 */ /* 0x000fe400078ef803 */
[----:B------:R-:W-:Y:S01]  /*0d90*/  SHF.R.U32.HI R4, RZ, 0x3, R4 ;  /* 0x00000003ff047819 */ /* 0x000fe20000011604 */
[----:B------:R-:W-:Y:S01]  /*0da0*/  IMAD.SHL.U32 R137, R140, 0x8, RZ ;  /* 0x000000088c897824 */ /* 0x000fe200078e00ff */
[----:B------:R-:W-:Y:S02]  /*0db0*/  LOP3.LUT R11, R11, 0xfffffff8, RZ, 0xc0, !PT ;  /* 0xfffffff80b0b7812 */ /* 0x000fe400078ec0ff */
[----:B------:R-:W-:Y:S01]  /*0dc0*/  LOP3.LUT R3, R3, R4, RZ, 0x3c, !PT ;  /* 0x0000000403037212 */ /* 0x000fe200078e3cff */
[C---:B------:R-:W-:Y:S01]  /*0dd0*/  VIADD R138, R137.reuse, 0x20 ;  /* 0x00000020898a7836 */ /* 0x040fe20000000000 */
[----:B------:R-:W-:Y:S01]  /*0de0*/  R2P PR, R0, 0x6 ;  /* 0x0000000600007804 */ /* 0x000fe20000000000 */
[----:B------:R-:W-:Y:S01]  /*0df0*/  IMAD.IADD R10, R10, 0x1, -R11 ;  /* 0x000000010a0a7824 */ /* 0x000fe200078e0a0b */
[----:B------:R-:W-:Y:S01]  /*0e00*/  SHF.R.S32.HI R9, RZ, 0x5, R9 ;  /* 0x00000005ff097819 */ /* 0x000fe20000011409 */
[----:B------:R-:W-:Y:S01]  /*0e10*/  IMAD.IADD R3, R6, 0x1, R3 ;  /* 0x0000000106037824 */ /* 0x000fe200078e0203 */
[----:B------:R-:W-:Y:S01]  /*0e20*/  LEA.HI R0, R140, R140, RZ, 0x1 ;  /* 0x0000008c8c007211 */ /* 0x000fe200078f08ff */
[----:B------:R-:W-:Y:S01]  /*0e30*/  VIADD R139, R137, 0x40 ;  /* 0x00000040898b7836 */ /* 0x000fe20000000000 */
[----:B------:R-:W-:Y:S01]  /*0e40*/  SEL R18, R18, 0xffffffc0, !P2 ;  /* 0xffffffc012127807 */ /* 0x000fe20005000000 */
[----:B------:R-:W-:Y:S01]  /*0e50*/  IMAD R9, R9, 0x10, R10 ;  /* 0x0000001009097824 */ /* 0x000fe200078e020a */
[----:B------:R-:W-:-:S02]  /*0e60*/  LEA R17, R3, UR42, 0x1 ;  /* 0x0000002a03117c11 */ /* 0x000fc4000f8e08ff */
[----:B------:R-:W-:Y:S01]  /*0e70*/  LOP3.LUT R5, R0, 0x1ffffffe, RZ, 0xc0, !PT ;  /* 0x1ffffffe00057812 */ /* 0x000fe200078ec0ff */
[----:B------:R-:W-:Y:S01]  /*0e80*/  IMAD R144, R2, 0x40, R9 ;  /* 0x0000004002907824 */ /* 0x000fe200078e0209 */
[----:B------:R-:W-:Y:S01]  /*0e90*/  LOP3.LUT R3, R8, 0x7ffffffc, RZ, 0xc0, !PT ;  /* 0x7ffffffc08037812 */ /* 0x000fe200078ec0ff */
[C---:B------:R-:W-:Y:S01]  /*0ea0*/  VIADD R19, R17.reuse, 0x21800 ;  /* 0x0002180011137836 */ /* 0x040fe20000000000 */
[----:B------:R-:W-:Y:S01]  /*0eb0*/  SHF.R.S32.HI R141, RZ, 0x2, R141 ;  /* 0x00000002ff8d7819 */ /* 0x000fe2000001148d */
[----:B------:R-:W-:Y:S01]  /*0ec0*/  VIADD R22, R17, 0x21820 ;  /* 0x0002182011167836 */ /* 0x000fe20000000000 */
[----:B------:R-:W-:Y:S01]  /*0ed0*/  SHF.R.S32.HI R147, RZ, 0x1f, R138 ;  /* 0x0000001fff937819 */ /* 0x000fe2000001148a */
[----:B------:R-:W-:Y:S01]  /*0ee0*/  IMAD.IADD R5, R140, 0x1, -R5 ;  /* 0x000000018c057824 */ /* 0x000fe200078e0a05 */
[----:B------:R-:W-:Y:S01]  /*0ef0*/  SHF.R.S32.HI R146, RZ, 0x1f, R139 ;  /* 0x0000001fff927819 */ /* 0x000fe2000001148b */
[C---:B------:R-:W-:Y:S02]  /*0f00*/  @P1 VIADD R22, R19.reuse, 0xffffffe0 ;  /* 0xffffffe013161836 */ /* 0x040fe40000000000 */
[----:B------:R-:W-:-:S02]  /*0f10*/  IMAD.IADD R19, R19, 0x1, R18 ;  /* 0x0000000113137824 */ /* 0x000fc400078e0212 */
[----:B------:R-:W-:Y:S02]  /*0f20*/  IMAD.IADD R16, R142, 0x1, -R3 ;  /* 0x000000018e107824 */ /* 0x000fe400078e0a03 */
[----:B------:R-:W-:Y:S02]  /*0f30*/  IMAD R136, R5, 0x8, R144 ;  /* 0x0000000805887824 */ /* 0x000fe400078e0290 */
[----:B------:R-:W-:Y:S02]  /*0f40*/  IMAD.IADD R18, R18, 0x1, R22 ;  /* 0x0000000112127824 */ /* 0x000fe400078e0216 */
[----:B------:R-:W-:-:S07]  /*0f50*/  VIADD R23, R22, 0x6000 ;  /* 0x0000600016177836 */ /* 0x000fce0000000000 */
.L_x_1160:
[----:B------:R-:W-:Y:S01]  /*0f60*/  ULDC.64 UR8, c[0x0][0xa28] ;  /* 0x00028a0000087ab9 */ /* 0x000fe20000000a00 */
[----:B------:R-:W-:Y:S01]  /*0f70*/  ULDC UR4, c[0x0][0x424] ;  /* 0x0001090000047ab9 */ /* 0x000fe20000000800 */
[----:B------:R-:W-:-:S04]  /*0f80*/  UISETP.NE.U32.AND UP0, UPT, UR8, URZ, UPT ;  /* 0x0000003f0800728c */ /* 0x000fc8000bf05070 */
[----:B------:R-:W-:-:S03]  /*0f90*/  UISETP.NE.AND.EX UP0, UPT, UR9, URZ, UPT, UP0 ;  /* 0x0000003f0900728c */ /* 0x000fc6000bf05300 */
[----:B------:R-:W-:Y:S02]  /*0fa0*/  ULDC.64 UR8, c[0x0][0xa18] ;  /* 0x0002860000087ab9 */ /* 0x000fe40000000a00 */
[----:B------:R-:W-:Y:S01]  /*0fb0*/  UISETP.NE.U32.AND UP1, UPT, UR8, URZ, UPT ;  /* 0x0000003f0800728c */ /* 0x000fe2000bf25070 */
[----:B------:R-:W-:-:S03]  /*0fc0*/  PLOP3.LUT P0, PT, PT, PT, UP0, 0x80, 0x0 ;  /* 0x000000000000781c */ /* 0x000fc60003f0f008 */
[----:B------:R-:W-:-:S03]  /*0fd0*/  UISETP.NE.AND.EX UP1, UPT, UR9, URZ, UPT, UP1 ;  /* 0x0000003f0900728c */ /* 0x000fc6000bf25310 */
[----:B------:R-:W-:Y:S02]  /*0fe0*/  @UP0 ULDC.64 UR8, c[0x0][0xa28] ;  /* 0x00028a0000080ab9 */ /* 0x000fe40000000a00 */
[----:B------:R-:W-:Y:S01]  /*0ff0*/  @UP0 UIMAD.WIDE UR8, UR6, 0x4, UR8 ;  /* 0x00000004060808a5 */ /* 0x000fe2000f8e0208 */
[----:B------:R-:W-:-:S05]  /*1000*/  PLOP3.LUT P2, PT, PT, PT, UP1, 0x80, 0x0 ;  /* 0x000000000000781c */ /* 0x000fca0003f4f018 */
[----:B------:R-:W-:Y:S01]  /*1010*/  @UP1 ULDC.64 UR10, c[0x0][0xa18] ;  /* 0x00028600000a1ab9 */ /* 0x000fe20000000a00 */
[----:B01-3--:R-:W-:Y:S02]  /*1020*/  IMAD.U32 R2, RZ, RZ, UR8 ;  /* 0x00000008ff027e24 */ /* 0x00bfe4000f8e00ff */
[----:B----4-:R-:W-:Y:S01]  /*1030*/  IMAD.U32 R3, RZ, RZ, UR9 ;  /* 0x00000009ff037e24 */ /* 0x010fe2000f8e00ff */
[----:B------:R-:W-:-:S04]  /*1040*/  @UP1 UIMAD.WIDE UR8, UR6, 0x4, UR10 ;  /* 0x00000004060818a5 */ /* 0x000fc8000f8e020a */
[----:B--2---:R-:W2:Y:S02]  /*1050*/  @P0 LDG.E R2, desc[UR50][R2.64] ;  /* 0x0000003202020981 */ /* 0x004ea4000c1e1900 */
[----:B------:R-:W-:Y:S02]  /*1060*/  IMAD.U32 R4, RZ, RZ, UR8 ;  /* 0x00000008ff047e24 */ /* 0x000fe4000f8e00ff */
[----:B------:R-:W-:Y:S01]  /*1070*/  IMAD.U32 R5, RZ, RZ, UR9 ;  /* 0x00000009ff057e24 */ /* 0x000fe2000f8e00ff */
[----:B------:R-:W-:-:S04]  /*1080*/  ULDC.64 UR8, c[0x0][0x418] ;  /* 0x0001060000087ab9 */ /* 0x000fc80000000a00 */
[----:B------:R-:W3:Y:S01]  /*1090*/  @P2 LDG.E R4, desc[UR50][R4.64] ;  /* 0x0000003204042981 */ /* 0x000ee2000c1e1900 */
[----:B------:R-:W-:Y:S01]  /*10a0*/  UISETP.NE.U32.AND UP0, UPT, UR8, URZ, UPT ;  /* 0x0000003f0800728c */ /* 0x000fe2000bf05070 */
[----:B------:R-:W-:Y:S01]  /*10b0*/  UMOV UR38, URZ ;  /* 0x0000003f00267c82 */ /* 0x000fe20008000000 */
[----:B------:R-:W-:Y:S02]  /*10c0*/  ULDC UR45, c[0x0][0x288] ;  /* 0x0000a200002d7ab9 */ /* 0x000fe40000000800 */
[----:B------:R-:W-:Y:S01]  /*10d0*/  UISETP.NE.AND.EX UP0, UPT, UR9, URZ, UPT, UP0 ;  /* 0x0000003f0900728c */ /* 0x000fe2000bf05300 */
[----:B------:R-:W-:Y:S02]  /*10e0*/  UMOV UR41, UR7 ;  /* 0x0000000700297c82 */ /* 0x000fe40008000000 */
[----:B------:R-:W-:Y:S01]  /*10f0*/  ULDC.64 UR8, c[0x0][0xa20] ;  /* 0x0002880000087ab9 */ /* 0x000fe20000000a00 */
[----:B------:R-:W-:Y:S01]  /*1100*/  USEL UR4, UR4, 0x1, UP0 ;  /* 0x0000000104047887 */ /* 0x000fe20008000000 */
[----:B------:R-:W-:Y:S01]  /*1110*/  ISETP.NE.U32.AND P1, PT, RZ, UR8, PT ;  /* 0x00000008ff007c0c */ /* 0x000fe2000bf25070 */
[----:B------:R-:W-:-:S02]  /*1120*/  ULDC UR8, c[0x0][0x2f0] ;  /* 0x0000bc0000087ab9 */ /* 0x000fc40000000800 */
[----:B------:R-:W-:Y:S01]  /*1130*/  UIMAD UR4, UR4, UR8, URZ ;  /* 0x00000008040472a4 */ /* 0x000fe2000f8e023f */
[----:B------:R-:W-:Y:S02]  /*1140*/  ISETP.NE.AND.EX P1, PT, RZ, UR9, PT, P1 ;  /* 0x00000009ff007c0c */ /* 0x000fe4000bf25310 */
[----:B--2---:R-:W-:Y:S02]  /*1150*/  @P0 R2UR UR38, R2 ;  /* 0x00000000022602ca */ /* 0x004fe400000e0000 */
[----:B---3--:R-:W-:Y:S01]  /*1160*/  @P2 R2UR UR45, R4 ;  /* 0x00000000042d22ca */ /* 0x008fe200000e0000 */
[----:B------:R-:W-:-:S14]  /*1170*/  @P2 BRA `(.L_x_1069) ;  /* 0x0000000000342947 */ /* 0x000fdc0003800000 */
[----:B------:R-:W-:Y:S02]  /*1180*/  ULDC.64 UR8, c[0x0][0xa00] ;  /* 0x0002800000087ab9 */ /* 0x000fe40000000a00 */
[----:B------:R-:W-:-:S04]  /*1190*/  ISETP.NE.U32.AND P0, PT, RZ, UR8, PT ;  /* 0x00000008ff007c0c */ /* 0x000fc8000bf05070 */
[----:B------:R-:W-:-:S13]  /*11a0*/  ISETP.NE.AND.EX P0, PT, RZ, UR9, PT, P0 ;  /* 0x00000009ff007c0c */ /* 0x000fda000bf05300 */
[----:B------:R-:W-:Y:S05]  /*11b0*/  @!P0 BRA `(.L_x_1069) ;  /* 0x0000000000248947 */ /* 0x000fea0003800000 */
[----:B------:R-:W-:Y:S02]  /*11c0*/  ULDC.64 UR8, c[0x0][0xa00] ;  /* 0x0002800000087ab9 */ /* 0x000fe40000000a00 */
[----:B------:R-:W-:-:S06]  /*11d0*/  UIMAD.WIDE UR8, UR6, 0x4, UR8 ;  /* 0x00000004060878a5 */ /* 0x000fcc000f8e0208 */
[----:B------:R-:W-:Y:S02]  /*11e0*/  IMAD.U32 R2, RZ, RZ, UR8 ;  /* 0x00000008ff027e24 */ /* 0x000fe4000f8e00ff */
[----:B------:R-:W-:-:S05]  /*11f0*/  IMAD.U32 R3, RZ, RZ, UR9 ;  /* 0x00000009ff037e24 */ /* 0x000fca000f8e00ff */
[----:B------:R-:W2:Y:S04]  /*1200*/  LDG.E R4, desc[UR50][R2.64] ;  /* 0x0000003202047981 */ /* 0x000ea8000c1e1900 */
[----:B------:R-:W3:Y:S01]  /*1210*/  LDG.E R0, desc[UR50][R2.64+0x4] ;  /* 0x0000043202007981 */ /* 0x000ee2000c1e1900 */
[----:B--2---:R-:W-:Y:S02]  /*1220*/  R2UR UR45, R4 ;  /* 0x00000000042d72ca */ /* 0x004fe400000e0000 */
[----:B---3--:R-:W-:-:S13]  /*1230*/  R2UR UR7, R0 ;  /* 0x00000000000772ca */ /* 0x008fda00000e0000 */
[----:B------:R-:W-:-:S12]  /*1240*/  UIADD3 UR45, -UR45, UR7, URZ ;  /* 0x000000072d2d7290 */ /* 0x000fd8000fffe13f */
.L_x_1069:
[----:B------:R-:W-:Y:S01]  /*1250*/  UMOV UR40, UR6 ;  /* 0x0000000600287c82 */ /* 0x000fe20008000000 */
[----:B------:R-:W-:Y:S05]  /*1260*/  @!P1 BRA `(.L_x_1070) ;  /* 0x00000000001c9947 */ /* 0x000fea0003800000 */
[----:B------:R-:W-:Y:S02]  /*1270*/  ULDC.64 UR8, c[0x0][0xa20] ;  /* 0x0002880000087ab9 */ /* 0x000fe40000000a00 */
[----:B------:R-:W-:-:S06]  /*1280*/  UIMAD.WIDE UR6, UR6, 0x4, UR8 ;  /* 0x00000004060678a5 */ /* 0x000fcc000f8e0208 */
[----:B------:R-:W-:Y:S02]  /*1290*/  IMAD.U32 R2, RZ, RZ, UR6 ;  /* 0x00000006ff027e24 */ /* 0x000fe4000f8e00ff */
[----:B------:R-:W-:-:S05]  /*12a0*/  IMAD.U32 R3, RZ, RZ, UR7 ;  /* 0x00000007ff037e24 */ /* 0x000fca000f8e00ff */
[----:B------:R-:W2:Y:S02]  /*12b0*/  LDG.E R2, desc[UR50][R2.64] ;  /* 0x0000003202027981 */ /* 0x000ea4000c1e1900 */
[----:B--2---:R-:W-:Y:S01]  /*12c0*/  R2UR UR4, R2 ;  /* 0x00000000020472ca */ /* 0x004fe200000e0000 */
[----:B------:R-:W-:-:S14]  /*12d0*/  BRA `(.L_x_1071) ;  /* 0x0000000000347947 */ /* 0x000fdc0003800000 */
.L_x_1070:
        /* <DEDUP_REMOVED lines=13> */
.L_x_1071:
[----:B------:R-:W-:Y:S01]  /*13b0*/  ULDC UR6, c[0x0][0x448] ;  /* 0x0001120000067ab9 */ /* 0x000fe20000000800 */
[----:B------:R-:W-:Y:S02]  /*13c0*/  UIMAD UR39, UR5, 0xc0, URZ ;  /* 0x000000c0052778a4 */ /* 0x000fe4000f8e023f */
[----:B------:R-:W-:Y:S02]  /*13d0*/  UISETP.NE.AND UP0, UPT, UR6, 0x1, UPT ;  /* 0x000000010600788c */ /* 0x000fe4000bf05270 */
[----:B------:R-:W-:Y:S02]  /*13e0*/  UIADD3 UR8, UR39, 0xbf, URZ ;  /* 0x000000bf27087890 */ /* 0x000fe4000fffe03f */
[----:B------:R-:W-:-:S03]  /*13f0*/  UIADD3 UR38, -UR38, UR4, URZ ;  /* 0x0000000426267290 */ /* 0x000fc6000fffe13f */
[----:B------:R-:W-:Y:S01]  /*1400*/  ULDC.64 UR4, c[0x0][0x9e0] ;  /* 0x0002780000047ab9 */ /* 0x000fe20000000a00 */
[----:B------:R-:W-:Y:S02]  /*1410*/  UIADD3 UR9, UR38, 0x1, -UR45 ;  /* 0x0000000126097890 */ /* 0x000fe4000fffe82d */
[----:B------:R-:W-:Y:S01]  /*1420*/  UISETP.GE.AND UP1, UPT, UR5, 0x1, UPT ;  /* 0x000000010500788c */ /* 0x000fe2000bf26270 */
[----:B------:R-:W-:Y:S01]  /*1430*/  @UP0 ULDC UR6, c[0x0][0x44c] ;  /* 0x0001130000060ab9 */ /* 0x000fe20000000800 */
[----:B------:R-:W-:Y:S01]  /*1440*/  @UP0 ULDC UR10, c[0x0][0x450] ;  /* 0x00011400000a0ab9 */ /* 0x000fe20000000800 */
[----:B------:R-:W-:-:S03]  /*1450*/  UIMAD.WIDE.U32 UR6, UR8, UR6, URZ ;  /* 0x00000006080672a5 */ /* 0x000fc6000f8e003f */
[----:B------:R-:W-:Y:S01]  /*1460*/  PLOP3.LUT P1, PT, PT, PT, UP1, 0x80, 0x0 ;  /* 0x000000000000781c */ /* 0x000fe20003f2f018 */
[----:B------:R-:W-:-:S04]  /*1470*/  @UP0 USHF.R.U32.HI UR8, URZ, UR10, UR7 ;  /* 0x0000000a3f080299 */ /* 0x000fc80008011607 */
[----:B------:R-:W-:-:S04]  /*1480*/  UIADD3 UR8, UR9, UR8, URZ ;  /* 0x0000000809087290 */ /* 0x000fc8000fffe03f */
[----:B------:R-:W-:-:S06]  /*1490*/  UIADD3 UR4, UR8, UR4, URZ ;  /* 0x0000000408047290 */ /* 0x000fcc000fffe03f */
[----:B------:R-:W-:Y:S01]  /*14a0*/  IMAD.U32 R0, RZ, RZ, UR4 ;  /* 0x00000004ff007e24 */ /* 0x000fe2000f8e00ff */
[----:B------:R-:W-:Y:S06]  /*14b0*/  @!P1 BRA `(.L_x_1072) ;  /* 0x0000000000409947 */ /* 0x000fec0003800000 */
        /* <DEDUP_REMOVED lines=10> */
.L_x_1073:
[----:B------:R-:W-:-:S11]  /*1560*/  UISETP.NE.AND UP1, UPT, UR5, 0x1, UPT ;  /* 0x000000010500788c */ /* 0x000fd6000bf25270 */
[----:B------:R-:W-:Y:S02]  /*1570*/  @UP1 ULDC.64 UR8, c[0x0][0x9e8] ;  /* 0x00027a0000081ab9 */ /* 0x000fe40000000a00 */
[----:B------:R-:W-:-:S04]  /*1580*/  UIMAD.WIDE.U32 UR6, UR4, UR8, URZ ;  /* 0x00000008040672a5 */ /* 0x000fc8000f8e003f */
[----:B------:R-:W-:-:S12]  /*1590*/  @UP1 USHF.R.U32.HI UR4, URZ, UR9, UR7 ;  /* 0x000000093f041299 */ /* 0x000fd80008011607 */
.L_x_1074:
[----:B------:R-:W-:-:S06]  /*15a0*/  UIMAD UR4, UR4, UR5, UR5 ;  /* 0x00000005040472a4 */ /* 0x000fcc000f8e0205 */
[----:B------:R-:W-:-:S07]  /*15b0*/  VIMNMX R0, R0, UR4, PT ;  /* 0x0000000400007c48 */ /* 0x000fce000bfe0100 */
.L_x_1072:
[----:B------:R-:W-:Y:S01]  /*15c0*/  UIADD3 UR4, UR38, 0x7f, URZ ;  /* 0x0000007f26047890 */ /* 0x000fe2000fffe03f */
        /* <DEDUP_REMOVED lines=10> */
[----:B------:R-:W-:-:S02]  /*1670*/  UIADD3 UR53, UR38, -UR45, URZ ;  /* 0x8000002d26357290 */ /* 0x000fc4000fffe03f */
        /* <DEDUP_REMOVED lines=17> */
.L_x_1076:
[----:B------:R-:W-:-:S11]  /*1790*/  UISETP.NE.AND UP0, UPT, UR5, 0x1, UPT ;  /* 0x000000010500788c */ /* 0x000fd6000bf05270 */
[----:B------:R-:W-:Y:S02]  /*17a0*/  @UP0 ULDC.64 UR10, c[0x0][0x9e8] ;  /* 0x00027a00000a0ab9 */ /* 0x000fe40000000a00 */
[----:B------:R-:W-:-:S04]  /*17b0*/  UIMAD.WIDE.U32 UR6, UR4, UR10, URZ ;  /* 0x0000000a040672a5 */ /* 0x000fc8000f8e003f */
[----:B------:R-:W-:-:S12]  /*17c0*/  @UP0 USHF.R.U32.HI UR4, URZ, UR11, UR7 ;  /* 0x0000000b3f040299 */ /* 0x000fd80008011607 */
.L_x_1077:
[----:B------:R-:W-:-:S04]  /*17d0*/  UIMAD UR4, UR4, UR5, URZ ;  /* 0x00000005040472a4 */ /* 0x000fc8000f8e023f */
[----:B------:R-:W-:-:S04]  /*17e0*/  UISETP.LT.AND UP0, UPT, UR9, UR4, UPT ;  /* 0x000000040900728c */ /* 0x000fc8000bf01270 */
[----:B------:R-:W-:-:S12]  /*17f0*/  USEL UR9, UR9, UR4, !UP0 ;  /* 0x0000000409097287 */ /* 0x000fd8000c000000 */
.L_x_1075:
[----:B------:R-:W-:Y:S01]  /*1800*/  USHF.R.S32.HI UR4, URZ, 0x1f, UR9 ;  /* 0x0000001f3f047899 */ /* 0x000fe20008011409 */
[----:B------:R-:W-:Y:S01]  /*1810*/  PLOP3.LUT P0, PT, PT, PT, PT, 0x80, 0x0 ;  /* 0x000000000000781c */ /* 0x000fe20003f0f070 */
[----:B------:R-:W-:Y:S01]  /*1820*/  IMAD.MOV.U32 R0, RZ, RZ, RZ ;  /* 0x000000ffff007224 */ /* 0x000fe200078e00ff */
[----:B------:R-:W-:Y:S01]  /*1830*/  CS2R R134, SRZ ;  /* 0x0000000000867805 */ /* 0x000fe2000001ff00 */
[----:B------:R-:W-:Y:S01]  /*1840*/  ULEA.HI UR4, UR4, UR9, URZ, 0x7 ;  /* 0x0000000904047291 */ /* 0x000fe2000f8f383f */
[----:B------:R-:W-:Y:S01]  /*1850*/  IMAD.MOV.U32 R2, RZ, RZ, RZ ;  /* 0x000000ffff027224 */ /* 0x000fe200078e00ff */
[----:B------:R-:W-:Y:S02]  /*1860*/  CS2R R132, SRZ ;  /* 0x0000000000847805 */ /* 0x000fe4000001ff00 */
[----:B------:R-:W-:Y:S01]  /*1870*/  CS2R R130, SRZ ;  /* 0x0000000000827805 */ /* 0x000fe2000001ff00 */
[----:B------:R-:W-:Y:S01]  /*1880*/  USHF.R.S32.HI UR4, URZ, 0x7, UR4 ;  /* 0x000000073f047899 */ /* 0x000fe20008011404 */
[----:B------:R-:W-:-:S02]  /*1890*/  CS2R R128, SRZ ;  /* 0x0000000000807805 */ /* 0x000fc4000001ff00 */
[----:B------:R-:W-:Y:S01]  /*18a0*/  CS2R R26, SRZ ;  /* 0x00000000001a7805 */ /* 0x000fe2000001ff00 */
[----:B------:R-:W-:Y:S01]  /*18b0*/  IMAD.MOV.U32 R126, RZ, RZ, RZ ;  /* 0x000000ffff7e7224 */ /* 0x000fe200078e00ff */
[----:B------:R-:W-:Y:S01]  /*18c0*/  UISETP.LT.AND UP0, UPT, URZ, UR4, UPT ;  /* 0x000000043f00728c */ /* 0x000fe2000bf01270 */
[----:B------:R-:W-:Y:S01]  /*18d0*/  IMAD.MOV.U32 R125, RZ, RZ, RZ ;  /* 0x000000ffff7d7224 */ /* 0x000fe200078e00ff */
[----:B------:R-:W-:Y:S02]  /*18e0*/  CS2R R122, SRZ ;  /* 0x00000000007a7805 */ /* 0x000fe4000001ff00 */
[----:B------:R-:W-:Y:S01]  /*18f0*/  CS2R R120, SRZ ;  /* 0x0000000000787805 */ /* 0x000fe2000001ff00 */
[----:B------:R-:W-:Y:S01]  /*1900*/  USEL UR37, URZ, UR4, !UP0 ;  /* 0x000000043f257287 */ /* 0x000fe2000c000000 */
[----:B------:R-:W-:Y:S02]  /*1910*/  CS2R R118, SRZ ;  /* 0x0000000000767805 */ /* 0x000fe4000001ff00 */
        /* <DEDUP_REMOVED lines=15> */
[----:B------:R-:W-:Y:S02]  /*1a10*/  IMAD.MOV.U32 R89, RZ, RZ, RZ ;  /* 0x000000ffff597224 */ /* 0x000fe400078e00ff */
        /* <DEDUP_REMOVED lines=34> */
.L_x_1079:
        /* <DEDUP_REMOVED lines=9> */
.L_x_1295:
[----:B------:R-:W-:Y:S05]  /*1cd0*/  @!P0 BRA `(.L_x_1081) ;  /* 0x0000000000048947 */ /* 0x000fea0003800000 */
[----:B------:R-:W-:Y:S01]  /*1ce0*/  BPT.TRAP 0x1 ;  /* 0x000000040000795c */ /* 0x000fe20000300000 */
.L_x_1081:
[----:B------:R-:W-:Y:S02]  /*1cf0*/  IMAD.U32 R90, RZ, RZ, UR46 ;  /* 0x0000002eff5a7e24 */ /* 0x000fe4000f8e00ff */
[----:B0-----:R-:W-:-:S03]  /*1d00*/  IMAD.U32 R3, RZ, RZ, UR49 ;  /* 0x00000031ff037e24 */ /* 0x001fc6000f8e00ff */
[----:B------:R-:W-:Y:S02]  /*1d10*/  LEA R90, R90, UR42, 0x3 ;  /* 0x0000002a5a5a7c11 */ /* 0x000fe4000f8e18ff */
[----:B------:R-:W-:-:S04]  /*1d20*/  SHF.L.U32 R3, R3, 0x1f, RZ ;  /* 0x0000001f03037819 */ /* 0x000fc800000006ff */
[----:B------:R0:W1:Y:S01]  /*1d30*/  SYNCS.PHASECHK.TRANS64.TRYWAIT P2, [R90+URZ+0x2d830], R3 ;  /* 0x02d830035a0075a7 */ /* 0x000062000804017f */
[----:B------:R-:W-:Y:S05]  /*1d40*/  @!P0 BRA `(.L_x_1082) ;  /* 0x0000000000048947 */ /* 0x000fea0003800000 */
[----:B------:R-:W-:Y:S01]  /*1d50*/  BPT.TRAP 0x1 ;  /* 0x000000040000795c */ /* 0x000fe20000300000 */
.L_x_1082:
[----:B------:R-:W2:Y:S02]  /*1d60*/  S2R R0, SR_TID.X ;  /* 0x0000000000007919 */ /* 0x000ea40000002100 */
[----:B--2---:R-:W-:Y:S01]  /*1d70*/  LOP3.LUT P1, RZ, R0, 0x7f, RZ, 0xc0, !PT ;  /* 0x0000007f00ff7812 */ /* 0x004fe2000782c0ff */
[----:B-1----:R-:W-:-:S12]  /*1d80*/  @P2 BRA `(.L_x_1083) ;  /* 0x0000000000082947 */ /* 0x002fd80003800000 */
[----:B------:R-:W1:Y:S02]  /*1d90*/  SYNCS.PHASECHK.TRANS64.TRYWAIT P2, [R90+URZ+0x2d830], R3 ;  /* 0x02d830035a0075a7 */ /* 0x000e64000804017f */
[----:B-1----:R-:W-:Y:S05]  /*1da0*/  @!P2 BRA `(.L_x_1084) ;  /* 0x0000016400a0a947 */ /* 0x002fea0003800000 */
.L_x_1083:
[----:B------:R-:W-:Y:S05]  /*1db0*/  WARPSYNC.ALL ;  /* 0x0000000000007948 */ /* 0x000fea0003800000 */
[----:B------:R-:W-:Y:S01]  /*1dc0*/  UIADD3 UR4, UR42, 0x15400, URZ ;  /* 0x000154002a047890 */ /* 0x000fe2000fffe03f */
[----:B------:R-:W-:Y:S01]  /*1dd0*/  WARPGROUP.ARRIVE ;  /* 0x00000000000079c5 */ /* 0x000fe20000000000 */
[----:B------:R-:W-:Y:S01]  /*1de0*/  UMOV UR5, 0x80000020 ;  /* 0x8000002000057882 */ /* 0x000fe20000000000 */
[----:B------:R-:W-:Y:S01]  /*1df0*/  UMOV UR7, 0x80000020 ;  /* 0x8000002000077882 */ /* 0x000fe20000000000 */
[----:B------:R-:W-:Y:S01]  /*1e00*/  USHF.R.U32.HI UR4, URZ, 0x4, UR4 ;  /* 0x000000043f047899 */ /* 0x000fe20008011604 */
[----:B01----:R-:W-:Y:S01]  /*1e10*/  @!P1 VIADD R90, R90, 0x2d840 ;  /* 0x0002d8405a5a9836 */ /* 0x003fe20000000000 */
[----:B------:R-:W-:Y:S01]  /*1e20*/  UMOV UR9, 0x80000020 ;  /* 0x8000002000097882 */ /* 0x000fe20000000000 */
[----:B------:R-:W-:Y:S01]  /*1e30*/  UMOV UR11, 0x80000020 ;  /* 0x80000020000b7882 */ /* 0x000fe20000000000 */
[----:B------:R-:W-:Y:S01]  /*1e40*/  ULOP3.LUT UR4, UR4, 0x3fff, URZ, 0xc0, !UPT ;  /* 0x00003fff04047892 */ /* 0x000fe2000f8ec03f */
[----:B------:R-:W-:Y:S01]  /*1e50*/  UMOV UR13, 0x80000020 ;  /* 0x80000020000d7882 */ /* 0x000fe20000000000 */
[----:B------:R-:W-:-:S02]  /*1e60*/  UMOV UR15, 0x80000020 ;  /* 0x80000020000f7882 */ /* 0x000fc40000000000 */
[----:B------:R-:W-:Y:S01]  /*1e70*/  ULOP3.LUT UR32, UR4, 0x10000, URZ, 0xfc, !UPT ;  /* 0x0001000004207892 */ /* 0x000fe2000f8efc3f */
[----:B------:R-:W-:Y:S01]  /*1e80*/  @!P1 PRMT R90, RZ, 0x654, R90 ;  /* 0x00000654ff5a9816 */ /* 0x000fe2000000005a */
[----:B------:R-:W-:Y:S02]  /*1e90*/  ULOP3.LUT UR4, UR54, 0x10000, URZ, 0xfc, !UPT ;  /* 0x0001000036047892 */ /* 0x000fe4000f8efc3f */
[----:B------:R-:W-:Y:S02]  /*1ea0*/  UIMAD UR6, UR46, 0x600, UR32 ;  /* 0x000006002e0678a4 */ /* 0x000fe4000f8e0220 */
[----:B------:R-:W-:Y:S02]  /*1eb0*/  UIADD3 UR8, UR4, 0x2, URZ ;  /* 0x0000000204087890 */ /* 0x000fe4000fffe03f */
[----:B------:R-:W-:Y:S02]  /*1ec0*/  UIADD3 UR10, UR6, 0x2, URZ ;  /* 0x00000002060a7890 */ /* 0x000fe4000fffe03f */
[----:B------:R-:W-:-:S02]  /*1ed0*/  UIADD3 UR12, UR4, 0x300, URZ ;  /* 0x00000300040c7890 */ /* 0x000fc4000fffe03f */
[----:B------:R-:W-:Y:S02]  /*1ee0*/  UIADD3 UR14, UR6, 0x200, URZ ;  /* 0x00000200060e7890 */ /* 0x000fe4000fffe03f */
        /* <DEDUP_REMOVED lines=38> */
[----:B------:R-:W-:Y:S02]  /*2150*/  VIADD R27, R136, UR39 ;  /* 0x00000027881b7c36 */ /* 0x000fe40008000000 */
[----:B------:R-:W-:Y:S01]  /*2160*/  FMUL.FTZ R91, R28, UR10 ;  /* 0x0000000a1c5b7c20 */ /* 0x000fe20008410000 */
[----:B------:R-:W-:Y:S01]  /*2170*/  FMUL.FTZ R6, R35, UR10 ;  /* 0x0000000a23067c20 */ /* 0x000fe20008410000 */
[----:B------:R-:W-:Y:S01]  /*2180*/  FMUL.FTZ R35, R70, UR10 ;  /* 0x0000000a46237c20 */ /* 0x000fe20008410000 */
[----:B------:R-:W-:Y:S01]  /*2190*/  @P2 IMAD.HI.U32 R28, R27, UR6, RZ ;  /* 0x000000061b1c2c27 */ /* 0x000fe2000f8e00ff */
[----:B------:R-:W-:-:S03]  /*21a0*/  @UP0 ULDC UR6, c[0x0][0x450] ;  /* 0x0001140000060ab9 */ /* 0x000fc60000000800 */
[----:B------:R-:W-:Y:S01]  /*21b0*/  FMUL.FTZ R8, R39, UR10 ;  /* 0x0000000a27087c20 */ /* 0x000fe20008410000 */
        /* <DEDUP_REMOVED lines=8> */
[----:B------:R-:W0:Y:S01]  /*2240*/  SHFL.IDX PT, R58, R70, RZ, 0x1c1f ;  /* 0x001c1fff463a7589 */ /* 0x000e2200000e0000 */
[----:B------:R-:W-:Y:S01]  /*2250*/  IMAD R74, R88, R27, 0x80 ;  /* 0x00000080584a7424 */ /* 0x000fe200078e021b */
[----:B------:R-:W-:Y:S01]  /*2260*/  ULDC.64 UR6, c[0x0][0x9e0] ;  /* 0x0002780000067ab9 */ /* 0x000fe20000000a00 */
[----:B------:R-:W-:Y:S01]  /*2270*/  FMUL.FTZ R9, R38, UR10 ;  /* 0x0000000a26097c20 */ /* 0x000fe20008410000 */
[----:B------:R-:W-:Y:S01]  /*2280*/  FMUL.FTZ R92, R29, UR10 ;  /* 0x0000000a1d5c7c20 */ /* 0x000fe20008410000 */
[----:B------:R-:W-:Y:S01]  /*2290*/  FMUL.FTZ R38, R40, UR10 ;  /* 0x0000000a28267c20 */ /* 0x000fe20008410000 */
[----:B------:R-:W-:Y:S01]  /*22a0*/  FMUL.FTZ R15, R50, UR10 ;  /* 0x0000000a320f7c20 */ /* 0x000fe20008410000 */
        /* <DEDUP_REMOVED lines=27> */
[----:B------:R-:W-:-:S02]  /*2460*/  VIADD R57, R74, 0x1 ;  /* 0x000000014a397836 */ /* 0x000fc40000000000 */
        /* <DEDUP_REMOVED lines=26> */
[----:B------:R-:W-:Y:S01]  /*2610*/  IMAD.U32 R61, RZ, RZ, UR45 ;  /* 0x0000002dff3d7e24 */ /* 0x000fe2000f8e00ff */
[----:B------:R-:W1:Y:S01]  /*2620*/  MUFU.TANH R2, R2 ;  /* 0x0000000200027308 */ /* 0x000e620000002400 */
[----:B------:R-:W-:Y:S01]  /*2630*/  VIADD R57, R74, UR38 ;  /* 0x000000264a397c36 */ /* 0x000fe20008000000 */
[----:B------:R2:W-:Y:S01]  /*2640*/  @!P1 SYNCS.ARRIVE.TRANS64.RED.A1T0 RZ, [R90+URZ], RZ ;  /* 0x000000ff5aff99a7 */ /* 0x0005e2000810043f */
[----:B------:R-:W-:-:S02]  /*2650*/  LEA R73, R88, 0xffffff80, 0x7 ;  /* 0xffffff8058497811 */ /* 0x000fc400078e38ff */
[----:B------:R-:W-:Y:S01]  /*2660*/  IADD3 R56, -R61, UR38, R56 ;  /* 0x000000263d387c10 */ /* 0x000fe2000fffe138 */
[----:B------:R-:W-:Y:S02]  /*2670*/  IMAD R75, R16, -0x2, R57 ;  /* 0xfffffffe104b7824 */ /* 0x000fe400078e0239 */
[----:B------:R-:W3:Y:S02]  /*2680*/  MUFU.TANH R89, R89 ;  /* 0x0000005900597308 */ /* 0x000ee40000002400 */
[C---:B------:R-:W-:Y:S02]  /*2690*/  VIADD R76, R56.reuse, UR6 ;  /* 0x00000006384c7c36 */ /* 0x040fe40008000000 */
[----:B------:R-:W-:-:S03]  /*26a0*/  VIADD R77, R56, UR33 ;  /* 0x00000021384d7c36 */ /* 0x000fc60008000000 */
[----:B0-----:R-:W-:Y:S01]  /*26b0*/  VIADDMNMX R71, R58, R76, R75, PT ;  /* 0x0000004c3a477246 */ /* 0x001fe2000380014b */
[----:B------:R-:W0:Y:S01]  /*26c0*/  MUFU.TANH R0, R0 ;  /* 0x0000000000007308 */ /* 0x000e220000002400 */
[----:B------:R-:W-:-:S07]  /*26d0*/  IMAD.IADD R72, R77, 0x1, R58 ;  /* 0x000000014d487824 */ /* 0x000fce00078e023a */
[----:B------:R-:W4:Y:S08]  /*26e0*/  MUFU.TANH R3, R3 ;  /* 0x0000000300037308 */ /* 0x000f300000002400 */
        /* <DEDUP_REMOVED lines=61> */
[----:B------:R-:W-:Y:S01]  /*2ac0*/  IMAD.U32 R57, RZ, RZ, UR45 ;  /* 0x0000002dff397e24 */ /* 0x000fe2000f8e00ff */
[----:B------:R-:W-:Y:S04]  /*2ad0*/  BSSY B0, `(.L_x_1086) ;  /* 0x0000011000007945 */ /* 0x000fe80003800000 */
[----:B------:R-:W-:-:S04]  /*2ae0*/  IADD3 R56, -R57, UR38, R58 ;  /* 0x0000002639387c10 */ /* 0x000fc8000fffe13a */
        /* <DEDUP_REMOVED lines=10> */
.L_x_1087:
[----:B------:R-:W-:-:S06]  /*2b90*/  UISETP.NE.AND UP2, UPT, UR7, 0x1, UPT ;  /* 0x000000010700788c */ /* 0x000fcc000bf45270 */
[----:B------:R-:W-:-:S05]  /*2ba0*/  PLOP3.LUT P2, PT, PT, PT, UP2, 0x80, 0x0 ;  /* 0x000000000000781c */ /* 0x000fca0003f4f028 */
[----:B------:R-:W-:-:S08]  /*2bb0*/  @UP2 ULDC.64 UR10, c[0x0][0x9e8] ;  /* 0x00027a00000a2ab9 */ /* 0x000fd00000000a00 */
[----:B------:R-:W-:-:S05]  /*2bc0*/  @P2 IMAD.HI.U32 R57, R56, UR10, RZ ;  /* 0x0000000a38392c27 */ /* 0x000fca000f8e00ff */
[----:B------:R-:W-:-:S07]  /*2bd0*/  @P2 SHF.R.U32.HI R56, RZ, UR11, R57 ;  /* 0x0000000bff382c19 */ /* 0x000fce0008011639 */
.L_x_1088:
[----:B------:R-:W-:Y:S05]  /*2be0*/  BSYNC B0 ;  /* 0x0000000000007941 */ /* 0x000fea0003800000 */
.L_x_1086:
[----:B------:R-:W-:-:S04]  /*2bf0*/  IMAD R57, R56, UR7, -R73 ;  /* 0x0000000738397c24 */ /* 0x000fc8000f8e0a49 */
[----:B------:R-:W-:-:S05]  /*2c00*/  IMAD R57, R16, -0x2, R57 ;  /* 0xfffffffe10397824 */ /* 0x000fca00078e0239 */
[----:B------:R-:W-:Y:S02]  /*2c10*/  VIMNMX R72, R72, R57, !PT ;  /* 0x0000003948487248 */ /* 0x000fe40007fe0100 */
[----:B------:R-:W-:-:S07]  /*2c20*/  VIADDMNMX R71, R57, UR7, R71, PT ;  /* 0x0000000739477c46 */ /* 0x000fce000b800147 */
.L_x_1085:
[----:B------:R-:W2:Y:S01]  /*2c30*/  LDL.LU R78, [R1] ;  /* 0x00000000014e7983 */ /* 0x000ea20000300800 */
[C---:B------:R-:W-:Y:S02]  /*2c40*/  ISETP.GE.AND P4, PT, R74.reuse, 0x9, PT ;  /* 0x000000094a00780c */ /* 0x040fe40003f86270 */
[C---:B------:R-:W-:Y:S02]  /*2c50*/  ISETP.GE.AND P2, PT, R74.reuse, 0x2, PT ;  /* 0x000000024a00780c */ /* 0x040fe40003f46270 */
[----:B------:R-:W-:Y:S02]  /*2c60*/  ISETP.GE.AND P5, PT, R74, 0xa, PT ;  /* 0x0000000a4a00780c */ /* 0x000fe40003fa6270 */
[----:B------:R-:W-:-:S04]  /*2c70*/  ISETP.GT.AND P3, PT, R72, 0x1, !P2 ;  /* 0x000000014800780c */ /* 0x000fc80005764270 */
[----:B------:R-:W-:-:S04]  /*2c80*/  ISETP.LT.OR P3, PT, R71, 0x2, P3 ;  /* 0x000000024700780c */ /* 0x000fc80001f61670 */
[----:B------:R-:W-:Y:S02]  /*2c90*/  FSEL R89, R89, -INF , !P3 ;  /* 0xff80000059597808 */ /* 0x000fe40005800000 */
[----:B------:R-:W-:-:S04]  /*2ca0*/  ISETP.GT.AND P3, PT, R72, 0x9, !P5 ;  /* 0x000000094800780c */ /* 0x000fc80006f64270 */
[----:B------:R-:W-:-:S04]  /*2cb0*/  ISETP.LT.OR P3, PT, R71, 0xa, P3 ;  /* 0x0000000a4700780c */ /* 0x000fc80001f61670 */
[----:B0-----:R-:W-:Y:S02]  /*2cc0*/  FSEL R92, R92, -INF , !P3 ;  /* 0xff8000005c5c7808 */ /* 0x001fe40005800000 */
[----:B--2---:R-:W-:-:S04]  /*2cd0*/  LOP3.LUT R78, R78, 0xfffffffd, RZ, 0xc0, !PT ;  /* 0xfffffffd4e4e7812 */ /* 0x004fc800078ec0ff */
[----:B------:R-:W-:Y:S02]  /*2ce0*/  @P4 LOP3.LUT R78, R78, 0x2, RZ, 0xfc, !PT ;  /* 0x000000024e4e4812 */ /* 0x000fe400078efcff */
[----:B------:R-:W-:Y:S02]  /*2cf0*/  ISETP.GT.AND P4, PT, R72, 0x8, !P4 ;  /* 0x000000084800780c */ /* 0x000fe40006784270 */
[----:B------:R-:W-:Y:S02]  /*2d00*/  LOP3.LUT R78, R78, 0xfffffffb, RZ, 0xc0, !PT ;  /* 0xfffffffb4e4e7812 */ /* 0x000fe400078ec0ff */
[----:B------:R-:W-:Y:S02]  /*2d10*/  ISETP.LT.OR P4, PT, R71, 0x9, P4 ;  /* 0x000000094700780c */ /* 0x000fe40002781670 */
[----:B------:R-:W-:Y:S02]  /*2d20*/  @P5 LOP3.LUT R78, R78, 0x4, RZ, 0xfc, !PT ;  /* 0x000000044e4e5812 */ /* 0x000fe400078efcff */
[----:B------:R-:W-:-:S02]  /*2d30*/  ISETP.GE.AND P5, PT, R74, 0x11, PT ;  /* 0x000000114a00780c */ /* 0x000fc40003fa6270 */
[----:B------:R-:W-:Y:S02]  /*2d40*/  FSEL R91, R91, -INF , !P4 ;  /* 0xff8000005b5b7808 */ /* 0x000fe40006000000 */
        /* <DEDUP_REMOVED lines=9> */
[----:B------:R-:W-:Y:S02]  /*2de0*/  ISETP.GE.AND P4, PT, R74, 0x19, PT ;  /* 0x000000194a00780c */ /* 0x000fe40003f86270 */
[----:B------:R-:W-:Y:S02]  /*2df0*/  ISETP.LT.OR P3, PT, R71, 0x12, P3 ;  /* 0x000000124700780c */ /* 0x000fe40001f61670 */
[----:B------:R-:W-:Y:S02]  /*2e00*/  LOP3.LUT R78, R78, 0xfeffffff, RZ, 0xc0, !PT ;  /* 0xfeffffff4e4e7812 */ /* 0x000fe400078ec0ff */
        /* <DEDUP_REMOVED lines=61> */
[----:B------:R-:W-:Y:S01]  /*31e0*/  ISETP.GT.AND P3, PT, R72, 0x40, !P4 ;  /* 0x000000404800780c */ /* 0x000fe20006764270 */
[----:B------:R-:W0:Y:S03]  /*31f0*/  SHFL.IDX PT, R46, R70, 0x1, 0x1c1f ;  /* 0x003c1f00462e7f89 */ /* 0x000e2600000e0000 */
        /* <DEDUP_REMOVED lines=53> */
[----:B------:R-:W-:Y:S02]  /*3550*/  ISETP.GT.AND P3, PT, R72, 0x61, !P4 ;  /* 0x000000614800780c */ /* 0x000fe40006764270 */
[----:B0-----:R-:W-:-:S02]  /*3560*/  VIADDMNMX R66, R46, R76, R75, PT ;  /* 0x0000004c2e427246 */ /* 0x001fc4000380014b */
[----:B------:R-:W-:-:S03]  /*3570*/  ISETP.LT.OR P3, PT, R71, 0x62, P3 ;  /* 0x000000624700780c */ /* 0x000fc60001f61670 */
[----:B------:R-:W-:Y:S02]  /*3580*/  @P4 LOP3.LUT R78, R78, 0x20, RZ, 0xfc, !PT ;  /* 0x000000204e4e4812 */ /* 0x000fe400078efcff */
[----:B------:R-:W-:Y:S02]  /*3590*/  ISETP.GE.AND P4, PT, R74, 0x69, PT ;  /* 0x000000694a00780c */ /* 0x000fe40003f86270 */
[----:B------:R-:W-:Y:S01]  /*35a0*/  FSEL R42, R67, -INF , !P3 ;  /* 0xff800000432a7808 */ /* 0x000fe20005800000 */
[----:B------:R-:W-:Y:S01]  /*35b0*/  IMAD.IADD R67, R77, 0x1, R46 ;  /* 0x000000014d437824 */ /* 0x000fe200078e022e */
        /* <DEDUP_REMOVED lines=30> */
[----:B------:R-:W-:-:S13]  /*37a0*/  ISETP.GE.AND P6, PT, R74, 0x7a, PT ;  /* 0x0000007a4a00780c */ /* 0x000fda0003fc6270 */
[----:B------:R-:W-:Y:S02]  /*37b0*/  @P6 LOP3.LUT R78, R78, 0x8000000, RZ, 0xfc, !PT ;  /* 0x080000004e4e6812 */ /* 0x000fe400078efcff */
[----:B------:R-:W-:-:S03]  /*37c0*/  ISETP.GT.AND P6, PT, R72, 0x79, !P6 ;  /* 0x000000794800780c */ /* 0x000fc600077c4270 */
[----:B------:R0:W-:Y:S01]  /*37d0*/  STL [R1], R78 ;  /* 0x0000004e01007387 */ /* 0x0001e20000100800 */
[----:B------:R-:W-:-:S04]  /*37e0*/  ISETP.LT.OR P6, PT, R71, 0x7a, P6 ;  /* 0x0000007a4700780c */ /* 0x000fc800037c1670 */
[----:B------:R-:W-:Y:S02]  /*37f0*/  FSEL R2, R85, -INF , !P6 ;  /* 0xff80000055027808 */ /* 0x000fe40007000000 */
[----:B------:R-:W-:-:S13]  /*3800*/  PLOP3.LUT P6, PT, PT, PT, UP1, 0x40, 0x0 ;  /* 0x000000000000781c */ /* 0x000fda0003fce818 */
[----:B0-----:R-:W-:Y:S05]  /*3810*/  @P6 BRA `(.L_x_1089) ;  /* 0x0000000000646947 */ /* 0x001fea0003800000 */
        /* <DEDUP_REMOVED lines=14> */
.L_x_1091:
[----:B------:R-:W-:-:S06]  /*3900*/  UISETP.NE.AND UP2, UPT, UR7, 0x1, UPT ;  /* 0x000000010700788c */ /* 0x000fcc000bf45270 */
[----:B------:R-:W-:-:S05]  /*3910*/  PLOP3.LUT P6, PT, PT, PT, UP2, 0x80, 0x0 ;  /* 0x000000000000781c */ /* 0x000fca0003fcf028 */
[----:B------:R-:W-:-:S08]  /*3920*/  @UP2 ULDC.64 UR10, c[0x0][0x9e8] ;  /* 0x00027a00000a2ab9 */ /* 0x000fd00000000a00 */
[----:B------:R-:W-:Y:S01]  /*3930*/  @P6 IMAD.HI.U32 R59, R46, UR10, RZ ;  /* 0x0000000a2e3b6c27 */ /* 0x000fe2000f8e00ff */
[----:B------:R-:W-:-:S13]  /*3940*/  PLOP3.LUT P6, PT, PT, PT, UP2, 0x80, 0x0 ;  /* 0x000000000000781c */ /* 0x000fda0003fcf028 */
[----:B------:R-:W-:-:S07]  /*3950*/  @P6 SHF.R.U32.HI R46, RZ, UR11, R59 ;  /* 0x0000000bff2e6c19 */ /* 0x000fce000801163b */
.L_x_1092:
[----:B------:R-:W-:Y:S05]  /*3960*/  BSYNC B0 ;  /* 0x0000000000007941 */ /* 0x000fea0003800000 */
.L_x_1090:
[----:B------:R-:W-:-:S04]  /*3970*/  IMAD R59, R46, UR7, -R73 ;  /* 0x000000072e3b7c24 */ /* 0x000fc8000f8e0a49 */
[----:B------:R-:W-:-:S05]  /*3980*/  IMAD R59, R16, -0x2, R59 ;  /* 0xfffffffe103b7824 */ /* 0x000fca00078e023b */
[----:B------:R-:W-:Y:S02]  /*3990*/  VIMNMX R67, R67, R59, !PT ;  /* 0x0000003b43437248 */ /* 0x000fe40007fe0100 */
[----:B------:R-:W-:-:S07]  /*39a0*/  VIADDMNMX R66, R59, UR7, R66, PT ;  /* 0x000000073b427c46 */ /* 0x000fce000b800142 */
.L_x_1089:
[C---:B------:R-:W-:Y:S01]  /*39b0*/  ISETP.GT.AND P2, PT, R67.reuse, 0x1, !P2 ;  /* 0x000000014300780c */ /* 0x040fe20005744270 */
        /* <DEDUP_REMOVED lines=27> */
[----:B------:R-:W-:Y:S02]  /*3b70*/  FMNMX.FTZ R4, R68, R89, !PT ;  /* 0x0000005944047209 */ /* 0x000fe40007810000 */
[----:B------:R-:W-:Y:S02]  /*3b80*/  ISETP.LT.OR P2, PT, R66, 0x11, P2 ;  /* 0x000000114200780c */ /* 0x000fe40001741670 */
[C---:B------:R-:W-:Y:S02]  /*3b90*/  LOP3.LUT P6, RZ, R78.reuse, 0x8000, RZ, 0xc0, !PT ;  /* 0x000080004eff7812 */ /* 0x040fe400078cc0ff */
[----:B------:R-:W-:Y:S02]  /*3ba0*/  FSEL R59, R7, -INF , !P2 ;  /* 0xff800000073b7808 */ /* 0x000fe40005000000 */
[----:B------:R-:W-:-:S02]  /*3bb0*/  LOP3.LUT P2, RZ, R78, 0x2000000, RZ, 0xc0, !PT ;  /* 0x020000004eff7812 */ /* 0x000fc4000784c0ff */
[----:B------:R-:W-:Y:S02]  /*3bc0*/  FMNMX.FTZ R7, R91, R4, !PT ;  /* 0x000000045b077209 */ /* 0x000fe40007810000 */
[----:B------:R-:W-:Y:S02]  /*3bd0*/  ISETP.GT.AND P2, PT, R67, 0x11, !P2 ;  /* 0x000000114300780c */ /* 0x000fe40005744270 */
[----:B------:R-:W-:Y:S02]  /*3be0*/  FMNMX.FTZ R4, R92, R7, !PT ;  /* 0x000000075c047209 */ /* 0x000fe40007810000 */
[----:B------:R-:W-:Y:S02]  /*3bf0*/  ISETP.LT.OR P2, PT, R66, 0x12, P2 ;  /* 0x000000124200780c */ /* 0x000fe40001741670 */
[----:B------:R-:W-:Y:S02]  /*3c00*/  FMNMX.FTZ R7, R93, R4, !PT ;  /* 0x000000045d077209 */ /* 0x000fe40007810000 */
[----:B------:R-:W-:-:S02]  /*3c10*/  FSEL R6, R6, -INF , !P2 ;  /* 0xff80000006067808 */ /* 0x000fc40005000000 */
[----:B------:R-:W-:Y:S02]  /*3c20*/  LOP3.LUT P2, RZ, R78, 0x1000000, RZ, 0xc0, !PT ;  /* 0x010000004eff7812 */ /* 0x000fe4000784c0ff */
[----:B------:R-:W-:Y:S02]  /*3c30*/  FMNMX.FTZ R4, R94, R7, !PT ;  /* 0x000000075e047209 */ /* 0x000fe40007810000 */
[----:B------:R-:W-:Y:S02]  /*3c40*/  ISETP.GT.AND P2, PT, R67, 0x18, !P2 ;  /* 0x000000184300780c */ /* 0x000fe40005744270 */
[----:B------:R-:W-:Y:S02]  /*3c50*/  FMNMX.FTZ R7, R95, R4, !PT ;  /* 0x000000045f077209 */ /* 0x000fe40007810000 */
[----:B------:R-:W-:Y:S02]  /*3c60*/  ISETP.LT.OR P2, PT, R66, 0x19, P2 ;  /* 0x000000194200780c */ /* 0x000fe40001741670 */
[----:B------:R-:W-:-:S02]  /*3c70*/  FMNMX.FTZ R4, R56, R7, !PT ;  /* 0x0000000738047209 */ /* 0x000fc40007810000 */
[----:B------:R-:W-:Y:S02]  /*3c80*/  FSEL R9, R9, -INF , !P2 ;  /* 0xff80000009097808 */ /* 0x000fe40005000000 */
[----:B------:R-:W-:Y:S02]  /*3c90*/  LOP3.LUT P2, RZ, R78, 0x800000, RZ, 0xc0, !PT ;  /* 0x008000004eff7812 */ /* 0x000fe4000784c0ff */
[----:B------:R-:W-:Y:S02]  /*3ca0*/  FMNMX.FTZ R7, R65, R4, !PT ;  /* 0x0000000441077209 */ /* 0x000fe40007810000 */
[----:B------:R-:W-:Y:S02]  /*3cb0*/  ISETP.GT.AND P2, PT, R67, 0x19, !P2 ;  /* 0x000000194300780c */ /* 0x000fe40005744270 */
[----:B------:R-:W-:Y:S02]  /*3cc0*/  FMNMX.FTZ R7, R62, R7, !PT ;  /* 0x000000073e077209 */ /* 0x000fe40007810000 */
[----:B------:R-:W-:-:S02]  /*3cd0*/  ISETP.LT.OR P2, PT, R66, 0x1a, P2 ;  /* 0x0000001a4200780c */ /* 0x000fc40001741670 */
[----:B------:R-:W-:Y:S02]  /*3ce0*/  FMNMX.FTZ R4, R64, R7, !PT ;  /* 0x0000000740047209 */ /* 0x000fe40007810000 */
[----:B------:R-:W-:Y:S02]  /*3cf0*/  FSEL R8, R8, -INF , !P2 ;  /* 0xff80000008087808 */ /* 0x000fe40005000000 */
[----:B------:R-:W-:Y:S02]  /*3d00*/  LOP3.LUT P2, RZ, R78, 0x400000, RZ, 0xc0, !PT ;  /* 0x004000004eff7812 */ /* 0x000fe4000784c0ff */
[----:B------:R-:W-:Y:S02]  /*3d10*/  FMNMX.FTZ R4, R63, R4, !PT ;  /* 0x000000043f047209 */ /* 0x000fe40007810000 */
[----:B------:R-:W-:Y:S02]  /*3d20*/  ISETP.GT.AND P2, PT, R67, 0x20, !P2 ;  /* 0x000000204300780c */ /* 0x000fe40005744270 */
[----:B------:R-:W-:-:S02]  /*3d30*/  FMNMX.FTZ R4, R61, R4, !PT ;  /* 0x000000043d047209 */ /* 0x000fc40007810000 */
[----:B------:R-:W-:Y:S02]  /*3d40*/  ISETP.LT.OR P2, PT, R66, 0x21, P2 ;  /* 0x000000214200780c */ /* 0x000fe40001741670 */
[----:B------:R-:W-:Y:S02]  /*3d50*/  FMNMX.FTZ R7, R57, R4, !PT ;  /* 0x0000000439077209 */ /* 0x000fe40007810000 */
[----:B------:R-:W-:Y:S02]  /*3d60*/  FSEL R11, R11, -INF , !P2 ;  /* 0xff8000000b0b7808 */ /* 0x000fe40005000000 */
[----:B------:R-:W-:Y:S02]  /*3d70*/  LOP3.LUT P2, RZ, R78, 0x200000, RZ, 0xc0, !PT ;  /* 0x002000004eff7812 */ /* 0x000fe4000784c0ff */
[----:B------:R-:W-:Y:S02]  /*3d80*/  FMNMX.FTZ R7, R60, R7, !PT ;  /* 0x000000073c077209 */ /* 0x000fe40007810000 */
[----:B------:R-:W-:-:S02]  /*3d90*/  ISETP.GT.AND P2, PT, R67, 0x21, !P2 ;  /* 0x000000214300780c */ /* 0x000fc40005744270 */
[----:B------:R-:W-:Y:S02]  /*3da0*/  FMNMX.FTZ R7, R58, R7, !PT ;  /* 0x000000073a077209 */ /* 0x000fe40007810000 */
[----:B------:R-:W-:Y:S02]  /*3db0*/  ISETP.LT.OR P2, PT, R66, 0x22, P2 ;  /* 0x000000224200780c */ /* 0x000fe40001741670 */
[----:B------:R-:W-:Y:S02]  /*3dc0*/  FMNMX.FTZ R7, R48, R7, !PT ;  /* 0x0000000730077209 */ /* 0x000fe40007810000 */
[----:B------:R-:W-:Y:S02]  /*3dd0*/  FSEL R10, R10, -INF , !P2 ;  /* 0xff8000000a0a7808 */ /* 0x000fe40005000000 */
[----:B------:R-:W-:Y:S02]  /*3de0*/  LOP3.LUT P2, RZ, R78, 0x100000, RZ, 0xc0, !PT ;  /* 0x001000004eff7812 */ /* 0x000fe4000784c0ff */
[----:B------:R-:W-:-:S02]  /*3df0*/  FMNMX.FTZ R4, R50, R7, !PT ;  /* 0x0000000732047209 */ /* 0x000fc40007810000 */
[----:B------:R-:W-:Y:S02]  /*3e00*/  ISETP.GT.AND P2, PT, R67, 0x28, !P2 ;  /* 0x000000284300780c */ /* 0x000fe40005744270 */
[----:B------:R-:W-:Y:S02]  /*3e10*/  FMNMX.FTZ R7, R51, R4, !PT ;  /* 0x0000000433077209 */ /* 0x000fe40007810000 */
[----:B------:R-:W-:Y:S02]  /*3e20*/  ISETP.LT.OR P2, PT, R66, 0x29, P2 ;  /* 0x000000294200780c */ /* 0x000fe40001741670 */
[----:B------:R-:W-:Y:S02]  /*3e30*/  FMNMX.FTZ R4, R52, R7, !PT ;  /* 0x0000000734047209 */ /* 0x000fe40007810000 */
        /* <DEDUP_REMOVED lines=29> */
[----:B------:R-:W-:Y:S01]  /*4010*/  ISETP.GT.AND P2, PT, R67, 0x39, !P6 ;  /* 0x000000394300780c */ /* 0x000fe20007744270 */
[----:B------:R-:W0:Y:S01]  /*4020*/  SHFL.BFLY PT, R4, R7, 0x2, 0x1f ;  /* 0x0c401f0007047f89 */ /* 0x000e2200000e0000 */
[----:B------:R-:W-:Y:S02]  /*4030*/  LOP3.LUT P6, RZ, R78, 0x10, RZ, 0xc0, !PT ;  /* 0x000000104eff7812 */ /* 0x000fe400078cc0ff */
[----:B------:R-:W-:-:S02]  /*4040*/  ISETP.LT.OR P2, PT, R66, 0x3a, P2 ;  /* 0x0000003a4200780c */ /* 0x000fc40001741670 */
[----:B------:R-:W-:Y:S02]  /*4050*/  FSEL R26, R26, -INF , !P4 ;  /* 0xff8000001a1a7808 */ /* 0x000fe40006000000 */
[----:B------:R-:W-:Y:S02]  /*4060*/  FSEL R20, R20, -INF , !P2 ;  /* 0xff80000014147808 */ /* 0x000fe40005000000 */
[----:B------:R-:W-:Y:S02]  /*4070*/  LOP3.LUT P2, RZ, R78, 0x4000, RZ, 0xc0, !PT ;  /* 0x000040004eff7812 */ /* 0x000fe4000784c0ff */
[----:B------:R-:W-:Y:S02]  /*4080*/  FSEL R27, R27, -INF , !P5 ;  /* 0xff8000001b1b7808 */ /* 0x000fe40006800000 */
[----:B------:R-:W-:-:S04]  /*4090*/  ISETP.GT.AND P2, PT, R67, 0x40, !P2 ;  /* 0x000000404300780c */ /* 0x000fc80005744270 */
[----:B------:R-:W-:-:S04]  /*40a0*/  ISETP.LT.OR P2, PT, R66, 0x41, P2 ;  /* 0x000000414200780c */ /* 0x000fc80001741670 */
[----:B------:R-:W-:Y:S02]  /*40b0*/  FSEL R30, R30, -INF , !P2 ;  /* 0xff8000001e1e7808 */ /* 0x000fe40005000000 */
[----:B------:R-:W-:Y:S02]  /*40c0*/  LOP3.LUT P2, RZ, R78, 0x2000, RZ, 0xc0, !PT ;  /* 0x000020004eff7812 */ /* 0x000fe4000784c0ff */
[----:B0-----:R-:W-:Y:S02]  /*40d0*/  FMNMX.FTZ R69, R7, R4, !PT ;  /* 0x0000000407457209 */ /* 0x001fe40007810000 */
[----:B------:R-:W-:-:S03]  /*40e0*/  ISETP.GT.AND P2, PT, R67, 0x41, !P2 ;  /* 0x000000414300780c */ /* 0x000fc60005744270 */
[----:B------:R-:W0:Y:S01]  /*40f0*/  SHFL.BFLY PT, R4, R69, 0x1, 0x1f ;  /* 0x0c201f0045047f89 */ /* 0x000e2200000e0000 */
[----:B------:R-:W-:-:S04]  /*4100*/  ISETP.LT.OR P2, PT, R66, 0x42, P2 ;  /* 0x000000424200780c */ /* 0x000fc80001741670 */
[----:B------:R-:W-:Y:S02]  /*4110*/  FSEL R29, R29, -INF , !P2 ;  /* 0xff8000001d1d7808 */ /* 0x000fe40005000000 */
[----:B------:R-:W-:-:S04]  /*4120*/  LOP3.LUT P2, RZ, R78, 0x1000, RZ, 0xc0, !PT ;  /* 0x000010004eff7812 */ /* 0x000fc8000784c0ff */
[----:B------:R-:W-:-:S04]  /*4130*/  ISETP.GT.AND P2, PT, R67, 0x48, !P2 ;  /* 0x000000484300780c */ /* 0x000fc80005744270 */
[----:B------:R-:W-:-:S04]  /*4140*/  ISETP.LT.OR P2, PT, R66, 0x49, P2 ;  /* 0x000000494200780c */ /* 0x000fc80001741670 */
[----:B------:R-:W-:Y:S02]  /*4150*/  FSEL R32, R32, -INF , !P2 ;  /* 0xff80000020207808 */ /* 0x000fe40005000000 */
[----:B------:R-:W-:Y:S02]  /*4160*/  LOP3.LUT P2, RZ, R78, 0x800, RZ, 0xc0, !PT ;  /* 0x000008004eff7812 */ /* 0x000fe4000784c0ff */
[----:B0-----:R-:W-:Y:S02]  /*4170*/  FMNMX.FTZ R4, R69, R4, !PT ;  /* 0x0000000445047209 */ /* 0x001fe40007810000 */
[----:B------:R-:W-:-:S03]  /*4180*/  ISETP.GT.AND P2, PT, R67, 0x49, !P2 ;  /* 0x000000494300780c */ /* 0x000fc60005744270 */
[----:B------:R-:W-:Y:S01]  /*4190*/  FMUL.FTZ R77, R4, UR34 ;  /* 0x00000022044d7c20 */ /* 0x000fe20008410000 */
        /* <DEDUP_REMOVED lines=30> */
[----:B------:R-:W-:-:S04]  /*4380*/  FSETP.NEU.FTZ.AND P2, PT, R4, -INF , PT ;  /* 0xff8000000400780b */ /* 0x000fc80003f5d000 */
[----:B------:R-:W-:Y:S02]  /*4390*/  FSEL R77, R77, RZ, P2 ;  /* 0x000000ff4d4d7208 */ /* 0x000fe40001000000 */
[C---:B------:R-:W-:Y:S02]  /*43a0*/  ISETP.GT.AND P2, PT, R67.reuse, RZ, !P6 ;  /* 0x000000ff4300720c */ /* 0x040fe40007744270 */
[----:B------:R-:W-:Y:S01]  /*43b0*/  LOP3.LUT P6, RZ, R78, 0x8000000, RZ, 0xc0, !PT ;  /* 0x080000004eff7812 */ /* 0x000fe200078cc0ff */
[--C-:B------:R-:W-:Y:S01]  /*43c0*/  FFMA.FTZ R75, R56, UR34, -R77.reuse ;  /* 0x00000022384b7c23 */ /* 0x100fe2000801084d */
[----:B------:R-:W-:Y:S01]  /*43d0*/  ISETP.LT.OR P2, PT, R66, 0x1, P2 ;  /* 0x000000014200780c */ /* 0x000fe20001741670 */
[--C-:B------:R-:W-:Y:S01]  /*43e0*/  FFMA.FTZ R68, R68, UR34, -R77.reuse ;  /* 0x0000002244447c23 */ /* 0x100fe2000801084d */
[----:B------:R-:W-:Y:S01]  /*43f0*/  ISETP.GT.AND P6, PT, R67, 0x79, !P6 ;  /* 0x000000794300780c */ /* 0x000fe200077c4270 */
[--C-:B------:R-:W-:Y:S01]  /*4400*/  FFMA.FTZ R71, R89, UR34, -R77.reuse ;  /* 0x0000002259477c23 */ /* 0x100fe2000801084d */
[----:B------:R-:W-:Y:S01]  /*4410*/  FSEL R74, R0, -INF , !P2 ;  /* 0xff800000004a7808 */ /* 0x000fe20005000000 */
[--C-:B------:R-:W-:Y:S01]  /*4420*/  FFMA.FTZ R69, R91, UR34, -R77.reuse ;  /* 0x000000225b457c23 */ /* 0x100fe2000801084d */
        /* <DEDUP_REMOVED lines=32> */
[----:B------:R-:W1:Y:S01]  /*4630*/  MUFU.EX2 R69, R69 ;  /* 0x0000004500457308 */ /* 0x000e620000000800 */
[--C-:B------:R-:W-:Y:S01]  /*4640*/  FFMA.FTZ R95, R95, UR34, -R77.reuse ;  /* 0x000000225f5f7c23 */ /* 0x100fe2000801084d */
[----:B------:R-:W-:Y:S01]  /*4650*/  FMNMX.FTZ R56, R10, R7, !PT ;  /* 0x000000070a387209 */ /* 0x000fe20007810000 */
[--C-:B------:R-:W-:Y:S01]  /*4660*/  FFMA.FTZ R63, R63, UR34, -R77.reuse ;  /* 0x000000223f3f7c23 */ /* 0x100fe2000801084d */
[--C-:B------:R-:W-:Y:S01]  /*4670*/  FFMA.FTZ R61, R61, UR34, -R77.reuse ;  /* 0x000000223d3d7c23 */ /* 0x100fe2000801084d */
[--C-:B------:R-:W-:Y:S01]  /*4680*/  FFMA.FTZ R58, R58, UR34, -R77.reuse ;  /* 0x000000223a3a7c23 */ /* 0x100fe2000801084d */
[----:B------:R-:W-:Y:S01]  /*4690*/  FMNMX.FTZ R7, R13, R56, !PT ;  /* 0x000000380d077209 */ /* 0x000fe20007810000 */
[--C-:B------:R-:W-:Y:S01]  /*46a0*/  FFMA.FTZ R48, R48, UR34, -R77.reuse ;  /* 0x0000002230307c23 */ /* 0x100fe2000801084d */
[----:B------:R-:W2:Y:S01]  /*46b0*/  MUFU.EX2 R70, R70 ;  /* 0x0000004600467308 */ /* 0x000ea20000000800 */
[--C-:B------:R-:W-:Y:S01]  /*46c0*/  FFMA.FTZ R39, R39, UR34, -R77.reuse ;  /* 0x0000002227277c23 */ /* 0x100fe2000801084d */
[----:B------:R-:W-:Y:S01]  /*46d0*/  FMNMX.FTZ R76, R12, R7, !PT ;  /* 0x000000070c4c7209 */ /* 0x000fe20007810000 */
[--C-:B------:R-:W-:Y:S01]  /*46e0*/  FFMA.FTZ R38, R38, UR34, -R77.reuse ;  /* 0x0000002226267c23 */ /* 0x100fe2000801084d */
[--C-:B------:R-:W-:Y:S01]  /*46f0*/  FFMA.FTZ R37, R37, UR34, -R77.reuse ;  /* 0x0000002225257c23 */ /* 0x100fe2000801084d */
[--C-:B------:R-:W-:Y:S01]  /*4700*/  FFMA.FTZ R2, R2, UR34, -R77.reuse ;  /* 0x0000002202027c23 */ /* 0x100fe2000801084d */
[----:B------:R-:W-:Y:S01]  /*4710*/  FMNMX.FTZ R7, R15, R76, !PT ;  /* 0x0000004c0f077209 */ /* 0x000fe20007810000 */
[----:B------:R-:W-:Y:S01]  /*4720*/  FFMA.FTZ R76, R64, UR34, -R77 ;  /* 0x00000022404c7c23 */ /* 0x000fe2000801084d */
[----:B------:R-:W-:Y:S02]  /*4730*/  MUFU.EX2 R56, R78 ;  /* 0x0000004e00387308 */ /* 0x000fe40000000800 */
[----:B------:R-:W-:-:S04]  /*4740*/  FMNMX.FTZ R62, R14, R7, !PT ;  /* 0x000000070e3e7209 */ /* 0x000fc80007810000 */
[----:B------:R-:W-:Y:S02]  /*4750*/  FMNMX.FTZ R7, R21, R62, !PT ;  /* 0x0000003e15077209 */ /* 0x000fe40007810000 */
[----:B------:R3:W-:Y:S02]  /*4760*/  MUFU.EX2 R62, R76 ;  /* 0x0000004c003e7308 */ /* 0x0007e40000000800 */
[----:B------:R-:W-:-:S04]  /*4770*/  FMNMX.FTZ R7, R20, R7, !PT ;  /* 0x0000000714077209 */ /* 0x000fc80007810000 */
[----:B------:R-:W-:Y:S02]  /*4780*/  FMNMX.FTZ R64, R30, R7, !PT ;  /* 0x000000071e407209 */ /* 0x000fe40007810000 */
[----:B------:R-:W4:Y:S02]  /*4790*/  MUFU.EX2 R0, R93 ;  /* 0x0000005d00007308 */ /* 0x000f240000000800 */
[----:B------:R-:W-:-:S04]  /*47a0*/  FMNMX.FTZ R7, R29, R64, !PT ;  /* 0x000000401d077209 */ /* 0x000fc80007810000 */
[----:B------:R-:W-:Y:S02]  /*47b0*/  FMNMX.FTZ R64, R32, R7, !PT ;  /* 0x0000000720407209 */ /* 0x000fe40007810000 */
[----:B------:R-:W-:Y:S02]  /*47c0*/  MUFU.EX2 R73, R73 ;  /* 0x0000004900497308 */ /* 0x000fe40000000800 */
[----:B------:R-:W-:Y:S01]  /*47d0*/  FMNMX.FTZ R7, R31, R64, !PT ;  /* 0x000000401f077209 */ /* 0x000fe20007810000 */
[--C-:B------:R-:W-:Y:S01]  /*47e0*/  FFMA.FTZ R64, R57, UR34, -R77.reuse ;  /* 0x0000002239407c23 */ /* 0x100fe2000801084d */
[----:B------:R-:W-:Y:S02]  /*47f0*/  FFMA.FTZ R57, R60, UR34, -R77 ;  /* 0x000000223c397c23 */ /* 0x000fe4000801084d */
[----:B---3--:R-:W-:Y:S02]  /*4800*/  FMNMX.FTZ R76, R34, R7, !PT ;  /* 0x00000007224c7209 */ /* 0x008fe40007810000 */
[----:B------:R-:W-:Y:S02]  /*4810*/  MUFU.EX2 R72, R95 ;  /* 0x0000005f00487308 */ /* 0x000fe40000000800 */
[----:B------:R-:W-:-:S04]  /*4820*/  FMNMX.FTZ R76, R33, R76, !PT ;  /* 0x0000004c214c7209 */ /* 0x000fc80007810000 */
[----:B------:R-:W-:Y:S02]  /*4830*/  FMNMX.FTZ R7, R35, R76, !PT ;  /* 0x0000004c23077209 */ /* 0x000fe40007810000 */
        /* <DEDUP_REMOVED lines=12> */
[----:B------:R3:W-:Y:S02]  /*4900*/  MUFU.EX2 R50, R66 ;  /* 0x0000004200327308 */ /* 0x0007e40000000800 */
[----:B------:R-:W-:-:S05]  /*4910*/  FMNMX.FTZ R7, R28, R7, !PT ;  /* 0x000000071c077209 */ /* 0x000fca0007810000 */
[----:B------:R-:W5:Y:S01]  /*4920*/  SHFL.BFLY PT, R60, R7, 0x2, 0x1f ;  /* 0x0c401f00073c7f89 */ /* 0x000f6200000e0000 */
[----:B------:R-:W-:Y:S08]  /*4930*/  MUFU.EX2 R64, R64 ;  /* 0x0000004000407308 */ /* 0x000ff00000000800 */
[----:B------:R-:W-:Y:S08]  /*4940*/  MUFU.EX2 R57, R57 ;  /* 0x0000003900397308 */ /* 0x000ff00000000800 */
[----:B------:R-:W-:Y:S01]  /*4950*/  MUFU.EX2 R58, R58 ;  /* 0x0000003a003a7308 */ /* 0x000fe20000000800 */
[----:B-----5:R-:W-:-:S07]  /*4960*/  FMNMX.FTZ R60, R7, R60, !PT ;  /* 0x0000003c073c7209 */ /* 0x020fce0007810000 */
[----:B------:R-:W-:Y:S01]  /*4970*/  MUFU.EX2 R48, R48 ;  /* 0x0000003000307308 */ /* 0x000fe20000000800 */
[----:B------:R-:W5:Y:S07]  /*4980*/  SHFL.BFLY PT, R7, R60, 0x1, 0x1f ;  /* 0x0c201f003c077f89 */ /* 0x000f6e00000e0000 */
[----:B------:R-:W-:Y:S08]  /*4990*/  MUFU.EX2 R67, R67 ;  /* 0x0000004300437308 */ /* 0x000ff00000000800 */
[----:B------:R-:W-:Y:S08]  /*49a0*/  MUFU.EX2 R51, R51 ;  /* 0x0000003300337308 */ /* 0x000ff00000000800 */
[----:B------:R-:W-:Y:S01]  /*49b0*/  MUFU.EX2 R52, R52 ;  /* 0x0000003400347308 */ /* 0x000fe20000000800 */
[----:B-----5:R-:W-:-:S04]  /*49c0*/  FMNMX.FTZ R7, R60, R7, !PT ;  /* 0x000000073c077209 */ /* 0x020fc80007810000 */
[C---:B------:R-:W-:Y:S01]  /*49d0*/  FSETP.NEU.FTZ.AND P2, PT, R7.reuse, -INF , PT ;  /* 0xff8000000700780b */ /* 0x040fe20003f5d000 */
[----:B------:R-:W-:Y:S02]  /*49e0*/  FMUL.FTZ R44, R7, UR34 ;  /* 0x00000022072c7c20 */ /* 0x000fe40008410000 */
[----:B------:R-:W-:Y:S03]  /*49f0*/  MUFU.EX2 R53, R53 ;  /* 0x0000003500357308 */ /* 0x000fe60000000800 */
[----:B------:R-:W-:Y:S02]  /*4a00*/  FSEL R44, R44, RZ, P2 ;  /* 0x000000ff2c2c7208 */ /* 0x000fe40001000000 */
[----:B------:R-:W-:-:S03]  /*4a10*/  PLOP3.LUT P2, PT, PT, PT, UP1, 0x40, 0x0 ;  /* 0x000000000000781c */ /* 0x000fc60003f4e818 */
[----:B------:R-:W-:Y:S01]  /*4a20*/  MUFU.EX2 R54, R54 ;  /* 0x0000003600367308 */ /* 0x000fe20000000800 */
[--C-:B------:R-:W-:Y:S01]  /*4a30*/  FFMA.FTZ R74, R74, UR34, -R44.reuse ;  /* 0x000000224a4a7c23 */ /* 0x100fe2000801082c */
[--C-:B------:R-:W-:Y:S01]  /*4a40*/  FFMA.FTZ R60, R3, UR34, -R44.reuse ;  /* 0x00000022033c7c23 */ /* 0x100fe2000801082c */
[--C-:B------:R-:W-:Y:S01]  /*4a50*/  FFMA.FTZ R5, R5, UR34, -R44.reuse ;  /* 0x0000002205057c23 */ /* 0x100fe2000801082c */
[--C-:B------:R-:W-:Y:S01]  /*4a60*/  FFMA.FTZ R76, R46, UR34, -R44.reuse ;  /* 0x000000222e4c7c23 */ /* 0x100fe2000801082c */
[--C-:B------:R-:W-:Y:S01]  /*4a70*/  FFMA.FTZ R3, R59, UR34, -R44.reuse ;  /* 0x000000223b037c23 */ /* 0x100fe2000801082c */
[--C-:B------:R-:W-:Y:S01]  /*4a80*/  FFMA.FTZ R59, R8, UR34, -R44.reuse ;  /* 0x00000022083b7c23 */ /* 0x100fe2000801082c */
[----:B0-----:R-:W-:Y:S01]  /*4a90*/  FADD.FTZ R8, R68, R71 ;  /* 0x0000004744087221 */ /* 0x001fe20000010000 */
[----:B------:R0:W-:Y:S01]  /*4aa0*/  MUFU.EX2 R78, R74 ;  /* 0x0000004a004e7308 */ /* 0x0001e20000000800 */
[--C-:B------:R-:W-:Y:S01]  /*4ab0*/  FFMA.FTZ R6, R6, UR34, -R44.reuse ;  /* 0x0000002206067c23 */ /* 0x100fe2000801082c */
[----:B------:R-:W-:Y:S01]  /*4ac0*/  FFMA.FTZ R46, R9, UR34, -R44 ;  /* 0x00000022092e7c23 */ /* 0x000fe2000801082c */
[----:B-1----:R-:W-:Y:S01]  /*4ad0*/  FADD.FTZ R9, R69, R8 ;  /* 0x0000000845097221 */ /* 0x002fe20000010000 */
[--C-:B---3--:R-:W-:Y:S01]  /*4ae0*/  FFMA.FTZ R66, R11, UR34, -R44.reuse ;  /* 0x000000220b427c23 */ /* 0x108fe2000801082c */
[--C-:B------:R-:W-:Y:S01]  /*4af0*/  FFMA.FTZ R79, R12, UR34, -R44.reuse ;  /* 0x000000220c4f7c23 */ /* 0x100fe2000801082c */
[--C-:B------:R-:W-:Y:S01]  /*4b00*/  FFMA.FTZ R77, R10, UR34, -R44.reuse ;  /* 0x000000220a4d7c23 */ /* 0x100fe2000801082c */
[----:B--2---:R-:W-:Y:S01]  /*4b10*/  FADD.FTZ R11, R70, R9 ;  /* 0x00000009460b7221 */ /* 0x004fe20000010000 */
[----:B------:R1:W2:Y:S01]  /*4b20*/  MUFU.EX2 R81, R60 ;  /* 0x0000003c00517308 */ /* 0x0002a20000000800 */
[--C-:B------:R-:W-:Y:S01]  /*4b30*/  FFMA.FTZ R21, R21, UR34, -R44.reuse ;  /* 0x0000002215157c23 */ /* 0x100fe2000801082c */
[--C-:B------:R-:W-:Y:S01]  /*4b40*/  FFMA.FTZ R20, R20, UR34, -R44.reuse ;  /* 0x0000002214147c23 */ /* 0x100fe2000801082c */
[--C-:B0-----:R-:W-:Y:S01]  /*4b50*/  FFMA.FTZ R74, R30, UR34, -R44.reuse ;  /* 0x000000221e4a7c23 */ /* 0x101fe2000801082c */
[----:B------:R-:W-:Y:S01]  /*4b60*/  F2FP.F16.F32.PACK_AB R10, R70, R69 ;  /* 0x00000045460a723e */ /* 0x000fe200000000ff */
[--C-:B------:R-:W-:Y:S01]  /*4b70*/  FFMA.FTZ R30, R24, UR34, -R44.reuse ;  /* 0x00000022181e7c23 */ /* 0x100fe2000801082c */
[--C-:B------:R-:W-:Y:S01]  /*4b80*/  FFMA.FTZ R69, R26, UR34, -R44.reuse ;  /* 0x000000221a457c23 */ /* 0x100fe2000801082c */
[--C-:B------:R-:W-:Y:S01]  /*4b90*/  FFMA.FTZ R29, R29, UR34, -R44.reuse ;  /* 0x000000221d1d7c23 */ /* 0x100fe2000801082c */
[----:B------:R0:W3:Y:S01]  /*4ba0*/  MUFU.EX2 R80, R5 ;  /* 0x0000000500507308 */ /* 0x0000e20000000800 */
[--C-:B-1----:R-:W-:Y:S01]  /*4bb0*/  FFMA.FTZ R60, R14, UR34, -R44.reuse ;  /* 0x000000220e3c7c23 */ /* 0x102fe2000801082c */
[----:B----4-:R-:W-:Y:S01]  /*4bc0*/  FADD.FTZ R14, R0, R11 ;  /* 0x0000000b000e7221 */ /* 0x010fe20000010000 */
[----:B------:R-:W-:Y:S01]  /*4bd0*/  F2FP.F16.F32.PACK_AB R8, R71, R68 ;  /* 0x000000444708723e */ /* 0x000fe200000000ff */
[--C-:B------:R-:W-:Y:S01]  /*4be0*/  FFMA.FTZ R32, R32, UR34, -R44.reuse ;  /* 0x0000002220207c23 */ /* 0x100fe2000801082c */
[--C-:B------:R-:W-:Y:S01]  /*4bf0*/  FFMA.FTZ R31, R31, UR34, -R44.reuse ;  /* 0x000000221f1f7c23 */ /* 0x100fe2000801082c */
[--C-:B------:R-:W-:Y:S01]  /*4c00*/  FFMA.FTZ R34, R34, UR34, -R44.reuse ;  /* 0x0000002222227c23 */ /* 0x100fe2000801082c */
[--C-:B------:R-:W-:Y:S01]  /*4c10*/  FFMA.FTZ R33, R33, UR34, -R44.reuse ;  /* 0x0000002221217c23 */ /* 0x100fe2000801082c */
[----:B------:R1:W4:Y:S01]  /*4c20*/  MUFU.EX2 R83, R76 ;  /* 0x0000004c00537308 */ /* 0x0003220000000800 */
[----:B--2---:R-:W-:Y:S01]  /*4c30*/  FADD.FTZ R9, R78, R81 ;  /* 0x000000514e097221 */ /* 0x004fe20000010000 */
[--C-:B0-----:R-:W-:Y:S01]  /*4c40*/  FFMA.FTZ R5, R15, UR34, -R44.reuse ;  /* 0x000000220f057c23 */ /* 0x101fe2000801082c */
[--C-:B------:R-:W-:Y:S01]  /*4c50*/  FFMA.FTZ R35, R35, UR34, -R44.reuse ;  /* 0x0000002223237c23 */ /* 0x100fe2000801082c */
[--C-:B------:R-:W-:Y:S01]  /*4c60*/  FFMA.FTZ R36, R36, UR34, -R44.reuse ;  /* 0x0000002224247c23 */ /* 0x100fe2000801082c */
[--C-:B------:R-:W-:Y:S01]  /*4c70*/  FFMA.FTZ R45, R45, UR34, -R44.reuse ;  /* 0x000000222d2d7c23 */ /* 0x100fe2000801082c */
[--C-:B------:R-:W-:Y:S01]  /*4c80*/  FFMA.FTZ R47, R47, UR34, -R44.reuse ;  /* 0x000000222f2f7c23 */ /* 0x100fe2000801082c */
[--C-:B------:R-:W-:Y:S01]  /*4c90*/  FFMA.FTZ R49, R49, UR34, -R44.reuse ;  /* 0x0000002231317c23 */ /* 0x100fe2000801082c */
[----:B------:R-:W0:Y:S01]  /*4ca0*/  MUFU.EX2 R3, R3 ;  /* 0x0000000300037308 */ /* 0x000e220000000800 */
[----:B---3--:R-:W-:Y:S01]  /*4cb0*/  FADD.FTZ R12, R80, R9 ;  /* 0x00000009500c7221 */ /* 0x008fe20000010000 */
[----:B-1----:R-:W-:Y:S01]  /*4cc0*/  FFMA.FTZ R76, R13, UR34, -R44 ;  /* 0x000000220d4c7c23 */ /* 0x002fe2000801082c */
[----:B------:R-:W-:Y:S01]  /*4cd0*/  FADD.FTZ R13, R73, R14 ;  /* 0x0000000e490d7221 */ /* 0x000fe20000010000 */
[----:B------:R-:W-:Y:S01]  /*4ce0*/  F2FP.F16.F32.PACK_AB R9, R81, R78 ;  /* 0x0000004e5109723e */ /* 0x000fe200000000ff */
[--C-:B------:R-:W-:Y:S01]  /*4cf0*/  FFMA.FTZ R68, R25, UR34, -R44.reuse ;  /* 0x0000002219447c23 */ /* 0x100fe2000801082c */
[----:B------:R-:W-:Y:S01]  /*4d00*/  FFMA.FTZ R70, R27, UR34, -R44 ;  /* 0x000000221b467c23 */ /* 0x000fe2000801082c */
[----:B------:R-:W-:Y:S01]  /*4d10*/  FADD.FTZ R14, R72, R13 ;  /* 0x0000000d480e7221 */ /* 0x000fe20000010000 */
[----:B------:R-:W1:Y:S01]  /*4d20*/  MUFU.EX2 R6, R6 ;  /* 0x0000000600067308 */ /* 0x000e620000000800 */
[C---:B----4-:R-:W-:Y:S01]  /*4d30*/  FADD.FTZ R12, R83.reuse, R12 ;  /* 0x0000000c530c7221 */ /* 0x050fe20000010000 */
[----:B------:R-:W-:Y:S01]  /*4d40*/  F2FP.F16.F32.PACK_AB R11, R83, R80 ;  /* 0x00000050530b723e */ /* 0x000fe200000000ff */
[----:B------:R-:W-:Y:S01]  /*4d50*/  FADD.FTZ R15, R75, R14 ;  /* 0x0000000e4b0f7221 */ /* 0x000fe20000010000 */
[----:B------:R-:W-:-:S03]  /*4d60*/  FFMA.FTZ R44, R28, UR34, -R44 ;  /* 0x000000221c2c7c23 */ /* 0x000fc6000801082c */
[----:B------:R-:W-:Y:S01]  /*4d70*/  FADD.FTZ R14, R56, R15 ;  /* 0x0000000f380e7221 */ /* 0x000fe20000010000 */
[----:B------:R-:W2:Y:S01]  /*4d80*/  MUFU.EX2 R46, R46 ;  /* 0x0000002e002e7308 */ /* 0x000ea20000000800 */
[----:B0-----:R-:W-:Y:S01]  /*4d90*/  FADD.FTZ R13, R3, R12 ;  /* 0x0000000c030d7221 */ /* 0x001fe20000010000 */
[----:B------:R0:W-:Y:S01]  /*4da0*/  STSM.16.M88.4 [R17+0x21800], R8 ;  /* 0x0218000811007844 */ /* 0x0001e20000000200 */
[----:B------:R-:W-:-:S04]  /*4db0*/  FADD.FTZ R15, R65, R14 ;  /* 0x0000000e410f7221 */ /* 0x000fc80000010000 */
[----:B------:R-:W-:Y:S01]  /*4dc0*/  FADD.FTZ R14, R62, R15 ;  /* 0x0000000f3e0e7221 */ /* 0x000fe20000010000 */
[----:B------:R-:W3:Y:S01]  /*4dd0*/  MUFU.EX2 R59, R59 ;  /* 0x0000003b003b7308 */ /* 0x000ee20000000800 */
[----:B-1----:R-:W-:Y:S02]  /*4de0*/  FADD.FTZ R13, R6, R13 ;  /* 0x0000000d060d7221 */ /* 0x002fe40000010000 */
[----:B------:R-:W-:-:S04]  /*4df0*/  FADD.FTZ R14, R63, R14 ;  /* 0x0000000e3f0e7221 */ /* 0x000fc80000010000 */
[----:B------:R-:W-:Y:S01]  /*4e00*/  FADD.FTZ R15, R61, R14 ;  /* 0x0000000e3d0f7221 */ /* 0x000fe20000010000 */
[----:B------:R-:W1:Y:S01]  /*4e10*/  MUFU.EX2 R66, R66 ;  /* 0x0000004200427308 */ /* 0x000e620000000800 */
[----:B--2---:R-:W-:Y:S02]  /*4e20*/  FADD.FTZ R12, R46, R13 ;  /* 0x0000000d2e0c7221 */ /* 0x004fe40000010000 */
[----:B------:R-:W-:-:S04]  /*4e30*/  FADD.FTZ R26, R64, R15 ;  /* 0x0000000f401a7221 */ /* 0x000fc80000010000 */
[----:B------:R-:W-:Y:S01]  /*4e40*/  FADD.FTZ R15, R57, R26 ;  /* 0x0000001a390f7221 */ /* 0x000fe20000010000 */
[----:B------:R-:W2:Y:S01]  /*4e50*/  MUFU.EX2 R77, R77 ;  /* 0x0000004d004d7308 */ /* 0x000ea20000000800 */
[----:B---3--:R-:W-:Y:S01]  /*4e60*/  FADD.FTZ R13, R59, R12 ;  /* 0x0000000c3b0d7221 */ /* 0x008fe20000010000 */
[----:B------:R-:W-:Y:S01]  /*4e70*/  F2FP.F16.F32.PACK_AB R26, R63, R62 ;  /* 0x0000003e3f1a723e */ /* 0x000fe200000000ff */
[----:B------:R-:W-:-:S05]  /*4e80*/  FADD.FTZ R15, R58, R15 ;  /* 0x0000000f3a0f7221 */ /* 0x000fca0000010000 */
[----:B------:R-:W3:Y:S01]  /*4e90*/  MUFU.EX2 R76, R76 ;  /* 0x0000004c004c7308 */ /* 0x000ee20000000800 */
[----:B-1----:R-:W-:-:S07]  /*4ea0*/  FADD.FTZ R12, R66, R13 ;  /* 0x0000000d420c7221 */ /* 0x002fce0000010000 */
[----:B------:R-:W1:Y:S01]  /*4eb0*/  MUFU.EX2 R79, R79 ;  /* 0x0000004f004f7308 */ /* 0x000e620000000800 */
[----:B--2---:R-:W-:Y:S01]  /*4ec0*/  FADD.FTZ R13, R77, R12 ;  /* 0x0000000c4d0d7221 */ /* 0x004fe20000010000 */
[----:B------:R-:W-:Y:S02]  /*4ed0*/  F2FP.F16.F32.PACK_AB R12, R73, R0 ;  /* 0x00000000490c723e */ /* 0x000fe400000000ff */
[----:B------:R-:W-:-:S04]  /*4ee0*/  F2FP.F16.F32.PACK_AB R25, R77, R66 ;  /* 0x000000424d19723e */ /* 0x000fc800000000ff */
[----:B------:R-:W2:Y:S01]  /*4ef0*/  MUFU.EX2 R5, R5 ;  /* 0x0000000500057308 */ /* 0x000ea20000000800 */
[----:B---3--:R-:W-:-:S07]  /*4f00*/  FADD.FTZ R14, R76, R13 ;  /* 0x0000000d4c0e7221 */ /* 0x008fce0000010000 */
[----:B------:R-:W0:Y:S01]  /*4f10*/  MUFU.EX2 R60, R60 ;  /* 0x0000003c003c7308 */ /* 0x000e220000000800 */
[----:B-1----:R-:W-:Y:S01]  /*4f20*/  FADD.FTZ R24, R79, R14 ;  /* 0x0000000e4f187221 */ /* 0x002fe20000010000 */
[----:B------:R-:W-:Y:S02]  /*4f30*/  F2FP.F16.F32.PACK_AB R14, R75, R72 ;  /* 0x000000484b0e723e */ /* 0x000fe400000000ff */
[----:B------:R-:W-:-:S04]  /*4f40*/  F2FP.F16.F32.PACK_AB R27, R79, R76 ;  /* 0x0000004c4f1b723e */ /* 0x000fc800000000ff */
[----:B------:R-:W1:Y:S01]  /*4f50*/  MUFU.EX2 R21, R21 ;  /* 0x0000001500157308 */ /* 0x000e620000000800 */
[----:B--2---:R-:W-:Y:S01]  /*4f60*/  FADD.FTZ R13, R5, R24 ;  /* 0x00000018050d7221 */ /* 0x004fe20000010000 */
[----:B------:R-:W-:-:S06]  /*4f70*/  F2FP.F16.F32.PACK_AB R24, R65, R56 ;  /* 0x000000384118723e */ /* 0x000fcc00000000ff */
[----:B------:R-:W2:Y:S01]  /*4f80*/  MUFU.EX2 R20, R20 ;  /* 0x0000001400147308 */ /* 0x000ea20000000800 */
[----:B0-----:R-:W-:Y:S01]  /*4f90*/  FADD.FTZ R8, R60, R13 ;  /* 0x0000000d3c087221 */ /* 0x001fe20000010000 */
[----:B------:R-:W-:Y:S01]  /*4fa0*/  F2FP.F16.F32.PACK_AB R13, R6, R3 ;  /* 0x00000003060d723e */ /* 0x000fe200000000ff */
[----:B------:R-:W-:Y:S01]  /*4fb0*/  FADD.FTZ R6, R48, R15 ;  /* 0x0000000f30067221 */ /* 0x000fe20000010000 */
[----:B------:R-:W-:-:S03]  /*4fc0*/  F2FP.F16.F32.PACK_AB R15, R59, R46 ;  /* 0x0000002e3b0f723e */ /* 0x000fc600000000ff */
[----:B------:R-:W-:Y:S01]  /*4fd0*/  FADD.FTZ R9, R67, R6 ;  /* 0x0000000643097221 */ /* 0x000fe20000010000 */
[----:B------:R-:W0:Y:S01]  /*4fe0*/  MUFU.EX2 R74, R74 ;  /* 0x0000004a004a7308 */ /* 0x000e220000000800 */
[----:B-1----:R-:W-:Y:S01]  /*4ff0*/  FADD.FTZ R3, R21, R8 ;  /* 0x0000000815037221 */ /* 0x002fe20000010000 */
[----:B------:R1:W-:Y:S01]  /*5000*/  STSM.16.M88.4 [R22], R12 ;  /* 0x0000000c16007844 */ /* 0x0003e20000000200 */
[----:B------:R-:W-:-:S03]  /*5010*/  FADD.FTZ R10, R50, R9 ;  /* 0x00000009320a7221 */ /* 0x000fc60000010000 */
[----:B------:R3:W-:Y:S01]  /*5020*/  STSM.16.M88.4 [R19], R24 ;  /* 0x0000001813007844 */ /* 0x0007e20000000200 */
[----:B------:R-:W-:Y:S01]  /*5030*/  FADD.FTZ R9, R51, R10 ;  /* 0x0000000a33097221 */ /* 0x000fe20000010000 */
[----:B------:R-:W4:Y:S01]  /*5040*/  MUFU.EX2 R29, R29 ;  /* 0x0000001d001d7308 */ /* 0x000f220000000800 */
[C---:B--2---:R-:W-:Y:S01]  /*5050*/  FADD.FTZ R3, R20.reuse, R3 ;  /* 0x0000000314037221 */ /* 0x044fe20000010000 */
[----:B------:R-:W-:Y:S01]  /*5060*/  F2FP.F16.F32.PACK_AB R11, R20, R21 ;  /* 0x00000015140b723e */ /* 0x000fe200000000ff */
[----:B------:R-:W-:Y:S01]  /*5070*/  FADD.FTZ R28, R52, R9 ;  /* 0x00000009341c7221 */ /* 0x000fe20000010000 */
[----:B------:R-:W-:-:S03]  /*5080*/  F2FP.F16.F32.PACK_AB R10, R58, R57 ;  /* 0x000000393a0a723e */ /* 0x000fc600000000ff */
[----:B------:R-:W-:Y:S01]  /*5090*/  FADD.FTZ R9, R53, R28 ;  /* 0x0000001c35097221 */ /* 0x000fe20000010000 */
[----:B------:R-:W2:Y:S01]  /*50a0*/  MUFU.EX2 R32, R32 ;  /* 0x0000002000207308 */ /* 0x000ea20000000800 */
[----:B0-----:R-:W-:Y:S01]  /*50b0*/  FADD.FTZ R8, R74, R3 ;  /* 0x000000034a087221 */ /* 0x001fe20000010000 */
[----:B------:R-:W-:Y:S01]  /*50c0*/  F2FP.F16.F32.PACK_AB R28, R67, R48 ;  /* 0x00000030431c723e */ /* 0x000fe200000000ff */
[----:B-1----:R-:W-:Y:S01]  /*50d0*/  FADD.FTZ R14, R54, R9 ;  /* 0x00000009360e7221 */ /* 0x002fe20000010000 */
[----:B------:R-:W-:Y:S02]  /*50e0*/  F2FP.F16.F32.PACK_AB R9, R60, R5 ;  /* 0x000000053c09723e */ /* 0x000fe400000000ff */
[----:B------:R-:W-:Y:S02]  /*50f0*/  F2FP.F16.F32.PACK_AB R12, R53, R52 ;  /* 0x00000034350c723e */ /* 0x000fe400000000ff */
[----:B------:R-:W0:Y:S01]  /*5100*/  MUFU.EX2 R31, R31 ;  /* 0x0000001f001f7308 */ /* 0x000e220000000800 */
[----:B----4-:R-:W-:Y:S01]  /*5110*/  FADD.FTZ R3, R29, R8 ;  /* 0x000000081d037221 */ /* 0x010fe20000010000 */
[----:B------:R-:W-:-:S02]  /*5120*/  F2FP.F16.F32.PACK_AB R8, R64, R61 ;  /* 0x0000003d4008723e */ /* 0x000fc400000000ff */
[----:B------:R-:W-:-:S03]  /*5130*/  F2FP.F16.F32.PACK_AB R29, R29, R74 ;  /* 0x0000004a1d1d723e */ /* 0x000fc600000000ff */
[----:B------:R1:W-:Y:S01]  /*5140*/  STSM.16.M88.4 [R18], R8 ;  /* 0x0000000812007844 */ /* 0x0003e20000000200 */
[----:B------:R-:W3:Y:S01]  /*5150*/  MUFU.EX2 R34, R34 ;  /* 0x0000002200227308 */ /* 0x000ee20000000800 */
[----:B--2---:R-:W-:-:S07]  /*5160*/  FADD.FTZ R46, R32, R3 ;  /* 0x00000003202e7221 */ /* 0x004fce0000010000 */
[----:B------:R-:W2:Y:S01]  /*5170*/  MUFU.EX2 R33, R33 ;  /* 0x0000002100217308 */ /* 0x000ea20000000800 */
[C---:B0-----:R-:W-:Y:S01]  /*5180*/  FADD.FTZ R3, R31.reuse, R46 ;  /* 0x0000002e1f037221 */ /* 0x041fe20000010000 */
[----:B------:R-:W-:-:S06]  /*5190*/  F2FP.F16.F32.PACK_AB R31, R31, R32 ;  /* 0x000000201f1f723e */ /* 0x000fcc00000000ff */
[----:B------:R-:W0:Y:S01]  /*51a0*/  MUFU.EX2 R55, R55 ;  /* 0x0000003700377308 */ /* 0x000e220000000800 */
[----:B---3--:R-:W-:-:S07]  /*51b0*/  FADD.FTZ R24, R34, R3 ;  /* 0x0000000322187221 */ /* 0x008fce0000010000 */
[----:B------:R-:W3:Y:S01]  /*51c0*/  MUFU.EX2 R35, R35 ;  /* 0x0000002300237308 */ /* 0x000ee20000000800 */
[C---:B--2---:R-:W-:Y:S01]  /*51d0*/  FADD.FTZ R24, R33.reuse, R24 ;  /* 0x0000001821187221 */ /* 0x044fe20000010000 */
[----:B------:R-:W-:-:S06]  /*51e0*/  F2FP.F16.F32.PACK_AB R13, R33, R34 ;  /* 0x00000022210d723e */ /* 0x000fcc00000000ff */
[----:B------:R-:W2:Y:S01]  /*51f0*/  MUFU.EX2 R40, R40 ;  /* 0x0000002800287308 */ /* 0x000ea20000000800 */
[C---:B0-----:R-:W-:Y:S01]  /*5200*/  FADD.FTZ R15, R55.reuse, R14 ;  /* 0x0000000e370f7221 */ /* 0x041fe20000010000 */
[----:B------:R-:W-:-:S06]  /*5210*/  F2FP.F16.F32.PACK_AB R14, R55, R54 ;  /* 0x00000036370e723e */ /* 0x000fcc00000000ff */
[----:B------:R-:W0:Y:S01]  /*5220*/  MUFU.EX2 R41, R41 ;  /* 0x0000002900297308 */ /* 0x000e220000000800 */
[----:B---3--:R-:W-:-:S07]  /*5230*/  FADD.FTZ R3, R35, R24 ;  /* 0x0000001823037221 */ /* 0x008fce0000010000 */
        /* <DEDUP_REMOVED lines=11> */
[C---:B0-----:R-:W-:Y:S01]  /*52f0*/  F2FP.F16.F32.PACK_AB R15, R36.reuse, R35 ;  /* 0x00000023240f723e */ /* 0x041fe200000000ff */
[----:B------:R-:W-:-:S06]  /*5300*/  FADD.FTZ R20, R36, R3 ;  /* 0x0000000324147221 */ /* 0x000fcc0000010000 */
[----:B------:R-:W0:Y:S01]  /*5310*/  MUFU.EX2 R49, R49 ;  /* 0x0000003100317308 */ /* 0x000e220000000800 */
[----:B---3--:R-:W-:-:S07]  /*5320*/  FADD.FTZ R3, R45, R20 ;  /* 0x000000142d037221 */ /* 0x008fce0000010000 */
[----:B------:R3:W4:Y:S01]  /*5330*/  MUFU.EX2 R6, R30 ;  /* 0x0000001e00067308 */ /* 0x0007220000000800 */
[C---:B--2---:R-:W-:Y:S01]  /*5340*/  F2FP.F16.F32.PACK_AB R41, R0.reuse, R45 ;  /* 0x0000002d0029723e */ /* 0x044fe200000000ff */
[----:B------:R-:W-:Y:S01]  /*5350*/  FADD.FTZ R20, R0, R3 ;  /* 0x0000000300147221 */ /* 0x000fe20000010000 */
[----:B------:R-:W-:-:S05]  /*5360*/  VIADD R0, R88, 0xfffffffe ;  /* 0xfffffffe58007836 */ /* 0x000fca0000000000 */
[----:B------:R-:W-:Y:S01]  /*5370*/  MUFU.EX2 R39, R39 ;  /* 0x0000002700277308 */ /* 0x000fe20000000800 */
[----:B---3--:R-:W-:Y:S01]  /*5380*/  F2FP.F16.F32.PACK_AB R30, R51, R50 ;  /* 0x00000032331e723e */ /* 0x008fe200000000ff */
[----:B0-----:R-:W-:-:S04]  /*5390*/  FADD.FTZ R3, R49, R20 ;  /* 0x0000001431037221 */ /* 0x001fc80000010000 */
[----:B------:R0:W-:Y:S02]  /*53a0*/  STSM.16.M88.4 [R17+0x27800], R28 ;  /* 0x0278001c11007844 */ /* 0x0001e40000000200 */
[----:B------:R-:W1:Y:S01]  /*53b0*/  MUFU.EX2 R38, R38 ;  /* 0x0000002600267308 */ /* 0x000e620000000800 */
[C---:B----4-:R-:W-:Y:S01]  /*53c0*/  F2FP.F16.F32.PACK_AB R43, R6.reuse, R49 ;  /* 0x00000031062b723e */ /* 0x050fe200000000ff */
[----:B------:R0:W-:Y:S01]  /*53d0*/  STSM.16.M88.4 [R23], R12 ;  /* 0x0000000c17007844 */ /* 0x0001e20000000200 */
[----:B------:R-:W-:-:S03]  /*53e0*/  FADD.FTZ R3, R6, R3 ;  /* 0x0000000306037221 */ /* 0x000fc60000010000 */
[----:B------:R0:W-:Y:S02]  /*53f0*/  STSM.16.M88.4 [R19+0x6000], R40 ;  /* 0x0060002813007844 */ /* 0x0001e40000000200 */
[----:B------:R-:W-:Y:S08]  /*5400*/  MUFU.EX2 R37, R37 ;  /* 0x0000002500257308 */ /* 0x000ff00000000800 */
[----:B------:R-:W2:Y:S01]  /*5410*/  MUFU.EX2 R2, R2 ;  /* 0x0000000200027308 */ /* 0x000ea20000000800 */
[----:B-1----:R-:W-:Y:S01]  /*5420*/  F2FP.F16.F32.PACK_AB R8, R38, R39 ;  /* 0x000000272608723e */ /* 0x002fe200000000ff */
[----:B------:R-:W-:-:S04]  /*5430*/  FADD.FTZ R39, R39, R24 ;  /* 0x0000001827277221 */ /* 0x000fc80000010000 */
[----:B------:R-:W-:Y:S02]  /*5440*/  FADD.FTZ R38, R38, R39 ;  /* 0x0000002726267221 */ /* 0x000fe40000010000 */
[----:B------:R-:W-:Y:S08]  /*5450*/  MUFU.EX2 R68, R68 ;  /* 0x0000004400447308 */ /* 0x000ff00000000800 */
[----:B------:R-:W1:Y:S01]  /*5460*/  MUFU.EX2 R69, R69 ;  /* 0x0000004500457308 */ /* 0x000e620000000800 */
[----:B--2---:R-:W-:-:S07]  /*5470*/  F2FP.F16.F32.PACK_AB R10, R2, R37 ;  /* 0x00000025020a723e */ /* 0x004fce00000000ff */
[----:B------:R-:W-:Y:S08]  /*5480*/  MUFU.EX2 R70, R70 ;  /* 0x0000004600467308 */ /* 0x000ff00000000800 */
[----:B------:R-:W2:Y:S01]  /*5490*/  MUFU.EX2 R5, R44 ;  /* 0x0000002c00057308 */ /* 0x000ea20000000800 */
[----:B-1----:R-:W-:Y:S01]  /*54a0*/  F2FP.F16.F32.PACK_AB R9, R69, R68 ;  /* 0x000000444509723e */ /* 0x002fe200000000ff */
[----:B------:R-:W-:Y:S01]  /*54b0*/  FADD.FTZ R68, R68, R3 ;  /* 0x0000000344447221 */ /* 0x000fe20000010000 */
[----:B------:R-:W-:-:S03]  /*54c0*/  FADD.FTZ R3, R37, R38 ;  /* 0x0000002625037221 */ /* 0x000fc60000010000 */
[----:B------:R-:W-:Y:S01]  /*54d0*/  FADD.FTZ R69, R69, R68 ;  /* 0x0000004445457221 */ /* 0x000fe20000010000 */
[----:B------:R-:W-:Y:S01]  /*54e0*/  FADD.FTZ R3, R2, R3 ;  /* 0x0000000302037221 */ /* 0x000fe20000010000 */
[----:B--2---:R-:W-:Y:S02]  /*54f0*/  F2FP.F16.F32.PACK_AB R11, R5, R70 ;  /* 0x00000046050b723e */ /* 0x004fe400000000ff */
[----:B------:R-:W-:-:S03]  /*5500*/  FADD.FTZ R70, R70, R69 ;  /* 0x0000004546467221 */ /* 0x000fc60000010000 */
[----:B------:R0:W-:Y:S01]  /*5510*/  STSM.16.M88.4 [R18+0x6000], R8 ;  /* 0x0060000812007844 */ /* 0x0001e20000000200 */
[----:B------:R-:W-:Y:S01]  /*5520*/  FADD.FTZ R2, R5, R70 ;  /* 0x0000004605027221 */ /* 0x000fe20000010000 */
        /* <DEDUP_REMOVED lines=14> */
.L_x_1094:
[----:B------:R-:W-:-:S11]  /*5610*/  UISETP.NE.AND UP2, UPT, UR7, 0x1, UPT ;  /* 0x000000010700788c */ /* 0x000fd6000bf45270 */
[----:B------:R-:W-:Y:S02]  /*5620*/  @UP2 ULDC.64 UR10, c[0x0][0x9e8] ;  /* 0x00027a00000a2ab9 */ /* 0x000fe40000000a00 */
[----:B------:R-:W-:-:S04]  /*5630*/  UIMAD.WIDE.U32 UR14, UR18, UR10, URZ ;  /* 0x0000000a120e72a5 */ /* 0x000fc8000f8e003f */
[----:B------:R-:W-:-:S12]  /*5640*/  @UP2 USHF.R.U32.HI UR18, URZ, UR11, UR15 ;  /* 0x0000000b3f122299 */ /* 0x000fd8000801160f */
.L_x_1095:
[----:B------:R-:W-:-:S04]  /*5650*/  UIMAD UR7, UR18, UR7, UR7 ;  /* 0x00000007120772a4 */ /* 0x000fc8000f8e0207 */
[----:B------:R-:W-:-:S04]  /*5660*/  UISETP.LT.AND UP2, UPT, UR6, UR7, UPT ;  /* 0x000000070600728c */ /* 0x000fc8000bf41270 */
[----:B------:R-:W-:-:S12]  /*5670*/  USEL UR6, UR6, UR7, UP2 ;  /* 0x0000000706067287 */ /* 0x000fd80009000000 */
.L_x_1093:
        /* <DEDUP_REMOVED lines=36> */
.L_x_1113:
        /* <DEDUP_REMOVED lines=9> */
.L_x_1098:
[----:B------:R-:W-:Y:S01]  /*5950*/  ULEA UR6, UR56, UR42, 0x3 ;  /* 0x0000002a38067291 */ /* 0x000fe2000f8e183f */
[----:B------:R-:W-:-:S05]  /*5960*/  IMAD.U32 R5, RZ, RZ, UR55 ;  /* 0x00000037ff057e24 */ /* 0x000fca000f8e00ff */
[----:B------:R-:W-:-:S04]  /*5970*/  SHF.L.U32 R5, R5, 0x1f, RZ ;  /* 0x0000001f05057819 */ /* 0x000fc800000006ff */
[----:B------:R1:W2:Y:S01]  /*5980*/  SYNCS.PHASECHK.TRANS64.TRYWAIT P2, [UR6+0x2d830], R5 ;  /* 0x02d83005ff0075a7 */ /* 0x0002a20008040146 */
[----:B------:R-:W-:Y:S05]  /*5990*/  @!P0 BRA `(.L_x_1099) ;  /* 0x0000000000048947 */ /* 0x000fea0003800000 */
[----:B------:R-:W-:Y:S01]  /*59a0*/  BPT.TRAP 0x1 ;  /* 0x000000040000795c */ /* 0x000fe20000300000 */
.L_x_1099:
[----:B--2---:R-:W-:Y:S05]  /*59b0*/  @P2 BRA `(.L_x_1097) ;  /* 0x0000000000082947 */ /* 0x004fea0003800000 */
[----:B------:R-:W2:Y:S02]  /*59c0*/  SYNCS.PHASECHK.TRANS64.TRYWAIT P2, [UR6+0x2d830], R5 ;  /* 0x02d83005ff0075a7 */ /* 0x000ea40008040146 */
[----:B--2---:R-:W-:Y:S05]  /*59d0*/  @!P2 BRA `(.L_x_1100) ;  /* 0x0000012800a8a947 */ /* 0x004fea0003800000 */
.L_x_1097:
        /* <DEDUP_REMOVED lines=37> */
.L_x_1102:
[----:B------:R-:W-:Y:S01]  /*5c30*/  ULEA UR6, UR46, UR42, 0x3 ;  /* 0x0000002a2e067291 */ /* 0x000fe2000f8e183f */
[----:B------:R-:W-:-:S05]  /*5c40*/  IMAD.U32 R5, RZ, RZ, UR49 ;  /* 0x00000031ff057e24 */ /* 0x000fca000f8e00ff */
[----:B------:R-:W-:-:S04]  /*5c50*/  SHF.L.U32 R5, R5, 0x1f, RZ ;  /* 0x0000001f05057819 */ /* 0x000fc800000006ff */
[----:B------:R0:W1:Y:S01]  /*5c60*/  SYNCS.PHASECHK.TRANS64.TRYWAIT P2, [UR6+0x2d850], R5 ;  /* 0x02d85005ff0075a7 */ /* 0x0000620008040146 */
[----:B------:R-:W-:Y:S05]  /*5c70*/  @!P0 BRA `(.L_x_1103) ;  /* 0x0000000000048947 */ /* 0x000fea0003800000 */
[----:B------:R-:W-:Y:S01]  /*5c80*/  BPT.TRAP 0x1 ;  /* 0x000000040000795c */ /* 0x000fe20000300000 */
.L_x_1103:
[----:B-1----:R-:W-:Y:S05]  /*5c90*/  @P2 BRA `(.L_x_1101) ;  /* 0x0000000000082947 */ /* 0x002fea0003800000 */
[----:B------:R-:W1:Y:S02]  /*5ca0*/  SYNCS.PHASECHK.TRANS64.TRYWAIT P2, [UR6+0x2d850], R5 ;  /* 0x02d85005ff0075a7 */ /* 0x000e640008040146 */
[----:B-1----:R-:W-:Y:S05]  /*5cb0*/  @!P2 BRA `(.L_x_1104) ;  /* 0x000001280008a947 */ /* 0x002fea0003800000 */
.L_x_1101:
[----:B------:R-:W-:Y:S01]  /*5cc0*/  UIADD3 UR6, UR42, 0x400, URZ ;  /* 0x000004002a067890 */ /* 0x000fe2000fffe03f */
[----:B------:R-:W-:Y:S01]  /*5cd0*/  WARPGROUP.ARRIVE ;  /* 0x00000000000079c5 */ /* 0x000fe20000000000 */
[----:B------:R-:W-:-:S05]  /*5ce0*/  ULEA UR7, UR52, UR42, 0xd ;  /* 0x0000002a34077291 */ /* 0x000fca000f8e683f */
[----:B------:R-:W2:Y:S01]  /*5cf0*/  S2R R150, SR_TID.X ;  /* 0x0000000000967919 */ /* 0x000ea20000002100 */
[----:B------:R-:W-:Y:S01]  /*5d00*/  USHF.R.U32.HI UR6, URZ, 0x4, UR6 ;  /* 0x000000043f067899 */ /* 0x000fe20008011606 */
[----:B------:R-:W-:Y:S01]  /*5d10*/  PLOP3.LUT P2, PT, PT, PT, UP0, 0x80, 0x0 ;  /* 0x000000000000781c */ /* 0x000fe20003f4f008 */
[----:B------:R-:W-:Y:S01]  /*5d20*/  UIADD3 UR7, UR7, 0x21800, URZ ;  /* 0x0002180007077890 */ /* 0x000fe2000fffe03f */
[----:B------:R-:W-:Y:S01]  /*5d30*/  FMUL.FTZ R11, R29, UR54 ;  /* 0x000000361d0b7c20 */ /* 0x000fe20008410000 */
[----:B------:R-:W-:Y:S01]  /*5d40*/  ULOP3.LUT UR6, UR6, 0x3fff, URZ, 0xc0, !UPT ;  /* 0x00003fff06067892 */ /* 0x000fe2000f8ec03f */
[----:B------:R-:W-:Y:S01]  /*5d50*/  FMUL.FTZ R29, R41, UR54 ;  /* 0x00000036291d7c20 */ /* 0x000fe20008410000 */
[----:B------:R-:W-:Y:S01]  /*5d60*/  USHF.R.U32.HI UR7, URZ, 0x4, UR7 ;  /* 0x000000043f077899 */ /* 0x000fe20008011607 */
[----:B------:R-:W-:Y:S01]  /*5d70*/  FMUL.FTZ R41, R53, UR54 ;  /* 0x0000003635297c20 */ /* 0x000fe20008410000 */
[----:B------:R-:W-:Y:S01]  /*5d80*/  ULOP3.LUT UR10, UR6, 0x2000000, URZ, 0xfc, !UPT ;  /* 0x02000000060a7892 */ /* 0x000fe2000f8efc3f */
[----:B------:R-:W-:Y:S01]  /*5d90*/  PLOP3.LUT P3, PT, PT, PT, UP0, 0x80, 0x0 ;  /* 0x000000000000781c */ /* 0x000fe20003f6f008 */
        /* <DEDUP_REMOVED lines=8> */
[----:B------:R-:W-:Y:S01]  /*5e20*/  VIADD R83, R136, UR39 ;  /* 0x0000002788537c36 */ /* 0x000fe20008000000 */
[----:B------:R-:W-:Y:S01]  /*5e30*/  UMOV UR30, UR7 ;  /* 0x00000007001e7c82 */ /* 0x000fe20008000000 */
[----:B------:R-:W-:Y:S01]  /*5e40*/  FMUL.FTZ R20, R34, UR54 ;  /* 0x0000003622147c20 */ /* 0x000fe20008410000 */
[----:B------:R-:W-:Y:S01]  /*5e50*/  UMOV UR28, UR6 ;  /* 0x00000006001c7c82 */ /* 0x000fe20008000000 */
[----:B------:R-:W-:Y:S01]  /*5e60*/  FMUL.FTZ R34, R46, UR54 ;  /* 0x000000362e227c20 */ /* 0x000fe20008410000 */
        /* <DEDUP_REMOVED lines=8> */
[----:B------:R-:W-:Y:S01]  /*5ef0*/  FMUL.FTZ R32, R44, UR54 ;  /* 0x000000362c207c20 */ /* 0x000fe20008410000 */
[----:B------:R-:W-:Y:S01]  /*5f00*/  FMUL.FTZ R45, R57, UR54 ;  /* 0x00000036392d7c20 */ /* 0x000fe20008410000 */
[----:B------:R-:W-:Y:S01]  /*5f10*/  FMUL.FTZ R44, R56, UR54 ;  /* 0x00000036382c7c20 */ /* 0x000fe20008410000 */
[----:B------:R-:W-:Y:S01]  /*5f20*/  FMUL.FTZ R57, R67, UR54 ;  /* 0x0000003643397c20 */ /* 0x000fe20008410000 */
[----:B------:R-:W-:Y:S01]  /*5f30*/  FMUL.FTZ R56, R66, UR54 ;  /* 0x0000003642387c20 */ /* 0x000fe20008410000 */
[----:B------:R-:W-:Y:S01]  /*5f40*/  FMUL.FTZ R67, R77, UR54 ;  /* 0x000000364d437c20 */ /* 0x000fe20008410000 */
[----:B--2---:R-:W-:Y:S01]  /*5f50*/  SHF.R.U32.HI R149, RZ, 0x7, R150 ;  /* 0x00000007ff957819 */ /* 0x004fe20000011696 */
[----:B-1----:R-:W-:Y:S01]  /*5f60*/  FMUL.FTZ R6, R25, UR54 ;  /* 0x0000003619067c20 */ /* 0x002fe20008410000 */
[----:B------:R-:W-:Y:S01]  /*5f70*/  FMUL.FTZ R66, R76, UR54 ;  /* 0x000000364c427c20 */ /* 0x000fe20008410000 */
[----:B------:R-:W-:Y:S01]  /*5f80*/  FMUL.FTZ R77, R85, UR54 ;  /* 0x00000036554d7c20 */ /* 0x000fe20008410000 */
[----:B0-----:R-:W-:Y:S01]  /*5f90*/  FMUL.FTZ R5, R24, UR54 ;  /* 0x0000003618057c20 */ /* 0x001fe20008410000 */
        /* <DEDUP_REMOVED lines=46> */
[----:B------:R-:W-:Y:S01]  /*6280*/  @!P1 LEA R47, R47, UR42, 0x3 ;  /* 0x0000002a2f2f9c11 */ /* 0x000fe2000f8e18ff */
[----:B------:R-:W-:Y:S01]  /*6290*/  IMAD R79, R16, -0x2, R79 ;  /* 0xfffffffe104f7824 */ /* 0x000fe200078e024f */
[----:B------:R-:W0:Y:S01]  /*62a0*/  MUFU.TANH R5, R5 ;  /* 0x0000000500057308 */ /* 0x000e220000002400 */
[----:B------:R-:W-:-:S02]  /*62b0*/  IMAD.U32 R80, RZ, RZ, UR45 ;  /* 0x0000002dff507e24 */ /* 0x000fc4000f8e00ff */
[----:B------:R-:W-:-:S03]  /*62c0*/  @!P1 VIADD R47, R47, 0x2d840 ;  /* 0x0002d8402f2f9836 */ /* 0x000fc60000000000 */
[----:B------:R-:W-:Y:S02]  /*62d0*/  IADD3 R79, -R80, UR38, R79 ;  /* 0x00000026504f7c10 */ /* 0x000fe4000fffe14f */
[----:B------:R-:W1:Y:S01]  /*62e0*/  MUFU.TANH R6, R6 ;  /* 0x0000000600067308 */ /* 0x000e620000002400 */
[----:B------:R-:W-:Y:S02]  /*62f0*/  @!P1 PRMT R47, RZ, 0x654, R47 ;  /* 0x00000654ff2f9816 */ /* 0x000fe4000000002f */
[C---:B------:R-:W-:Y:S02]  /*6300*/  VIADD R82, R79.reuse, UR53 ;  /* 0x000000354f527c36 */ /* 0x040fe40008000000 */
[----:B------:R-:W-:-:S03]  /*6310*/  VIADD R81, R79, UR33 ;  /* 0x000000214f517c36 */ /* 0x000fc60008000000 */
        /* <DEDUP_REMOVED lines=109> */
[----:B------:R-:W-:-:S04]  /*69f0*/  VIADD R46, R149, 0x9 ;  /* 0x00000009952e7836 */ /* 0x000fc80000000000 */
[----:B------:R-:W5:Y:S01]  /*6a00*/  SHFL.IDX PT, R85, R83, RZ, 0x1c1f ;  /* 0x001c1fff53557589 */ /* 0x000f6200000e0000 */
[----:B------:R-:W-:Y:S02]  /*6a10*/  SEL R46, R46, 0x9, !P2 ;  /* 0x000000092e2e7807 */ /* 0x000fe40005000000 */
[----:B------:R-:W-:Y:S01]  /*6a20*/  PLOP3.LUT P2, PT, PT, PT, UP1, 0x40, 0x0 ;  /* 0x000000000000781c */ /* 0x000fe20003f4e818 */
[C---:B-----5:R-:W-:Y:S02]  /*6a30*/  IMAD.IADD R80, R85.reuse, 0x1, R82 ;  /* 0x0000000155507824 */ /* 0x060fe400078e0252 */
[----:B------:R-:W-:Y:S01]  /*6a40*/  IMAD.IADD R79, R85, 0x1, R81 ;  /* 0x00000001554f7824 */ /* 0x000fe200078e0251 */
[----:B------:R-:W-:Y:S02]  /*6a50*/  WARPGROUP.DEPBAR.LE gsb0, 0x0 ;  /* 0x00008000000079c5 */ /* 0x000fe40000010000 */
[----:B------:R-:W-:-:S06]  /*6a60*/  WARPGROUP.ARRIVE ;  /* 0x00000000000079c5 */ /* 0x000fcc0000000000 */
[----:B------:R-:W-:Y:S03]  /*6a70*/  HGMMA.64x96x16.F32 R88, gdesc[UR28].tnspB, R88, gsb0 ;  /* 0x416000001c5879f0 */ /* 0x000fe60008000858 */
[----:B------:R-:W-:Y:S02]  /*6a80*/  WARPGROUP.DEPBAR.LE gsb0, 0x0 ;  /* 0x00008000000079c5 */ /* 0x000fe40000010000 */
[----:B------:R0:W-:Y:S06]  /*6a90*/  BAR.ARV R46, 0x100 ;  /* 0x0004002e0000751d */ /* 0x0001ec0000002000 */
[----:B------:R0:W-:Y:S01]  /*6aa0*/  @!P1 SYNCS.ARRIVE.TRANS64.RED.A1T0 RZ, [R47+URZ], RZ ;  /* 0x000000ff2fff99a7 */ /* 0x0001e2000810043f */
[----:B-1234-:R-:W-:Y:S05]  /*6ab0*/  @P2 BRA `(.L_x_1105) ;  /* 0x00000000005c2947 */ /* 0x01efea0003800000 */
[----:B0-----:R-:W-:Y:S01]  /*6ac0*/  IMAD.U32 R46, RZ, RZ, UR45 ;  /* 0x0000002dff2e7e24 */ /* 0x001fe2000f8e00ff */
[----:B------:R-:W-:Y:S04]  /*6ad0*/  BSSY B0, `(.L_x_1106) ;  /* 0x0000011000007945 */ /* 0x000fe80003800000 */
[----:B------:R-:W-:-:S04]  /*6ae0*/  IADD3 R85, -R46, UR38, R85 ;  /* 0x000000262e557c10 */ /* 0x000fc8000fffe155 */
        /* <DEDUP_REMOVED lines=10> */
.L_x_1107:
[----:B------:R-:W-:-:S05]  /*6b90*/  IMAD.U32 R84, RZ, RZ, UR35 ;  /* 0x00000023ff547e24 */ /* 0x000fca000f8e00ff */
[----:B------:R-:W-:-:S13]  /*6ba0*/  ISETP.NE.AND P2, PT, R84, 0x1, PT ;  /* 0x000000015400780c */ /* 0x000fda0003f45270 */
[----:B------:R-:W0:Y:S02]  /*6bb0*/  @P2 LDC.64 R46, c[0x0][0x9e8] ;  /* 0x00027a00ff2e2b82 */ /* 0x000e240000000a00 */
[----:B0-----:R-:W-:-:S05]  /*6bc0*/  @P2 IMAD.HI.U32 R46, R85, R46, RZ ;  /* 0x0000002e552e2227 */ /* 0x001fca00078e00ff */
[----:B------:R-:W-:-:S07]  /*6bd0*/  @P2 SHF.R.U32.HI R85, RZ, R47, R46 ;  /* 0x0000002fff552219 */ /* 0x000fce000001162e */
.L_x_1108:
[----:B------:R-:W-:Y:S05]  /*6be0*/  BSYNC B0 ;  /* 0x0000000000007941 */ /* 0x000fea0003800000 */
.L_x_1106:
[----:B------:R-:W-:-:S04]  /*6bf0*/  IMAD R85, R85, R84, -R76 ;  /* 0x0000005455557224 */ /* 0x000fc800078e0a4c */
[----:B------:R-:W-:-:S05]  /*6c00*/  IMAD R85, R16, -0x2, R85 ;  /* 0xfffffffe10557824 */ /* 0x000fca00078e0255 */
[----:B------:R-:W-:Y:S02]  /*6c10*/  VIADDMNMX R80, R85, R84, R80, PT ;  /* 0x0000005455507246 */ /* 0x000fe40003800150 */
[----:B------:R-:W-:-:S07]  /*6c20*/  VIMNMX R79, R79, R85, !PT ;  /* 0x000000554f4f7248 */ /* 0x000fce0007fe0100 */
.L_x_1105:
[----:B------:R-:W-:Y:S01]  /*6c30*/  ISETP.GT.AND P2, PT, R0, -0x1, PT ;  /* 0xffffffff0000780c */ /* 0x000fe20003f44270 */
[----:B------:R-:W1:Y:S03]  /*6c40*/  SHFL.IDX PT, R83, R83, 0x1, 0x1c1f ;  /* 0x003c1f0053537f89 */ /* 0x000e6600000e0000 */
[C---:B------:R-:W-:Y:S02]  /*6c50*/  ISETP.GT.AND P5, PT, R79.reuse, RZ, P2 ;  /* 0x000000ff4f00720c */ /* 0x040fe400017a4270 */
[C---:B------:R-:W-:Y:S02]  /*6c60*/  ISETP.GT.AND P4, PT, R79.reuse, 0x1, P2 ;  /* 0x000000014f00780c */ /* 0x040fe40001784270 */
[----:B------:R-:W-:Y:S02]  /*6c70*/  ISETP.LT.OR P5, PT, R80, 0x1, P5 ;  /* 0x000000015000780c */ /* 0x000fe40002fa1670 */
[----:B------:R-:W-:-:S02]  /*6c80*/  ISETP.GT.AND P6, PT, R79, 0x8, P2 ;  /* 0x000000084f00780c */ /* 0x000fc400017c4270 */
[----:B0-----:R-:W-:Y:S02]  /*6c90*/  FSEL R5, R5, -INF , !P5 ;  /* 0xff80000005057808 */ /* 0x001fe40006800000 */
[C---:B------:R-:W-:Y:S02]  /*6ca0*/  ISETP.GT.AND P5, PT, R79.reuse, 0x10, P2 ;  /* 0x000000104f00780c */ /* 0x040fe400017a4270 */
[----:B------:R-:W-:Y:S02]  /*6cb0*/  ISETP.GT.AND P3, PT, R79, 0x9, P2 ;  /* 0x000000094f00780c */ /* 0x000fe40001764270 */
[C---:B------:R-:W-:Y:S02]  /*6cc0*/  ISETP.LT.OR P5, PT, R80.reuse, 0x11, P5 ;  /* 0x000000115000780c */ /* 0x040fe40002fa1670 */
[----:B------:R-:W-:Y:S02]  /*6cd0*/  ISETP.LT.OR P4, PT, R80, 0x2, P4 ;  /* 0x000000025000780c */ /* 0x000fe40002781670 */
[----:B------:R-:W-:-:S02]  /*6ce0*/  FSEL R14, R14, -INF , !P5 ;  /* 0xff8000000e0e7808 */ /* 0x000fc40006800000 */
[----:B------:R-:W-:Y:S01]  /*6cf0*/  ISETP.GT.AND P5, PT, R79, 0x20, P2 ;  /* 0x000000204f00780c */ /* 0x000fe200017a4270 */
[--C-:B-1----:R-:W-:Y:S01]  /*6d00*/  IMAD.IADD R82, R82, 0x1, R83.reuse ;  /* 0x0000000152527824 */ /* 0x102fe200078e0253 */
[C---:B------:R-:W-:Y:S01]  /*6d10*/  ISETP.LT.OR P6, PT, R80.reuse, 0x9, P6 ;  /* 0x000000095000780c */ /* 0x040fe200037c1670 */
[----:B------:R-:W-:Y:S01]  /*6d20*/  IMAD.IADD R81, R81, 0x1, R83 ;  /* 0x0000000151517824 */ /* 0x000fe200078e0253 */
[C---:B------:R-:W-:Y:S02]  /*6d30*/  ISETP.LT.OR P3, PT, R80.reuse, 0xa, P3 ;  /* 0x0000000a5000780c */ /* 0x040fe40001f61670 */
[----:B------:R-:W-:Y:S02]  /*6d40*/  ISETP.LT.OR P5, PT, R80, 0x21, P5 ;  /* 0x000000215000780c */ /* 0x000fe40002fa1670 */
[----:B------:R-:W-:Y:S02]  /*6d50*/  FSEL R6, R6, -INF , !P4 ;  /* 0xff80000006067808 */ /* 0x000fe40006000000 */
[----:B------:R-:W-:-:S02]  /*6d60*/  FSEL R46, R10, -INF , !P6 ;  /* 0xff8000000a2e7808 */ /* 0x000fc40007000000 */
[----:B------:R-:W-:Y:S02]  /*6d70*/  FSEL R47, R11, -INF , !P3 ;  /* 0xff8000000b2f7808 */ /* 0x000fe40005800000 */
[C---:B------:R-:W-:Y:S02]  /*6d80*/  ISETP.GT.AND P4, PT, R79.reuse, 0x11, P2 ;  /* 0x000000114f00780c */ /* 0x040fe40001784270 */
[C---:B------:R-:W-:Y:S02]  /*6d90*/  ISETP.GT.AND P6, PT, R79.reuse, 0x18, P2 ;  /* 0x000000184f00780c */ /* 0x040fe400017c4270 */
[C---:B------:R-:W-:Y:S02]  /*6da0*/  ISETP.GT.AND P3, PT, R79.reuse, 0x19, P2 ;  /* 0x000000194f00780c */ /* 0x040fe40001764270 */
        /* <DEDUP_REMOVED lines=78> */
[----:B------:R-:W-:Y:S01]  /*7290*/  IMAD.U32 R10, RZ, RZ, UR45 ;  /* 0x0000002dff0a7e24 */ /* 0x000fe2000f8e00ff */
        /* <DEDUP_REMOVED lines=12> */
.L_x_1111:
[----:B------:R-:W-:-:S05]  /*7360*/  IMAD.U32 R79, RZ, RZ, UR35 ;  /* 0x00000023ff4f7e24 */ /* 0x000fca000f8e00ff */
[----:B------:R-:W-:-:S13]  /*7370*/  ISETP.NE.AND P3, PT, R79, 0x1, PT ;  /* 0x000000014f00780c */ /* 0x000fda0003f65270 */
[----:B------:R-:W0:Y:S02]  /*7380*/  @P3 LDC.64 R10, c[0x0][0x9e8] ;  /* 0x00027a00ff0a3b82 */ /* 0x000e240000000a00 */
[----:B0-----:R-:W-:-:S05]  /*7390*/  @P3 IMAD.HI.U32 R10, R83, R10, RZ ;  /* 0x0000000a530a3227 */ /* 0x001fca00078e00ff */
[----:B------:R-:W-:-:S07]  /*73a0*/  @P3 SHF.R.U32.HI R83, RZ, R11, R10 ;  /* 0x0000000bff533219 */ /* 0x000fce000001160a */
.L_x_1112:
[----:B------:R-:W-:Y:S05]  /*73b0*/  BSYNC B0 ;  /* 0x0000000000007941 */ /* 0x000fea0003800000 */
.L_x_1110:
[----:B------:R-:W-:-:S04]  /*73c0*/  IMAD R83, R83, R79, -R76 ;  /* 0x0000004f53537224 */ /* 0x000fc800078e0a4c */
[----:B------:R-:W-:-:S05]  /*73d0*/  IMAD R83, R16, -0x2, R83 ;  /* 0xfffffffe10537824 */ /* 0x000fca00078e0253 */
[----:B------:R-:W-:Y:S02]  /*73e0*/  VIADDMNMX R82, R83, R79, R82, PT ;  /* 0x0000004f53527246 */ /* 0x000fe40003800152 */
[----:B------:R-:W-:-:S07]  /*73f0*/  VIMNMX R81, R81, R83, !PT ;  /* 0x0000005351517248 */ /* 0x000fce0007fe0100 */
.L_x_1109:
        /* <DEDUP_REMOVED lines=8> */
[C---:B------:R-:W-:Y:S02]  /*7480*/  ISETP.GT.AND P5, PT, R81.reuse, 0x11, P2 ;  /* 0x000000115100780c */ /* 0x040fe400017a4270 */
[----:B------:R-:W-:Y:S02]  /*7490*/  FMNMX.FTZ R10, R14, R11, !PT ;  /* 0x0000000b0e0a7209 */ /* 0x000fe40007810000 */
[----:B------:R-:W-:Y:S02]  /*74a0*/  ISETP.GT.AND P4, PT, R81, 0x1, P2 ;  /* 0x000000015100780c */ /* 0x000fe40001784270 */
[----:B------:R-:W-:Y:S02]  /*74b0*/  FMNMX.FTZ R11, R15, R10, !PT ;  /* 0x0000000a0f0b7209 */ /* 0x000fe40007810000 */
[----:B------:R-:W-:-:S02]  /*74c0*/  ISETP.LT.OR P5, PT, R82, 0x12, P5 ;  /* 0x000000125200780c */ /* 0x000fc40002fa1670 */
[----:B------:R-:W-:Y:S02]  /*74d0*/  FMNMX.FTZ R10, R24, R11, !PT ;  /* 0x0000000b180a7209 */ /* 0x000fe40007810000 */
[----:B------:R-:W-:Y:S02]  /*74e0*/  ISETP.LT.OR P4, PT, R82, 0x2, P4 ;  /* 0x000000025200780c */ /* 0x000fe40002781670 */
[----:B------:R-:W-:Y:S02]  /*74f0*/  FMNMX.FTZ R11, R25, R10, !PT ;  /* 0x0000000a190b7209 */ /* 0x000fe40007810000 */
[----:B------:R-:W-:Y:S02]  /*7500*/  ISETP.GT.AND P3, PT, R81, 0x9, P2 ;  /* 0x000000095100780c */ /* 0x000fe40001764270 */
[----:B------:R-:W-:Y:S02]  /*7510*/  FMNMX.FTZ R10, R28, R11, !PT ;  /* 0x0000000b1c0a7209 */ /* 0x000fe40007810000 */
[----:B------:R-:W-:-:S02]  /*7520*/  FSEL R21, R21, -INF , !P5 ;  /* 0xff80000015157808 */ /* 0x000fc40006800000 */
[----:B------:R-:W-:Y:S02]  /*7530*/  FMNMX.FTZ R11, R29, R10, !PT ;  /* 0x0000000a1d0b7209 */ /* 0x000fe40007810000 */
[----:B------:R-:W-:Y:S02]  /*7540*/  ISETP.GT.AND P5, PT, R81, 0x20, P2 ;  /* 0x000000205100780c */ /* 0x000fe400017a4270 */
[----:B------:R-:W-:Y:S02]  /*7550*/  FMNMX.FTZ R10, R32, R11, !PT ;  /* 0x0000000b200a7209 */ /* 0x000fe40007810000 */
[----:B------:R-:W-:Y:S02]  /*7560*/  FSEL R9, R9, -INF , !P4 ;  /* 0xff80000009097808 */ /* 0x000fe40006000000 */
[----:B------:R-:W-:Y:S02]  /*7570*/  FMNMX.FTZ R11, R33, R10, !PT ;  /* 0x0000000a210b7209 */ /* 0x000fe40007810000 */
[----:B------:R-:W-:-:S02]  /*7580*/  ISETP.LT.OR P3, PT, R82, 0xa, P3 ;  /* 0x0000000a5200780c */ /* 0x000fc40001f61670 */
        /* <DEDUP_REMOVED lines=10> */
[----:B------:R-:W-:Y:S02]  /*7630*/  FMNMX.FTZ R11, R45, R10, !PT ;  /* 0x0000000a2d0b7209 */ /* 0x000fe40007810000 */
[----:B------:R-:W-:-:S02]  /*7640*/  FSEL R30, R30, -INF , !P5 ;  /* 0xff8000001e1e7808 */ /* 0x000fc40006800000 */
[----:B------:R-:W-:Y:S02]  /*7650*/  FMNMX.FTZ R10, R50, R11, !PT ;  /* 0x0000000b320a7209 */ /* 0x000fe40007810000 */
[----:B------:R-:W-:Y:S02]  /*7660*/  ISETP.GT.AND P5, PT, R81, RZ, P2 ;  /* 0x000000ff5100720c */ /* 0x000fe400017a4270 */
        /* <DEDUP_REMOVED lines=15> */
[----:B------:R-:W-:-:S02]  /*7760*/  ISETP.LT.OR P3, PT, R82, 0x22, P3 ;  /* 0x000000225200780c */ /* 0x000fc40001f61670 */
        /* <DEDUP_REMOVED lines=11> */
[----:B------:R-:W-:-:S05]  /*7820*/  FSEL R11, R79, RZ, P6 ;  /* 0x000000ff4f0b7208 */ /* 0x000fca0003000000 */
[--C-:B------:R-:W-:Y:S01]  /*7830*/  FFMA.FTZ R76, R46, UR34, -R11.reuse ;  /* 0x000000222e4c7c23 */ /* 0x100fe2000801080b */
[--C-:B------:R-:W-:Y:S01]  /*7840*/  FFMA.FTZ R80, R14, UR34, -R11.reuse ;  /* 0x000000220e507c23 */ /* 0x100fe2000801080b */
[----:B------:R-:W-:Y:S01]  /*7850*/  FSEL R14, R8, -INF , !P5 ;  /* 0xff800000080e7808 */ /* 0x000fe20006800000 */
[--C-:B------:R-:W-:Y:S01]  /*7860*/  FFMA.FTZ R79, R47, UR34, -R11.reuse ;  /* 0x000000222f4f7c23 */ /* 0x100fe2000801080b */
[----:B------:R-:W-:Y:S01]  /*7870*/  FSEL R46, R27, -INF , !P4 ;  /* 0xff8000001b2e7808 */ /* 0x000fe20006000000 */
[----:B------:R-:W-:Y:S01]  /*7880*/  MUFU.EX2 R8, R80 ;  /* 0x0000005000087308 */ /* 0x000fe20000000800 */
[----:B------:R-:W-:Y:S01]  /*7890*/  FSEL R47, R31, -INF , !P3 ;  /* 0xff8000001f2f7808 */ /* 0x000fe20005800000 */
[--C-:B------:R-:W-:Y:S01]  /*78a0*/  FFMA.FTZ R5, R5, UR34, -R11.reuse ;  /* 0x0000002205057c23 */ /* 0x100fe2000801080b */
[C---:B------:R-:W-:Y:S01]  /*78b0*/  ISETP.GT.AND P4, PT, R81.reuse, 0x28, P2 ;  /* 0x000000285100780c */ /* 0x040fe20001784270 */
[--C-:B------:R-:W-:Y:S01]  /*78c0*/  FFMA.FTZ R6, R6, UR34, -R11.reuse ;  /* 0x0000002206067c23 */ /* 0x100fe2000801080b */
[----:B------:R-:W-:Y:S01]  /*78d0*/  ISETP.GT.AND P3, PT, R81, 0x29, P2 ;  /* 0x000000295100780c */ /* 0x000fe20001764270 */
[--C-:B------:R-:W-:Y:S01]  /*78e0*/  FFMA.FTZ R15, R15, UR34, -R11.reuse ;  /* 0x000000220f0f7c23 */ /* 0x100fe2000801080b */
[C---:B------:R-:W-:Y:S01]  /*78f0*/  ISETP.LT.OR P4, PT, R82.reuse, 0x29, P4 ;  /* 0x000000295200780c */ /* 0x040fe20002781670 */
[----:B------:R0:W-:Y:S01]  /*7900*/  MUFU.EX2 R27, R76 ;  /* 0x0000004c001b7308 */ /* 0x0001e20000000800 */
[----:B------:R-:W-:Y:S01]  /*7910*/  ISETP.LT.OR P5, PT, R82, 0x2a, P3 ;  /* 0x0000002a5200780c */ /* 0x000fe20001fa1670 */
[--C-:B------:R-:W-:Y:S01]  /*7920*/  FFMA.FTZ R24, R24, UR34, -R11.reuse ;  /* 0x0000002218187c23 */ /* 0x100fe2000801080b */
[----:B------:R-:W-:Y:S01]  /*7930*/  FSEL R34, R34, -INF , !P4 ;  /* 0xff80000022227808 */ /* 0x000fe20006000000 */
[--C-:B------:R-:W-:Y:S01]  /*7940*/  FFMA.FTZ R25, R25, UR34, -R11.reuse ;  /* 0x0000002219197c23 */ /* 0x100fe2000801080b */
[C---:B------:R-:W-:Y:S01]  /*7950*/  ISETP.GT.AND P4, PT, R81.reuse, 0x30, P2 ;  /* 0x000000305100780c */ /* 0x040fe20001784270 */
[--C-:B------:R-:W-:Y:S01]  /*7960*/  FFMA.FTZ R28, R28, UR34, -R11.reuse ;  /* 0x000000221c1c7c23 */ /* 0x100fe2000801080b */
[----:B------:R-:W-:Y:S01]  /*7970*/  ISETP.GT.AND P3, PT, R81, 0x31, P2 ;  /* 0x000000315100780c */ /* 0x000fe20001764270 */
[----:B------:R1:W-:Y:S01]  /*7980*/  MUFU.EX2 R31, R79 ;  /* 0x0000004f001f7308 */ /* 0x0003e20000000800 */
[----:B0-----:R-:W-:Y:S01]  /*7990*/  FMNMX.FTZ R76, R14, R7, !PT ;  /* 0x000000070e4c7209 */ /* 0x001fe20007810000 */
[--C-:B------:R-:W-:Y:S01]  /*79a0*/  FFMA.FTZ R29, R29, UR34, -R11.reuse ;  /* 0x000000221d1d7c23 */ /* 0x100fe2000801080b */
[----:B------:R-:W-:Y:S01]  /*79b0*/  FSEL R35, R35, -INF , !P5 ;  /* 0xff80000023237808 */ /* 0x000fe20006800000 */
[--C-:B------:R-:W-:Y:S01]  /*79c0*/  FFMA.FTZ R32, R32, UR34, -R11.reuse ;  /* 0x0000002220207c23 */ /* 0x100fe2000801080b */
[----:B------:R-:W-:Y:S01]  /*79d0*/  ISETP.LT.OR P4, PT, R82, 0x31, P4 ;  /* 0x000000315200780c */ /* 0x000fe20002781670 */
[--C-:B------:R-:W-:Y:S01]  /*79e0*/  FFMA.FTZ R33, R33, UR34, -R11.reuse ;  /* 0x0000002221217c23 */ /* 0x100fe2000801080b */
[----:B------:R-:W-:Y:S01]  /*79f0*/  ISETP.GT.AND P5, PT, R81, 0x38, P2 ;  /* 0x000000385100780c */ /* 0x000fe200017a4270 */
[--C-:B------:R-:W-:Y:S01]  /*7a00*/  FFMA.FTZ R36, R36, UR34, -R11.reuse ;  /* 0x0000002224247c23 */ /* 0x100fe2000801080b */
[----:B-1----:R-:W-:Y:S01]  /*7a10*/  FMNMX.FTZ R79, R9, R76, !PT ;  /* 0x0000004c094f7209 */ /* 0x002fe20007810000 */
        /* <DEDUP_REMOVED lines=13> */
[----:B------:R-:W-:Y:S01]  /*7af0*/  FSEL R39, R39, -INF , !P3 ;  /* 0xff80000027277808 */ /* 0x000fe20005800000 */
[--C-:B------:R-:W-:Y:S01]  /*7b00*/  FFMA.FTZ R54, R54, UR34, -R11.reuse ;  /* 0x0000002236367c23 */ /* 0x100fe2000801080b */
[----:B------:R-:W-:Y:S01]  /*7b10*/  FMNMX.FTZ R79, R21, R76, !PT ;  /* 0x0000004c154f7209 */ /* 0x000fe20007810000 */
[--C-:B------:R-:W-:Y:S01]  /*7b20*/  FFMA.FTZ R55, R55, UR34, -R11.reuse ;  /* 0x0000002237377c23 */ /* 0x100fe2000801080b */
[----:B------:R-:W-:Y:S01]  /*7b30*/  ISETP.LT.OR P5, PT, R82, 0x39, P5 ;  /* 0x000000395200780c */ /* 0x000fe20002fa1670 */
        /* <DEDUP_REMOVED lines=13> */
[----:B------:R-:W-:Y:S01]  /*7c10*/  FMNMX.FTZ R79, R47, R76, !PT ;  /* 0x0000004c2f4f7209 */ /* 0x000fe20007810000 */
[----:B------:R-:W-:Y:S01]  /*7c20*/  MUFU.EX2 R5, R5 ;  /* 0x0000000500057308 */ /* 0x000fe20000000800 */
[----:B------:R-:W-:-:S02]  /*7c30*/  ISETP.GT.AND P5, PT, R81, 0x41, P2 ;  /* 0x000000415100780c */ /* 0x000fc400017a4270 */
[----:B------:R-:W-:Y:S02]  /*7c40*/  FMNMX.FTZ R76, R34, R79, !PT ;  /* 0x0000004f224c7209 */ /* 0x000fe40007810000 */
[----:B------:R-:W-:Y:S02]  /*7c50*/  FSEL R43, R43, -INF , !P4 ;  /* 0xff8000002b2b7808 */ /* 0x000fe40006000000 */
[----:B------:R-:W-:Y:S01]  /*7c60*/  FMNMX.FTZ R79, R35, R76, !PT ;  /* 0x0000004c234f7209 */ /* 0x000fe20007810000 */
[----:B------:R-:W-:Y:S01]  /*7c70*/  MUFU.EX2 R6, R6 ;  /* 0x0000000600067308 */ /* 0x000fe20000000800 */
[----:B------:R-:W-:Y:S02]  /*7c80*/  ISETP.LT.OR P3, PT, R82, 0x41, P3 ;  /* 0x000000415200780c */ /* 0x000fe40001f61670 */
[----:B------:R-:W-:Y:S02]  /*7c90*/  FMNMX.FTZ R76, R38, R79, !PT ;  /* 0x0000004f264c7209 */ /* 0x000fe40007810000 */
[----:B------:R-:W-:-:S02]  /*7ca0*/  ISETP.GT.AND P4, PT, R81, 0x48, P2 ;  /* 0x000000485100780c */ /* 0x000fc40001784270 */
[----:B------:R-:W-:Y:S01]  /*7cb0*/  FMNMX.FTZ R79, R39, R76, !PT ;  /* 0x0000004c274f7209 */ /* 0x000fe20007810000 */
[----:B------:R-:W-:Y:S01]  /*7cc0*/  MUFU.EX2 R15, R15 ;  /* 0x0000000f000f7308 */ /* 0x000fe20000000800 */
[----:B------:R-:W-:Y:S02]  /*7cd0*/  ISETP.LT.OR P5, PT, R82, 0x42, P5 ;  /* 0x000000425200780c */ /* 0x000fe40002fa1670 */
[----:B------:R-:W-:Y:S02]  /*7ce0*/  FMNMX.FTZ R76, R42, R79, !PT ;  /* 0x0000004f2a4c7209 */ /* 0x000fe40007810000 */
[----:B------:R-:W-:Y:S02]  /*7cf0*/  FSEL R48, R48, -INF , !P3 ;  /* 0xff80000030307808 */ /* 0x000fe40005800000 */
[----:B------:R-:W-:Y:S01]  /*7d00*/  FMNMX.FTZ R79, R43, R76, !PT ;  /* 0x0000004c2b4f7209 */ /* 0x000fe20007810000 */
[----:B------:R-:W-:Y:S01]  /*7d10*/  MUFU.EX2 R24, R24 ;  /* 0x0000001800187308 */ /* 0x000fe20000000800 */
[----:B------:R-:W-:-:S02]  /*7d20*/  ISETP.GT.AND P3, PT, R81, 0x49, P2 ;  /* 0x000000495100780c */ /* 0x000fc40001764270 */
[----:B------:R-:W-:Y:S02]  /*7d30*/  FSEL R49, R49, -INF , !P5 ;  /* 0xff80000031317808 */ /* 0x000fe40006800000 */
[----:B------:R-:W-:Y:S02]  /*7d40*/  ISETP.LT.OR P4, PT, R82, 0x49, P4 ;  /* 0x000000495200780c */ /* 0x000fe40002781670 */
[----:B------:R-:W-:Y:S01]  /*7d50*/  FMNMX.FTZ R76, R48, R79, !PT ;  /* 0x0000004f304c7209 */ /* 0x000fe20007810000 */
[----:B------:R-:W-:Y:S01]  /*7d60*/  MUFU.EX2 R25, R25 ;  /* 0x0000001900197308 */ /* 0x000fe20000000800 */
[----:B------:R-:W-:Y:S02]  /*7d70*/  ISETP.GT.AND P5, PT, R81, 0x50, P2 ;  /* 0x000000505100780c */ /* 0x000fe400017a4270 */
[----:B------:R-:W-:Y:S02]  /*7d80*/  ISETP.LT.OR P3, PT, R82, 0x4a, P3 ;  /* 0x0000004a5200780c */ /* 0x000fe40001f61670 */
[----:B------:R-:W-:-:S02]  /*7d90*/  FSEL R52, R52, -INF , !P4 ;  /* 0xff80000034347808 */ /* 0x000fc40006000000 */
[----:B------:R-:W-:Y:S01]  /*7da0*/  FMNMX.FTZ R79, R49, R76, !PT ;  /* 0x0000004c314f7209 */ /* 0x000fe20007810000 */
[----:B------:R-:W-:Y:S01]  /*7db0*/  MUFU.EX2 R28, R28 ;  /* 0x0000001c001c7308 */ /* 0x000fe20000000800 */
[----:B------:R-:W-:Y:S02]  /*7dc0*/  ISETP.GT.AND P4, PT, R81, 0x51, P2 ;  /* 0x000000515100780c */ /* 0x000fe40001784270 */
[----:B------:R-:W-:Y:S02]  /*7dd0*/  FSEL R53, R53, -INF , !P3 ;  /* 0xff80000035357808 */ /* 0x000fe40005800000 */
[----:B------:R-:W-:Y:S02]  /*7de0*/  ISETP.LT.OR P5, PT, R82, 0x51, P5 ;  /* 0x000000515200780c */ /* 0x000fe40002fa1670 */
[----:B------:R-:W-:Y:S01]  /*7df0*/  FMNMX.FTZ R76, R52, R79, !PT ;  /* 0x0000004f344c7209 */ /* 0x000fe20007810000 */
[----:B------:R-:W-:Y:S01]  /*7e00*/  MUFU.EX2 R29, R29 ;  /* 0x0000001d001d7308 */ /* 0x000fe20000000800 */
[----:B------:R-:W-:-:S02]  /*7e10*/  ISETP.GT.AND P3, PT, R81, 0x58, P2 ;  /* 0x000000585100780c */ /* 0x000fc40001764270 */
[----:B------:R-:W-:Y:S02]  /*7e20*/  ISETP.LT.OR P4, PT, R82, 0x52, P4 ;  /* 0x000000525200780c */ /* 0x000fe40002781670 */
[----:B------:R-:W-:Y:S02]  /*7e30*/  FSEL R56, R56, -INF , !P5 ;  /* 0xff80000038387808 */ /* 0x000fe40006800000 */
[----:B------:R-:W-:Y:S01]  /*7e40*/  FMNMX.FTZ R79, R53, R76, !PT ;  /* 0x0000004c354f7209 */ /* 0x000fe20007810000 */
[----:B------:R-:W-:Y:S01]  /*7e50*/  MUFU.EX2 R32, R32 ;  /* 0x0000002000207308 */ /* 0x000fe20000000800 */
[----:B------:R-:W-:Y:S02]  /*7e60*/  ISETP.GT.AND P5, PT, R81, 0x59, P2 ;  /* 0x000000595100780c */ /* 0x000fe400017a4270 */
[----:B------:R-:W-:Y:S02]  /*7e70*/  FSEL R57, R57, -INF , !P4 ;  /* 0xff80000039397808 */ /* 0x000fe40006000000 */
[----:B------:R-:W-:-:S02]  /*7e80*/  ISETP.LT.OR P3, PT, R82, 0x59, P3 ;  /* 0x000000595200780c */ /* 0x000fc40001f61670 */
[----:B------:R-:W-:Y:S01]  /*7e90*/  FMNMX.FTZ R76, R56, R79, !PT ;  /* 0x0000004f384c7209 */ /* 0x000fe20007810000 */
[----:B------:R-:W-:Y:S01]  /*7ea0*/  MUFU.EX2 R33, R33 ;  /* 0x0000002100217308 */ /* 0x000fe20000000800 */
[----:B------:R-:W-:Y:S02]  /*7eb0*/  ISETP.GT.AND P4, PT, R81, 0x60, P2 ;  /* 0x000000605100780c */ /* 0x000fe40001784270 */
[----:B------:R-:W-:Y:S02]  /*7ec0*/  ISETP.LT.OR P5, PT, R82, 0x5a, P5 ;  /* 0x0000005a5200780c */ /* 0x000fe40002fa1670 */
[----:B------:R-:W-:Y:S02]  /*7ed0*/  FSEL R60, R60, -INF , !P3 ;  /* 0xff8000003c3c7808 */ /* 0x000fe40005800000 */
[----:B------:R-:W-:Y:S01]  /*7ee0*/  FMNMX.FTZ R79, R57, R76, !PT ;  /* 0x0000004c394f7209 */ /* 0x000fe20007810000 */
[----:B------:R-:W-:Y:S01]  /*7ef0*/  MUFU.EX2 R36, R36 ;  /* 0x0000002400247308 */ /* 0x000fe20000000800 */
[----:B------:R-:W-:-:S02]  /*7f00*/  ISETP.LT.OR P4, PT, R82, 0x61, P4 ;  /* 0x000000615200780c */ /* 0x000fc40002781670 */
[----:B------:R-:W-:Y:S02]  /*7f10*/  ISETP.GT.AND P3, PT, R81, 0x61, P2 ;  /* 0x000000615100780c */ /* 0x000fe40001764270 */
[----:B------:R-:W-:Y:S02]  /*7f20*/  FSEL R61, R61, -INF , !P5 ;  /* 0xff8000003d3d7808 */ /* 0x000fe40006800000 */
[----:B------:R-:W-:Y:S01]  /*7f30*/  FMNMX.FTZ R76, R60, R79, !PT ;  /* 0x0000004f3c4c7209 */ /* 0x000fe20007810000 */
[----:B------:R-:W-:Y:S01]  /*7f40*/  MUFU.EX2 R37, R37 ;  /* 0x0000002500257308 */ /* 0x000fe20000000800 */
[----:B------:R-:W-:Y:S02]  /*7f50*/  FSEL R64, R64, -INF , !P4 ;  /* 0xff80000040407808 */ /* 0x000fe40006000000 */
[C---:B------:R-:W-:Y:S02]  /*7f60*/  ISETP.GT.AND P4, PT, R81.reuse, 0x69, P2 ;  /* 0x000000695100780c */ /* 0x040fe40001784270 */
[----:B------:R-:W-:-:S02]  /*7f70*/  ISETP.GT.AND P5, PT, R81, 0x68, P2 ;  /* 0x000000685100780c */ /* 0x000fc400017a4270 */
[C---:B------:R-:W-:Y:S01]  /*7f80*/  ISETP.LT.OR P3, PT, R82.reuse, 0x62, P3 ;  /* 0x000000625200780c */ /* 0x040fe20001f61670 */
[----:B------:R-:W-:Y:S01]  /*7f90*/  MUFU.EX2 R40, R40 ;  /* 0x0000002800287308 */ /* 0x000fe20000000800 */
[----:B------:R-:W-:Y:S02]  /*7fa0*/  FMNMX.FTZ R79, R61, R76, !PT ;  /* 0x0000004c3d4f7209 */ /* 0x000fe40007810000 */
[C---:B------:R-:W-:Y:S02]  /*7fb0*/  ISETP.LT.OR P4, PT, R82.reuse, 0x6a, P4 ;  /* 0x0000006a5200780c */ /* 0x040fe40002781670 */
[----:B------:R-:W-:Y:S02]  /*7fc0*/  FSEL R65, R65, -INF , !P3 ;  /* 0xff80000041417808 */ /* 0x000fe40005800000 */
[----:B------:R-:W-:Y:S01]  /*7fd0*/  ISETP.LT.OR P5, PT, R82, 0x69, P5 ;  /* 0x000000695200780c */ /* 0x000fe20002fa1670 */
[----:B------:R-:W-:Y:S01]  /*7fe0*/  MUFU.EX2 R41, R41 ;  /* 0x0000002900297308 */ /* 0x000fe20000000800 */
[----:B------:R-:W-:-:S02]  /*7ff0*/  FMNMX.FTZ R80, R64, R79, !PT ;  /* 0x0000004f40507209 */ /* 0x000fc40007810000 */
[----:B------:R-:W-:Y:S02]  /*8000*/  ISETP.GT.AND P3, PT, R81, 0x70, P2 ;  /* 0x000000705100780c */ /* 0x000fe40001764270 */
[----:B------:R-:W-:Y:S02]  /*8010*/  FSEL R76, R69, -INF , !P4 ;  /* 0xff800000454c7808 */ /* 0x000fe40006000000 */
[----:B------:R-:W-:Y:S01]  /*8020*/  FSEL R68, R68, -INF , !P5 ;  /* 0xff80000044447808 */ /* 0x000fe20006800000 */
[----:B------:R-:W-:Y:S01]  /*8030*/  MUFU.EX2 R44, R44 ;  /* 0x0000002c002c7308 */ /* 0x000fe20000000800 */
[----:B------:R-:W-:Y:S02]  /*8040*/  FMNMX.FTZ R69, R65, R80, !PT ;  /* 0x0000005041457209 */ /* 0x000fe40007810000 */
[----:B------:R-:W-:Y:S02]  /*8050*/  ISETP.LT.OR P3, PT, R82, 0x71, P3 ;  /* 0x000000715200780c */ /* 0x000fe40001f61670 */
[----:B------:R-:W-:-:S02]  /*8060*/  ISETP.GT.AND P5, PT, R81, 0x71, P2 ;  /* 0x000000715100780c */ /* 0x000fc400017a4270 */
[----:B------:R-:W-:Y:S01]  /*8070*/  FMNMX.FTZ R69, R68, R69, !PT ;  /* 0x0000004544457209 */ /* 0x000fe20007810000 */
[----:B------:R-:W-:Y:S01]  /*8080*/  MUFU.EX2 R45, R45 ;  /* 0x0000002d002d7308 */ /* 0x000fe20000000800 */
[----:B------:R-:W-:Y:S02]  /*8090*/  FSEL R79, R72, -INF , !P3 ;  /* 0xff800000484f7808 */ /* 0x000fe40005800000 */
[C---:B------:R-:W-:Y:S02]  /*80a0*/  ISETP.GT.AND P4, PT, R81.reuse, 0x78, P2 ;  /* 0x000000785100780c */ /* 0x040fe40001784270 */
[----:B------:R-:W-:Y:S02]  /*80b0*/  ISETP.LT.OR P5, PT, R82, 0x72, P5 ;  /* 0x000000725200780c */ /* 0x000fe40002fa1670 */
[----:B------:R-:W-:Y:S01]  /*80c0*/  FMNMX.FTZ R72, R76, R69, !PT ;  /* 0x000000454c487209 */ /* 0x000fe20007810000 */
[----:B------:R-:W-:Y:S01]  /*80d0*/  MUFU.EX2 R50, R50 ;  /* 0x0000003200327308 */ /* 0x000fe20000000800 */
[----:B------:R-:W-:-:S02]  /*80e0*/  ISETP.GT.AND P2, PT, R81, 0x79, P2 ;  /* 0x000000795100780c */ /* 0x000fc40001744270 */
[C---:B------:R-:W-:Y:S02]  /*80f0*/  ISETP.LT.OR P4, PT, R82.reuse, 0x79, P4 ;  /* 0x000000795200780c */ /* 0x040fe40002781670 */
[----:B------:R-:W-:Y:S02]  /*8100*/  FSEL R80, R73, -INF , !P5 ;  /* 0xff80000049507808 */ /* 0x000fe40006800000 */
[----:B------:R-:W-:Y:S01]  /*8110*/  FMNMX.FTZ R69, R79, R72, !PT ;  /* 0x000000484f457209 */ /* 0x000fe20007810000 */
[----:B------:R-:W-:Y:S01]  /*8120*/  MUFU.EX2 R51, R51 ;  /* 0x0000003300337308 */ /* 0x000fe20000000800 */
[----:B------:R-:W-:Y:S01]  /*8130*/  ISETP.LT.OR P2, PT, R82, 0x7a, P2 ;  /* 0x0000007a5200780c */ /* 0x000fe20001741670 */
[----:B------:R-:W-:Y:S01]  /*8140*/  FFMA.FTZ R82, R77, UR34, -R11 ;  /* 0x000000224d527c23 */ /* 0x000fe2000801080b */
[----:B------:R-:W-:Y:S02]  /*8150*/  FSEL R75, R75, -INF , !P4 ;  /* 0xff8000004b4b7808 */ /* 0x000fe40006000000 */
[----:B------:R-:W-:-:S02]  /*8160*/  FMNMX.FTZ R72, R80, R69, !PT ;  /* 0x0000004550487209 */ /* 0x000fc40007810000 */
[----:B------:R-:W-:Y:S01]  /*8170*/  FSEL R78, R78, -INF , !P2 ;  /* 0xff8000004e4e7808 */ /* 0x000fe20005000000 */
[----:B------:R-:W-:Y:S01]  /*8180*/  MUFU.EX2 R54, R54 ;  /* 0x0000003600367308 */ /* 0x000fe20000000800 */
[----:B------:R-:W-:Y:S02]  /*8190*/  FMNMX.FTZ R69, R75, R72, !PT ;  /* 0x000000484b457209 */ /* 0x000fe40007810000 */
[----:B------:R-:W-:Y:S02]  /*81a0*/  FSEL R81, R10, RZ, P6 ;  /* 0x000000ff0a517208 */ /* 0x000fe40003000000 */
[----:B------:R-:W-:-:S03]  /*81b0*/  FMNMX.FTZ R69, R78, R69, !PT ;  /* 0x000000454e457209 */ /* 0x000fc60007810000 */
[----:B------:R-:W-:Y:S01]  /*81c0*/  FADD.FTZ R81, -R81, R4 ;  /* 0x0000000451517221 */ /* 0x000fe20000010100 */
[----:B------:R-:W-:Y:S01]  /*81d0*/  MUFU.EX2 R55, R55 ;  /* 0x0000003700377308 */ /* 0x000fe20000000800 */
[----:B------:R-:W0:Y:S07]  /*81e0*/  SHFL.BFLY PT, R72, R69, 0x2, 0x1f ;  /* 0x0c401f0045487f89 */ /* 0x000e2e00000e0000 */
[----:B------:R-:W-:Y:S08]  /*81f0*/  MUFU.EX2 R58, R58 ;  /* 0x0000003a003a7308 */ /* 0x000ff00000000800 */
[----:B------:R-:W-:Y:S08]  /*8200*/  MUFU.EX2 R59, R59 ;  /* 0x0000003b003b7308 */ /* 0x000ff00000000800 */
[----:B------:R-:W-:Y:S01]  /*8210*/  MUFU.EX2 R62, R62 ;  /* 0x0000003e003e7308 */ /* 0x000fe20000000800 */
[----:B0-----:R-:W-:Y:S01]  /*8220*/  FMNMX.FTZ R72, R69, R72, !PT ;  /* 0x0000004845487209 */ /* 0x001fe20007810000 */
[--C-:B------:R-:W-:Y:S01]  /*8230*/  FFMA.FTZ R69, R70, UR34, -R11.reuse ;  /* 0x0000002246457c23 */ /* 0x100fe2000801080b */
[----:B------:R-:W-:-:S03]  /*8240*/  FFMA.FTZ R70, R74, UR34, -R11 ;  /* 0x000000224a467c23 */ /* 0x000fc6000801080b */
[----:B------:R-:W0:Y:S02]  /*8250*/  SHFL.BFLY PT, R73, R72, 0x1, 0x1f ;  /* 0x0c201f0048497f89 */ /* 0x000e2400000e0000 */
[----:B------:R-:W-:Y:S08]  /*8260*/  MUFU.EX2 R63, R63 ;  /* 0x0000003f003f7308 */ /* 0x000ff00000000800 */
[----:B------:R-:W-:Y:S08]  /*8270*/  MUFU.EX2 R66, R66 ;  /* 0x0000004200427308 */ /* 0x000ff00000000800 */
[----:B------:R-:W-:Y:S01]  /*8280*/  MUFU.EX2 R67, R67 ;  /* 0x0000004300437308 */ /* 0x000fe20000000800 */
[----:B0-----:R-:W-:Y:S01]  /*8290*/  FMNMX.FTZ R11, R72, R73, !PT ;  /* 0x00000049480b7209 */ /* 0x001fe20007810000 */
[----:B------:R-:W-:-:S06]  /*82a0*/  FMUL.FTZ R73, R81, UR34 ;  /* 0x0000002251497c20 */ /* 0x000fcc0008410000 */
[----:B------:R-:W-:Y:S01]  /*82b0*/  MUFU.EX2 R72, R82 ;  /* 0x0000005200487308 */ /* 0x000fe20000000800 */
[C---:B------:R-:W-:Y:S01]  /*82c0*/  FSETP.NEU.FTZ.AND P2, PT, R11.reuse, -INF , PT ;  /* 0xff8000000b00780b */ /* 0x040fe20003f5d000 */
[----:B------:R-:W-:-:S03]  /*82d0*/  FMUL.FTZ R77, R11, UR34 ;  /* 0x000000220b4d7c20 */ /* 0x000fc60008410000 */
[----:B------:R-:W-:Y:S02]  /*82e0*/  FSEL R4, R11, RZ, P2 ;  /* 0x000000ff0b047208 */ /* 0x000fe40001000000 */
[----:B------:R-:W-:Y:S01]  /*82f0*/  FSEL R77, R77, RZ, P2 ;  /* 0x000000ff4d4d7208 */ /* 0x000fe20001000000 */
[----:B------:R-:W0:Y:S01]  /*8300*/  MUFU.EX2 R73, R73 ;  /* 0x0000004900497308 */ /* 0x000e220000000800 */
[----:B------:R-:W-:Y:S01]  /*8310*/  ISETP.GT.AND P2, PT, R0, UR57, PT ;  /* 0x0000003900007c0c */ /* 0x000fe2000bf44270 */
[----:B------:R-:W-:Y:S01]  /*8320*/  FADD.FTZ R4, -R4, R7 ;  /* 0x0000000704047221 */ /* 0x000fe20000010100 */
[----:B------:R-:W-:Y:S02]  /*8330*/  VIADD R0, R0, 0xffffffff ;  /* 0xffffffff00007836 */ /* 0x000fe40000000000 */
[--C-:B------:R-:W-:Y:S01]  /*8340*/  FFMA.FTZ R84, R13, UR34, -R77.reuse ;  /* 0x000000220d547c23 */ /* 0x100fe2000801084d */
[--C-:B------:R-:W-:Y:S01]  /*8350*/  FFMA.FTZ R13, R20, UR34, -R77.reuse ;  /* 0x00000022140d7c23 */ /* 0x100fe2000801084d */
[--C-:B------:R-:W-:Y:S01]  /*8360*/  FFMA.FTZ R74, R14, UR34, -R77.reuse ;  /* 0x000000220e4a7c23 */ /* 0x100fe2000801084d */
[--C-:B------:R-:W-:Y:S01]  /*8370*/  FFMA.FTZ R20, R21, UR34, -R77.reuse ;  /* 0x0000002215147c23 */ /* 0x100fe2000801084d */
[--C-:B------:R-:W-:Y:S01]  /*8380*/  FFMA.FTZ R21, R26, UR34, -R77.reuse ;  /* 0x000000221a157c23 */ /* 0x100fe2000801084d */
[--C-:B------:R-:W-:Y:S01]  /*8390*/  FFMA.FTZ R26, R46, UR34, -R77.reuse ;  /* 0x000000222e1a7c23 */ /* 0x100fe2000801084d */
[----:B------:R-:W-:Y:S01]  /*83a0*/  FMUL.FTZ R4, R4, UR34 ;  /* 0x0000002204047c20 */ /* 0x000fe20008410000 */
[--C-:B------:R-:W-:Y:S01]  /*83b0*/  FFMA.FTZ R46, R30, UR34, -R77.reuse ;  /* 0x000000221e2e7c23 */ /* 0x100fe2000801084d */
[--C-:B------:R-:W-:Y:S01]  /*83c0*/  FFMA.FTZ R81, R9, UR34, -R77.reuse ;  /* 0x0000002209517c23 */ /* 0x100fe2000801084d */
[----:B------:R-:W-:Y:S01]  /*83d0*/  IMAD.U32 R30, RZ, RZ, UR46 ;  /* 0x0000002eff1e7e24 */ /* 0x000fe2000f8e00ff */
[----:B------:R-:W-:Y:S01]  /*83e0*/  MUFU.EX2 R74, R74 ;  /* 0x0000004a004a7308 */ /* 0x000fe20000000800 */
[--C-:B------:R-:W-:Y:S01]  /*83f0*/  FFMA.FTZ R12, R12, UR34, -R77.reuse ;  /* 0x000000220c0c7c23 */ /* 0x100fe2000801084d */
[----:B------:R-:W-:Y:S01]  /*8400*/  FFMA.FTZ R83, R35, UR34, -R77 ;  /* 0x0000002223537c23 */ /* 0x000fe2000801084d */
[----:B0-----:R-:W-:Y:S01]  /*8410*/  FFMA.FTZ R7, R73, R3, R5 ;  /* 0x0000000349077223 */ /* 0x001fe20000010005 */
[----:B------:R-:W-:Y:S01]  /*8420*/  @!P1 LEA R30, R30, UR42, 0x3 ;  /* 0x0000002a1e1e9c11 */ /* 0x000fe2000f8e18ff */
[--C-:B------:R-:W-:Y:S01]  /*8430*/  FFMA.FTZ R35, R43, UR34, -R77.reuse ;  /* 0x000000222b237c23 */ /* 0x100fe2000801084d */
[--C-:B------:R-:W-:Y:S01]  /*8440*/  FFMA.FTZ R43, R49, UR34, -R77.reuse ;  /* 0x00000022312b7c23 */ /* 0x100fe2000801084d */
[----:B------:R-:W-:Y:S01]  /*8450*/  FFMA.FTZ R47, R47, UR34, -R77 ;  /* 0x000000222f2f7c23 */ /* 0x000fe2000801084d */
[----:B------:R0:W1:Y:S01]  /*8460*/  MUFU.EX2 R9, R4 ;  /* 0x0000000400097308 */ /* 0x0000620000000800 */
[----:B------:R-:W-:-:S02]  /*8470*/  @!P1 VIADD R30, R30, 0x2d860 ;  /* 0x0002d8601e1e9836 */ /* 0x000fc40000000000 */
[--C-:B------:R-:W-:Y:S01]  /*8480*/  FFMA.FTZ R34, R34, UR34, -R77.reuse ;  /* 0x0000002222227c23 */ /* 0x100fe2000801084d */
[--C-:B------:R-:W-:Y:S01]  /*8490*/  FFMA.FTZ R14, R39, UR34, -R77.reuse ;  /* 0x00000022270e7c23 */ /* 0x100fe2000801084d */
[--C-:B------:R-:W-:Y:S01]  /*84a0*/  FFMA.FTZ R39, R42, UR34, -R77.reuse ;  /* 0x000000222a277c23 */ /* 0x100fe2000801084d */
[--C-:B------:R-:W-:Y:S01]  /*84b0*/  FFMA.FTZ R42, R48, UR34, -R77.reuse ;  /* 0x00000022302a7c23 */ /* 0x100fe2000801084d */
[----:B------:R-:W-:Y:S01]  /*84c0*/  @!P1 PRMT R30, RZ, 0x654, R30 ;  /* 0x00000654ff1e9816 */ /* 0x000fe2000000001e */
[----:B------:R-:W-:Y:S01]  /*84d0*/  FFMA.FTZ R48, R53, UR34, -R77 ;  /* 0x0000002235307c23 */ /* 0x000fe2000801084d */
[----:B------:R-:W2:Y:S01]  /*84e0*/  MUFU.EX2 R81, R81 ;  /* 0x0000005100517308 */ /* 0x000ea20000000800 */
[----:B0-----:R-:W-:Y:S01]  /*84f0*/  FADD.FTZ R4, R6, R7 ;  /* 0x0000000706047221 */ /* 0x001fe20000010000 */
[----:B------:R0:W-:Y:S01]  /*8500*/  @!P1 SYNCS.ARRIVE.TRANS64.RED.A1T0 RZ, [R30+URZ], RZ ;  /* 0x000000ff1eff99a7 */ /* 0x0001e2000810043f */
[--C-:B------:R-:W-:Y:S01]  /*8510*/  FFMA.FTZ R3, R52, UR34, -R77.reuse ;  /* 0x0000002234037c23 */ /* 0x100fe2000801084d */
[--C-:B------:R-:W-:Y:S01]  /*8520*/  FFMA.FTZ R57, R57, UR34, -R77.reuse ;  /* 0x0000002239397c23 */ /* 0x100fe2000801084d */
[--C-:B------:R-:W-:Y:S01]  /*8530*/  FFMA.FTZ R52, R61, UR34, -R77.reuse ;  /* 0x000000223d347c23 */ /* 0x100fe2000801084d */
[--C-:B------:R-:W-:Y:S01]  /*8540*/  FFMA.FTZ R65, R65, UR34, -R77.reuse ;  /* 0x0000002241417c23 */ /* 0x100fe2000801084d */
[--C-:B------:R-:W-:Y:S01]  /*8550*/  FFMA.FTZ R68, R68, UR34, -R77.reuse ;  /* 0x0000002244447c23 */ /* 0x100fe2000801084d */
[----:B------:R3:W4:Y:S01]  /*8560*/  MUFU.EX2 R82, R12 ;  /* 0x0000000c00527308 */ /* 0x0007220000000800 */
[----:B-1----:R-:W-:Y:S01]  /*8570*/  FFMA.FTZ R2, R9, R2, R74 ;  /* 0x0000000209027223 */ /* 0x002fe2000001004a */
[----:B0-----:R-:W-:Y:S01]  /*8580*/  FADD.FTZ R30, R27, R4 ;  /* 0x000000041b1e7221 */ /* 0x001fe20000010000 */
[----:B------:R-:W-:Y:S01]  /*8590*/  F2FP.F16.F32.PACK_AB R4, R6, R5 ;  /* 0x000000050604723e */ /* 0x000fe200000000ff */
[--C-:B------:R-:W-:Y:S01]  /*85a0*/  FFMA.FTZ R76, R76, UR34, -R77.reuse ;  /* 0x000000224c4c7c23 */ /* 0x100fe2000801084d */
[C---:B------:R-:W-:Y:S01]  /*85b0*/  F2FP.F16.F32.PACK_AB R6, R31.reuse, R27 ;  /* 0x0000001b1f06723e */ /* 0x040fe200000000ff */
[----:B------:R-:W-:Y:S01]  /*85c0*/  FADD.FTZ R49, R31, R30 ;  /* 0x0000001e1f317221 */ /* 0x000fe20000010000 */
[--C-:B------:R-:W-:Y:S01]  /*85d0*/  FFMA.FTZ R79, R79, UR34, -R77.reuse ;  /* 0x000000224f4f7c23 */ /* 0x100fe2000801084d */
[----:B------:R-:W0:Y:S01]  /*85e0*/  MUFU.EX2 R84, R84 ;  /* 0x0000005400547308 */ /* 0x000e220000000800 */
[----:B--2---:R-:W-:Y:S01]  /*85f0*/  FADD.FTZ R5, R81, R2 ;  /* 0x0000000251057221 */ /* 0x004fe20000010000 */
[----:B---3--:R-:W-:Y:S01]  /*8600*/  FFMA.FTZ R12, R38, UR34, -R77 ;  /* 0x00000022260c7c23 */ /* 0x008fe2000801084d */
[----:B------:R-:W-:Y:S01]  /*8610*/  FADD.FTZ R38, R8, R49 ;  /* 0x0000003108267221 */ /* 0x000fe20000010000 */
[--C-:B------:R-:W-:Y:S01]  /*8620*/  FFMA.FTZ R2, R56, UR34, -R77.reuse ;  /* 0x0000002238027c23 */ /* 0x100fe2000801084d */
[--C-:B------:R-:W-:Y:S01]  /*8630*/  FFMA.FTZ R49, R64, UR34, -R77.reuse ;  /* 0x0000002240317c23 */ /* 0x100fe2000801084d */
[----:B------:R-:W-:Y:S01]  /*8640*/  FFMA.FTZ R80, R80, UR34, -R77 ;  /* 0x0000002250507c23 */ /* 0x000fe2000801084d */
[----:B------:R-:W-:Y:S01]  /*8650*/  FADD.FTZ R27, R15, R38 ;  /* 0x000000260f1b7221 */ /* 0x000fe20000010000 */
[----:B------:R-:W1:Y:S01]  /*8660*/  MUFU.EX2 R13, R13 ;  /* 0x0000000d000d7308 */ /* 0x000e620000000800 */
[----:B----4-:R-:W-:Y:S01]  /*8670*/  FADD.FTZ R7, R82, R5 ;  /* 0x0000000552077221 */ /* 0x010fe20000010000 */
[----:B------:R-:W-:Y:S01]  /*8680*/  F2FP.F16.F32.PACK_AB R5, R81, R74 ;  /* 0x0000004a5105723e */ /* 0x000fe200000000ff */
[----:B------:R-:W-:Y:S01]  /*8690*/  FADD.FTZ R38, R24, R27 ;  /* 0x0000001b18267221 */ /* 0x000fe20000010000 */
[--C-:B------:R-:W-:Y:S01]  /*86a0*/  FFMA.FTZ R27, R60, UR34, -R77.reuse ;  /* 0x000000223c1b7c23 */ /* 0x100fe2000801084d */
[--C-:B------:R-:W-:Y:S01]  /*86b0*/  FFMA.FTZ R75, R75, UR34, -R77.reuse ;  /* 0x000000224b4b7c23 */ /* 0x100fe2000801084d */
[----:B------:R-:W-:Y:S01]  /*86c0*/  FFMA.FTZ R77, R78, UR34, -R77 ;  /* 0x000000224e4d7c23 */ /* 0x000fe2000801084d */
[----:B------:R-:W-:Y:S01]  /*86d0*/  FADD.FTZ R53, R25, R38 ;  /* 0x0000002619357221 */ /* 0x000fe20000010000 */
[----:B------:R-:W2:Y:S01]  /*86e0*/  MUFU.EX2 R20, R20 ;  /* 0x0000001400147308 */ /* 0x000ea20000000800 */
[C---:B0-----:R-:W-:Y:S01]  /*86f0*/  FADD.FTZ R30, R84.reuse, R7 ;  /* 0x00000007541e7221 */ /* 0x041fe20000010000 */
[----:B------:R-:W-:Y:S01]  /*8700*/  F2FP.F16.F32.PACK_AB R7, R84, R82 ;  /* 0x000000525407723e */ /* 0x000fe200000000ff */
[----:B------:R-:W-:Y:S01]  /*8710*/  UMOV UR46, UR56 ;  /* 0x00000038002e7c82 */ /* 0x000fe20008000000 */
[----:B------:R-:W-:Y:S01]  /*8720*/  F2FP.F16.F32.PACK_AB R56, R55, R54 ;  /* 0x000000363738723e */ /* 0x000fe200000000ff */
[-C--:B------:R-:W-:Y:S01]  /*8730*/  FMUL.FTZ R88, R88, R73.reuse ;  /* 0x0000004958587220 */ /* 0x080fe20000410000 */
[----:B------:R-:W-:Y:S01]  /*8740*/  F2FP.F16.F32.PACK_AB R64, R63, R62 ;  /* 0x0000003e3f40723e */ /* 0x000fe200000000ff */
[----:B------:R0:W-:Y:S01]  /*8750*/  STSM.16.M88.4 [R17+0x21800], R4 ;  /* 0x0218000411007844 */ /* 0x0001e20000000200 */
[----:B------:R-:W3:Y:S01]  /*8760*/  MUFU.EX2 R21, R21 ;  /* 0x0000001500157308 */ /* 0x000ee20000000800 */
[----:B-1----:R-:W-:Y:S01]  /*8770*/  FADD.FTZ R31, R13, R30 ;  /* 0x0000001e0d1f7221 */ /* 0x002fe20000010000 */
[-C--:B------:R-:W-:Y:S01]  /*8780*/  FMUL.FTZ R89, R89, R73.reuse ;  /* 0x0000004959597220 */ /* 0x080fe20000410000 */
        /* <DEDUP_REMOVED lines=12> */
[----:B0-----:R-:W-:Y:S01]  /*8850*/  F2FP.F16.F32.PACK_AB R4, R15, R8 ;  /* 0x000000080f04723e */ /* 0x001fe200000000ff */
[----:B------:R-:W0:Y:S01]  /*8860*/  MUFU.EX2 R46, R46 ;  /* 0x0000002e002e7308 */ /* 0x000e220000000800 */
[----:B---3--:R-:W-:Y:S01]  /*8870*/  FADD.FTZ R31, R21, R30 ;  /* 0x0000001e151f7221 */ /* 0x008fe20000010000 */
[----:B------:R-:W-:Y:S01]  /*8880*/  FADD.FTZ R30, R28, R53 ;  /* 0x000000351c1e7221 */ /* 0x000fe20000010000 */
[----:B------:R-:W-:Y:S01]  /*8890*/  F2FP.F16.F32.PACK_AB R6, R25, R24 ;  /* 0x000000181906723e */ /* 0x000fe200000000ff */
[----:B------:R-:W-:Y:S01]  /*88a0*/  FMUL.FTZ R112, R112, R73 ;  /* 0x0000004970707220 */ /* 0x000fe20000410000 */
[----:B------:R-:W-:Y:S01]  /*88b0*/  F2FP.F16.F32.PACK_AB R5, R20, R13 ;  /* 0x0000000d1405723e */ /* 0x000fe200000000ff */
[C---:B------:R-:W-:Y:S01]  /*88c0*/  FADD.FTZ R53, R29.reuse, R30 ;  /* 0x0000001e1d357221 */ /* 0x040fe20000010000 */
[----:B------:R-:W-:Y:S01]  /*88d0*/  F2FP.F16.F32.PACK_AB R28, R29, R28 ;  /* 0x0000001c1d1c723e */ /* 0x000fe200000000ff */
[----:B------:R-:W2:Y:S01]  /*88e0*/  MUFU.EX2 R47, R47 ;  /* 0x0000002f002f7308 */ /* 0x000ea20000000800 */
        /* <DEDUP_REMOVED lines=8> */
[----:B0-----:R-:W-:Y:S01]  /*8970*/  FADD.FTZ R30, R46, R31 ;  /* 0x0000001f2e1e7221 */ /* 0x001fe20000010000 */
[----:B------:R-:W-:Y:S01]  /*8980*/  FADD.FTZ R38, R36, R53 ;  /* 0x0000003524267221 */ /* 0x000fe20000010000 */
[----:B------:R0:W-:Y:S01]  /*8990*/  STSM.16.M88.4 [R22], R4 ;  /* 0x0000000416007844 */ /* 0x0001e20000000200 */
[C---:B------:R-:W-:Y:S01]  /*89a0*/  F2FP.F16.F32.PACK_AB R36, R37.reuse, R36 ;  /* 0x000000242524723e */ /* 0x040fe200000000ff */
[-C--:B------:R-:W-:Y:S01]  /*89b0*/  FMUL.FTZ R120, R120, R73.reuse ;  /* 0x0000004978787220 */ /* 0x080fe20000410000 */
[----:B------:R-:W-:Y:S01]  /*89c0*/  FADD.FTZ R53, R37, R38 ;  /* 0x0000002625357221 */ /* 0x000fe20000010000 */
[----:B------:R-:W-:Y:S01]  /*89d0*/  F2FP.F16.F32.PACK_AB R38, R41, R40 ;  /* 0x000000282926723e */ /* 0x000fe200000000ff */
[----:B------:R-:W3:Y:S01]  /*89e0*/  MUFU.EX2 R83, R83 ;  /* 0x0000005300537308 */ /* 0x000ee20000000800 */
[C---:B--2---:R-:W-:Y:S01]  /*89f0*/  FADD.FTZ R31, R47.reuse, R30 ;  /* 0x0000001e2f1f7221 */ /* 0x044fe20000010000 */
[----:B------:R-:W-:Y:S01]  /*8a00*/  FADD.FTZ R8, R40, R53 ;  /* 0x0000003528087221 */ /* 0x000fe20000010000 */
[----:B------:R-:W-:Y:S01]  /*8a10*/  F2FP.F16.F32.PACK_AB R29, R47, R46 ;  /* 0x0000002e2f1d723e */ /* 0x000fe200000000ff */
[-C--:B------:R-:W-:Y:S01]  /*8a20*/  FMUL.FTZ R121, R121, R73.reuse ;  /* 0x0000004979797220 */ /* 0x080fe20000410000 */
[----:B------:R-:W-:Y:S01]  /*8a30*/  F2FP.F16.F32.PACK_AB R46, R51, R50 ;  /* 0x00000032332e723e */ /* 0x000fe200000000ff */
[----:B------:R-:W-:Y:S01]  /*8a40*/  FADD.FTZ R15, R41, R8 ;  /* 0x00000008290f7221 */ /* 0x000fe20000010000 */
[-C--:B------:R-:W-:Y:S01]  /*8a50*/  FMUL.FTZ R124, R124, R73.reuse ;  /* 0x000000497c7c7220 */ /* 0x080fe20000410000 */
[----:B------:R-:W2:Y:S01]  /*8a60*/  MUFU.EX2 R12, R12 ;  /* 0x0000000c000c7308 */ /* 0x000ea20000000800 */
[----:B-1----:R-:W-:Y:S01]  /*8a70*/  FADD.FTZ R30, R34, R31 ;  /* 0x0000001f221e7221 */ /* 0x002fe20000010000 */
[-C--:B------:R-:W-:Y:S01]  /*8a80*/  FMUL.FTZ R125, R125, R73.reuse ;  /* 0x000000497d7d7220 */ /* 0x080fe20000410000 */
[-C--:B------:R-:W-:Y:S01]  /*8a90*/  FMUL.FTZ R128, R128, R73.reuse ;  /* 0x0000004980807220 */ /* 0x080fe20000410000 */
[-C--:B------:R-:W-:Y:S01]  /*8aa0*/  FMUL.FTZ R129, R129, R73.reuse ;  /* 0x0000004981817220 */ /* 0x080fe20000410000 */
[-C--:B------:R-:W-:Y:S01]  /*8ab0*/  FMUL.FTZ R132, R132, R73.reuse ;  /* 0x0000004984847220 */ /* 0x080fe20000410000 */
[----:B------:R-:W-:Y:S01]  /*8ac0*/  FMUL.FTZ R133, R133, R73 ;  /* 0x0000004985857220 */ /* 0x000fe20000410000 */
[-C--:B------:R-:W-:Y:S01]  /*8ad0*/  FMUL.FTZ R90, R90, R9.reuse ;  /* 0x000000095a5a7220 */ /* 0x080fe20000410000 */
[----:B------:R-:W1:Y:S01]  /*8ae0*/  MUFU.EX2 R14, R14 ;  /* 0x0000000e000e7308 */ /* 0x000e620000000800 */
[----:B---3--:R-:W-:Y:S01]  /*8af0*/  FADD.FTZ R31, R83, R30 ;  /* 0x0000001e531f7221 */ /* 0x008fe20000010000 */
[----:B------:R-:W-:Y:S01]  /*8b00*/  F2FP.F16.F32.PACK_AB R30, R33, R32 ;  /* 0x00000020211e723e */ /* 0x000fe200000000ff */
[----:B------:R-:W-:Y:S01]  /*8b10*/  FADD.FTZ R32, R44, R15 ;  /* 0x0000000f2c207221 */ /* 0x000fe20000010000 */
[----:B------:R-:W-:Y:S01]  /*8b20*/  F2FP.F16.F32.PACK_AB R44, R45, R44 ;  /* 0x0000002c2d2c723e */ /* 0x000fe200000000ff */
[-C--:B------:R-:W-:Y:S01]  /*8b30*/  FMUL.FTZ R91, R91, R9.reuse ;  /* 0x000000095b5b7220 */ /* 0x080fe20000410000 */
[-C--:B------:R-:W-:Y:S01]  /*8b40*/  FMUL.FTZ R94, R94, R9.reuse ;  /* 0x000000095e5e7220 */ /* 0x080fe20000410000 */
[----:B------:R-:W-:Y:S01]  /*8b50*/  FADD.FTZ R15, R45, R32 ;  /* 0x000000202d0f7221 */ /* 0x000fe20000010000 */
[----:B------:R-:W3:Y:S01]  /*8b60*/  MUFU.EX2 R39, R39 ;  /* 0x0000002700277308 */ /* 0x000ee20000000800 */
[----:B--2---:R-:W-:Y:S01]  /*8b70*/  FADD.FTZ R31, R12, R31 ;  /* 0x0000001f0c1f7221 */ /* 0x004fe20000010000 */
[-C--:B------:R-:W-:Y:S01]  /*8b80*/  FMUL.FTZ R95, R95, R9.reuse ;  /* 0x000000095f5f7220 */ /* 0x080fe20000410000 */
[-C--:B------:R-:W-:Y:S01]  /*8b90*/  FMUL.FTZ R98, R98, R9.reuse ;  /* 0x0000000962627220 */ /* 0x080fe20000410000 */
[-C--:B------:R-:W-:Y:S01]  /*8ba0*/  FMUL.FTZ R99, R99, R9.reuse ;  /* 0x0000000963637220 */ /* 0x080fe20000410000 */
[-C--:B------:R-:W-:Y:S01]  /*8bb0*/  FMUL.FTZ R102, R102, R9.reuse ;  /* 0x0000000966667220 */ /* 0x080fe20000410000 */
[-C--:B------:R-:W-:Y:S01]  /*8bc0*/  FMUL.FTZ R103, R103, R9.reuse ;  /* 0x0000000967677220 */ /* 0x080fe20000410000 */
[-C--:B------:R-:W-:Y:S01]  /*8bd0*/  FMUL.FTZ R106, R106, R9.reuse ;  /* 0x000000096a6a7220 */ /* 0x080fe20000410000 */
[----:B------:R-:W2:Y:S01]  /*8be0*/  MUFU.EX2 R35, R35 ;  /* 0x0000002300237308 */ /* 0x000ea20000000800 */
[C---:B-1----:R-:W-:Y:S01]  /*8bf0*/  FADD.FTZ R24, R14.reuse, R31 ;  /* 0x0000001f0e187221 */ /* 0x042fe20000010000 */
[----:B------:R-:W-:Y:S01]  /*8c00*/  F2FP.F16.F32.PACK_AB R37, R14, R12 ;  /* 0x0000000c0e25723e */ /* 0x000fe200000000ff */
[-C--:B------:R-:W-:Y:S01]  /*8c10*/  FMUL.FTZ R107, R107, R9.reuse ;  /* 0x000000096b6b7220 */ /* 0x080fe20000410000 */
[----:B------:R-:W-:Y:S01]  /*8c20*/  F2FP.F16.F32.PACK_AB R31, R83, R34 ;  /* 0x00000022531f723e */ /* 0x000fe200000000ff */
[-C--:B------:R-:W-:Y:S01]  /*8c30*/  FMUL.FTZ R110, R110, R9.reuse ;  /* 0x000000096e6e7220 */ /* 0x080fe20000410000 */
[-C--:B------:R-:W-:Y:S01]  /*8c40*/  FMUL.FTZ R111, R111, R9.reuse ;  /* 0x000000096f6f7220 */ /* 0x080fe20000410000 */
[-C--:B------:R-:W-:Y:S01]  /*8c50*/  FMUL.FTZ R114, R114, R9.reuse ;  /* 0x0000000972727220 */ /* 0x080fe20000410000 */
[----:B------:R-:W1:Y:S01]  /*8c60*/  MUFU.EX2 R42, R42 ;  /* 0x0000002a002a7308 */ /* 0x000e620000000800 */
[----:B---3--:R-:W-:Y:S01]  /*8c70*/  FADD.FTZ R24, R39, R24 ;  /* 0x0000001827187221 */ /* 0x008fe20000010000 */
[----:B------:R-:W-:Y:S01]  /*8c80*/  STSM.16.M88.4 [R19], R28 ;  /* 0x0000001c13007844 */ /* 0x000fe20000000200 */
[-C--:B------:R-:W-:Y:S01]  /*8c90*/  FMUL.FTZ R115, R115, R9.reuse ;  /* 0x0000000973737220 */ /* 0x080fe20000410000 */
[-C--:B------:R-:W-:Y:S01]  /*8ca0*/  FMUL.FTZ R118, R118, R9.reuse ;  /* 0x0000000976767220 */ /* 0x080fe20000410000 */
[-C--:B------:R-:W-:Y:S01]  /*8cb0*/  FMUL.FTZ R119, R119, R9.reuse ;  /* 0x0000000977777220 */ /* 0x080fe20000410000 */
[-C--:B------:R-:W-:Y:S01]  /*8cc0*/  FMUL.FTZ R122, R122, R9.reuse ;  /* 0x000000097a7a7220 */ /* 0x080fe20000410000 */
[----:B------:R-:W-:Y:S01]  /*8cd0*/  FMUL.FTZ R123, R123, R9 ;  /* 0x000000097b7b7220 */ /* 0x000fe20000410000 */
[----:B------:R-:W3:Y:S01]  /*8ce0*/  MUFU.EX2 R43, R43 ;  /* 0x0000002b002b7308 */ /* 0x000ee20000000800 */
[C---:B--2---:R-:W-:Y:S01]  /*8cf0*/  FADD.FTZ R13, R35.reuse, R24 ;  /* 0x00000018230d7221 */ /* 0x044fe20000010000 */
[----:B------:R-:W-:Y:S01]  /*8d00*/  FADD.FTZ R24, R50, R15 ;  /* 0x0000000f32187221 */ /* 0x000fe20000010000 */
[----:B------:R-:W-:Y:S01]  /*8d10*/  F2FP.F16.F32.PACK_AB R39, R35, R39 ;  /* 0x000000272327723e */ /* 0x000fe200000000ff */
[-C--:B------:R-:W-:Y:S01]  /*8d20*/  FMUL.FTZ R126, R126, R9.reuse ;  /* 0x000000097e7e7220 */ /* 0x080fe20000410000 */
[-C--:B------:R-:W-:Y:S01]  /*8d30*/  FMUL.FTZ R127, R127, R9.reuse ;  /* 0x000000097f7f7220 */ /* 0x080fe20000410000 */
[----:B------:R-:W-:Y:S01]  /*8d40*/  FADD.FTZ R21, R51, R24 ;  /* 0x0000001833157221 */ /* 0x000fe20000010000 */
[-C--:B------:R-:W-:Y:S01]  /*8d50*/  FMUL.FTZ R130, R130, R9.reuse ;  /* 0x0000000982827220 */ /* 0x080fe20000410000 */
[----:B------:R-:W2:Y:S01]  /*8d60*/  MUFU.EX2 R3, R3 ;  /* 0x0000000300037308 */ /* 0x000ea20000000800 */
[----:B-1----:R-:W-:Y:S01]  /*8d70*/  FADD.FTZ R20, R42, R13 ;  /* 0x0000000d2a147221 */ /* 0x002fe20000010000 */
[----:B------:R-:W-:Y:S01]  /*8d80*/  STSM.16.M88.4 [R18], R36 ;  /* 0x0000002412007844 */ /* 0x000fe20000000200 */
[-C--:B------:R-:W-:Y:S01]  /*8d90*/  FMUL.FTZ R131, R131, R9.reuse ;  /* 0x0000000983837220 */ /* 0x080fe20000410000 */
[-C--:B------:R-:W-:Y:S01]  /*8da0*/  FMUL.FTZ R134, R134, R9.reuse ;  /* 0x0000000986867220 */ /* 0x080fe20000410000 */
[----:B------:R-:W-:-:S03]  /*8db0*/  FMUL.FTZ R135, R135, R9 ;  /* 0x0000000987877220 */ /* 0x000fc60000410000 */
[----:B------:R-:W1:Y:S01]  /*8dc0*/  MUFU.EX2 R48, R48 ;  /* 0x0000003000307308 */ /* 0x000e620000000800 */
[C---:B---3--:R-:W-:Y:S01]  /*8dd0*/  FADD.FTZ R20, R43.reuse, R20 ;  /* 0x000000142b147221 */ /* 0x048fe20000010000 */
[----:B------:R-:W-:-:S06]  /*8de0*/  F2FP.F16.F32.PACK_AB R45, R43, R42 ;  /* 0x0000002a2b2d723e */ /* 0x000fcc00000000ff */
[----:B------:R-:W3:Y:S01]  /*8df0*/  MUFU.EX2 R2, R2 ;  /* 0x0000000200027308 */ /* 0x000ee20000000800 */
[----:B--2---:R-:W-:Y:S01]  /*8e00*/  FADD.FTZ R15, R3, R20 ;  /* 0x00000014030f7221 */ /* 0x004fe20000010000 */
[----:B------:R-:W-:-:S04]  /*8e10*/  FADD.FTZ R20, R54, R21 ;  /* 0x0000001536147221 */ /* 0x000fc80000010000 */
[----:B------:R-:W-:Y:S02]  /*8e20*/  FADD.FTZ R21, R55, R20 ;  /* 0x0000001437157221 */ /* 0x000fe40000010000 */
[----:B------:R-:W2:Y:S01]  /*8e30*/  MUFU.EX2 R57, R57 ;  /* 0x0000003900397308 */ /* 0x000ea20000000800 */
[----:B-1----:R-:W-:Y:S01]  /*8e40*/  FADD.FTZ R15, R48, R15 ;  /* 0x0000000f300f7221 */ /* 0x002fe20000010000 */
[----:B0-----:R-:W-:Y:S01]  /*8e50*/  FADD.FTZ R6, R58, R21 ;  /* 0x000000153a067221 */ /* 0x001fe20000010000 */
[----:B------:R-:W-:Y:S02]  /*8e60*/  F2FP.F16.F32.PACK_AB R47, R48, R3 ;  /* 0x00000003302f723e */ /* 0x000fe400000000ff */
[C---:B------:R-:W-:Y:S01]  /*8e70*/  F2FP.F16.F32.PACK_AB R58, R59.reuse, R58 ;  /* 0x0000003a3b3a723e */ /* 0x040fe200000000ff */
[----:B------:R-:W-:Y:S02]  /*8e80*/  FADD.FTZ R7, R59, R6 ;  /* 0x000000063b077221 */ /* 0x000fe40000010000 */
[----:B------:R-:W0:Y:S01]  /*8e90*/  MUFU.EX2 R27, R27 ;  /* 0x0000001b001b7308 */ /* 0x000e220000000800 */
[----:B---3--:R-:W-:Y:S01]  /*8ea0*/  FADD.FTZ R4, R2, R15 ;  /* 0x0000000f02047221 */ /* 0x008fe20000010000 */
[----:B------:R-:W-:Y:S01]  /*8eb0*/  FADD.FTZ R6, R62, R7 ;  /* 0x000000073e067221 */ /* 0x000fe20000010000 */
[----:B------:R-:W-:Y:S05]  /*8ec0*/  STSM.16.M88.4 [R17+0x27800], R44 ;  /* 0x0278002c11007844 */ /* 0x000fea0000000200 */
[----:B------:R-:W1:Y:S01]  /*8ed0*/  MUFU.EX2 R52, R52 ;  /* 0x0000003400347308 */ /* 0x000e620000000800 */
[C---:B--2---:R-:W-:Y:S01]  /*8ee0*/  FADD.FTZ R4, R57.reuse, R4 ;  /* 0x0000000439047221 */ /* 0x044fe20000010000 */
[----:B------:R-:W-:-:S06]  /*8ef0*/  F2FP.F16.F32.PACK_AB R57, R57, R2 ;  /* 0x000000023939723e */ /* 0x000fcc00000000ff */
[----:B------:R-:W2:Y:S01]  /*8f00*/  MUFU.EX2 R49, R49 ;  /* 0x0000003100317308 */ /* 0x000ea20000000800 */
[----:B0-----:R-:W-:-:S07]  /*8f10*/  FADD.FTZ R5, R27, R4 ;  /* 0x000000041b057221 */ /* 0x001fce0000010000 */
[----:B------:R-:W0:Y:S01]  /*8f20*/  MUFU.EX2 R8, R65 ;  /* 0x0000004100087308 */ /* 0x000e220000000800 */
[C---:B-1----:R-:W-:Y:S01]  /*8f30*/  FADD.FTZ R4, R52.reuse, R5 ;  /* 0x0000000534047221 */ /* 0x042fe20000010000 */
[----:B------:R-:W-:Y:S01]  /*8f40*/  FADD.FTZ R5, R63, R6 ;  /* 0x000000063f057221 */ /* 0x000fe20000010000 */
[----:B------:R-:W-:-:S05]  /*8f50*/  F2FP.F16.F32.PACK_AB R59, R52, R27 ;  /* 0x0000001b343b723e */ /* 0x000fca00000000ff */
[----:B------:R-:W1:Y:S01]  /*8f60*/  MUFU.EX2 R69, R69 ;  /* 0x0000004500457308 */ /* 0x000e620000000800 */
[----:B--2---:R-:W-:Y:S01]  /*8f70*/  FADD.FTZ R3, R49, R4 ;  /* 0x0000000431037221 */ /* 0x004fe20000010000 */
[----:B------:R-:W-:Y:S01]  /*8f80*/  FADD.FTZ R4, R66, R5 ;  /* 0x0000000542047221 */ /* 0x000fe20000010000 */
[C---:B------:R-:W-:Y:S01]  /*8f90*/  F2FP.F16.F32.PACK_AB R66, R67.reuse, R66 ;  /* 0x000000424342723e */ /* 0x040fe200000000ff */
[----:B------:R-:W-:Y:S02]  /*8fa0*/  STSM.16.M88.4 [R23], R56 ;  /* 0x0000003817007844 */ /* 0x000fe40000000200 */
[----:B------:R-:W-:Y:S02]  /*8fb0*/  FADD.FTZ R6, R67, R4 ;  /* 0x0000000443067221 */ /* 0x000fe40000010000 */
[----:B------:R-:W2:Y:S01]  /*8fc0*/  MUFU.EX2 R68, R68 ;  /* 0x0000004400447308 */ /* 0x000ea20000000800 */
[C---:B0-----:R-:W-:Y:S01]  /*8fd0*/  FADD.FTZ R3, R8.reuse, R3 ;  /* 0x0000000308037221 */ /* 0x041fe20000010000 */
[----:B------:R-:W-:-:S06]  /*8fe0*/  F2FP.F16.F32.PACK_AB R65, R8, R49 ;  /* 0x000000310841723e */ /* 0x000fcc00000000ff */
        /* <DEDUP_REMOVED lines=8> */
[----:B------:R-:W-:Y:S02]  /*9070*/  F2FP.F16.F32.PACK_AB R67, R13, R68 ;  /* 0x000000440d43723e */ /* 0x000fe400000000ff */
[----:B------:R-:W-:-:S03]  /*9080*/  F2FP.F16.F32.PACK_AB R4, R71, R69 ;  /* 0x000000454704723e */ /* 0x000fc600000000ff */
[----:B------:R-:W-:Y:S01]  /*9090*/  STSM.16.M88.4 [R19+0x6000], R64 ;  /* 0x0060004013007844 */ /* 0x000fe20000000200 */
[----:B------:R-:W1:Y:S01]  /*90a0*/  MUFU.EX2 R80, R80 ;  /* 0x0000005000507308 */ /* 0x000e620000000800 */
[----:B--2---:R-:W-:Y:S01]  /*90b0*/  F2FP.F16.F32.PACK_AB R6, R72, R70 ;  /* 0x000000464806723e */ /* 0x004fe200000000ff */
[----:B------:R-:W-:-:S06]  /*90c0*/  FADD.FTZ R15, R70, R15 ;  /* 0x0000000f460f7221 */ /* 0x000fcc0000010000 */
[----:B------:R-:W2:Y:S01]  /*90d0*/  MUFU.EX2 R12, R75 ;  /* 0x0000004b000c7308 */ /* 0x000ea20000000800 */
[----:B0-----:R-:W-:-:S07]  /*90e0*/  FADD.FTZ R3, R20, R3 ;  /* 0x0000000314037221 */ /* 0x001fce0000010000 */
[----:B------:R-:W0:Y:S01]  /*90f0*/  MUFU.EX2 R77, R77 ;  /* 0x0000004d004d7308 */ /* 0x000e220000000800 */
[C---:B-1----:R-:W-:Y:S01]  /*9100*/  F2FP.F16.F32.PACK_AB R5, R80.reuse, R20 ;  /* 0x000000145005723e */ /* 0x042fe200000000ff */
[----:B------:R-:W-:-:S04]  /*9110*/  FADD.FTZ R3, R80, R3 ;  /* 0x0000000350037221 */ /* 0x000fc80000010000 */
[----:B--2---:R-:W-:Y:S01]  /*9120*/  FADD.FTZ R2, R12, R3 ;  /* 0x000000030c027221 */ /* 0x004fe20000010000 */
[----:B------:R-:W-:Y:S01]  /*9130*/  FADD.FTZ R3, R72, R15 ;  /* 0x0000000f48037221 */ /* 0x000fe20000010000 */
[C---:B0-----:R-:W-:Y:S02]  /*9140*/  F2FP.F16.F32.PACK_AB R7, R77.reuse, R12 ;  /* 0x0000000c4d07723e */ /* 0x041fe400000000ff */
[----:B------:R-:W-:-:S03]  /*9150*/  FADD.FTZ R2, R77, R2 ;  /* 0x000000024d027221 */ /* 0x000fc60000010000 */
[----:B------:R0:W-:Y:S01]  /*9160*/  STSM.16.M88.4 [R18+0x6000], R4 ;  /* 0x0060000412007844 */ /* 0x0001e20000000200 */
[----:B------:R1:W-:Y:S06]  /*9170*/  MEMBAR.ALL.CTA ;  /* 0x0000000000007992 */ /* 0x0003ec0000008000 */
[----:B-1----:R-:W1:Y:S01]  /*9180*/  FENCE.VIEW.ASYNC.S ;  /* 0x00000000000073c6 */ /* 0x002e620000000000 */
[----:B0-----:R-:W-:Y:S02]  /*9190*/  IMAD.MOV.U32 R4, RZ, RZ, R10 ;  /* 0x000000ffff047224 */ /* 0x001fe400078e000a */
[----:B------:R-:W-:Y:S01]  /*91a0*/  IMAD.MOV.U32 R7, RZ, RZ, R11 ;  /* 0x000000ffff077224 */ /* 0x000fe200078e000b */
[----:B-1----:R-:W-:Y:S01]  /*91b0*/  NOP ;  /* 0x0000000000007918 */ /* 0x002fe20000000000 */
[----:B------:R-:W-:Y:S05]  /*91c0*/  @P2 BRA `(.L_x_1113) ;  /* 0xffffffc400bc2947 */ /* 0x000fea000383ffff */
[----:B------:R-:W-:Y:S01]  /*91d0*/  IMAD.MOV.U32 R7, RZ, RZ, R11 ;  /* 0x000000ffff077224 */ /* 0x000fe200078e000b */
[----:B------:R-:W-:Y:S01]  /*91e0*/  UMOV UR46, UR56 ;  /* 0x00000038002e7c82 */ /* 0x000fe20008000000 */
[----:B------:R-:W-:Y:S01]  /*91f0*/  IMAD.MOV.U32 R4, RZ, RZ, R10 ;  /* 0x000000ffff047224 */ /* 0x000fe200078e000a */
[----:B------:R-:W-:-:S06]  /*9200*/  UMOV UR49, UR55 ;  /* 0x0000003700317c82 */ /* 0x000fcc0008000000 */
.L_x_1096:
[----:B------:R-:W-:Y:S01]  /*9210*/  ULDC UR6, c[0x0][0x448] ;  /* 0x0001120000067ab9 */ /* 0x000fe20000000800 */
[----:B------:R-:W-:Y:S01]  /*9220*/  ULDC UR18, c[0x0][0x9e4] ;  /* 0x0002790000127ab9 */ /* 0x000fe20000000800 */
[----:B------:R-:W-:Y:S02]  /*9230*/  UISETP.NE.AND UP0, UPT, UR6, 0x1, UPT ;  /* 0x000000010600788c */ /* 0x000fe4000bf05270 */
[----:B------:R-:W-:Y:S02]  /*9240*/  UISETP.GE.AND UP1, UPT, UR18, 0x1, UPT ;  /* 0x000000011200788c */ /* 0x000fe4000bf26270 */
[----:B------:R-:W-:Y:S02]  /*9250*/  UIADD3 UR10, UR39, 0xbf, URZ ;  /* 0x000000bf270a7890 */ /* 0x000fe4000fffe03f */
[----:B------:R-:W-:Y:S02]  /*9260*/  UIADD3 UR11, UR38, 0x1, -UR45 ;  /* 0x00000001260b7890 */ /* 0x000fe4000fffe82d */
[----:B------:R-:W-:Y:S01]  /*9270*/  PLOP3.LUT P5, PT, PT, PT, UP1, 0x80, 0x0 ;  /* 0x000000000000781c */ /* 0x000fe20003faf018 */
[----:B------:R-:W-:-:S02]  /*9280*/  ULDC UR15, c[0x0][0x9dc] ;  /* 0x00027700000f7ab9 */ /* 0x000fc40000000800 */
[----:B------:R-:W-:Y:S01]  /*9290*/  @UP0 ULDC UR6, c[0x0][0x44c] ;  /* 0x0001130000060ab9 */ /* 0x000fe20000000800 */
[----:B------:R-:W-:Y:S01]  /*92a0*/  @UP0 ULDC UR14, c[0x0][0x450] ;  /* 0x00011400000e0ab9 */ /* 0x000fe20000000800 */
[----:B------:R-:W-:-:S04]  /*92b0*/  UIMAD.WIDE.U32 UR6, UR10, UR6, URZ ;  /* 0x000000060a0672a5 */ /* 0x000fc8000f8e003f */
[----:B------:R-:W-:-:S04]  /*92c0*/  @UP0 USHF.R.U32.HI UR10, URZ, UR14, UR7 ;  /* 0x0000000e3f0a0299 */ /* 0x000fc80008011607 */
[----:B------:R-:W-:-:S04]  /*92d0*/  UIADD3 UR10, UR11, UR10, URZ ;  /* 0x0000000a0b0a7290 */ /* 0x000fc8000fffe03f */
[----:B------:R-:W-:Y:S01]  /*92e0*/  UIADD3 UR15, UR10, -UR15, URZ ;  /* 0x8000000f0a0f7290 */ /* 0x000fe2000fffe03f */
[----:B------:R-:W-:Y:S11]  /*92f0*/  @!P5 BRA `(.L_x_1114) ;  /* 0x000000000048d947 */ /* 0x000ff60003800000 */
[----:B------:R-:W-:Y:S02]  /*9300*/  UMOV UR14, UR10 ;  /* 0x0000000a000e7c82 */ /* 0x000fe40008000000 */
        /* <DEDUP_REMOVED lines=10> */
.L_x_1115:
[----:B------:R-:W-:-:S11]  /*93b0*/  UISETP.NE.AND UP1, UPT, UR18, 0x1, UPT ;  /* 0x000000011200788c */ /* 0x000fd6000bf25270 */
[----:B------:R-:W-:Y:S02]  /*93c0*/  @UP1 ULDC.64 UR6, c[0x0][0x9e8] ;  /* 0x00027a0000061ab9 */ /* 0x000fe40000000a00 */
[----:B------:R-:W-:-:S04]  /*93d0*/  UIMAD.WIDE.U32 UR10, UR14, UR6, URZ ;  /* 0x000000060e0a72a5 */ /* 0x000fc8000f8e003f */
[----:B------:R-:W-:-:S12]  /*93e0*/  @UP1 USHF.R.U32.HI UR14, URZ, UR7, UR11 ;  /* 0x000000073f0e1299 */ /* 0x000fd8000801160b */
.L_x_1116:
[----:B------:R-:W-:-:S04]  /*93f0*/  UIMAD UR14, UR14, UR18, URZ ;  /* 0x000000120e0e72a4 */ /* 0x000fc8000f8e023f */
[----:B------:R-:W-:-:S04]  /*9400*/  UISETP.LT.AND UP1, UPT, UR15, UR14, UPT ;  /* 0x0000000e0f00728c */ /* 0x000fc8000bf21270 */
[----:B------:R-:W-:-:S12]  /*9410*/  USEL UR15, UR15, UR14, !UP1 ;  /* 0x0000000e0f0f7287 */ /* 0x000fd8000c800000 */
.L_x_1114:
[----:B------:R-:W-:-:S04]  /*9420*/  UIADD3 UR15, UR15, 0x7f, URZ ;  /* 0x0000007f0f0f7890 */ /* 0x000fc8000fffe03f */
[----:B------:R-:W-:-:S04]  /*9430*/  USHF.R.S32.HI UR6, URZ, 0x1f, UR15 ;  /* 0x0000001f3f067899 */ /* 0x000fc8000801140f */
[----:B------:R-:W-:-:S04]  /*9440*/  ULEA.HI UR6, UR6, UR15, URZ, 0x7 ;  /* 0x0000000f06067291 */ /* 0x000fc8000f8f383f */
[----:B------:R-:W-:-:S04]  /*9450*/  USHF.R.S32.HI UR6, URZ, 0x7, UR6 ;  /* 0x000000073f067899 */ /* 0x000fc80008011406 */
[----:B------:R-:W-:-:S04]  /*9460*/  UISETP.LT.AND UP1, UPT, UR37, UR6, UPT ;  /* 0x000000062500728c */ /* 0x000fc8000bf21270 */
[----:B------:R-:W-:-:S06]  /*9470*/  USEL UR52, UR37, UR6, !UP1 ;  /* 0x0000000625347287 */ /* 0x000fcc000c800000 */
[----:B------:R-:W-:-:S13]  /*9480*/  ISETP.GE.AND P2, PT, R0, UR52, PT ;  /* 0x0000003400007c0c */ /* 0x000fda000bf46270 */
[----:B------:R-:W-:Y:S05]  /*9490*/  @!P2 BRA `(.L_x_1117) ;  /* 0x000000280028a947 */ /* 0x000fea0003800000 */
[----:B------:R-:W-:Y:S01]  /*94a0*/  IMAD.MOV.U32 R6, RZ, RZ, R7 ;  /* 0x000000ffff067224 */ /* 0x000fe200078e0007 */
[----:B------:R-:W-:Y:S01]  /*94b0*/  UMOV UR28, UR49 ;  /* 0x00000031001c7c82 */ /* 0x000fe20008000000 */
[----:B------:R-:W-:Y:S01]  /*94c0*/  IMAD.MOV.U32 R5, RZ, RZ, R4 ;  /* 0x000000ffff057224 */ /* 0x000fe200078e0004 */
[----:B------:R-:W-:Y:S01]  /*94d0*/  UMOV UR53, UR46 ;  /* 0x0000002e00357c82 */ /* 0x000fe20008000000 */
[----:B------:R-:W-:Y:S01]  /*94e0*/  ULDC UR35, c[0x0][0x9d8] ;  /* 0x0002760000237ab9 */ /* 0x000fe20000000800 */
[----:B------:R-:W-:-:S05]  /*94f0*/  ULDC UR34, c[0x0][0x988] ;  /* 0x0002620000227ab9 */ /* 0x000fca0000000800 */
.L_x_1126:
        /* <DEDUP_REMOVED lines=9> */
.L_x_1119:
[----:B------:R-:W-:Y:S01]  /*9590*/  ULEA UR6, UR46, UR42, 0x3 ;  /* 0x0000002a2e067291 */ /* 0x000fe2000f8e183f */
[----:B------:R-:W-:-:S05]  /*95a0*/  IMAD.U32 R4, RZ, RZ, UR49 ;  /* 0x00000031ff047e24 */ /* 0x000fca000f8e00ff */
[----:B------:R-:W-:-:S04]  /*95b0*/  SHF.L.U32 R4, R4, 0x1f, RZ ;  /* 0x0000001f04047819 */ /* 0x000fc800000006ff */
[----:B------:R1:W2:Y:S01]  /*95c0*/  SYNCS.PHASECHK.TRANS64.TRYWAIT P2, [UR6+0x2d830], R4 ;  /* 0x02d83004ff0075a7 */ /* 0x0002a20008040146 */
[----:B------:R-:W-:Y:S05]  /*95d0*/  @!P0 BRA `(.L_x_1120) ;  /* 0x0000000000048947 */ /* 0x000fea0003800000 */
[----:B------:R-:W-:Y:S01]  /*95e0*/  BPT.TRAP 0x1 ;  /* 0x000000040000795c */ /* 0x000fe20000300000 */
.L_x_1120:
[----:B--2---:R-:W-:Y:S05]  /*95f0*/  @P2 BRA `(.L_x_1118) ;  /* 0x0000000000082947 */ /* 0x004fea0003800000 */
[----:B------:R-:W2:Y:S02]  /*9600*/  SYNCS.PHASECHK.TRANS64.TRYWAIT P2, [UR6+0x2d830], R4 ;  /* 0x02d83004ff0075a7 */ /* 0x000ea40008040146 */
[----:B--2---:R-:W-:Y:S05]  /*9610*/  @!P2 BRA `(.L_x_1121) ;  /* 0x000000ec00c8a947 */ /* 0x004fea0003800000 */
.L_x_1118:
        /* <DEDUP_REMOVED lines=37> */
.L_x_1123:
[----:B------:R-:W-:Y:S01]  /*9870*/  ULEA UR6, UR53, UR42, 0x3 ;  /* 0x0000002a35067291 */ /* 0x000fe2000f8e183f */
[----:B------:R-:W-:-:S05]  /*9880*/  IMAD.U32 R4, RZ, RZ, UR28 ;  /* 0x0000001cff047e24 */ /* 0x000fca000f8e00ff */
[----:B------:R-:W-:-:S04]  /*9890*/  SHF.L.U32 R4, R4, 0x1f, RZ ;  /* 0x0000001f04047819 */ /* 0x000fc800000006ff */
[----:B------:R0:W1:Y:S01]  /*98a0*/  SYNCS.PHASECHK.TRANS64.TRYWAIT P2, [UR6+0x2d850], R4 ;  /* 0x02d85004ff0075a7 */ /* 0x0000620008040146 */
[----:B------:R-:W-:Y:S05]  /*98b0*/  @!P0 BRA `(.L_x_1124) ;  /* 0x0000000000048947 */ /* 0x000fea0003800000 */
[----:B------:R-:W-:Y:S01]  /*98c0*/  BPT.TRAP 0x1 ;  /* 0x000000040000795c */ /* 0x000fe20000300000 */
.L_x_1124:
[----:B-1----:R-:W-:Y:S05]  /*98d0*/  @P2 BRA `(.L_x_1122) ;  /* 0x0000000000082947 */ /* 0x002fea0003800000 */
[----:B------:R-:W1:Y:S02]  /*98e0*/  SYNCS.PHASECHK.TRANS64.TRYWAIT P2, [UR6+0x2d850], R4 ;  /* 0x02d85004ff0075a7 */ /* 0x000e640008040146 */
[----:B-1----:R-:W-:Y:S05]  /*98f0*/  @!P2 BRA `(.L_x_1125) ;  /* 0x000000ec0028a947 */ /* 0x002fea0003800000 */
.L_x_1122:
[----:B------:R-:W-:Y:S01]  /*9900*/  UIADD3 UR6, UR42, 0x400, URZ ;  /* 0x000004002a067890 */ /* 0x000fe2000fffe03f */
[----:B------:R-:W-:Y:S01]  /*9910*/  WARPGROUP.ARRIVE ;  /* 0x00000000000079c5 */ /* 0x000fe20000000000 */
[----:B------:R-:W-:Y:S01]  /*9920*/  UMOV UR29, 0x40000040 ;  /* 0x40000040001d7882 */ /* 0x000fe20000000000 */
[----:B------:R-:W-:Y:S01]  /*9930*/  UMOV UR31, 0x80000020 ;  /* 0x80000020001f7882 */ /* 0x000fe20000000000 */
[----:B------:R-:W-:Y:S01]  /*9940*/  USHF.R.U32.HI UR6, URZ, 0x4, UR6 ;  /* 0x000000043f067899 */ /* 0x000fe20008011606 */
[----:B-1----:R-:W-:Y:S01]  /*9950*/  FMUL.FTZ R7, R24, UR35 ;  /* 0x0000002318077c20 */ /* 0x002fe20008410000 */
        /* <DEDUP_REMOVED lines=84> */
[----:B0-----:R-:W-:-:S07]  /*9ea0*/  FMNMX.FTZ R4, R31, R4, !PT ;  /* 0x000000041f047209 */ /* 0x001fce0007810000 */
[----:B------:R-:W0:Y:S01]  /*9eb0*/  MUFU.TANH R37, R37 ;  /* 0x0000002500257308 */ /* 0x000e220000002400 */
[----:B---3--:R-:W-:-:S07]  /*9ec0*/  FMNMX.FTZ R4, R33, R4, !PT ;  /* 0x0000000421047209 */ /* 0x008fce0007810000 */
[----:B------:R-:W3:Y:S01]  /*9ed0*/  MUFU.TANH R38, R38 ;  /* 0x0000002600267308 */ /* 0x000ee20000002400 */
[----:B--2---:R-:W-:Y:S02]  /*9ee0*/  FMNMX.FTZ R4, R35, R4, !PT ;  /* 0x0000000423047209 */ /* 0x004fe40007810000 */
[----:B-1----:R-:W-:Y:S02]  /*9ef0*/  SHF.R.U32.HI R149, RZ, 0x7, R150 ;  /* 0x00000007ff957819 */ /* 0x002fe40000011696 */
[----:B------:R-:W-:-:S03]  /*9f00*/  ISETP.GE.U32.AND P2, PT, R150, 0x180, PT ;  /* 0x000001809600780c */ /* 0x000fc60003f46070 */
[----:B------:R-:W1:Y:S01]  /*9f10*/  MUFU.TANH R41, R41 ;  /* 0x0000002900297308 */ /* 0x000e620000002400 */
[----:B0-----:R-:W-:Y:S01]  /*9f20*/  FMNMX.FTZ R59, R37, R4, !PT ;  /* 0x00000004253b7209 */ /* 0x001fe20007810000 */
[----:B------:R-:W-:Y:S02]  /*9f30*/  WARPGROUP.DEPBAR.LE gsb0, 0x0 ;  /* 0x00008000000079c5 */ /* 0x000fe40000010000 */
[----:B------:R-:W-:-:S04]  /*9f40*/  WARPGROUP.ARRIVE ;  /* 0x00000000000079c5 */ /* 0x000fc80000000000 */
[----:B------:R-:W0:Y:S01]  /*9f50*/  MUFU.TANH R43, R43 ;  /* 0x0000002b002b7308 */ /* 0x000e220000002400 */
[----:B---3--:R-:W-:Y:S01]  /*9f60*/  FMNMX.FTZ R4, R38, R59, !PT ;  /* 0x0000003b26047209 */ /* 0x008fe20007810000 */
[----:B------:R-:W-:Y:S01]  /*9f70*/  FMUL.FTZ R59, R76, UR35 ;  /* 0x000000234c3b7c20 */ /* 0x000fe20008410000 */
[----:B------:R-:W-:Y:S01]  /*9f80*/  FMUL.FTZ R76, R87, UR35 ;  /* 0x00000023574c7c20 */ /* 0x000fe20008410000 */
[----:B------:R-:W-:Y:S01]  /*9f90*/  HGMMA.64x96x16.F32 R88, gdesc[UR28].tnspB, R88, gsb0 ;  /* 0x416000001c5879f0 */ /* 0x000fe20008000858 */
[----:B------:R-:W-:Y:S02]  /*9fa0*/  UIADD3 UR28, UR6, 0x4, URZ ;  /* 0x00000004061c7890 */ /* 0x000fe4000fffe03f */
[----:B------:R-:W-:Y:S01]  /*9fb0*/  UIADD3 UR30, UR7, 0x80, URZ ;  /* 0x00000080071e7890 */ /* 0x000fe2000fffe03f */
[----:B------:R-:W2:Y:S01]  /*9fc0*/  MUFU.TANH R45, R45 ;  /* 0x0000002d002d7308 */ /* 0x000ea20000002400 */
[----:B------:R-:W-:Y:S01]  /*9fd0*/  UMOV UR29, 0x40000040 ;  /* 0x40000040001d7882 */ /* 0x000fe20000000000 */
[----:B------:R-:W-:Y:S01]  /*9fe0*/  UMOV UR31, 0x80000020 ;  /* 0x80000020001f7882 */ /* 0x000fe20000000000 */
[----:B-1----:R-:W-:-:S05]  /*9ff0*/  FMNMX.FTZ R4, R41, R4, !PT ;  /* 0x0000000429047209 */ /* 0x002fca0007810000 */
[----:B------:R-:W1:Y:S01]  /*a000*/  MUFU.TANH R46, R46 ;  /* 0x0000002e002e7308 */ /* 0x000e620000002400 */
[----:B0-----:R-:W-:-:S07]  /*a010*/  FMNMX.FTZ R4, R43, R4, !PT ;  /* 0x000000042b047209 */ /* 0x001fce0007810000 */
[----:B------:R-:W0:Y:S01]  /*a020*/  MUFU.TANH R49, R49 ;  /* 0x0000003100317308 */ /* 0x000e220000002400 */
[----:B--2---:R-:W-:-:S07]  /*a030*/  FMNMX.FTZ R61, R45, R4, !PT ;  /* 0x000000042d3d7209 */ /* 0x004fce0007810000 */
[----:B------:R-:W2:Y:S01]  /*a040*/  MUFU.TANH R50, R50 ;  /* 0x0000003200327308 */ /* 0x000ea20000002400 */
[----:B-1----:R-:W-:Y:S01]  /*a050*/  FMNMX.FTZ R4, R46, R61, !PT ;  /* 0x0000003d2e047209 */ /* 0x002fe20007810000 */
[----:B------:R-:W-:-:S06]  /*a060*/  FMUL.FTZ R61, R80, UR35 ;  /* 0x00000023503d7c20 */ /* 0x000fcc0008410000 */
        /* <DEDUP_REMOVED lines=16> */
[----:B--2---:R-:W-:Y:S01]  /*a170*/  FMNMX.FTZ R4, R58, R65, !PT ;  /* 0x000000413a047209 */ /* 0x004fe20007810000 */
[----:B------:R-:W-:Y:S01]  /*a180*/  FMUL.FTZ R65, R66, UR35 ;  /* 0x0000002342417c20 */ /* 0x000fe20008410000 */
[----:B------:R-:W-:Y:S01]  /*a190*/  FMUL.FTZ R66, R67, UR35 ;  /* 0x0000002343427c20 */ /* 0x000fe20008410000 */
[----:B------:R-:W-:Y:S01]  /*a1a0*/  FMUL.FTZ R67, R70, UR35 ;  /* 0x0000002346437c20 */ /* 0x000fe20008410000 */
[----:B------:R-:W-:Y:S01]  /*a1b0*/  FMUL.FTZ R70, R75, UR35 ;  /* 0x000000234b467c20 */ /* 0x000fe20008410000 */
[----:B------:R-:W-:Y:S02]  /*a1c0*/  FMUL.FTZ R75, R86, UR35 ;  /* 0x00000023564b7c20 */ /* 0x000fe40008410000 */
[----:B------:R-:W2:Y:S01]  /*a1d0*/  MUFU.TANH R61, R61 ;  /* 0x0000003d003d7308 */ /* 0x000ea20000002400 */
[----:B-1----:R-:W-:Y:S01]  /*a1e0*/  FMNMX.FTZ R69, R59, R4, !PT ;  /* 0x000000043b457209 */ /* 0x002fe20007810000 */
[----:B------:R-:W-:-:S02]  /*a1f0*/  WARPGROUP.DEPBAR.LE gsb0, 0x0 ;  /* 0x00008000000079c5 */ /* 0x000fc40000010000 */
        /* <DEDUP_REMOVED lines=13> */
[----:B0-----:R-:W-:Y:S01]  /*a2d0*/  FMNMX.FTZ R4, R64, R69, !PT ;  /* 0x0000004540047209 */ /* 0x001fe20007810000 */
[----:B------:R-:W-:Y:S01]  /*a2e0*/  FMUL.FTZ R69, R74, UR35 ;  /* 0x000000234a457c20 */ /* 0x000fe20008410000 */
[----:B------:R-:W-:-:S05]  /*a2f0*/  FMUL.FTZ R74, R83, UR35 ;  /* 0x00000023534a7c20 */ /* 0x000fca0008410000 */
[----:B------:R-:W0:Y:S01]  /*a300*/  MUFU.TANH R10, R10 ;  /* 0x0000000a000a7308 */ /* 0x000e220000002400 */
[----:B--2---:R-:W-:-:S05]  /*a310*/  FMNMX.FTZ R4, R63, R4, !PT ;  /* 0x000000043f047209 */ /* 0x004fca0007810000 */
[----:B------:R-:W2:Y:S02]  /*a320*/  SHFL.BFLY PT, R73, R4, 0x2, 0x1f ;  /* 0x0c401f0004497f89 */ /* 0x000ea400000e0000 */
[----:B------:R-:W3:Y:S08]  /*a330*/  MUFU.TANH R13, R13 ;  /* 0x0000000d000d7308 */ /* 0x000ef00000002400 */
[----:B------:R-:W4:Y:S08]  /*a340*/  MUFU.TANH R14, R14 ;  /* 0x0000000e000e7308 */ /* 0x000f300000002400 */
[----:B------:R-:W5:Y:S01]  /*a350*/  MUFU.TANH R20, R20 ;  /* 0x0000001400147308 */ /* 0x000f620000002400 */
[----:B--2---:R-:W-:Y:S01]  /*a360*/  FMNMX.FTZ R77, R4, R73, !PT ;  /* 0x00000049044d7209 */ /* 0x004fe20007810000 */
[----:B------:R-:W-:-:S06]  /*a370*/  FMUL.FTZ R73, R82, UR35 ;  /* 0x0000002352497c20 */ /* 0x000fcc0008410000 */
[----:B------:R-:W2:Y:S01]  /*a380*/  MUFU.TANH R24, R24 ;  /* 0x0000001800187308 */ /* 0x000ea20000002400 */
[----:B------:R-:W1:Y:S07]  /*a390*/  SHFL.BFLY PT, R4, R77, 0x1, 0x1f ;  /* 0x0c201f004d047f89 */ /* 0x000e6e00000e0000 */
[----:B------:R-:W2:Y:S08]  /*a3a0*/  MUFU.TANH R26, R26 ;  /* 0x0000001a001a7308 */ /* 0x000eb00000002400 */
[----:B------:R-:W2:Y:S08]  /*a3b0*/  MUFU.TANH R28, R28 ;  /* 0x0000001c001c7308 */ /* 0x000eb00000002400 */
[----:B------:R-:W2:Y:S01]  /*a3c0*/  MUFU.TANH R30, R30 ;  /* 0x0000001e001e7308 */ /* 0x000ea20000002400 */
[----:B-1----:R-:W-:-:S05]  /*a3d0*/  FMNMX.FTZ R4, R77, R4, !PT ;  /* 0x000000044d047209 */ /* 0x002fca0007810000 */
[C---:B------:R-:W-:Y:S02]  /*a3e0*/  FMUL.FTZ R78, R4.reuse, UR34 ;  /* 0x00000022044e7c20 */ /* 0x040fe40008410000 */
[----:B------:R-:W1:Y:S01]  /*a3f0*/  MUFU.TANH R32, R32 ;  /* 0x0000002000207308 */ /* 0x000e620000002400 */
[----:B------:R-:W-:Y:S01]  /*a400*/  FADD.FTZ R5, -R4, R5 ;  /* 0x0000000504057221 */ /* 0x000fe20000010100 */
[--C-:B------:R-:W-:Y:S01]  /*a410*/  FFMA.FTZ R77, R7, UR34, -R78.reuse ;  /* 0x00000022074d7c23 */ /* 0x100fe2000801084e */
[----:B------:R-:W-:Y:S02]  /*a420*/  FMNMX.FTZ R7, R8, R6, !PT ;  /* 0x0000000608077209 */ /* 0x000fe40007810000 */
[----:B------:R-:W-:Y:S01]  /*a430*/  FMUL.FTZ R5, R5, UR34 ;  /* 0x0000002205057c20 */ /* 0x000fe20008410000 */
[----:B------:R-:W-:Y:S02]  /*a440*/  WARPGROUP.DEPBAR.LE gsb0, 0x0 ;  /* 0x00008000000079c5 */ /* 0x000fe40000010000 */
[----:B------:R-:W-:Y:S01]  /*a450*/  WARPGROUP.ARRIVE ;  /* 0x00000000000079c5 */ /* 0x000fe20000000000 */
[----:B0-----:R-:W-:Y:S01]  /*a460*/  FMNMX.FTZ R80, R10, R7, !PT ;  /* 0x000000070a507209 */ /* 0x001fe20007810000 */
[----:B------:R-:W0:Y:S01]  /*a470*/  MUFU.TANH R34, R34 ;  /* 0x0000002200227308 */ /* 0x000e220000002400 */
        /* <DEDUP_REMOVED lines=31> */
[----:B-1----:R-:W-:Y:S01]  /*a670*/  FMNMX.FTZ R7, R32, R7, !PT ;  /* 0x0000000720077209 */ /* 0x002fe20007810000 */
[--C-:B------:R-:W-:Y:S01]  /*a680*/  FFMA.FTZ R46, R46, UR34, -R78.reuse ;  /* 0x000000222e2e7c23 */ /* 0x100fe2000801084e */
[--C-:B------:R-:W-:Y:S01]  /*a690*/  FFMA.FTZ R49, R49, UR34, -R78.reuse ;  /* 0x0000002231317c23 */ /* 0x100fe2000801084e */
[----:B------:R-:W1:Y:S01]  /*a6a0*/  MUFU.TANH R42, R42 ;  /* 0x0000002a002a7308 */ /* 0x000e620000002400 */
[----:B0-----:R-:W-:Y:S01]  /*a6b0*/  FMNMX.FTZ R7, R34, R7, !PT ;  /* 0x0000000722077209 */ /* 0x001fe20007810000 */
[--C-:B------:R-:W-:Y:S01]  /*a6c0*/  FFMA.FTZ R50, R50, UR34, -R78.reuse ;  /* 0x0000002232327c23 */ /* 0x100fe2000801084e */
[--C-:B------:R-:W-:Y:S01]  /*a6d0*/  FFMA.FTZ R53, R53, UR34, -R78.reuse ;  /* 0x0000002235357c23 */ /* 0x100fe2000801084e */
[--C-:B------:R-:W-:Y:S01]  /*a6e0*/  FFMA.FTZ R54, R54, UR34, -R78.reuse ;  /* 0x0000002236367c23 */ /* 0x100fe2000801084e */
[----:B---3--:R-:W-:Y:S01]  /*a6f0*/  FMNMX.FTZ R80, R36, R7, !PT ;  /* 0x0000000724507209 */ /* 0x008fe20007810000 */
[--C-:B------:R-:W-:Y:S01]  /*a700*/  FFMA.FTZ R55, R55, UR34, -R78.reuse ;  /* 0x0000002237377c23 */ /* 0x100fe2000801084e */
[--C-:B------:R-:W-:Y:S01]  /*a710*/  FFMA.FTZ R56, R56, UR34, -R78.reuse ;  /* 0x0000002238387c23 */ /* 0x100fe2000801084e */
[----:B------:R-:W0:Y:S01]  /*a720*/  MUFU.TANH R44, R44 ;  /* 0x0000002c002c7308 */ /* 0x000e220000002400 */
        /* <DEDUP_REMOVED lines=8> */
[----:B-1----:R-:W-:Y:S01]  /*a7b0*/  FMNMX.FTZ R7, R42, R7, !PT ;  /* 0x000000072a077209 */ /* 0x002fe20007810000 */
[--C-:B------:R-:W-:Y:S01]  /*a7c0*/  FFMA.FTZ R62, R62, UR34, -R78.reuse ;  /* 0x000000223e3e7c23 */ /* 0x100fe2000801084e */
[--C-:B------:R-:W-:Y:S01]  /*a7d0*/  FFMA.FTZ R64, R64, UR34, -R78.reuse ;  /* 0x0000002240407c23 */ /* 0x100fe2000801084e */
[----:B------:R-:W-:-:S04]  /*a7e0*/  FFMA.FTZ R63, R63, UR34, -R78 ;  /* 0x000000223f3f7c23 */ /* 0x000fc8000801084e */
        /* <DEDUP_REMOVED lines=18> */
[----:B--2---:R-:W-:Y:S01]  /*a910*/  FMNMX.FTZ R7, R67, R80, !PT ;  /* 0x0000005043077209 */ /* 0x004fe20007810000 */
        /* <DEDUP_REMOVED lines=18> */
[----:B------:R-:W-:Y:S01]  /*aa40*/  MUFU.EX2 R5, R5 ;  /* 0x0000000500057308 */ /* 0x000fe20000000800 */
[----:B0-----:R-:W-:-:S07]  /*aa50*/  FMNMX.FTZ R7, R75, R80, !PT ;  /* 0x000000504b077209 */ /* 0x001fce0007810000 */
[----:B------:R-:W-:Y:S01]  /*aa60*/  MUFU.EX2 R77, R77 ;  /* 0x0000004d004d7308 */ /* 0x000fe20000000800 */
[----:B--2---:R-:W-:-:S05]  /*aa70*/  FMNMX.FTZ R7, R76, R7, !PT ;  /* 0x000000074c077209 */ /* 0x004fca0007810000 */
[----:B------:R-:W0:Y:S02]  /*aa80*/  SHFL.BFLY PT, R80, R7, 0x2, 0x1f ;  /* 0x0c401f0007507f89 */ /* 0x000e2400000e0000 */
[----:B------:R-:W-:Y:S08]  /*aa90*/  MUFU.EX2 R9, R9 ;  /* 0x0000000900097308 */ /* 0x000ff00000000800 */
[----:B------:R-:W-:Y:S08]  /*aaa0*/  MUFU.EX2 R11, R11 ;  /* 0x0000000b000b7308 */ /* 0x000ff00000000800 */
[----:B------:R-:W-:Y:S01]  /*aab0*/  MUFU.EX2 R12, R12 ;  /* 0x0000000c000c7308 */ /* 0x000fe20000000800 */
[----:B------:R-:W-:-:S02]  /*aac0*/  WARPGROUP.DEPBAR.LE gsb0, 0x0 ;  /* 0x00008000000079c5 */ /* 0x000fc40000010000 */
[----:B------:R-:W-:Y:S01]  /*aad0*/  WARPGROUP.ARRIVE ;  /* 0x00000000000079c5 */ /* 0x000fe20000000000 */
[----:B0-----:R-:W-:-:S04]  /*aae0*/  FMNMX.FTZ R80, R7, R80, !PT ;  /* 0x0000005007507209 */ /* 0x001fc80007810000 */
[----:B------:R-:W-:Y:S01]  /*aaf0*/  MUFU.EX2 R15, R15 ;  /* 0x0000000f000f7308 */ /* 0x000fe20000000800 */
[----:B------:R-:W-:Y:S01]  /*ab00*/  HGMMA.64x96x16.F32 R88, gdesc[UR28].tnspB, R88, gsb0 ;  /* 0x416000001c5879f0 */ /* 0x000fe20008000858 */
[----:B------:R-:W-:Y:S01]  /*ab10*/  UIADD3 UR28, UR6, 0x604, URZ ;  /* 0x00000604061c7890 */ /* 0x000fe2000fffe03f */
[----:B------:R-:W0:Y:S01]  /*ab20*/  SHFL.BFLY PT, R7, R80, 0x1, 0x1f ;  /* 0x0c201f0050077f89 */ /* 0x000e2200000e0000 */
[----:B------:R-:W-:Y:S01]  /*ab30*/  UIADD3 UR30, UR7, 0x180, URZ ;  /* 0x00000180071e7890 */ /* 0x000fe2000fffe03f */
[----:B------:R-:W-:Y:S01]  /*ab40*/  UMOV UR29, 0x40000040 ;  /* 0x40000040001d7882 */ /* 0x000fe20000000000 */
[----:B------:R-:W-:Y:S02]  /*ab50*/  UMOV UR31, 0x80000020 ;  /* 0x80000020001f7882 */ /* 0x000fe40000000000 */
        /* <DEDUP_REMOVED lines=8> */
[----:B------:R-:W-:Y:S01]  /*abe0*/  FMUL.FTZ R6, R6, UR34 ;  /* 0x0000002206067c20 */ /* 0x000fe20008410000 */
[--C-:B------:R-:W-:Y:S01]  /*abf0*/  FFMA.FTZ R78, R8, UR34, -R81.reuse ;  /* 0x00000022084e7c23 */ /* 0x100fe20008010851 */
[----:B------:R-:W-:Y:S02]  /*ac00*/  IMAD.U32 R10, RZ, RZ, UR46 ;  /* 0x0000002eff0a7e24 */ /* 0x000fe4000f8e00ff */
[----:B------:R-:W-:Y:S01]  /*ac10*/  FFMA.FTZ R82, R24, UR34, -R81 ;  /* 0x0000002218527c23 */ /* 0x000fe20008010851 */
[----:B------:R-:W-:-:S02]  /*ac20*/  VIADD R8, R149, 0x9 ;  /* 0x0000000995087836 */ /* 0x000fc40000000000 */
[--C-:B------:R-:W-:Y:S01]  /*ac30*/  FFMA.FTZ R24, R26, UR34, -R81.reuse ;  /* 0x000000221a187c23 */ /* 0x100fe20008010851 */
[----:B------:R-:W-:Y:S01]  /*ac40*/  MUFU.EX2 R6, R6 ;  /* 0x0000000600067308 */ /* 0x000fe20000000800 */
[----:B------:R-:W-:Y:S01]  /*ac50*/  @!P1 LEA R10, R10, UR42, 0x3 ;  /* 0x0000002a0a0a9c11 */ /* 0x000fe2000f8e18ff */
[--C-:B------:R-:W-:Y:S01]  /*ac60*/  FFMA.FTZ R26, R30, UR34, -R81.reuse ;  /* 0x000000221e1a7c23 */ /* 0x100fe20008010851 */
        /* <DEDUP_REMOVED lines=9> */
[--C-:B------:R-:W-:Y:S01]  /*ad00*/  FFMA.FTZ R34, R36, UR34, -R81.reuse ;  /* 0x0000002224227c23 */ /* 0x100fe20008010851 */
[--C-:B------:R-:W-:Y:S01]  /*ad10*/  FFMA.FTZ R36, R40, UR34, -R81.reuse ;  /* 0x0000002228247c23 */ /* 0x100fe20008010851 */
[----:B------:R-:W-:Y:S01]  /*ad20*/  IMAD.U32 R40, RZ, RZ, UR53 ;  /* 0x00000035ff287e24 */ /* 0x000fe2000f8e00ff */
[----:B------:R-:W-:Y:S01]  /*ad30*/  @!P1 PRMT R8, RZ, 0x654, R8 ;  /* 0x00000654ff089816 */ /* 0x000fe20000000008 */
[----:B------:R-:W1:Y:S01]  /*ad40*/  MUFU.EX2 R79, R79 ;  /* 0x0000004f004f7308 */ /* 0x000e620000000800 */
[--C-:B------:R-:W-:Y:S01]  /*ad50*/  FFMA.FTZ R13, R20, UR34, -R81.reuse ;  /* 0x00000022140d7c23 */ /* 0x100fe20008010851 */
[--C-:B------:R-:W-:Y:S01]  /*ad60*/  FFMA.FTZ R83, R28, UR34, -R81.reuse ;  /* 0x000000221c537c23 */ /* 0x100fe20008010851 */
[----:B------:R-:W-:Y:S01]  /*ad70*/  @!P1 LEA R40, R40, UR42, 0x3 ;  /* 0x0000002a28289c11 */ /* 0x000fe2000f8e18ff */
[--C-:B------:R-:W-:Y:S01]  /*ad80*/  FFMA.FTZ R65, R65, UR34, -R81.reuse ;  /* 0x0000002241417c23 */ /* 0x100fe20008010851 */
[--C-:B------:R-:W-:Y:S01]  /*ad90*/  FFMA.FTZ R28, R42, UR34, -R81.reuse ;  /* 0x000000222a1c7c23 */ /* 0x100fe20008010851 */
[--C-:B------:R-:W-:Y:S01]  /*ada0*/  FFMA.FTZ R20, R47, UR34, -R81.reuse ;  /* 0x000000222f147c23 */ /* 0x100fe20008010851 */
[----:B------:R-:W-:Y:S01]  /*adb0*/  FFMA.FTZ R42, R51, UR34, -R81 ;  /* 0x00000022332a7c23 */ /* 0x000fe20008010851 */
[----:B------:R-:W2:Y:S01]  /*adc0*/  MUFU.EX2 R80, R80 ;  /* 0x0000005000507308 */ /* 0x000ea20000000800 */
[----:B0-----:R-:W-:Y:S01]  /*add0*/  FFMA.FTZ R2, R6, R2, R78 ;  /* 0x0000000206027223 */ /* 0x001fe2000001004e */
[----:B------:R-:W-:-:S02]  /*ade0*/  @!P1 VIADD R10, R40, 0x2d860 ;  /* 0x0002d860280a9836 */ /* 0x000fc40000000000 */
[--C-:B------:R-:W-:Y:S01]  /*adf0*/  FFMA.FTZ R40, R48, UR34, -R81.reuse ;  /* 0x0000002230287c23 */ /* 0x100fe20008010851 */
[--C-:B------:R-:W-:Y:S01]  /*ae00*/  FFMA.FTZ R52, R52, UR34, -R81.reuse ;  /* 0x0000002234347c23 */ /* 0x100fe20008010851 */
[--C-:B------:R-:W-:Y:S01]  /*ae10*/  FFMA.FTZ R47, R66, UR34, -R81.reuse ;  /* 0x00000022422f7c23 */ /* 0x100fe20008010851 */
[--C-:B------:R-:W-:Y:S01]  /*ae20*/  FFMA.FTZ R51, R68, UR34, -R81.reuse ;  /* 0x0000002244337c23 */ /* 0x100fe20008010851 */
[----:B------:R-:W-:Y:S01]  /*ae30*/  @!P1 PRMT R10, RZ, 0x654, R10 ;  /* 0x00000654ff0a9816 */ /* 0x000fe2000000000a */
        /* <DEDUP_REMOVED lines=8> */
[----:B------:R-:W3:Y:S01]  /*aec0*/  MUFU.EX2 R13, R13 ;  /* 0x0000000d000d7308 */ /* 0x000ee20000000800 */
[----:B------:R-:W-:Y:S01]  /*aed0*/  FFMA.FTZ R76, R76, UR34, -R81 ;  /* 0x000000224c4c7c23 */ /* 0x000fe20008010851 */
[C---:B------:R-:W-:Y:S01]  /*aee0*/  ISETP.GT.AND P2, PT, R0.reuse, UR52, PT ;  /* 0x0000003400007c0c */ /* 0x040fe2000bf44270 */
[----:B------:R-:W-:Y:S01]  /*aef0*/  UMOV UR53, UR46 ;  /* 0x0000002e00357c82 */ /* 0x000fe20008000000 */
[----:B------:R-:W-:-:S04]  /*af00*/  VIADD R0, R0, 0xffffffff ;  /* 0xffffffff00007836 */ /* 0x000fc80000000000 */
[----:B------:R-:W4:Y:S08]  /*af10*/  MUFU.EX2 R82, R82 ;  /* 0x0000005200527308 */ /* 0x000f300000000800 */
[----:B------:R-:W5:Y:S01]  /*af20*/  MUFU.EX2 R24, R24 ;  /* 0x0000001800187308 */ /* 0x000f620000000800 */
[----:B------:R-:W-:Y:S02]  /*af30*/  WARPGROUP.DEPBAR.LE gsb0, 0x0 ;  /* 0x00008000000079c5 */ /* 0x000fe40000010000 */
[----:B------:R-:W-:-:S05]  /*af40*/  WARPGROUP.ARRIVE ;  /* 0x00000000000079c5 */ /* 0x000fca0000000000 */
[----:B------:R-:W5:Y:S01]  /*af50*/  MUFU.EX2 R83, R83 ;  /* 0x0000005300537308 */ /* 0x000f620000000800 */
[----:B------:R-:W-:Y:S01]  /*af60*/  HGMMA.64x96x16.F32 R88, gdesc[UR28].tnspB, R88, gsb0 ;  /* 0x416000001c5879f0 */ /* 0x000fe20008000858 */
[----:B------:R-:W-:Y:S02]  /*af70*/  UIADD3 UR28, UR6, 0x606, URZ ;  /* 0x00000606061c7890 */ /* 0x000fe4000fffe03f */
[----:B------:R-:W-:-:S04]  /*af80*/  UIADD3 UR30, UR7, 0x1c0, URZ ;  /* 0x000001c0071e7890 */ /* 0x000fc8000fffe03f */
[----:B------:R-:W5:Y:S01]  /*af90*/  MUFU.EX2 R26, R26 ;  /* 0x0000001a001a7308 */ /* 0x000f620000000800 */
[----:B------:R-:W-:Y:S01]  /*afa0*/  UMOV UR29, 0x40000040 ;  /* 0x40000040001d7882 */ /* 0x000fe20000000000 */
[----:B------:R-:W-:-:S06]  /*afb0*/  UMOV UR31, 0x80000020 ;  /* 0x80000020001f7882 */ /* 0x000fcc0000000000 */
[----:B------:R-:W-:Y:S08]  /*afc0*/  MUFU.EX2 R31, R31 ;  /* 0x0000001f001f7308 */ /* 0x000ff00000000800 */
[----:B------:R-:W5:Y:S08]  /*afd0*/  MUFU.EX2 R84, R84 ;  /* 0x0000005400547308 */ /* 0x000f700000000800 */
        /* <DEDUP_REMOVED lines=9> */
[----:B------:R-:W5:Y:S01]  /*b070*/  MUFU.EX2 R28, R28 ;  /* 0x0000001c001c7308 */ /* 0x000f620000000800 */
[----:B------:R-:W-:-:S02]  /*b080*/  WARPGROUP.DEPBAR.LE gsb0, 0x0 ;  /* 0x00008000000079c5 */ /* 0x000fc40000010000 */
[----:B------:R-:W-:-:S05]  /*b090*/  WARPGROUP.ARRIVE ;  /* 0x00000000000079c5 */ /* 0x000fca0000000000 */
[----:B------:R-:W-:Y:S01]  /*b0a0*/  MUFU.EX2 R43, R43 ;  /* 0x0000002b002b7308 */ /* 0x000fe20000000800 */
[----:B------:R-:W-:Y:S01]  /*b0b0*/  HGMMA.64x96x16.F32 R88, gdesc[UR28].tnspB, R88, gsb0 ;  /* 0x416000001c5879f0 */ /* 0x000fe20008000858 */
[----:B------:R-:W-:-:S06]  /*b0c0*/  UMOV UR28, UR49 ;  /* 0x00000031001c7c82 */ /* 0x000fcc0008000000 */
[----:B------:R-:W5:Y:S08]  /*b0d0*/  MUFU.EX2 R39, R39 ;  /* 0x0000002700277308 */ /* 0x000f700000000800 */
[----:B------:R-:W-:Y:S08]  /*b0e0*/  MUFU.EX2 R45, R45 ;  /* 0x0000002d002d7308 */ /* 0x000ff00000000800 */
[----:B------:R-:W5:Y:S08]  /*b0f0*/  MUFU.EX2 R20, R20 ;  /* 0x0000001400147308 */ /* 0x000f700000000800 */
[----:B------:R-:W-:Y:S08]  /*b100*/  MUFU.EX2 R46, R46 ;  /* 0x0000002e002e7308 */ /* 0x000ff00000000800 */
[----:B------:R-:W5:Y:S08]  /*b110*/  MUFU.EX2 R40, R40 ;  /* 0x0000002800287308 */ /* 0x000f700000000800 */
[----:B------:R-:W5:Y:S08]  /*b120*/  MUFU.EX2 R49, R49 ;  /* 0x0000003100317308 */ /* 0x000f700000000800 */
[----:B------:R-:W5:Y:S08]  /*b130*/  MUFU.EX2 R42, R42 ;  /* 0x0000002a002a7308 */ /* 0x000f700000000800 */
[----:B------:R-:W5:Y:S08]  /*b140*/  MUFU.EX2 R50, R50 ;  /* 0x0000003200327308 */ /* 0x000f700000000800 */
        /* <DEDUP_REMOVED lines=8> */
[----:B-1----:R-:W-:Y:S01]  /*b1d0*/  FFMA.FTZ R44, R67, UR34, -R81 ;  /* 0x00000022432c7c23 */ /* 0x002fe20008010851 */
[----:B------:R-:W-:Y:S01]  /*b1e0*/  FADD.FTZ R67, R79, R2 ;  /* 0x000000024f437221 */ /* 0x000fe20000010000 */
[-C--:B------:R-:W-:Y:S01]  /*b1f0*/  FMUL.FTZ R88, R88, R5.reuse ;  /* 0x0000000558587220 */ /* 0x080fe20000410000 */
[-C--:B------:R-:W-:Y:S01]  /*b200*/  FMUL.FTZ R89, R89, R5.reuse ;  /* 0x0000000559597220 */ /* 0x080fe20000410000 */
[----:B------:R-:W-:Y:S01]  /*b210*/  FMUL.FTZ R92, R92, R5 ;  /* 0x000000055c5c7220 */ /* 0x000fe20000410000 */
[----:B--2---:R-:W-:Y:S01]  /*b220*/  FADD.FTZ R67, R80, R67 ;  /* 0x0000004350437221 */ /* 0x004fe20000010000 */
[----:B0-----:R-:W-:Y:S01]  /*b230*/  FFMA.FTZ R8, R5, R3, R77 ;  /* 0x0000000305087223 */ /* 0x001fe2000001004d */
[----:B------:R0:W-:Y:S01]  /*b240*/  @!P1 SYNCS.ARRIVE.TRANS64.RED.A1T0 RZ, [R10+URZ], RZ ;  /* 0x000000ff0aff99a7 */ /* 0x0001e2000810043f */
[----:B------:R1:W-:Y:S01]  /*b250*/  MUFU.EX2 R2, R65 ;  /* 0x0000004100027308 */ /* 0x0003e20000000800 */
[-C--:B------:R-:W-:Y:S01]  /*b260*/  FMUL.FTZ R93, R93, R5.reuse ;  /* 0x000000055d5d7220 */ /* 0x080fe20000410000 */
[----:B------:R-:W-:Y:S01]  /*b270*/  FADD.FTZ R8, R9, R8 ;  /* 0x0000000809087221 */ /* 0x000fe20000010000 */
[-C--:B------:R-:W-:Y:S01]  /*b280*/  FMUL.FTZ R96, R96, R5.reuse ;  /* 0x0000000560607220 */ /* 0x080fe20000410000 */
[-C--:B------:R-:W-:Y:S01]  /*b290*/  FMUL.FTZ R97, R97, R5.reuse ;  /* 0x0000000561617220 */ /* 0x080fe20000410000 */
[-C--:B------:R-:W-:Y:S01]  /*b2a0*/  FMUL.FTZ R100, R100, R5.reuse ;  /* 0x0000000564647220 */ /* 0x080fe20000410000 */
[----:B------:R-:W-:Y:S01]  /*b2b0*/  FADD.FTZ R85, R11, R8 ;  /* 0x000000080b557221 */ /* 0x000fe20000010000 */
[----:B0-----:R-:W-:Y:S01]  /*b2c0*/  FADD.FTZ R10, R14, R67 ;  /* 0x000000430e0a7221 */ /* 0x001fe20000010000 */
[----:B------:R0:W2:Y:S01]  /*b2d0*/  MUFU.EX2 R3, R52 ;  /* 0x0000003400037308 */ /* 0x0000a20000000800 */
[----:B------:R-:W-:Y:S01]  /*b2e0*/  FMUL.FTZ R101, R101, R5 ;  /* 0x0000000565657220 */ /* 0x000fe20000410000 */
[----:B------:R-:W-:Y:S01]  /*b2f0*/  FADD.FTZ R8, R12, R85 ;  /* 0x000000550c087221 */ /* 0x000fe20000010000 */
[----:B---3--:R-:W-:Y:S01]  /*b300*/  FADD.FTZ R67, R13, R10 ;  /* 0x0000000a0d437221 */ /* 0x008fe20000010000 */
[----:B----4-:R-:W-:Y:S01]  /*b310*/  F2FP.F16.F32.PACK_AB R13, R82, R13 ;  /* 0x0000000d520d723e */ /* 0x010fe200000000ff */
[-C--:B------:R-:W-:Y:S01]  /*b320*/  FMUL.FTZ R104, R104, R5.reuse ;  /* 0x0000000568687220 */ /* 0x080fe20000410000 */
[----:B------:R-:W-:Y:S01]  /*b330*/  FADD.FTZ R8, R15, R8 ;  /* 0x000000080f087221 */ /* 0x000fe20000010000 */
[----:B------:R-:W-:Y:S01]  /*b340*/  FADD.FTZ R67, R82, R67 ;  /* 0x0000004352437221 */ /* 0x000fe20000010000 */
[----:B------:R-:W3:Y:S01]  /*b350*/  MUFU.EX2 R44, R44 ;  /* 0x0000002c002c7308 */ /* 0x000ee20000000800 */
[-C--:B------:R-:W-:Y:S01]  /*b360*/  FMUL.FTZ R105, R105, R5.reuse ;  /* 0x0000000569697220 */ /* 0x080fe20000410000 */
[----:B------:R-:W-:Y:S01]  /*b370*/  FADD.FTZ R8, R21, R8 ;  /* 0x0000000815087221 */ /* 0x000fe20000010000 */
[----:B-----5:R-:W-:Y:S01]  /*b380*/  FADD.FTZ R10, R24, R67 ;  /* 0x00000043180a7221 */ /* 0x020fe20000010000 */
[-C--:B------:R-:W-:Y:S01]  /*b390*/  FMUL.FTZ R108, R108, R5.reuse ;  /* 0x000000056c6c7220 */ /* 0x080fe20000410000 */
[----:B------:R-:W-:Y:S01]  /*b3a0*/  FMUL.FTZ R109, R109, R5 ;  /* 0x000000056d6d7220 */ /* 0x000fe20000410000 */
[----:B------:R-:W-:Y:S01]  /*b3b0*/  FADD.FTZ R8, R25, R8 ;  /* 0x0000000819087221 */ /* 0x000fe20000010000 */
[----:B-1----:R-:W-:Y:S01]  /*b3c0*/  FADD.FTZ R65, R83, R10 ;  /* 0x0000000a53417221 */ /* 0x002fe20000010000 */
[----:B------:R-:W-:Y:S01]  /*b3d0*/  F2FP.F16.F32.PACK_AB R10, R12, R11 ;  /* 0x0000000b0c0a723e */ /* 0x000fe200000000ff */
[----:B------:R-:W1:Y:S01]  /*b3e0*/  MUFU.EX2 R51, R51 ;  /* 0x0000003300337308 */ /* 0x000e620000000800 */
[----:B------:R-:W-:Y:S01]  /*b3f0*/  FADD.FTZ R8, R27, R8 ;  /* 0x000000081b087221 */ /* 0x000fe20000010000 */
[----:B------:R-:W-:Y:S01]  /*b400*/  FADD.FTZ R65, R26, R65 ;  /* 0x000000411a417221 */ /* 0x000fe20000010000 */
[----:B------:R-:W-:Y:S01]  /*b410*/  F2FP.F16.F32.PACK_AB R12, R21, R15 ;  /* 0x0000000f150c723e */ /* 0x000fe200000000ff */
[----:B------:R-:W-:Y:S01]  /*b420*/  FMUL.FTZ R112, R112, R5 ;  /* 0x0000000570707220 */ /* 0x000fe20000410000 */
[----:B------:R-:W-:Y:S01]  /*b430*/  FADD.FTZ R48, R29, R8 ;  /* 0x000000081d307221 */ /* 0x000fe20000010000 */
[----:B------:R-:W-:Y:S01]  /*b440*/  FADD.FTZ R65, R84, R65 ;  /* 0x0000004154417221 */ /* 0x000fe20000010000 */
[----:B------:R-:W-:Y:S01]  /*b450*/  F2FP.F16.F32.PACK_AB R15, R83, R24 ;  /* 0x00000018530f723e */ /* 0x000fe200000000ff */
[----:B------:R-:W4:Y:S01]  /*b460*/  MUFU.EX2 R57, R57 ;  /* 0x0000003900397308 */ /* 0x000f220000000800 */
[C---:B------:R-:W-:Y:S01]  /*b470*/  FADD.FTZ R48, R31.reuse, R48 ;  /* 0x000000301f307221 */ /* 0x040fe20000010000 */
[----:B------:R-:W-:Y:S01]  /*b480*/  FADD.FTZ R65, R32, R65 ;  /* 0x0000004120417221 */ /* 0x000fe20000010000 */
[----:B------:R-:W-:Y:S01]  /*b490*/  F2FP.F16.F32.PACK_AB R24, R31, R29 ;  /* 0x0000001d1f18723e */ /* 0x000fe200000000ff */
[----:B------:R-:W-:Y:S01]  /*b4a0*/  FMUL.FTZ R113, R113, R5 ;  /* 0x0000000571717220 */ /* 0x000fe20000410000 */
[----:B------:R-:W-:Y:S01]  /*b4b0*/  FADD.FTZ R48, R33, R48 ;  /* 0x0000003021307221 */ /* 0x000fe20000010000 */
[----:B------:R-:W-:Y:S01]  /*b4c0*/  FADD.FTZ R65, R34, R65 ;  /* 0x0000004122417221 */ /* 0x000fe20000010000 */
[----:B------:R-:W-:Y:S01]  /*b4d0*/  F2FP.F16.F32.PACK_AB R11, R14, R80 ;  /* 0x000000500e0b723e */ /* 0x000fe200000000ff */
[----:B------:R-:W5:Y:S01]  /*b4e0*/  MUFU.EX2 R69, R69 ;  /* 0x0000004500457308 */ /* 0x000f620000000800 */
[----:B------:R-:W-:Y:S01]  /*b4f0*/  FADD.FTZ R48, R35, R48 ;  /* 0x0000003023307221 */ /* 0x000fe20000010000 */
        /* <DEDUP_REMOVED lines=8> */
[----:B0-----:R-:W-:Y:S01]  /*b580*/  FADD.FTZ R52, R28, R65 ;  /* 0x000000411c347221 */ /* 0x001fe20000010000 */
[----:B------:R-:W-:Y:S01]  /*b590*/  F2FP.F16.F32.PACK_AB R8, R9, R77 ;  /* 0x0000004d0908723e */ /* 0x000fe200000000ff */
[----:B------:R-:W-:Y:S01]  /*b5a0*/  FMUL.FTZ R117, R117, R5 ;  /* 0x0000000575757220 */ /* 0x000fe20000410000 */
[----:B------:R-:W-:Y:S01]  /*b5b0*/  FADD.FTZ R48, R41, R48 ;  /* 0x0000003029307221 */ /* 0x000fe20000010000 */
[----:B------:R-:W-:Y:S01]  /*b5c0*/  FADD.FTZ R21, R39, R52 ;  /* 0x0000003427157221 */ /* 0x000fe20000010000 */
[----:B------:R-:W-:Y:S01]  /*b5d0*/  F2FP.F16.F32.PACK_AB R9, R79, R78 ;  /* 0x0000004e4f09723e */ /* 0x000fe200000000ff */
[----:B------:R-:W0:Y:S01]  /*b5e0*/  MUFU.EX2 R70, R70 ;  /* 0x0000004600467308 */ /* 0x000e220000000800 */
[----:B------:R-:W-:Y:S01]  /*b5f0*/  FADD.FTZ R48, R43, R48 ;  /* 0x000000302b307221 */ /* 0x000fe20000010000 */
[----:B------:R-:W-:Y:S01]  /*b600*/  FADD.FTZ R21, R20, R21 ;  /* 0x0000001514157221 */ /* 0x000fe20000010000 */
[----:B------:R-:W-:Y:S01]  /*b610*/  F2FP.F16.F32.PACK_AB R25, R84, R26 ;  /* 0x0000001a5419723e */ /* 0x000fe200000000ff */
[----:B------:R2:W-:Y:S01]  /*b620*/  STSM.16.M88.4 [R17+0x21800], R8 ;  /* 0x0218000811007844 */ /* 0x0005e20000000200 */
[----:B------:R-:W-:Y:S01]  /*b630*/  FADD.FTZ R29, R45, R48 ;  /* 0x000000302d1d7221 */ /* 0x000fe20000010000 */
[----:B------:R-:W-:Y:S01]  /*b640*/  FADD.FTZ R21, R40, R21 ;  /* 0x0000001528157221 */ /* 0x000fe20000010000 */
[----:B------:R-:W-:Y:S01]  /*b650*/  F2FP.F16.F32.PACK_AB R26, R35, R33 ;  /* 0x00000021231a723e */ /* 0x000fe200000000ff */
[----:B------:R3:W-:Y:S01]  /*b660*/  STSM.16.M88.4 [R22], R12 ;  /* 0x0000000c16007844 */ /* 0x0007e20000000200 */
[----:B------:R-:W-:Y:S01]  /*b670*/  FADD.FTZ R32, R46, R29 ;  /* 0x0000001d2e207221 */ /* 0x000fe20000010000 */
[----:B------:R-:W0:Y:S01]  /*b680*/  MUFU.EX2 R59, R59 ;  /* 0x0000003b003b7308 */ /* 0x000e220000000800 */
[-C--:B------:R-:W-:Y:S01]  /*b690*/  FMUL.FTZ R120, R120, R5.reuse ;  /* 0x0000000578787220 */ /* 0x080fe20000410000 */
[----:B------:R1:W-:Y:S01]  /*b6a0*/  STSM.16.M88.4 [R19], R24 ;  /* 0x0000001813007844 */ /* 0x0003e20000000200 */
[----:B------:R-:W-:Y:S01]  /*b6b0*/  FADD.FTZ R29, R49, R32 ;  /* 0x00000020311d7221 */ /* 0x000fe20000010000 */
[----:B------:R-:W-:Y:S01]  /*b6c0*/  FADD.FTZ R32, R42, R21 ;  /* 0x000000152a207221 */ /* 0x000fe20000010000 */
[-C--:B------:R-:W-:Y:S01]  /*b6d0*/  FMUL.FTZ R121, R121, R5.reuse ;  /* 0x0000000579797220 */ /* 0x080fe20000410000 */
[-C--:B------:R-:W-:Y:S01]  /*b6e0*/  FMUL.FTZ R124, R124, R5.reuse ;  /* 0x000000057c7c7220 */ /* 0x080fe20000410000 */
[-C--:B------:R-:W-:Y:S01]  /*b6f0*/  FMUL.FTZ R125, R125, R5.reuse ;  /* 0x000000057d7d7220 */ /* 0x080fe20000410000 */
[----:B------:R-:W0:Y:S01]  /*b700*/  MUFU.EX2 R71, R71 ;  /* 0x0000004700477308 */ /* 0x000e220000000800 */
[-C--:B------:R-:W-:Y:S01]  /*b710*/  FMUL.FTZ R128, R128, R5.reuse ;  /* 0x0000000580807220 */ /* 0x080fe20000410000 */
[----:B--2---:R-:W-:Y:S01]  /*b720*/  F2FP.F16.F32.PACK_AB R9, R36, R30 ;  /* 0x0000001e2409723e */ /* 0x004fe200000000ff */
[----:B------:R-:W-:Y:S01]  /*b730*/  FADD.FTZ R30, R50, R29 ;  /* 0x0000001d321e7221 */ /* 0x000fe20000010000 */
[----:B------:R-:W-:Y:S01]  /*b740*/  F2FP.F16.F32.PACK_AB R11, R39, R28 ;  /* 0x0000001c270b723e */ /* 0x000fe200000000ff */
[----:B------:R-:W-:Y:S01]  /*b750*/  FMUL.FTZ R129, R129, R5 ;  /* 0x0000000581817220 */ /* 0x000fe20000410000 */
[----:B---3--:R-:W-:Y:S01]  /*b760*/  FADD.FTZ R13, R3, R32 ;  /* 0x00000020030d7221 */ /* 0x008fe20000010000 */
[----:B------:R-:W-:Y:S01]  /*b770*/  FADD.FTZ R15, R53, R30 ;  /* 0x0000001e350f7221 */ /* 0x000fe20000010000 */
[----:B------:R-:W2:Y:S01]  /*b780*/  MUFU.EX2 R60, R60 ;  /* 0x0000003c003c7308 */ /* 0x000ea20000000800 */
[----:B------:R-:W-:Y:S01]  /*b790*/  F2FP.F16.F32.PACK_AB R8, R38, R37 ;  /* 0x000000252608723e */ /* 0x000fe200000000ff */
[----:B------:R-:W-:Y:S01]  /*b7a0*/  FADD.FTZ R14, R2, R13 ;  /* 0x0000000d020e7221 */ /* 0x000fe20000010000 */
[----:B-1----:R-:W-:Y:S01]  /*b7b0*/  FADD.FTZ R24, R54, R15 ;  /* 0x0000000f36187221 */ /* 0x002fe20000010000 */
[----:B------:R-:W-:Y:S01]  /*b7c0*/  F2FP.F16.F32.PACK_AB R13, R40, R20 ;  /* 0x00000014280d723e */ /* 0x000fe200000000ff */
[----:B------:R-:W-:Y:S01]  /*b7d0*/  FMUL.FTZ R132, R132, R5 ;  /* 0x0000000584847220 */ /* 0x000fe20000410000 */
[----:B------:R-:W-:Y:S01]  /*b7e0*/  FADD.FTZ R15, R47, R14 ;  /* 0x0000000e2f0f7221 */ /* 0x000fe20000010000 */
[----:B------:R-:W-:Y:S01]  /*b7f0*/  FADD.FTZ R21, R55, R24 ;  /* 0x0000001837157221 */ /* 0x000fe20000010000 */
[----:B------:R-:W-:Y:S01]  /*b800*/  MUFU.EX2 R61, R61 ;  /* 0x0000003d003d7308 */ /* 0x000fe20000000800 */
[----:B------:R-:W-:Y:S01]  /*b810*/  F2FP.F16.F32.PACK_AB R10, R43, R41 ;  /* 0x000000292b0a723e */ /* 0x000fe200000000ff */
[----:B------:R-:W-:Y:S01]  /*b820*/  FADD.FTZ R20, R44, R15 ;  /* 0x0000000f2c147221 */ /* 0x000fe20000010000 */
[----:B------:R-:W-:Y:S01]  /*b830*/  FADD.FTZ R24, R56, R21 ;  /* 0x0000001538187221 */ /* 0x000fe20000010000 */
[----:B------:R-:W-:Y:S01]  /*b840*/  F2FP.F16.F32.PACK_AB R15, R3, R42 ;  /* 0x0000002a030f723e */ /* 0x000fe200000000ff */
[----:B------:R-:W-:Y:S01]  /*b850*/  FMUL.FTZ R133, R133, R5 ;  /* 0x0000000585857220 */ /* 0x000fe20000410000 */
[----:B------:R-:W-:Y:S01]  /*b860*/  FADD.FTZ R20, R51, R20 ;  /* 0x0000001433147221 */ /* 0x000fe20000010000 */
[----:B----4-:R-:W-:Y:S01]  /*b870*/  FADD.FTZ R3, R57, R24 ;  /* 0x0000001839037221 */ /* 0x010fe20000010000 */
[----:B------:R-:W1:Y:S01]  /*b880*/  MUFU.EX2 R72, R72 ;  /* 0x0000004800487308 */ /* 0x000e620000000800 */
[----:B------:R-:W-:Y:S01]  /*b890*/  F2FP.F16.F32.PACK_AB R25, R47, R2 ;  /* 0x000000022f19723e */ /* 0x000fe200000000ff */
[----:B-----5:R-:W-:Y:S01]  /*b8a0*/  FADD.FTZ R21, R69, R20 ;  /* 0x0000001445157221 */ /* 0x020fe20000010000 */
[----:B------:R-:W-:Y:S01]  /*b8b0*/  FADD.FTZ R20, R58, R3 ;  /* 0x000000033a147221 */ /* 0x000fe20000010000 */
[----:B------:R-:W-:Y:S01]  /*b8c0*/  F2FP.F16.F32.PACK_AB R12, R46, R45 ;  /* 0x0000002d2e0c723e */ /* 0x000fe200000000ff */
[----:B------:R3:W-:Y:S01]  /*b8d0*/  STSM.16.M88.4 [R18], R8 ;  /* 0x0000000812007844 */ /* 0x0007e20000000200 */
[----:B0-----:R-:W-:Y:S01]  /*b8e0*/  FADD.FTZ R2, R70, R21 ;  /* 0x0000001546027221 */ /* 0x001fe20000010000 */
[----:B------:R-:W-:Y:S01]  /*b8f0*/  FADD.FTZ R3, R59, R20 ;  /* 0x000000143b037221 */ /* 0x000fe20000010000 */
[----:B------:R-:W0:Y:S01]  /*b900*/  MUFU.EX2 R62, R62 ;  /* 0x0000003e003e7308 */ /* 0x000e220000000800 */
[----:B------:R-:W-:Y:S01]  /*b910*/  F2FP.F16.F32.PACK_AB R14, R50, R49 ;  /* 0x00000031320e723e */ /* 0x000fe200000000ff */
[-C--:B------:R-:W-:Y:S01]  /*b920*/  FMUL.FTZ R90, R90, R6.reuse ;  /* 0x000000065a5a7220 */ /* 0x080fe20000410000 */
[----:B------:R-:W-:Y:S01]  /*b930*/  F2FP.F16.F32.PACK_AB R24, R54, R53 ;  /* 0x000000353618723e */ /* 0x000fe200000000ff */
[----:B------:R-:W-:Y:S01]  /*b940*/  FMUL.FTZ R91, R91, R6 ;  /* 0x000000065b5b7220 */ /* 0x000fe20000410000 */
[----:B------:R-:W-:Y:S01]  /*b950*/  F2FP.F16.F32.PACK_AB R26, R56, R55 ;  /* 0x00000037381a723e */ /* 0x000fe200000000ff */
[----:B------:R4:W-:Y:S01]  /*b960*/  STSM.16.M88.4 [R17+0x27800], R12 ;  /* 0x0278000c11007844 */ /* 0x0009e20000000200 */
[----:B------:R-:W-:Y:S01]  /*b970*/  F2FP.F16.F32.PACK_AB R27, R51, R44 ;  /* 0x0000002c331b723e */ /* 0x000fe200000000ff */
[----:B------:R-:W-:Y:S01]  /*b980*/  MUFU.EX2 R64, R64 ;  /* 0x0000004000407308 */ /* 0x000fe20000000800 */
[-C--:B------:R-:W-:Y:S01]  /*b990*/  FMUL.FTZ R94, R94, R6.reuse ;  /* 0x000000065e5e7220 */ /* 0x080fe20000410000 */
[-C--:B------:R-:W-:Y:S01]  /*b9a0*/  FMUL.FTZ R95, R95, R6.reuse ;  /* 0x000000065f5f7220 */ /* 0x080fe20000410000 */
[-C--:B------:R-:W-:Y:S01]  /*b9b0*/  FMUL.FTZ R98, R98, R6.reuse ;  /* 0x0000000662627220 */ /* 0x080fe20000410000 */
[----:B------:R0:W-:Y:S01]  /*b9c0*/  STSM.16.M88.4 [R23], R24 ;  /* 0x0000001817007844 */ /* 0x0001e20000000200 */
[----:B---3--:R-:W-:Y:S01]  /*b9d0*/  FADD.FTZ R9, R71, R2 ;  /* 0x0000000247097221 */ /* 0x008fe20000010000 */
[----:B--2---:R-:W-:Y:S01]  /*b9e0*/  FADD.FTZ R2, R60, R3 ;  /* 0x000000033c027221 */ /* 0x004fe20000010000 */
[----:B------:R-:W-:Y:S01]  /*b9f0*/  F2FP.F16.F32.PACK_AB R8, R58, R57 ;  /* 0x000000393a08723e */ /* 0x000fe200000000ff */
[----:B------:R-:W2:Y:S01]  /*ba00*/  MUFU.EX2 R63, R63 ;  /* 0x0000003f003f7308 */ /* 0x000ea20000000800 */
[----:B-1----:R-:W-:Y:S01]  /*ba10*/  FADD.FTZ R3, R72, R9 ;  /* 0x0000000948037221 */ /* 0x002fe20000010000 */
[----:B------:R-:W-:Y:S01]  /*ba20*/  F2FP.F16.F32.PACK_AB R9, R70, R69 ;  /* 0x000000454609723e */ /* 0x000fe200000000ff */
[-C--:B------:R-:W-:Y:S01]  /*ba30*/  FMUL.FTZ R99, R99, R6.reuse ;  /* 0x0000000663637220 */ /* 0x080fe20000410000 */
[----:B------:R-:W-:Y:S01]  /*ba40*/  F2FP.F16.F32.PACK_AB R10, R60, R59 ;  /* 0x0000003b3c0a723e */ /* 0x000fe200000000ff */
[-C--:B------:R-:W-:Y:S01]  /*ba50*/  FMUL.FTZ R102, R102, R6.reuse ;  /* 0x0000000666667220 */ /* 0x080fe20000410000 */
[----:B----4-:R-:W-:Y:S01]  /*ba60*/  FADD.FTZ R13, R61, R2 ;  /* 0x000000023d0d7221 */ /* 0x010fe20000010000 */
[----:B------:R-:W-:Y:S01]  /*ba70*/  F2FP.F16.F32.PACK_AB R11, R72, R71 ;  /* 0x00000047480b723e */ /* 0x000fe200000000ff */
[----:B------:R-:W1:Y:S01]  /*ba80*/  MUFU.EX2 R32, R73 ;  /* 0x0000004900207308 */ /* 0x000e620000000800 */
[C---:B0-----:R-:W-:Y:S01]  /*ba90*/  F2FP.F16.F32.PACK_AB R12, R62.reuse, R61 ;  /* 0x0000003d3e0c723e */ /* 0x041fe200000000ff */
[----:B------:R-:W-:Y:S01]  /*baa0*/  FADD.FTZ R21, R62, R13 ;  /* 0x0000000d3e157221 */ /* 0x000fe20000010000 */
[-C--:B------:R-:W-:Y:S01]  /*bab0*/  FMUL.FTZ R103, R103, R6.reuse ;  /* 0x0000000667677220 */ /* 0x080fe20000410000 */
[----:B------:R3:W-:Y:S01]  /*bac0*/  STSM.16.M88.4 [R19+0x6000], R8 ;  /* 0x0060000813007844 */ /* 0x0007e20000000200 */
[-C--:B------:R-:W-:Y:S01]  /*bad0*/  FMUL.FTZ R106, R106, R6.reuse ;  /* 0x000000066a6a7220 */ /* 0x080fe20000410000 */
[-C--:B------:R-:W-:Y:S01]  /*bae0*/  FMUL.FTZ R107, R107, R6.reuse ;  /* 0x000000066b6b7220 */ /* 0x080fe20000410000 */
[----:B------:R-:W-:Y:S01]  /*baf0*/  FMUL.FTZ R110, R110, R6 ;  /* 0x000000066e6e7220 */ /* 0x000fe20000410000 */
[----:B------:R-:W0:Y:S01]  /*bb00*/  MUFU.EX2 R74, R74 ;  /* 0x0000004a004a7308 */ /* 0x000e220000000800 */
[----:B--2---:R-:W-:Y:S01]  /*bb10*/  F2FP.F16.F32.PACK_AB R14, R63, R64 ;  /* 0x000000403f0e723e */ /* 0x004fe200000000ff */
[----:B------:R-:W-:Y:S01]  /*bb20*/  FADD.FTZ R64, R64, R21 ;  /* 0x0000001540407221 */ /* 0x000fe20000010000 */
[-C--:B------:R-:W-:Y:S01]  /*bb30*/  FMUL.FTZ R111, R111, R6.reuse ;  /* 0x000000066f6f7220 */ /* 0x080fe20000410000 */
[-C--:B------:R-:W-:Y:S01]  /*bb40*/  FMUL.FTZ R114, R114, R6.reuse ;  /* 0x0000000672727220 */ /* 0x080fe20000410000 */
[-C--:B------:R-:W-:Y:S01]  /*bb50*/  FMUL.FTZ R115, R115, R6.reuse ;  /* 0x0000000673737220 */ /* 0x080fe20000410000 */
[-C--:B------:R-:W-:Y:S01]  /*bb60*/  FMUL.FTZ R118, R118, R6.reuse ;  /* 0x0000000676767220 */ /* 0x080fe20000410000 */
[-C--:B------:R-:W-:Y:S01]  /*bb70*/  FMUL.FTZ R119, R119, R6.reuse ;  /* 0x0000000677777220 */ /* 0x080fe20000410000 */
[----:B------:R-:W2:Y:S01]  /*bb80*/  MUFU.EX2 R28, R75 ;  /* 0x0000004b001c7308 */ /* 0x000ea20000000800 */
        /* <DEDUP_REMOVED lines=8> */
[C---:B0-----:R-:W-:Y:S01]  /*bc10*/  F2FP.F16.F32.PACK_AB R13, R74.reuse, R32 ;  /* 0x000000204a0d723e */ /* 0x041fe200000000ff */
[----:B------:R-:W-:Y:S01]  /*bc20*/  FADD.FTZ R3, R74, R3 ;  /* 0x000000034a037221 */ /* 0x000fe20000010000 */
[-C--:B------:R-:W-:Y:S01]  /*bc30*/  FMUL.FTZ R134, R134, R6.reuse ;  /* 0x0000000686867220 */ /* 0x080fe20000410000 */
[----:B------:R-:W-:Y:S01]  /*bc40*/  FMUL.FTZ R135, R135, R6 ;  /* 0x0000000687877220 */ /* 0x000fe20000410000 */
[----:B------:R-:W-:-:S02]  /*bc50*/  IMAD.MOV.U32 R6, RZ, RZ, R7 ;  /* 0x000000ffff067224 */ /* 0x000fc400078e0007 */
[----:B------:R-:W-:Y:S02]  /*bc60*/  IMAD.MOV.U32 R5, RZ, RZ, R4 ;  /* 0x000000ffff057224 */ /* 0x000fe400078e0004 */
[----:B--2---:R-:W-:Y:S01]  /*bc70*/  FADD.FTZ R2, R28, R3 ;  /* 0x000000031c027221 */ /* 0x004fe20000010000 */
[----:B------:R-:W-:Y:S01]  /*bc80*/  FADD.FTZ R3, R63, R64 ;  /* 0x000000403f037221 */ /* 0x000fe20000010000 */
[C---:B-1----:R-:W-:Y:S02]  /*bc90*/  F2FP.F16.F32.PACK_AB R15, R29.reuse, R28 ;  /* 0x0000001c1d0f723e */ /* 0x042fe400000000ff */
[----:B------:R-:W-:-:S03]  /*bca0*/  FADD.FTZ R2, R29, R2 ;  /* 0x000000021d027221 */ /* 0x000fc60000010000 */
[----:B------:R3:W-:Y:S01]  /*bcb0*/  STSM.16.M88.4 [R18+0x6000], R12 ;  /* 0x0060000c12007844 */ /* 0x0007e20000000200 */
[----:B------:R-:W-:Y:S01]  /*bcc0*/  @!PT LDS RZ, [RZ] ;  /* 0x00000000fffff984 */ /* 0x000fe20000000800 */
[----:B------:R-:W-:Y:S01]  /*bcd0*/  @!PT LDS RZ, [RZ] ;  /* 0x00000000fffff984 */ /* 0x000fe20000000800 */
[----:B------:R-:W-:Y:S01]  /*bce0*/  @!PT LDS RZ, [RZ] ;  /* 0x00000000fffff984 */ /* 0x000fe20000000800 */
[----:B------:R-:W-:Y:S01]  /*bcf0*/  @!PT LDS RZ, [RZ] ;  /* 0x00000000fffff984 */ /* 0x000fe20000000800 */
[----:B------:R0:W-:Y:S06]  /*bd00*/  MEMBAR.ALL.CTA ;  /* 0x0000000000007992 */ /* 0x0001ec0000008000 */
[----:B0-----:R-:W0:Y:S02]  /*bd10*/  FENCE.VIEW.ASYNC.S ;  /* 0x00000000000073c6 */ /* 0x001e240000000000 */
[----:B0-----:R-:W-:Y:S01]  /*bd20*/  NOP ;  /* 0x0000000000007918 */ /* 0x001fe20000000000 */
[----:B------:R-:W-:Y:S05]  /*bd30*/  @P2 BRA `(.L_x_1126) ;  /* 0xffffffd400f02947 */ /* 0x000fea000383ffff */
.L_x_1117:
        /* <DEDUP_REMOVED lines=9> */
[----:B------:R-:W-:-:S05]  /*bdd0*/  ULDC UR52, c[0x0][0x9e0] ;  /* 0x0002780000347ab9 */ /* 0x000fca0000000800 */
.L_x_1144:
[----:B------:R-:W-:Y:S01]  /*bde0*/  UIADD3 UR46, UR54, 0x1, URZ ;  /* 0x00000001362e7890 */ /* 0x000fe2000fffe03f */
[----:B------:R-:W-:-:S03]  /*bdf0*/  ISETP.NE.AND P3, PT, RZ, UR44, PT ;  /* 0x0000002cff007c0c */ /* 0x000fc6000bf65270 */
[----:B------:R-:W-:-:S04]  /*be00*/  UISETP.NE.AND UP1, UPT, UR46, 0x2, UPT ;  /* 0x000000022e00788c */ /* 0x000fc8000bf25270 */
[----:B------:R-:W-:Y:S02]  /*be10*/  USEL UR49, URZ, 0x1, UP1 ;  /* 0x000000013f317887 */ /* 0x000fe40008800000 */
[----:B------:R-:W-:Y:S02]  /*be20*/  USEL UR46, UR46, URZ, UP1 ;  /* 0x0000003f2e2e7287 */ /* 0x000fe40008800000 */
[----:B------:R-:W-:Y:S02]  /*be30*/  ULOP3.LUT UR49, UR28, UR49, URZ, 0x3c, !UPT ;  /* 0x000000311c317292 */ /* 0x000fe4000f8e3c3f */
[----:B-1----:R-:W-:Y:S10]  /*be40*/  @P3 BRA `(.L_x_1128) ;  /* 0x00000000002c3947 */ /* 0x002ff40003800000 */
[----:B------:R-:W-:Y:S05]  /*be50*/  @!P0 BRA `(.L_x_1129) ;  /* 0x0000000000048947 */ /* 0x000fea0003800000 */
[----:B------:R-:W-:Y:S01]  /*be60*/  BPT.TRAP 0x1 ;  /* 0x000000040000795c */ /* 0x000fe20000300000 */
.L_x_1129:
[----:B------:R-:W-:Y:S01]  /*be70*/  ULEA UR6, UR46, UR42, 0x3 ;  /* 0x0000002a2e067291 */ /* 0x000fe2000f8e183f */
[----:B------:R-:W-:-:S05]  /*be80*/  IMAD.U32 R4, RZ, RZ, UR49 ;  /* 0x00000031ff047e24 */ /* 0x000fca000f8e00ff */
[----:B------:R-:W-:-:S04]  /*be90*/  SHF.L.U32 R4, R4, 0x1f, RZ ;  /* 0x0000001f04047819 */ /* 0x000fc800000006ff */
[----:B------:R1:W2:Y:S01]  /*bea0*/  SYNCS.PHASECHK.TRANS64.TRYWAIT P2, [UR6+0x2d830], R4 ;  /* 0x02d83004ff0075a7 */ /* 0x0002a20008040146 */
[----:B------:R-:W-:Y:S05]  /*beb0*/  @!P0 BRA `(.L_x_1130) ;  /* 0x0000000000048947 */ /* 0x000fea0003800000 */
[----:B------:R-:W-:Y:S01]  /*bec0*/  BPT.TRAP 0x1 ;  /* 0x000000040000795c */ /* 0x000fe20000300000 */
.L_x_1130:
[----:B--2---:R-:W-:Y:S05]  /*bed0*/  @P2 BRA `(.L_x_1128) ;  /* 0x0000000000082947 */ /* 0x004fea0003800000 */
[----:B------:R-:W2:Y:S02]  /*bee0*/  SYNCS.PHASECHK.TRANS64.TRYWAIT P2, [UR6+0x2d830], R4 ;  /* 0x02d83004ff0075a7 */ /* 0x000ea40008040146 */
[----:B--2---:R-:W-:Y:S05]  /*bef0*/  @!P2 BRA `(.L_x_1131) ;  /* 0x000000c400c0a947 */ /* 0x004fea0003800000 */
.L_x_1128:
        /* <DEDUP_REMOVED lines=37> */
.L_x_1133:
[----:B------:R-:W-:Y:S01]  /*c150*/  ULEA UR6, UR54, UR42, 0x3 ;  /* 0x0000002a36067291 */ /* 0x000fe2000f8e183f */
[----:B------:R-:W-:-:S05]  /*c160*/  IMAD.U32 R4, RZ, RZ, UR28 ;  /* 0x0000001cff047e24 */ /* 0x000fca000f8e00ff */
[----:B------:R-:W-:-:S04]  /*c170*/  SHF.L.U32 R4, R4, 0x1f, RZ ;  /* 0x0000001f04047819 */ /* 0x000fc800000006ff */
[----:B------:R0:W1:Y:S01]  /*c180*/  SYNCS.PHASECHK.TRANS64.TRYWAIT P2, [UR6+0x2d850], R4 ;  /* 0x02d85004ff0075a7 */ /* 0x0000620008040146 */
[----:B------:R-:W-:Y:S05]  /*c190*/  @!P0 BRA `(.L_x_1134) ;  /* 0x0000000000048947 */ /* 0x000fea0003800000 */
[----:B------:R-:W-:Y:S01]  /*c1a0*/  BPT.TRAP 0x1 ;  /* 0x000000040000795c */ /* 0x000fe20000300000 */
.L_x_1134:
[----:B-1----:R-:W-:Y:S05]  /*c1b0*/  @P2 BRA `(.L_x_1132) ;  /* 0x0000000000082947 */ /* 0x002fea0003800000 */
[----:B------:R-:W1:Y:S02]  /*c1c0*/  SYNCS.PHASECHK.TRANS64.TRYWAIT P2, [UR6+0x2d850], R4 ;  /* 0x02d85004ff0075a7 */ /* 0x000e640008040146 */
[----:B-1----:R-:W-:Y:S05]  /*c1d0*/  @!P2 BRA `(.L_x_1135) ;  /* 0x000000c40020a947 */ /* 0x002fea0003800000 */
.L_x_1132:
[----:B------:R-:W-:Y:S01]  /*c1e0*/  UIADD3 UR6, UR42, 0x400, URZ ;  /* 0x000004002a067890 */ /* 0x000fe2000fffe03f */
[----:B------:R-:W-:Y:S01]  /*c1f0*/  WARPGROUP.ARRIVE ;  /* 0x00000000000079c5 */ /* 0x000fe20000000000 */
[----:B------:R-:W-:Y:S01]  /*c200*/  UMOV UR29, 0x40000040 ;  /* 0x40000040001d7882 */ /* 0x000fe20000000000 */
[----:B------:R-:W-:Y:S01]  /*c210*/  UMOV UR31, 0x80000020 ;  /* 0x80000020001f7882 */ /* 0x000fe20000000000 */
[----:B------:R-:W-:-:S03]  /*c220*/  USHF.R.U32.HI UR6, URZ, 0x4, UR6 ;  /* 0x000000043f067899 */ /* 0x000fc60008011606 */
[----:B------:R-:W2:Y:S01]  /*c230*/  S2R R150, SR_TID.X ;  /* 0x0000000000967919 */ /* 0x000ea20000002100 */
[----:B------:R-:W-:Y:S01]  /*c240*/  PLOP3.LUT P2, PT, PT, PT, UP0, 0x80, 0x0 ;  /* 0x000000000000781c */ /* 0x000fe20003f4f008 */
[----:B---3--:R-:W-:Y:S01]  /*c250*/  FMUL.FTZ R12, R29, UR53 ;  /* 0x000000351d0c7c20 */ /* 0x008fe20008410000 */
[----:B------:R-:W-:Y:S01]  /*c260*/  ULOP3.LUT UR6, UR6, 0x3fff, URZ, 0xc0, !UPT ;  /* 0x00003fff06067892 */ /* 0x000fe2000f8ec03f */
[----:B------:R-:W-:Y:S01]  /*c270*/  FMUL.FTZ R29, R42, UR53 ;  /* 0x000000352a1d7c20 */ /* 0x000fe20008410000 */
[----:B------:R-:W-:Y:S01]  /*c280*/  FMUL.FTZ R42, R53, UR53 ;  /* 0x00000035352a7c20 */ /* 0x000fe20008410000 */
[----:B------:R-:W-:Y:S01]  /*c290*/  FMUL.FTZ R53, R63, UR53 ;  /* 0x000000353f357c20 */ /* 0x000fe20008410000 */
[----:B------:R-:W-:Y:S01]  /*c2a0*/  ULOP3.LUT UR7, UR6, 0x2000000, URZ, 0xfc, !UPT ;  /* 0x0200000006077892 */ /* 0x000fe2000f8efc3f */
[----:B------:R-:W-:Y:S01]  /*c2b0*/  FMUL.FTZ R63, R74, UR53 ;  /* 0x000000354a3f7c20 */ /* 0x000fe20008410000 */
[----:B------:R-:W-:Y:S01]  /*c2c0*/  ULOP3.LUT UR6, UR43, 0x10000, URZ, 0xfc, !UPT ;  /* 0x000100002b067892 */ /* 0x000fe2000f8efc3f */
[----:B------:R-:W-:Y:S01]  /*c2d0*/  FMUL.FTZ R21, R35, UR53 ;  /* 0x0000003523157c20 */ /* 0x000fe20008410000 */
[----:B------:R-:W-:Y:S01]  /*c2e0*/  UIMAD UR7, UR54, 0x600, UR7 ;  /* 0x00000600360778a4 */ /* 0x000fe2000f8e0207 */
[----:B------:R-:W-:-:S02]  /*c2f0*/  VIADD R74, R136, UR39 ;  /* 0x00000027884a7c36 */ /* 0x000fc40008000000 */
[----:B------:R-:W-:Y:S01]  /*c300*/  FMUL.FTZ R35, R47, UR53 ;  /* 0x000000352f237c20 */ /* 0x000fe20008410000 */
[----:B------:R-:W-:Y:S01]  /*c310*/  FMUL.FTZ R15, R33, UR53 ;  /* 0x00000035210f7c20 */ /* 0x000fe20008410000 */
[----:B------:R-:W-:Y:S01]  /*c320*/  IMAD.U32 R47, RZ, RZ, UR46 ;  /* 0x0000002eff2f7e24 */ /* 0x000fe2000f8e00ff */
[----:B------:R-:W-:Y:S01]  /*c330*/  UMOV UR28, UR6 ;  /* 0x00000006001c7c82 */ /* 0x000fe20008000000 */
[----:B------:R-:W-:Y:S01]  /*c340*/  FMUL.FTZ R33, R46, UR53 ;  /* 0x000000352e217c20 */ /* 0x000fe20008410000 */
[----:B------:R-:W-:Y:S01]  /*c350*/  UMOV UR30, UR7 ;  /* 0x00000007001e7c82 */ /* 0x000fe20008000000 */
[----:B-1----:R-:W-:Y:S01]  /*c360*/  FMUL.FTZ R7, R26, UR53 ;  /* 0x000000351a077c20 */ /* 0x002fe20008410000 */
[----:B------:R-:W-:Y:S01]  /*c370*/  HGMMA.64x96x16.F32 R88, gdesc[UR28].tnspB, R88, gsb0 ;  /* 0x416000001c5879f0 */ /* 0x000fe20008000858 */
[----:B------:R-:W-:Y:S01]  /*c380*/  UIADD3 UR28, UR6, 0x2, URZ ;  /* 0x00000002061c7890 */ /* 0x000fe2000fffe03f */
[----:B------:R-:W-:Y:S01]  /*c390*/  @!P1 LEA R47, R47, UR42, 0x3 ;  /* 0x0000002a2f2f9c11 */ /* 0x000fe2000f8e18ff */
[----:B------:R-:W-:Y:S01]  /*c3a0*/  UIADD3 UR30, UR7, 0x40, URZ ;  /* 0x00000040071e7890 */ /* 0x000fe2000fffe03f */
[----:B0-----:R-:W-:Y:S01]  /*c3b0*/  FMUL.FTZ R4, R24, UR53 ;  /* 0x0000003518047c20 */ /* 0x001fe20008410000 */
[----:B------:R-:W-:Y:S01]  /*c3c0*/  UMOV UR29, 0x40000040 ;  /* 0x40000040001d7882 */ /* 0x000fe20000000000 */
[----:B------:R-:W-:Y:S01]  /*c3d0*/  UMOV UR31, 0x80000020 ;  /* 0x80000020001f7882 */ /* 0x000fe20000000000 */
[----:B------:R-:W-:Y:S01]  /*c3e0*/  FMUL.FTZ R26, R37, UR53 ;  /* 0x00000035251a7c20 */ /* 0x000fe20008410000 */
[----:B------:R-:W-:Y:S01]  /*c3f0*/  FMUL.FTZ R24, R36, UR53 ;  /* 0x0000003524187c20 */ /* 0x000fe20008410000 */
[----:B------:R-:W-:Y:S01]  /*c400*/  FMUL.FTZ R37, R50, UR53 ;  /* 0x0000003532257c20 */ /* 0x000fe20008410000 */
[----:B------:R-:W-:Y:S01]  /*c410*/  FMUL.FTZ R20, R34, UR53 ;  /* 0x0000003522147c20 */ /* 0x000fe20008410000 */
[----:B------:R-:W-:Y:S01]  /*c420*/  FMUL.FTZ R36, R48, UR53 ;  /* 0x0000003530247c20 */ /* 0x000fe20008410000 */
[----:B--2---:R-:W-:Y:S01]  /*c430*/  SHF.R.U32.HI R149, RZ, 0x7, R150 ;  /* 0x00000007ff957819 */ /* 0x004fe20000011696 */
        /* <DEDUP_REMOVED lines=19> */
[----:B------:R-:W-:Y:S01]  /*c570*/  @!P1 PRMT R77, RZ, 0x654, R47 ;  /* 0x00000654ff4d9816 */ /* 0x000fe2000000002f */
        /* <DEDUP_REMOVED lines=31> */
[----:B------:R-:W-:Y:S01]  /*c770*/  IMAD R47, R16, -0x2, R47 ;  /* 0xfffffffe102f7824 */ /* 0x000fe200078e022f */
[----:B------:R-:W0:Y:S01]  /*c780*/  MUFU.TANH R4, R4 ;  /* 0x0000000400047308 */ /* 0x000e220000002400 */
[----:B------:R-:W-:-:S05]  /*c790*/  IMAD.U32 R80, RZ, RZ, UR45 ;  /* 0x0000002dff507e24 */ /* 0x000fca000f8e00ff */
[----:B------:R-:W-:Y:S02]  /*c7a0*/  IADD3 R47, -R80, UR38, R47 ;  /* 0x00000026502f7c10 */ /* 0x000fe4000fffe12f */
[----:B------:R-:W1:Y:S03]  /*c7b0*/  MUFU.TANH R8, R8 ;  /* 0x0000000800087308 */ /* 0x000e660000002400 */
        /* <DEDUP_REMOVED lines=97> */
[----:B------:R-:W0:Y:S01]  /*cdd0*/  MUFU.TANH R76, R76 ;  /* 0x0000004c004c7308 */ /* 0x000e220000002400 */
[----:B------:R-:W-:Y:S02]  /*cde0*/  WARPGROUP.DEPBAR.LE gsb0, 0x0 ;  /* 0x00008000000079c5 */ /* 0x000fe40000010000 */
        /* <DEDUP_REMOVED lines=8> */
[----:B------:R-:W-:-:S04]  /*ce70*/  @UP0 ULDC UR6, c[0x0][0x450] ;  /* 0x0001140000060ab9 */ /* 0x000fc80000000800 */
[----:B------:R-:W-:Y:S01]  /*ce80*/  @P2 SHF.R.U32.HI R74, RZ, UR6, R46 ;  /* 0x00000006ff4a2c19 */ /* 0x000fe2000801162e */
[----:B------:R-:W-:Y:S01]  /*ce90*/  VIADD R46, R149, 0x9 ;  /* 0x00000009952e7836 */ /* 0x000fe20000000000 */
[----:B------:R-:W-:-:S03]  /*cea0*/  ISETP.GE.U32.AND P2, PT, R150, 0x180, PT ;  /* 0x000001809600780c */ /* 0x000fc60003f46070 */
[----:B------:R-:W5:Y:S01]  /*ceb0*/  SHFL.IDX PT, R85, R74, RZ, 0x1c1f ;  /* 0x001c1fff4a557589 */ /* 0x000f6200000e0000 */
[----:B------:R-:W-:Y:S01]  /*cec0*/  SEL R46, R46, 0x9, !P2 ;  /* 0x000000092e2e7807 */ /* 0x000fe20005000000 */
[C---:B-----5:R-:W-:Y:S02]  /*ced0*/  IMAD.IADD R81, R85.reuse, 0x1, R83 ;  /* 0x0000000155517824 */ /* 0x060fe400078e0253 */
[----:B------:R-:W-:Y:S01]  /*cee0*/  IMAD.IADD R80, R85, 0x1, R82 ;  /* 0x0000000155507824 */ /* 0x000fe200078e0252 */
[----:B------:R-:W-:Y:S02]  /*cef0*/  WARPGROUP.DEPBAR.LE gsb0, 0x0 ;  /* 0x00008000000079c5 */ /* 0x000fe40000010000 */
[----:B------:R-:W-:-:S06]  /*cf00*/  WARPGROUP.ARRIVE ;  /* 0x00000000000079c5 */ /* 0x000fcc0000000000 */
[----:B------:R-:W-:Y:S03]  /*cf10*/  HGMMA.64x96x16.F32 R88, gdesc[UR28].tnspB, R88, gsb0 ;  /* 0x416000001c5879f0 */ /* 0x000fe60008000858 */
[----:B------:R-:W-:Y:S02]  /*cf20*/  WARPGROUP.DEPBAR.LE gsb0, 0x0 ;  /* 0x00008000000079c5 */ /* 0x000fe40000010000 */
[----:B------:R0:W-:Y:S06]  /*cf30*/  BAR.ARV R46, 0x100 ;  /* 0x0004002e0000751d */ /* 0x0001ec0000002000 */
[----:B------:R5:W-:Y:S02]  /*cf40*/  @!P1 SYNCS.ARRIVE.TRANS64.RED.A1T0 RZ, [R77+URZ], RZ ;  /* 0x000000ff4dff99a7 */ /* 0x000be4000810043f */
[----:B-----5:R-:W-:-:S06]  /*cf50*/  FMUL.FTZ R77, R87, UR53 ;  /* 0x00000035574d7c20 */ /* 0x020fcc0008410000 */
[----:B------:R-:W0:Y:S01]  /*cf60*/  MUFU.TANH R77, R77 ;  /* 0x0000004d004d7308 */ /* 0x000e220000002400 */
[----:B-1234-:R-:W-:Y:S05]  /*cf70*/  @!P5 BRA `(.L_x_1136) ;  /* 0x00000000005cd947 */ /* 0x01efea0003800000 */
        /* <DEDUP_REMOVED lines=13> */
.L_x_1138:
[----:B------:R-:W-:-:S05]  /*d050*/  IMAD.U32 R84, RZ, RZ, UR35 ;  /* 0x00000023ff547e24 */ /* 0x000fca000f8e00ff */
[----:B------:R-:W-:-:S13]  /*d060*/  ISETP.NE.AND P2, PT, R84, 0x1, PT ;  /* 0x000000015400780c */ /* 0x000fda0003f45270 */
[----:B------:R-:W0:Y:S02]  /*d070*/  @P2 LDC.64 R46, c[0x0][0x9e8] ;  /* 0x00027a00ff2e2b82 */ /* 0x000e240000000a00 */
[----:B0-----:R-:W-:-:S05]  /*d080*/  @P2 IMAD.HI.U32 R46, R85, R46, RZ ;  /* 0x0000002e552e2227 */ /* 0x001fca00078e00ff */
[----:B------:R-:W-:-:S07]  /*d090*/  @P2 SHF.R.U32.HI R85, RZ, R47, R46 ;  /* 0x0000002fff552219 */ /* 0x000fce000001162e */
.L_x_1139:
[----:B------:R-:W-:Y:S05]  /*d0a0*/  BSYNC B0 ;  /* 0x0000000000007941 */ /* 0x000fea0003800000 */
.L_x_1137:
[----:B------:R-:W-:-:S04]  /*d0b0*/  IMAD R85, R85, R84, -R78 ;  /* 0x0000005455557224 */ /* 0x000fc800078e0a4e */
[----:B------:R-:W-:-:S05]  /*d0c0*/  IMAD R85, R16, -0x2, R85 ;  /* 0xfffffffe10557824 */ /* 0x000fca00078e0255 */
[----:B------:R-:W-:Y:S02]  /*d0d0*/  VIADDMNMX R81, R85, R84, R81, PT ;  /* 0x0000005455517246 */ /* 0x000fe40003800151 */
[----:B------:R-:W-:-:S07]  /*d0e0*/  VIMNMX R80, R80, R85, !PT ;  /* 0x0000005550507248 */ /* 0x000fce0007fe0100 */
.L_x_1136:
[----:B------:R-:W-:Y:S01]  /*d0f0*/  ISETP.GT.AND P2, PT, R0, -0x1, PT ;  /* 0xffffffff0000780c */ /* 0x000fe20003f44270 */
[----:B------:R-:W1:Y:S03]  /*d100*/  SHFL.IDX PT, R74, R74, 0x1, 0x1c1f ;  /* 0x003c1f004a4a7f89 */ /* 0x000e6600000e0000 */
[C---:B------:R-:W-:Y:S02]  /*d110*/  ISETP.GT.AND P4, PT, R80.reuse, RZ, P2 ;  /* 0x000000ff5000720c */ /* 0x040fe40001784270 */
[----:B------:R-:W-:Y:S02]  /*d120*/  ISETP.GT.AND P6, PT, R80, 0x1, P2 ;  /* 0x000000015000780c */ /* 0x000fe400017c4270 */
[C---:B------:R-:W-:Y:S02]  /*d130*/  ISETP.LT.OR P4, PT, R81.reuse, 0x1, P4 ;  /* 0x000000015100780c */ /* 0x040fe40002781670 */
[----:B------:R-:W-:-:S02]  /*d140*/  ISETP.LT.OR P6, PT, R81, 0x2, P6 ;  /* 0x000000025100780c */ /* 0x000fc400037c1670 */
[----:B0-----:R-:W-:Y:S02]  /*d150*/  FSEL R46, R4, -INF , !P4 ;  /* 0xff800000042e7808 */ /* 0x001fe40006000000 */
[----:B------:R-:W-:Y:S02]  /*d160*/  FSEL R8, R8, -INF , !P6 ;  /* 0xff80000008087808 */ /* 0x000fe40007000000 */
[C---:B------:R-:W-:Y:S02]  /*d170*/  ISETP.GT.AND P3, PT, R80.reuse, 0x8, P2 ;  /* 0x000000085000780c */ /* 0x040fe40001764270 */
[C---:B------:R-:W-:Y:S02]  /*d180*/  ISETP.GT.AND P4, PT, R80.reuse, 0x9, P2 ;  /* 0x000000095000780c */ /* 0x040fe40001784270 */
[----:B------:R-:W-:Y:S02]  /*d190*/  ISETP.GT.AND P6, PT, R80, 0x10, P2 ;  /* 0x000000105000780c */ /* 0x000fe400017c4270 */
[----:B------:R-:W-:-:S02]  /*d1a0*/  ISETP.LT.OR P3, PT, R81, 0x9, P3 ;  /* 0x000000095100780c */ /* 0x000fc40001f61670 */
[----:B------:R-:W-:Y:S01]  /*d1b0*/  ISETP.LT.OR P4, PT, R81, 0xa, P4 ;  /* 0x0000000a5100780c */ /* 0x000fe20002781670 */
[--C-:B-1----:R-:W-:Y:S01]  /*d1c0*/  IMAD.IADD R83, R83, 0x1, R74.reuse ;  /* 0x0000000153537824 */ /* 0x102fe200078e024a */
[----:B------:R-:W-:Y:S01]  /*d1d0*/  ISETP.LT.OR P6, PT, R81, 0x11, P6 ;  /* 0x000000115100780c */ /* 0x000fe200037c1670 */
[----:B------:R-:W-:Y:S01]  /*d1e0*/  IMAD.IADD R82, R82, 0x1, R74 ;  /* 0x0000000152527824 */ /* 0x000fe200078e024a */
[----:B------:R-:W-:Y:S02]  /*d1f0*/  FSEL R10, R10, -INF , !P3 ;  /* 0xff8000000a0a7808 */ /* 0x000fe40005800000 */
[----:B------:R-:W-:Y:S02]  /*d200*/  FSEL R12, R12, -INF , !P4 ;  /* 0xff8000000c0c7808 */ /* 0x000fe40006000000 */
[----:B------:R-:W-:Y:S02]  /*d210*/  FSEL R47, R14, -INF , !P6 ;  /* 0xff8000000e2f7808 */ /* 0x000fe40007000000 */
[----:B------:R-:W-:-:S02]  /*d220*/  ISETP.GT.AND P3, PT, R80, 0x11, P2 ;  /* 0x000000115000780c */ /* 0x000fc40001764270 */
[C---:B------:R-:W-:Y:S02]  /*d230*/  ISETP.GT.AND P4, PT, R80.reuse, 0x18, P2 ;  /* 0x000000185000780c */ /* 0x040fe40001784270 */
[----:B------:R-:W-:Y:S02]  /*d240*/  ISETP.GT.AND P6, PT, R80, 0x19, P2 ;  /* 0x000000195000780c */ /* 0x000fe400017c4270 */
[C---:B------:R-:W-:Y:S02]  /*d250*/  ISETP.LT.OR P3, PT, R81.reuse, 0x12, P3 ;  /* 0x000000125100780c */ /* 0x040fe40001f61670 */
[C---:B------:R-:W-:Y:S02]  /*d260*/  ISETP.LT.OR P4, PT, R81.reuse, 0x19, P4 ;  /* 0x000000195100780c */ /* 0x040fe40002781670 */
[----:B------:R-:W-:Y:S02]  /*d270*/  ISETP.LT.OR P6, PT, R81, 0x1a, P6 ;  /* 0x0000001a5100780c */ /* 0x000fe400037c1670 */
[----:B------:R-:W-:-:S02]  /*d280*/  FSEL R84, R15, -INF , !P3 ;  /* 0xff8000000f547808 */ /* 0x000fc40005800000 */
[----:B------:R-:W-:Y:S02]  /*d290*/  FSEL R24, R24, -INF , !P4 ;  /* 0xff80000018187808 */ /* 0x000fe40006000000 */
[----:B------:R-:W-:Y:S02]  /*d2a0*/  FSEL R26, R26, -INF , !P6 ;  /* 0xff8000001a1a7808 */ /* 0x000fe40007000000 */
[C---:B------:R-:W-:Y:S02]  /*d2b0*/  ISETP.GT.AND P3, PT, R80.reuse, 0x20, P2 ;  /* 0x000000205000780c */ /* 0x040fe40001764270 */
[C---:B------:R-:W-:Y:S02]  /*d2c0*/  ISETP.GT.AND P4, PT, R80.reuse, 0x21, P2 ;  /* 0x000000215000780c */ /* 0x040fe40001784270 */
[----:B------:R-:W-:Y:S02]  /*d2d0*/  ISETP.GT.AND P6, PT, R80, 0x28, P2 ;  /* 0x000000285000780c */ /* 0x000fe400017c4270 */
[----:B------:R-:W-:-:S02]  /*d2e0*/  ISETP.LT.OR P3, PT, R81, 0x21, P3 ;  /* 0x000000215100780c */ /* 0x000fc40001f61670 */
[C---:B------:R-:W-:Y:S02]  /*d2f0*/  ISETP.LT.OR P4, PT, R81.reuse, 0x22, P4 ;  /* 0x000000225100780c */ /* 0x040fe40002781670 */
[----:B------:R-:W-:Y:S02]  /*d300*/  ISETP.LT.OR P6, PT, R81, 0x29, P6 ;  /* 0x000000295100780c */ /* 0x000fe400037c1670 */
        /* <DEDUP_REMOVED lines=65> */
[----:B------:R-:W-:Y:S01]  /*d720*/  FSEL R79, R79, -INF , !P6 ;  /* 0xff8000004f4f7808 */ /* 0x000fe20007000000 */
[----:B------:R-:W-:Y:S06]  /*d730*/  @!P5 BRA `(.L_x_1140) ;  /* 0x00000000005cd947 */ /* 0x000fec0003800000 */
        /* <DEDUP_REMOVED lines=13> */
.L_x_1142:
[----:B------:R-:W-:-:S05]  /*d810*/  IMAD.U32 R4, RZ, RZ, UR35 ;  /* 0x00000023ff047e24 */ /* 0x000fca000f8e00ff */
[----:B------:R-:W-:-:S13]  /*d820*/  ISETP.NE.AND P3, PT, R4, 0x1, PT ;  /* 0x000000010400780c */ /* 0x000fda0003f65270 */
[----:B------:R-:W0:Y:S02]  /*d830*/  @P3 LDC.64 R14, c[0x0][0x9e8] ;  /* 0x00027a00ff0e3b82 */ /* 0x000e240000000a00 */
[----:B0-----:R-:W-:-:S05]  /*d840*/  @P3 IMAD.HI.U32 R14, R81, R14, RZ ;  /* 0x0000000e510e3227 */ /* 0x001fca00078e00ff */
[----:B------:R-:W-:-:S07]  /*d850*/  @P3 SHF.R.U32.HI R81, RZ, R15, R14 ;  /* 0x0000000fff513219 */ /* 0x000fce000001160e */
.L_x_1143:
[----:B------:R-:W-:Y:S05]  /*d860*/  BSYNC B0 ;  /* 0x0000000000007941 */ /* 0x000fea0003800000 */
.L_x_1141:
[----:B------:R-:W-:-:S04]  /*d870*/  IMAD R81, R81, R4, -R78 ;  /* 0x0000000451517224 */ /* 0x000fc800078e0a4e */
[----:B------:R-:W-:-:S05]  /*d880*/  IMAD R81, R16, -0x2, R81 ;  /* 0xfffffffe10517824 */ /* 0x000fca00078e0251 */
[----:B------:R-:W-:Y:S02]  /*d890*/  VIADDMNMX R83, R81, R4, R83, PT ;  /* 0x0000000451537246 */ /* 0x000fe40003800153 */
[----:B------:R-:W-:-:S07]  /*d8a0*/  VIMNMX R82, R82, R81, !PT ;  /* 0x0000005152527248 */ /* 0x000fce0007fe0100 */
.L_x_1140:
        /* <DEDUP_REMOVED lines=20> */
[----:B------:R-:W-:Y:S02]  /*d9f0*/  ISETP.GT.AND P4, PT, R82, 0x1, P2 ;  /* 0x000000015200780c */ /* 0x000fe40001784270 */
[----:B------:R-:W-:Y:S02]  /*da00*/  FMNMX.FTZ R15, R32, R15, !PT ;  /* 0x0000000f200f7209 */ /* 0x000fe40007810000 */
[----:B------:R-:W-:Y:S02]  /*da10*/  FSEL R27, R27, -INF , !P3 ;  /* 0xff8000001b1b7808 */ /* 0x000fe40005800000 */
[----:B------:R-:W-:Y:S02]  /*da20*/  FMNMX.FTZ R15, R34, R15, !PT ;  /* 0x0000000f220f7209 */ /* 0x000fe40007810000 */
[----:B------:R-:W-:-:S02]  /*da30*/  ISETP.GT.AND P3, PT, R82, 0x21, P2 ;  /* 0x000000215200780c */ /* 0x000fc40001764270 */
[----:B------:R-:W-:Y:S02]  /*da40*/  FMNMX.FTZ R15, R36, R15, !PT ;  /* 0x0000000f240f7209 */ /* 0x000fe40007810000 */
[C---:B------:R-:W-:Y:S02]  /*da50*/  ISETP.LT.OR P6, PT, R83.reuse, 0x9, P6 ;  /* 0x000000095300780c */ /* 0x040fe400037c1670 */
[----:B------:R-:W-:Y:S02]  /*da60*/  FMNMX.FTZ R15, R38, R15, !PT ;  /* 0x0000000f260f7209 */ /* 0x000fe40007810000 */
[C---:B------:R-:W-:Y:S02]  /*da70*/  ISETP.LT.OR P4, PT, R83.reuse, 0x2, P4 ;  /* 0x000000025300780c */ /* 0x040fe40002781670 */
[----:B------:R-:W-:Y:S02]  /*da80*/  FMNMX.FTZ R15, R40, R15, !PT ;  /* 0x0000000f280f7209 */ /* 0x000fe40007810000 */
[----:B------:R-:W-:-:S02]  /*da90*/  ISETP.LT.OR P3, PT, R83, 0x22, P3 ;  /* 0x000000225300780c */ /* 0x000fc40001f61670 */
[----:B------:R-:W-:Y:S02]  /*daa0*/  FMNMX.FTZ R15, R42, R15, !PT ;  /* 0x0000000f2a0f7209 */ /* 0x000fe40007810000 */
[----:B------:R-:W-:Y:S02]  /*dab0*/  FSEL R11, R11, -INF , !P6 ;  /* 0xff8000000b0b7808 */ /* 0x000fe40007000000 */
[----:B------:R-:W-:Y:S02]  /*dac0*/  FMNMX.FTZ R15, R44, R15, !PT ;  /* 0x0000000f2c0f7209 */ /* 0x000fe40007810000 */
[----:B------:R-:W-:Y:S02]  /*dad0*/  FSEL R9, R9, -INF , !P4 ;  /* 0xff80000009097808 */ /* 0x000fe40006000000 */
[----:B------:R-:W-:Y:S02]  /*dae0*/  FMNMX.FTZ R15, R48, R15, !PT ;  /* 0x0000000f300f7209 */ /* 0x000fe40007810000 */
[----:B------:R-:W-:-:S02]  /*daf0*/  ISETP.GT.AND P4, PT, R82, 0x10, P2 ;  /* 0x000000105200780c */ /* 0x000fc40001784270 */
[----:B------:R-:W-:Y:S02]  /*db00*/  FMNMX.FTZ R15, R50, R15, !PT ;  /* 0x0000000f320f7209 */ /* 0x000fe40007810000 */
[----:B------:R-:W-:Y:S02]  /*db10*/  FSEL R31, R31, -INF , !P3 ;  /* 0xff8000001f1f7808 */ /* 0x000fe40005800000 */
[----:B------:R-:W-:Y:S02]  /*db20*/  FMNMX.FTZ R15, R52, R15, !PT ;  /* 0x0000000f340f7209 */ /* 0x000fe40007810000 */
[----:B------:R-:W-:Y:S02]  /*db30*/  ISETP.GT.AND P3, PT, R82, RZ, P2 ;  /* 0x000000ff5200720c */ /* 0x000fe40001764270 */
        /* <DEDUP_REMOVED lines=24> */
[----:B------:R-:W-:Y:S01]  /*dcc0*/  ISETP.GT.AND P4, PT, R82, 0x29, P2 ;  /* 0x000000295200780c */ /* 0x000fe20001784270 */
[----:B------:R-:W0:Y:S03]  /*dcd0*/  SHFL.BFLY PT, R15, R14, 0x2, 0x1f ;  /* 0x0c401f000e0f7f89 */ /* 0x000e2600000e0000 */
[----:B------:R-:W-:-:S04]  /*dce0*/  ISETP.LT.OR P4, PT, R83, 0x2a, P4 ;  /* 0x0000002a5300780c */ /* 0x000fc80002781670 */
[----:B------:R-:W-:Y:S02]  /*dcf0*/  FSEL R35, R35, -INF , !P4 ;  /* 0xff80000023237808 */ /* 0x000fe40006000000 */
[----:B------:R-:W-:-:S04]  /*dd00*/  ISETP.GT.AND P4, PT, R82, 0x31, P2 ;  /* 0x000000315200780c */ /* 0x000fc80001784270 */
[----:B------:R-:W-:-:S04]  /*dd10*/  ISETP.LT.OR P4, PT, R83, 0x32, P4 ;  /* 0x000000325300780c */ /* 0x000fc80002781670 */
[----:B------:R-:W-:Y:S02]  /*dd20*/  FSEL R39, R39, -INF , !P4 ;  /* 0xff80000027277808 */ /* 0x000fe40006000000 */
[----:B------:R-:W-:-:S04]  /*dd30*/  ISETP.GT.AND P4, PT, R82, 0x39, P2 ;  /* 0x000000395200780c */ /* 0x000fc80001784270 */
[----:B------:R-:W-:Y:S02]  /*dd40*/  ISETP.LT.OR P4, PT, R83, 0x3a, P4 ;  /* 0x0000003a5300780c */ /* 0x000fe40002781670 */
[----:B0-----:R-:W-:Y:S02]  /*dd50*/  FMNMX.FTZ R15, R14, R15, !PT ;  /* 0x0000000f0e0f7209 */ /* 0x001fe40007810000 */
        /* <DEDUP_REMOVED lines=12> */
[C---:B------:R-:W-:Y:S01]  /*de20*/  FSETP.NEU.FTZ.AND P6, PT, R4.reuse, -INF , PT ;  /* 0xff8000000400780b */ /* 0x040fe20003fdd000 */
[----:B------:R-:W-:Y:S01]  /*de30*/  FMUL.FTZ R15, R4, UR34 ;  /* 0x00000022040f7c20 */ /* 0x000fe20008410000 */
[----:B------:R-:W-:-:S04]  /*de40*/  ISETP.GT.AND P4, PT, R82, 0x59, P2 ;  /* 0x000000595200780c */ /* 0x000fc80001784270 */
[----:B------:R-:W-:Y:S02]  /*de50*/  FSEL R15, R15, RZ, P6 ;  /* 0x000000ff0f0f7208 */ /* 0x000fe40003000000 */
[----:B------:R-:W-:-:S03]  /*de60*/  ISETP.LT.OR P4, PT, R83, 0x5a, P4 ;  /* 0x0000005a5300780c */ /* 0x000fc60002781670 */
[--C-:B------:R-:W-:Y:S01]  /*de70*/  FFMA.FTZ R14, R46, UR34, -R15.reuse ;  /* 0x000000222e0e7c23 */ /* 0x100fe2000801080f */
[----:B------:R-:W-:Y:S01]  /*de80*/  FSEL R46, R7, -INF , !P3 ;  /* 0xff800000072e7808 */ /* 0x000fe20005800000 */
        /* <DEDUP_REMOVED lines=12> */
[----:B------:R0:W-:Y:S01]  /*df50*/  MUFU.EX2 R37, R84 ;  /* 0x0000005400257308 */ /* 0x0001e20000000800 */
        /* <DEDUP_REMOVED lines=27> */
[----:B------:R-:W-:Y:S01]  /*e110*/  FFMA.FTZ R79, R79, UR34, -R15 ;  /* 0x000000224f4f7c23 */ /* 0x000fe2000801080f */
        /* <DEDUP_REMOVED lines=12> */
[----:B------:R-:W-:Y:S02]  /*e1e0*/  FMNMX.FTZ R78, R41, R78, !PT ;  /* 0x0000004e294e7209 */ /* 0x000fe40007810000 */
        /* <DEDUP_REMOVED lines=17> */
[----:B------:R-:W-:Y:S01]  /*e300*/  FSEL R63, R63, -INF , !P3 ;  /* 0xff8000003f3f7808 */ /* 0x000fe20005800000 */
[----:B------:R-:W-:Y:S01]  /*e310*/  MUFU.EX2 R26, R26 ;  /* 0x0000001a001a7308 */ /* 0x000fe20000000800 */
[----:B------:R-:W-:-:S02]  /*e320*/  FMNMX.FTZ R78, R59, R78, !PT ;  /* 0x0000004e3b4e7209 */ /* 0x000fc40007810000 */
[C---:B------:R-:W-:Y:S02]  /*e330*/  ISETP.GT.AND P3, PT, R82.reuse, 0x68, P2 ;  /* 0x000000685200780c */ /* 0x040fe40001764270 */
[----:B------:R-:W-:Y:S02]  /*e340*/  ISETP.LT.OR P4, PT, R83, 0x62, P4 ;  /* 0x000000625300780c */ /* 0x000fe40002781670 */
[----:B------:R-:W-:Y:S01]  /*e350*/  FMNMX.FTZ R78, R61, R78, !PT ;  /* 0x0000004e3d4e7209 */ /* 0x000fe20007810000 */
[----:B------:R-:W-:Y:S01]  /*e360*/  MUFU.EX2 R28, R28 ;  /* 0x0000001c001c7308 */ /* 0x000fe20000000800 */
[----:B------:R-:W-:Y:S02]  /*e370*/  ISETP.LT.OR P3, PT, R83, 0x69, P3 ;  /* 0x000000695300780c */ /* 0x000fe40001f61670 */
[----:B------:R-:W-:Y:S02]  /*e380*/  FSEL R65, R65, -INF , !P4 ;  /* 0xff80000041417808 */ /* 0x000fe40006000000 */
[----:B------:R-:W-:-:S02]  /*e390*/  ISETP.GT.AND P4, PT, R82, 0x69, P2 ;  /* 0x000000695200780c */ /* 0x000fc40001784270 */
[----:B------:R-:W-:Y:S01]  /*e3a0*/  FMNMX.FTZ R80, R63, R78, !PT ;  /* 0x0000004e3f507209 */ /* 0x000fe20007810000 */
[----:B------:R-:W-:Y:S01]  /*e3b0*/  MUFU.EX2 R30, R30 ;  /* 0x0000001e001e7308 */ /* 0x000fe20000000800 */
[----:B------:R-:W-:Y:S02]  /*e3c0*/  FSEL R67, R67, -INF , !P3 ;  /* 0xff80000043437808 */ /* 0x000fe40005800000 */
[----:B------:R-:W-:Y:S02]  /*e3d0*/  ISETP.GT.AND P3, PT, R82, 0x70, P2 ;  /* 0x000000705200780c */ /* 0x000fe40001764270 */
[----:B------:R-:W-:Y:S02]  /*e3e0*/  ISETP.LT.OR P4, PT, R83, 0x6a, P4 ;  /* 0x0000006a5300780c */ /* 0x000fe40002781670 */
[----:B0-----:R-:W-:Y:S01]  /*e3f0*/  FMNMX.FTZ R84, R65, R80, !PT ;  /* 0x0000005041547209 */ /* 0x001fe20007810000 */
[----:B------:R-:W-:Y:S01]  /*e400*/  MUFU.EX2 R32, R32 ;  /* 0x0000002000207308 */ /* 0x000fe20000000800 */
[----:B------:R-:W-:-:S02]  /*e410*/  ISETP.LT.OR P3, PT, R83, 0x71, P3 ;  /* 0x000000715300780c */ /* 0x000fc40001f61670 */
[----:B------:R-:W-:Y:S01]  /*e420*/  FSEL R78, R69, -INF , !P4 ;  /* 0xff800000454e7808 */ /* 0x000fe20006000000 */
[--C-:B------:R-:W-:Y:S01]  /*e430*/  FFMA.FTZ R69, R52, UR34, -R15.reuse ;  /* 0x0000002234457c23 */ /* 0x100fe2000801080f */
[----:B------:R-:W-:Y:S02]  /*e440*/  ISETP.GT.AND P4, PT, R82, 0x71, P2 ;  /* 0x000000715200780c */ /* 0x000fe40001784270 */
[----:B------:R-:W-:Y:S01]  /*e450*/  FMNMX.FTZ R7, R67, R84, !PT ;  /* 0x0000005443077209 */ /* 0x000fe20007810000 */
[----:B------:R-:W-:Y:S01]  /*e460*/  MUFU.EX2 R34, R34 ;  /* 0x0000002200227308 */ /* 0x000fe20000000800 */
[----:B------:R-:W-:Y:S01]  /*e470*/  FSEL R80, R71, -INF , !P3 ;  /* 0xff80000047507808 */ /* 0x000fe20005800000 */
[--C-:B------:R-:W-:Y:S01]  /*e480*/  FFMA.FTZ R71, R54, UR34, -R15.reuse ;  /* 0x0000002236477c23 */ /* 0x100fe2000801080f */
[----:B------:R-:W-:Y:S01]  /*e490*/  ISETP.GT.AND P3, PT, R82, 0x78, P2 ;  /* 0x000000785200780c */ /* 0x000fe20001764270 */
[--C-:B------:R-:W-:Y:S01]  /*e4a0*/  FFMA.FTZ R54, R56, UR34, -R15.reuse ;  /* 0x0000002238367c23 */ /* 0x100fe2000801080f */
[C---:B------:R-:W-:Y:S01]  /*e4b0*/  ISETP.LT.OR P4, PT, R83.reuse, 0x72, P4 ;  /* 0x000000725300780c */ /* 0x040fe20002781670 */
[--C-:B------:R-:W-:Y:S01]  /*e4c0*/  FFMA.FTZ R56, R58, UR34, -R15.reuse ;  /* 0x000000223a387c23 */ /* 0x100fe2000801080f */
[----:B------:R-:W-:Y:S01]  /*e4d0*/  FMNMX.FTZ R7, R78, R7, !PT ;  /* 0x000000074e077209 */ /* 0x000fe20007810000 */
[--C-:B------:R-:W-:Y:S01]  /*e4e0*/  FFMA.FTZ R58, R60, UR34, -R15.reuse ;  /* 0x000000223c3a7c23 */ /* 0x100fe2000801080f */
[----:B------:R-:W-:Y:S01]  /*e4f0*/  ISETP.GT.AND P2, PT, R82, 0x79, P2 ;  /* 0x000000795200780c */ /* 0x000fe20001744270 */
[--C-:B------:R-:W-:Y:S01]  /*e500*/  FFMA.FTZ R60, R62, UR34, -R15.reuse ;  /* 0x000000223e3c7c23 */ /* 0x100fe2000801080f */
[----:B------:R-:W-:Y:S01]  /*e510*/  ISETP.LT.OR P3, PT, R83, 0x79, P3 ;  /* 0x000000795300780c */ /* 0x000fe20001f61670 */
[--C-:B------:R-:W-:Y:S01]  /*e520*/  FFMA.FTZ R62, R64, UR34, -R15.reuse ;  /* 0x00000022403e7c23 */ /* 0x100fe2000801080f */
[----:B------:R-:W-:Y:S01]  /*e530*/  FSEL R73, R73, -INF , !P4 ;  /* 0xff80000049497808 */ /* 0x000fe20006000000 */
[--C-:B------:R-:W-:Y:S01]  /*e540*/  FFMA.FTZ R64, R66, UR34, -R15.reuse ;  /* 0x0000002242407c23 */ /* 0x100fe2000801080f */
[----:B------:R-:W-:Y:S01]  /*e550*/  FMNMX.FTZ R82, R80, R7, !PT ;  /* 0x0000000750527209 */ /* 0x000fe20007810000 */
[--C-:B------:R-:W-:Y:S01]  /*e560*/  FFMA.FTZ R66, R68, UR34, -R15.reuse ;  /* 0x0000002244427c23 */ /* 0x100fe2000801080f */
[----:B------:R-:W-:Y:S01]  /*e570*/  ISETP.LT.OR P2, PT, R83, 0x7a, P2 ;  /* 0x0000007a5300780c */ /* 0x000fe20001741670 */
[----:B------:R-:W-:Y:S01]  /*e580*/  FFMA.FTZ R68, R75, UR34, -R15 ;  /* 0x000000224b447c23 */ /* 0x000fe2000801080f */
[----:B------:R-:W-:Y:S01]  /*e590*/  FSEL R76, R76, -INF , !P3 ;  /* 0xff8000004c4c7808 */ /* 0x000fe20005800000 */
[----:B------:R-:W-:Y:S01]  /*e5a0*/  MUFU.EX2 R36, R36 ;  /* 0x0000002400247308 */ /* 0x000fe20000000800 */
[----:B------:R-:W-:-:S02]  /*e5b0*/  FMNMX.FTZ R7, R73, R82, !PT ;  /* 0x0000005249077209 */ /* 0x000fc40007810000 */
[----:B------:R-:W-:Y:S02]  /*e5c0*/  FSEL R77, R77, -INF , !P2 ;  /* 0xff8000004d4d7808 */ /* 0x000fe40005000000 */
[----:B------:R-:W-:-:S03]  /*e5d0*/  FMNMX.FTZ R52, R76, R7, !PT ;  /* 0x000000074c347209 */ /* 0x000fc60007810000 */
[----:B------:R-:W-:Y:S01]  /*e5e0*/  MUFU.EX2 R38, R38 ;  /* 0x0000002600267308 */ /* 0x000fe20000000800 */
[----:B------:R-:W-:-:S05]  /*e5f0*/  FMNMX.FTZ R7, R77, R52, !PT ;  /* 0x000000344d077209 */ /* 0x000fca0007810000 */
[----:B------:R-:W0:Y:S02]  /*e600*/  SHFL.BFLY PT, R82, R7, 0x2, 0x1f ;  /* 0x0c401f0007527f89 */ /* 0x000e2400000e0000 */
[----:B------:R1:W-:Y:S08]  /*e610*/  MUFU.EX2 R52, R71 ;  /* 0x0000004700347308 */ /* 0x0003f00000000800 */
[----:B------:R-:W-:Y:S01]  /*e620*/  MUFU.EX2 R40, R40 ;  /* 0x0000002800287308 */ /* 0x000fe20000000800 */
[----:B-1----:R-:W-:Y:S01]  /*e630*/  FFMA.FTZ R71, R72, UR34, -R15 ;  /* 0x0000002248477c23 */ /* 0x002fe2000801080f */
[----:B------:R-:W-:-:S05]  /*e640*/  FSEL R72, R4, RZ, P6 ;  /* 0x000000ff04487208 */ /* 0x000fca0003000000 */
[----:B------:R-:W-:Y:S01]  /*e650*/  FADD.FTZ R72, -R72, R5 ;  /* 0x0000000548487221 */ /* 0x000fe20000010100 */
[----:B------:R-:W-:Y:S03]  /*e660*/  MUFU.EX2 R42, R42 ;  /* 0x0000002a002a7308 */ /* 0x000fe60000000800 */
[----:B------:R-:W-:Y:S01]  /*e670*/  FMUL.FTZ R15, R72, UR34 ;  /* 0x00000022480f7c20 */ /* 0x000fe20008410000 */
[----:B0-----:R-:W-:-:S04]  /*e680*/  FMNMX.FTZ R82, R7, R82, !PT ;  /* 0x0000005207527209 */ /* 0x001fc80007810000 */
[----:B------:R-:W-:Y:S01]  /*e690*/  MUFU.EX2 R5, R79 ;  /* 0x0000004f00057308 */ /* 0x000fe20000000800 */
[----:B------:R-:W0:Y:S07]  /*e6a0*/  SHFL.BFLY PT, R7, R82, 0x1, 0x1f ;  /* 0x0c201f0052077f89 */ /* 0x000e2e00000e0000 */
[----:B------:R-:W1:Y:S08]  /*e6b0*/  MUFU.EX2 R15, R15 ;  /* 0x0000000f000f7308 */ /* 0x000e700000000800 */
[----:B------:R-:W-:Y:S08]  /*e6c0*/  MUFU.EX2 R44, R44 ;  /* 0x0000002c002c7308 */ /* 0x000ff00000000800 */
[----:B------:R-:W-:Y:S01]  /*e6d0*/  MUFU.EX2 R48, R48 ;  /* 0x0000003000307308 */ /* 0x000fe20000000800 */
[----:B-1----:R-:W-:Y:S01]  /*e6e0*/  FFMA.FTZ R3, R15, R3, R14 ;  /* 0x000000030f037223 */ /* 0x002fe2000001000e */
[----:B------:R-:W-:Y:S01]  /*e6f0*/  FMUL.FTZ R88, R88, R15 ;  /* 0x0000000f58587220 */ /* 0x000fe20000410000 */
[----:B0-----:R-:W-:Y:S01]  /*e700*/  FMNMX.FTZ R7, R82, R7, !PT ;  /* 0x0000000752077209 */ /* 0x001fe20007810000 */
[-C--:B------:R-:W-:Y:S01]  /*e710*/  FMUL.FTZ R89, R89, R15.reuse ;  /* 0x0000000f59597220 */ /* 0x080fe20000410000 */
[C---:B------:R-:W-:Y:S01]  /*e720*/  FADD.FTZ R3, R8.reuse, R3 ;  /* 0x0000000308037221 */ /* 0x040fe20000010000 */
[----:B------:R-:W-:Y:S01]  /*e730*/  F2FP.F16.F32.PACK_AB R8, R8, R14 ;  /* 0x0000000e0808723e */ /* 0x000fe200000000ff */
[-C--:B------:R-:W-:Y:S01]  /*e740*/  FMUL.FTZ R92, R92, R15.reuse ;  /* 0x0000000f5c5c7220 */ /* 0x080fe20000410000 */
[C---:B------:R-:W-:Y:S01]  /*e750*/  FMUL.FTZ R75, R7.reuse, UR34 ;  /* 0x00000022074b7c20 */ /* 0x040fe20008410000 */
[----:B------:R-:W-:Y:S01]  /*e760*/  FSETP.NEU.FTZ.AND P2, PT, R7, -INF , PT ;  /* 0xff8000000700780b */ /* 0x000fe20003f5d000 */
[----:B------:R-:W-:Y:S01]  /*e770*/  FADD.FTZ R3, R10, R3 ;  /* 0x000000030a037221 */ /* 0x000fe20000010000 */
[----:B------:R-:W-:Y:S01]  /*e780*/  MUFU.EX2 R50, R50 ;  /* 0x0000003200327308 */ /* 0x000fe20000000800 */
[C---:B------:R-:W-:Y:S01]  /*e790*/  F2FP.F16.F32.PACK_AB R10, R12.reuse, R10 ;  /* 0x0000000a0c0a723e */ /* 0x040fe200000000ff */
[-C--:B------:R-:W-:Y:S01]  /*e7a0*/  FMUL.FTZ R93, R93, R15.reuse ;  /* 0x0000000f5d5d7220 */ /* 0x080fe20000410000 */
[----:B------:R-:W-:Y:S01]  /*e7b0*/  FSEL R72, R75, RZ, P2 ;  /* 0x000000ff4b487208 */ /* 0x000fe20001000000 */
[----:B------:R-:W-:Y:S01]  /*e7c0*/  FADD.FTZ R14, R12, R3 ;  /* 0x000000030c0e7221 */ /* 0x000fe20000010000 */
[-C--:B------:R-:W-:Y:S01]  /*e7d0*/  FMUL.FTZ R96, R96, R15.reuse ;  /* 0x0000000f60607220 */ /* 0x080fe20000410000 */
[-C--:B------:R-:W-:Y:S01]  /*e7e0*/  FMUL.FTZ R97, R97, R15.reuse ;  /* 0x0000000f61617220 */ /* 0x080fe20000410000 */
[----:B------:R-:W-:Y:S01]  /*e7f0*/  FMUL.FTZ R100, R100, R15 ;  /* 0x0000000f64647220 */ /* 0x000fe20000410000 */
[--C-:B------:R-:W-:Y:S01]  /*e800*/  FFMA.FTZ R79, R35, UR34, -R72.reuse ;  /* 0x00000022234f7c23 */ /* 0x100fe20008010848 */
[----:B------:R-:W-:Y:S01]  /*e810*/  FSEL R35, R7, RZ, P2 ;  /* 0x000000ff07237208 */ /* 0x000fe20001000000 */
[--C-:B------:R-:W-:Y:S01]  /*e820*/  FFMA.FTZ R75, R46, UR34, -R72.reuse ;  /* 0x000000222e4b7c23 */ /* 0x100fe20008010848 */
[--C-:B------:R-:W-:Y:S01]  /*e830*/  FFMA.FTZ R9, R9, UR34, -R72.reuse ;  /* 0x0000002209097c23 */ /* 0x100fe20008010848 */
[--C-:B------:R-:W-:Y:S01]  /*e840*/  FFMA.FTZ R11, R11, UR34, -R72.reuse ;  /* 0x000000220b0b7c23 */ /* 0x100fe20008010848 */
[----:B------:R-:W-:Y:S01]  /*e850*/  FFMA.FTZ R81, R13, UR34, -R72 ;  /* 0x000000220d517c23 */ /* 0x000fe20008010848 */
[----:B------:R-:W-:Y:S01]  /*e860*/  FADD.FTZ R6, -R35, R6 ;  /* 0x0000000623067221 */ /* 0x000fe20000010100 */
[--C-:B------:R-:W-:Y:S01]  /*e870*/  FFMA.FTZ R20, R20, UR34, -R72.reuse ;  /* 0x0000002214147c23 */ /* 0x100fe20008010848 */
[----:B------:R-:W-:Y:S01]  /*e880*/  MUFU.EX2 R75, R75 ;  /* 0x0000004b004b7308 */ /* 0x000fe20000000800 */
[--C-:B------:R-:W-:Y:S01]  /*e890*/  FFMA.FTZ R46, R21, UR34, -R72.reuse ;  /* 0x00000022152e7c23 */ /* 0x100fe20008010848 */
[----:B------:R-:W-:Y:S01]  /*e8a0*/  FMUL.FTZ R6, R6, UR34 ;  /* 0x0000002206067c20 */ /* 0x000fe20008410000 */
[--C-:B------:R-:W-:Y:S01]  /*e8b0*/  FFMA.FTZ R13, R74, UR34, -R72.reuse ;  /* 0x000000224a0d7c23 */ /* 0x100fe20008010848 */
[--C-:B------:R-:W-:Y:S01]  /*e8c0*/  FFMA.FTZ R25, R25, UR34, -R72.reuse ;  /* 0x0000002219197c23 */ /* 0x100fe20008010848 */
[--C-:B------:R-:W-:Y:S01]  /*e8d0*/  FFMA.FTZ R27, R27, UR34, -R72.reuse ;  /* 0x000000221b1b7c23 */ /* 0x100fe20008010848 */
[--C-:B------:R-:W-:Y:S01]  /*e8e0*/  FFMA.FTZ R29, R29, UR34, -R72.reuse ;  /* 0x000000221d1d7c23 */ /* 0x100fe20008010848 */
[--C-:B------:R-:W-:Y:S01]  /*e8f0*/  FFMA.FTZ R31, R31, UR34, -R72.reuse ;  /* 0x000000221f1f7c23 */ /* 0x100fe20008010848 */
[----:B------:R-:W0:Y:S01]  /*e900*/  MUFU.EX2 R6, R6 ;  /* 0x0000000600067308 */ /* 0x000e220000000800 */
[----:B------:R-:W-:Y:S01]  /*e910*/  FFMA.FTZ R43, R43, UR34, -R72 ;  /* 0x000000222b2b7c23 */ /* 0x000fe20008010848 */
[----:B------:R-:W-:Y:S01]  /*e920*/  FADD.FTZ R14, R47, R14 ;  /* 0x0000000e2f0e7221 */ /* 0x000fe20000010000 */
[--C-:B------:R-:W-:Y:S01]  /*e930*/  FFMA.FTZ R33, R33, UR34, -R72.reuse ;  /* 0x0000002221217c23 */ /* 0x100fe20008010848 */
[--C-:B------:R-:W-:Y:S01]  /*e940*/  FFMA.FTZ R21, R39, UR34, -R72.reuse ;  /* 0x0000002227157c23 */ /* 0x100fe20008010848 */
[--C-:B------:R-:W-:Y:S01]  /*e950*/  FFMA.FTZ R39, R41, UR34, -R72.reuse ;  /* 0x0000002229277c23 */ /* 0x100fe20008010848 */
[--C-:B------:R-:W-:Y:S01]  /*e960*/  FFMA.FTZ R41, R45, UR34, -R72.reuse ;  /* 0x000000222d297c23 */ /* 0x100fe20008010848 */
[----:B------:R-:W-:Y:S01]  /*e970*/  FFMA.FTZ R49, R49, UR34, -R72 ;  /* 0x0000002231317c23 */ /* 0x000fe20008010848 */
[----:B------:R-:W1:Y:S01]  /*e980*/  MUFU.EX2 R9, R9 ;  /* 0x0000000900097308 */ /* 0x000e620000000800 */
[----:B------:R-:W-:-:S02]  /*e990*/  IMAD.U32 R45, RZ, RZ, UR54 ;  /* 0x00000036ff2d7e24 */ /* 0x000fc4000f8e00ff */
[--C-:B------:R-:W-:Y:S01]  /*e9a0*/  FFMA.FTZ R51, R51, UR34, -R72.reuse ;  /* 0x0000002233337c23 */ /* 0x100fe20008010848 */
[--C-:B------:R-:W-:Y:S01]  /*e9b0*/  FFMA.FTZ R12, R57, UR34, -R72.reuse ;  /* 0x00000022390c7c23 */ /* 0x100fe20008010848 */
[--C-:B------:R-:W-:Y:S01]  /*e9c0*/  FFMA.FTZ R65, R65, UR34, -R72.reuse ;  /* 0x0000002241417c23 */ /* 0x100fe20008010848 */
[--C-:B------:R-:W-:Y:S01]  /*e9d0*/  FFMA.FTZ R67, R67, UR34, -R72.reuse ;  /* 0x0000002243437c23 */ /* 0x100fe20008010848 */
[----:B------:R-:W-:Y:S01]  /*e9e0*/  @!P1 LEA R45, R45, UR42, 0x3 ;  /* 0x0000002a2d2d9c11 */ /* 0x000fe2000f8e18ff */
[--C-:B------:R-:W-:Y:S01]  /*e9f0*/  FFMA.FTZ R78, R78, UR34, -R72.reuse ;  /* 0x000000224e4e7c23 */ /* 0x100fe20008010848 */
[----:B------:R-:W2:Y:S01]  /*ea00*/  MUFU.EX2 R11, R11 ;  /* 0x0000000b000b7308 */ /* 0x000ea20000000800 */
[----:B0-----:R-:W-:Y:S01]  /*ea10*/  FFMA.FTZ R74, R6, R2, R75 ;  /* 0x00000002064a7223 */ /* 0x001fe2000001004b */
[--C-:B------:R-:W-:Y:S01]  /*ea20*/  FFMA.FTZ R2, R53, UR34, -R72.reuse ;  /* 0x0000002235027c23 */ /* 0x100fe20008010848 */
[----:B------:R-:W-:Y:S01]  /*ea30*/  FFMA.FTZ R53, R55, UR34, -R72 ;  /* 0x0000002237357c23 */ /* 0x000fe20008010848 */
[----:B------:R-:W-:-:S02]  /*ea40*/  @!P1 VIADD R45, R45, 0x2d860 ;  /* 0x0002d8602d2d9836 */ /* 0x000fc40000000000 */
[--C-:B------:R-:W-:Y:S01]  /*ea50*/  FFMA.FTZ R55, R59, UR34, -R72.reuse ;  /* 0x000000223b377c23 */ /* 0x100fe20008010848 */
[--C-:B------:R-:W-:Y:S01]  /*ea60*/  FFMA.FTZ R80, R80, UR34, -R72.reuse ;  /* 0x0000002250507c23 */ /* 0x100fe20008010848 */
[----:B------:R-:W-:Y:S01]  /*ea70*/  FFMA.FTZ R76, R76, UR34, -R72 ;  /* 0x000000224c4c7c23 */ /* 0x000fe20008010848 */
[----:B------:R-:W0:Y:S01]  /*ea80*/  MUFU.EX2 R81, R81 ;  /* 0x0000005100517308 */ /* 0x000e220000000800 */
[----:B-1----:R-:W-:Y:S01]  /*ea90*/  FADD.FTZ R74, R9, R74 ;  /* 0x0000004a094a7221 */ /* 0x002fe20000010000 */
[----:B------:R-:W-:Y:S01]  /*eaa0*/  @!P1 PRMT R45, RZ, 0x654, R45 ;  /* 0x00000654ff2d9816 */ /* 0x000fe2000000002d */
[----:B------:R-:W-:Y:S01]  /*eab0*/  FFMA.FTZ R73, R73, UR34, -R72 ;  /* 0x0000002249497c23 */ /* 0x000fe20008010848 */
[----:B------:R-:W-:Y:S01]  /*eac0*/  F2FP.F16.F32.PACK_AB R9, R9, R75 ;  /* 0x0000004b0909723e */ /* 0x000fe200000000ff */
[----:B------:R-:W-:Y:S01]  /*ead0*/  UMOV UR54, UR46 ;  /* 0x0000002e00367c82 */ /* 0x000fe20008000000 */
[----:B------:R1:W-:Y:S01]  /*eae0*/  @!P1 SYNCS.ARRIVE.TRANS64.RED.A1T0 RZ, [R45+URZ], RZ ;  /* 0x000000ff2dff99a7 */ /* 0x0003e2000810043f */
[----:B------:R-:W-:Y:S01]  /*eaf0*/  ISETP.GT.AND P2, PT, R0, UR37, PT ;  /* 0x0000002500007c0c */ /* 0x000fe2000bf44270 */
        /* <DEDUP_REMOVED lines=9> */
[C---:B0-----:R-:W-:Y:S01]  /*eb90*/  FADD.FTZ R3, R81.reuse, R74 ;  /* 0x0000004a51037221 */ /* 0x041fe20000010000 */
[----:B------:R-:W-:Y:S01]  /*eba0*/  F2FP.F16.F32.PACK_AB R11, R81, R11 ;  /* 0x0000000b510b723e */ /* 0x000fe200000000ff */
[-C--:B------:R-:W-:Y:S01]  /*ebb0*/  FMUL.FTZ R102, R102, R6.reuse ;  /* 0x0000000666667220 */ /* 0x080fe20000410000 */
[-C--:B------:R-:W-:Y:S01]  /*ebc0*/  FMUL.FTZ R103, R103, R6.reuse ;  /* 0x0000000667677220 */ /* 0x080fe20000410000 */
[-C--:B------:R-:W-:Y:S01]  /*ebd0*/  FMUL.FTZ R106, R106, R6.reuse ;  /* 0x000000066a6a7220 */ /* 0x080fe20000410000 */
[-C--:B------:R-:W-:Y:S01]  /*ebe0*/  FMUL.FTZ R107, R107, R6.reuse ;  /* 0x000000066b6b7220 */ /* 0x080fe20000410000 */
[----:B------:R0:W-:Y:S01]  /*ebf0*/  STSM.16.M88.4 [R17+0x21800], R8 ;  /* 0x0218000811007844 */ /* 0x0001e20000000200 */
[----:B------:R-:W4:Y:S01]  /*ec00*/  MUFU.EX2 R25, R25 ;  /* 0x0000001900197308 */ /* 0x000f220000000800 */
[----:B---3--:R-:W-:Y:S01]  /*ec10*/  FADD.FTZ R3, R20, R3 ;  /* 0x0000000314037221 */ /* 0x008fe20000010000 */
[-C--:B------:R-:W-:Y:S01]  /*ec20*/  FMUL.FTZ R110, R110, R6.reuse ;  /* 0x000000066e6e7220 */ /* 0x080fe20000410000 */
[-C--:B------:R-:W-:Y:S01]  /*ec30*/  FMUL.FTZ R111, R111, R6.reuse ;  /* 0x000000066f6f7220 */ /* 0x080fe20000410000 */
[-C--:B------:R-:W-:Y:S01]  /*ec40*/  FMUL.FTZ R114, R114, R6.reuse ;  /* 0x0000000672727220 */ /* 0x080fe20000410000 */
[-C--:B------:R-:W-:Y:S01]  /*ec50*/  FMUL.FTZ R115, R115, R6.reuse ;  /* 0x0000000673737220 */ /* 0x080fe20000410000 */
[-C--:B------:R-:W-:Y:S01]  /*ec60*/  FMUL.FTZ R118, R118, R6.reuse ;  /* 0x0000000676767220 */ /* 0x080fe20000410000 */
[-C--:B------:R-:W-:Y:S01]  /*ec70*/  FMUL.FTZ R119, R119, R6.reuse ;  /* 0x0000000677777220 */ /* 0x080fe20000410000 */
[----:B------:R-:W3:Y:S01]  /*ec80*/  MUFU.EX2 R27, R27 ;  /* 0x0000001b001b7308 */ /* 0x000ee20000000800 */
[----:B--2---:R-:W-:Y:S01]  /*ec90*/  FADD.FTZ R74, R46, R3 ;  /* 0x000000032e4a7221 */ /* 0x004fe20000010000 */
[-C--:B------:R-:W-:Y:S01]  /*eca0*/  FMUL.FTZ R122, R122, R6.reuse ;  /* 0x000000067a7a7220 */ /* 0x080fe20000410000 */
[-C--:B------:R-:W-:Y:S01]  /*ecb0*/  FMUL.FTZ R123, R123, R6.reuse ;  /* 0x000000067b7b7220 */ /* 0x080fe20000410000 */
[-C--:B------:R-:W-:Y:S01]  /*ecc0*/  FMUL.FTZ R126, R126, R6.reuse ;  /* 0x000000067e7e7220 */ /* 0x080fe20000410000 */
[-C--:B------:R-:W-:Y:S01]  /*ecd0*/  FMUL.FTZ R127, R127, R6.reuse ;  /* 0x000000067f7f7220 */ /* 0x080fe20000410000 */
[----:B------:R-:W-:Y:S01]  /*ece0*/  FMUL.FTZ R130, R130, R6 ;  /* 0x0000000682827220 */ /* 0x000fe20000410000 */
[----:B0-----:R-:W-:Y:S01]  /*ecf0*/  F2FP.F16.F32.PACK_AB R9, R46, R20 ;  /* 0x000000142e09723e */ /* 0x001fe200000000ff */
[----:B------:R-:W0:Y:S01]  /*ed00*/  MUFU.EX2 R29, R29 ;  /* 0x0000001d001d7308 */ /* 0x000e220000000800 */
[----:B----4-:R-:W-:Y:S01]  /*ed10*/  FADD.FTZ R74, R25, R74 ;  /* 0x0000004a194a7221 */ /* 0x010fe20000010000 */
[----:B------:R-:W-:Y:S01]  /*ed20*/  F2FP.F16.F32.PACK_AB R8, R37, R47 ;  /* 0x0000002f2508723e */ /* 0x000fe200000000ff */
[----:B------:R-:W-:Y:S01]  /*ed30*/  FMUL.FTZ R131, R131, R6 ;  /* 0x0000000683837220 */ /* 0x000fe20000410000 */
[----:B------:R-:W-:Y:S01]  /*ed40*/  F2FP.F16.F32.PACK_AB R10, R26, R24 ;  /* 0x000000181a0a723e */ /* 0x000fe200000000ff */
[-C--:B------:R-:W-:Y:S01]  /*ed50*/  FMUL.FTZ R134, R134, R6.reuse ;  /* 0x0000000686867220 */ /* 0x080fe20000410000 */
[----:B------:R-:W-:Y:S01]  /*ed60*/  FMUL.FTZ R135, R135, R6 ;  /* 0x0000000687877220 */ /* 0x000fe20000410000 */
[----:B------:R-:W-:Y:S01]  /*ed70*/  FMUL.FTZ R101, R101, R15 ;  /* 0x0000000f65657220 */ /* 0x000fe20000410000 */
[----:B------:R2:W-:Y:S01]  /*ed80*/  MUFU.EX2 R35, R43 ;  /* 0x0000002b00237308 */ /* 0x0005e20000000800 */
[C---:B---3--:R-:W-:Y:S01]  /*ed90*/  FADD.FTZ R74, R27.reuse, R74 ;  /* 0x0000004a1b4a7221 */ /* 0x048fe20000010000 */
[----:B------:R-:W-:Y:S01]  /*eda0*/  F2FP.F16.F32.PACK_AB R11, R27, R25 ;  /* 0x000000191b0b723e */ /* 0x000fe200000000ff */
[-C--:B------:R-:W-:Y:S01]  /*edb0*/  FMUL.FTZ R104, R104, R15.reuse ;  /* 0x0000000f68687220 */ /* 0x080fe20000410000 */
[-C--:B------:R-:W-:Y:S01]  /*edc0*/  FMUL.FTZ R105, R105, R15.reuse ;  /* 0x0000000f69697220 */ /* 0x080fe20000410000 */
[-C--:B------:R-:W-:Y:S01]  /*edd0*/  FMUL.FTZ R108, R108, R15.reuse ;  /* 0x0000000f6c6c7220 */ /* 0x080fe20000410000 */
[-C--:B------:R-:W-:Y:S01]  /*ede0*/  FMUL.FTZ R109, R109, R15.reuse ;  /* 0x0000000f6d6d7220 */ /* 0x080fe20000410000 */
[----:B------:R3:W-:Y:S01]  /*edf0*/  STSM.16.M88.4 [R22], R8 ;  /* 0x0000000816007844 */ /* 0x0007e20000000200 */
[----:B------:R-:W4:Y:S01]  /*ee00*/  MUFU.EX2 R31, R31 ;  /* 0x0000001f001f7308 */ /* 0x000f220000000800 */
[----:B--2---:R-:W-:Y:S01]  /*ee10*/  FADD.FTZ R43, R37, R14 ;  /* 0x0000000e252b7221 */ /* 0x004fe20000010000 */
[----:B0-----:R-:W-:Y:S01]  /*ee20*/  FADD.FTZ R74, R29, R74 ;  /* 0x0000004a1d4a7221 */ /* 0x001fe20000010000 */
[--C-:B------:R-:W-:Y:S01]  /*ee30*/  FFMA.FTZ R14, R61, UR34, -R72.reuse ;  /* 0x000000223d0e7c23 */ /* 0x100fe20008010848 */
[--C-:B------:R-:W-:Y:S01]  /*ee40*/  FFMA.FTZ R61, R63, UR34, -R72.reuse ;  /* 0x000000223f3d7c23 */ /* 0x100fe20008010848 */
[----:B------:R-:W-:Y:S01]  /*ee50*/  FADD.FTZ R43, R24, R43 ;  /* 0x0000002b182b7221 */ /* 0x000fe20000010000 */
[----:B------:R-:W-:Y:S01]  /*ee60*/  FFMA.FTZ R72, R77, UR34, -R72 ;  /* 0x000000224d487c23 */ /* 0x000fe20008010848 */
[-C--:B------:R-:W-:Y:S01]  /*ee70*/  FMUL.FTZ R112, R112, R15.reuse ;  /* 0x0000000f70707220 */ /* 0x080fe20000410000 */
[----:B------:R-:W0:Y:S01]  /*ee80*/  MUFU.EX2 R33, R33 ;  /* 0x0000002100217308 */ /* 0x000e220000000800 */
[----:B------:R-:W-:Y:S01]  /*ee90*/  FADD.FTZ R43, R26, R43 ;  /* 0x0000002b1a2b7221 */ /* 0x000fe20000010000 */
[-C--:B------:R-:W-:Y:S01]  /*eea0*/  FMUL.FTZ R113, R113, R15.reuse ;  /* 0x0000000f71717220 */ /* 0x080fe20000410000 */
[-C--:B------:R-:W-:Y:S01]  /*eeb0*/  FMUL.FTZ R116, R116, R15.reuse ;  /* 0x0000000f74747220 */ /* 0x080fe20000410000 */
[-C--:B------:R-:W-:Y:S01]  /*eec0*/  FMUL.FTZ R117, R117, R15.reuse ;  /* 0x0000000f75757220 */ /* 0x080fe20000410000 */
[----:B------:R-:W-:Y:S01]  /*eed0*/  FADD.FTZ R43, R28, R43 ;  /* 0x0000002b1c2b7221 */ /* 0x000fe20000010000 */
[----:B------:R-:W-:Y:S01]  /*eee0*/  F2FP.F16.F32.PACK_AB R28, R30, R28 ;  /* 0x0000001c1e1c723e */ /* 0x000fe200000000ff */
[----:B------:R-:W-:Y:S01]  /*eef0*/  FMUL.FTZ R120, R120, R15 ;  /* 0x0000000f78787220 */ /* 0x000fe20000410000 */
[----:B------:R-:W2:Y:S01]  /*ef00*/  MUFU.EX2 R79, R79 ;  /* 0x0000004f004f7308 */ /* 0x000ea20000000800 */
[----:B------:R-:W-:Y:S01]  /*ef10*/  FADD.FTZ R43, R30, R43 ;  /* 0x0000002b1e2b7221 */ /* 0x000fe20000010000 */
[C---:B----4-:R-:W-:Y:S01]  /*ef20*/  FADD.FTZ R74, R31.reuse, R74 ;  /* 0x0000004a1f4a7221 */ /* 0x050fe20000010000 */
[----:B------:R-:W-:Y:S01]  /*ef30*/  F2FP.F16.F32.PACK_AB R29, R31, R29 ;  /* 0x0000001d1f1d723e */ /* 0x000fe200000000ff */
[-C--:B------:R-:W-:Y:S01]  /*ef40*/  FMUL.FTZ R121, R121, R15.reuse ;  /* 0x0000000f79797220 */ /* 0x080fe20000410000 */
[----:B------:R-:W-:Y:S01]  /*ef50*/  FADD.FTZ R43, R32, R43 ;  /* 0x0000002b202b7221 */ /* 0x000fe20000010000 */
[----:B------:R-:W-:Y:S01]  /*ef60*/  F2FP.F16.F32.PACK_AB R30, R34, R32 ;  /* 0x00000020221e723e */ /* 0x000fe200000000ff */
[-C--:B------:R-:W-:Y:S01]  /*ef70*/  FMUL.FTZ R124, R124, R15.reuse ;  /* 0x0000000f7c7c7220 */ /* 0x080fe20000410000 */
[----:B------:R-:W4:Y:S01]  /*ef80*/  MUFU.EX2 R13, R13 ;  /* 0x0000000d000d7308 */ /* 0x000f220000000800 */
[----:B0-----:R-:W-:Y:S01]  /*ef90*/  FADD.FTZ R74, R33, R74 ;  /* 0x0000004a214a7221 */ /* 0x001fe20000010000 */
[----:B------:R-:W-:Y:S01]  /*efa0*/  FADD.FTZ R43, R34, R43 ;  /* 0x0000002b222b7221 */ /* 0x000fe20000010000 */
[-C--:B------:R-:W-:Y:S01]  /*efb0*/  FMUL.FTZ R125, R125, R15.reuse ;  /* 0x0000000f7d7d7220 */ /* 0x080fe20000410000 */
[-C--:B------:R-:W-:Y:S01]  /*efc0*/  FMUL.FTZ R128, R128, R15.reuse ;  /* 0x0000000f80807220 */ /* 0x080fe20000410000 */
[----:B------:R-:W-:Y:S01]  /*efd0*/  FMUL.FTZ R129, R129, R15 ;  /* 0x0000000f81817220 */ /* 0x000fe20000410000 */
[----:B------:R-:W-:Y:S01]  /*efe0*/  FADD.FTZ R43, R36, R43 ;  /* 0x0000002b242b7221 */ /* 0x000fe20000010000 */
[C---:B------:R-:W-:Y:S01]  /*eff0*/  F2FP.F16.F32.PACK_AB R36, R38.reuse, R36 ;  /* 0x000000242624723e */ /* 0x040fe200000000ff */
[----:B------:R-:W0:Y:S01]  /*f000*/  MUFU.EX2 R21, R21 ;  /* 0x0000001500157308 */ /* 0x000e220000000800 */
[C---:B--2---:R-:W-:Y:S01]  /*f010*/  FADD.FTZ R74, R79.reuse, R74 ;  /* 0x0000004a4f4a7221 */ /* 0x044fe20000010000 */
[----:B------:R-:W-:Y:S01]  /*f020*/  FADD.FTZ R43, R38, R43 ;  /* 0x0000002b262b7221 */ /* 0x000fe20000010000 */
[----:B------:R-:W-:Y:S01]  /*f030*/  F2FP.F16.F32.PACK_AB R31, R79, R33 ;  /* 0x000000214f1f723e */ /* 0x000fe200000000ff */
[-C--:B------:R-:W-:Y:S01]  /*f040*/  FMUL.FTZ R132, R132, R15.reuse ;  /* 0x0000000f84847220 */ /* 0x080fe20000410000 */
[----:B------:R-:W-:Y:S01]  /*f050*/  F2FP.F16.F32.PACK_AB R38, R42, R40 ;  /* 0x000000282a26723e */ /* 0x000fe200000000ff */
[----:B------:R-:W-:Y:S01]  /*f060*/  FADD.FTZ R43, R40, R43 ;  /* 0x0000002b282b7221 */ /* 0x000fe20000010000 */
[----:B------:R-:W-:Y:S01]  /*f070*/  FMUL.FTZ R133, R133, R15 ;  /* 0x0000000f85857220 */ /* 0x000fe20000410000 */
[----:B------:R-:W2:Y:S01]  /*f080*/  MUFU.EX2 R39, R39 ;  /* 0x0000002700277308 */ /* 0x000ea20000000800 */
[----:B----4-:R-:W-:Y:S01]  /*f090*/  FADD.FTZ R74, R13, R74 ;  /* 0x0000004a0d4a7221 */ /* 0x010fe20000010000 */
[----:B------:R-:W-:Y:S01]  /*f0a0*/  FADD.FTZ R43, R42, R43 ;  /* 0x0000002b2a2b7221 */ /* 0x000fe20000010000 */
[----:B------:R1:W-:Y:S01]  /*f0b0*/  STSM.16.M88.4 [R19], R28 ;  /* 0x0000001c13007844 */ /* 0x0003e20000000200 */
[----:B------:R-:W-:-:S02]  /*f0c0*/  VIADD R0, R0, 0xffffffff ;  /* 0xffffffff00007836 */ /* 0x000fc40000000000 */
[----:B------:R-:W-:Y:S01]  /*f0d0*/  FADD.FTZ R43, R44, R43 ;  /* 0x0000002b2c2b7221 */ /* 0x000fe20000010000 */
[----:B------:R-:W-:Y:S01]  /*f0e0*/  IMAD.MOV.U32 R6, RZ, RZ, R7 ;  /* 0x000000ffff067224 */ /* 0x000fe200078e0007 */
[----:B------:R-:W4:Y:S01]  /*f0f0*/  MUFU.EX2 R41, R41 ;  /* 0x0000002900297308 */ /* 0x000f220000000800 */
[C---:B0-----:R-:W-:Y:S01]  /*f100*/  FADD.FTZ R74, R21.reuse, R74 ;  /* 0x0000004a154a7221 */ /* 0x041fe20000010000 */
[C---:B------:R-:W-:Y:S01]  /*f110*/  FADD.FTZ R43, R48.reuse, R43 ;  /* 0x0000002b302b7221 */ /* 0x040fe20000010000 */
[----:B------:R-:W-:Y:S02]  /*f120*/  F2FP.F16.F32.PACK_AB R37, R21, R13 ;  /* 0x0000000d1525723e */ /* 0x000fe400000000ff */
[----:B------:R-:W-:Y:S01]  /*f130*/  F2FP.F16.F32.PACK_AB R48, R48, R44 ;  /* 0x0000002c3030723e */ /* 0x000fe200000000ff */
[----:B------:R-:W-:Y:S02]  /*f140*/  FADD.FTZ R20, R50, R43 ;  /* 0x0000002b32147221 */ /* 0x000fe40000010000 */
[----:B------:R-:W0:Y:S01]  /*f150*/  MUFU.EX2 R49, R49 ;  /* 0x0000003100317308 */ /* 0x000e220000000800 */
[----:B--2---:R-:W-:Y:S01]  /*f160*/  FADD.FTZ R74, R39, R74 ;  /* 0x0000004a274a7221 */ /* 0x004fe20000010000 */
[----:B------:R-:W-:-:S03]  /*f170*/  F2FP.F16.F32.PACK_AB R39, R35, R39 ;  /* 0x000000272327723e */ /* 0x000fc600000000ff */
[----:B------:R-:W-:Y:S02]  /*f180*/  FADD.FTZ R74, R35, R74 ;  /* 0x0000004a234a7221 */ /* 0x000fe40000010000 */
[----:B------:R1:W-:Y:S01]  /*f190*/  STSM.16.M88.4 [R18], R36 ;  /* 0x0000002412007844 */ /* 0x0003e20000000200 */
[----:B------:R-:W2:Y:S01]  /*f1a0*/  MUFU.EX2 R51, R51 ;  /* 0x0000003300337308 */ /* 0x000ea20000000800 */
[----:B----4-:R-:W-:-:S07]  /*f1b0*/  FADD.FTZ R74, R41, R74 ;  /* 0x0000004a294a7221 */ /* 0x010fce0000010000 */
[----:B------:R-:W4:Y:S01]  /*f1c0*/  MUFU.EX2 R69, R69 ;  /* 0x0000004500457308 */ /* 0x000f220000000800 */
[C---:B0-----:R-:W-:Y:S01]  /*f1d0*/  FADD.FTZ R74, R49.reuse, R74 ;  /* 0x0000004a314a7221 */ /* 0x041fe20000010000 */
[----:B------:R-:W-:-:S06]  /*f1e0*/  F2FP.F16.F32.PACK_AB R49, R49, R41 ;  /* 0x000000293131723e */ /* 0x000fcc00000000ff */
[----:B------:R-:W0:Y:S01]  /*f1f0*/  MUFU.EX2 R2, R2 ;  /* 0x0000000200027308 */ /* 0x000e220000000800 */
[----:B--2---:R-:W-:-:S07]  /*f200*/  FADD.FTZ R3, R51, R74 ;  /* 0x0000004a33037221 */ /* 0x004fce0000010000 */
[----:B------:R-:W2:Y:S01]  /*f210*/  MUFU.EX2 R53, R53 ;  /* 0x0000003500357308 */ /* 0x000ea20000000800 */
[C---:B----4-:R-:W-:Y:S01]  /*f220*/  FADD.FTZ R25, R69.reuse, R20 ;  /* 0x0000001445197221 */ /* 0x050fe20000010000 */
[----:B------:R-:W-:-:S03]  /*f230*/  F2FP.F16.F32.PACK_AB R50, R69, R50 ;  /* 0x000000324532723e */ /* 0x000fc600000000ff */
[----:B------:R-:W-:-:S03]  /*f240*/  FADD.FTZ R25, R52, R25 ;  /* 0x0000001934197221 */ /* 0x000fc60000010000 */
[----:B------:R-:W3:Y:S01]  /*f250*/  MUFU.EX2 R12, R12 ;  /* 0x0000000c000c7308 */ /* 0x000ee20000000800 */
[C---:B0-----:R-:W-:Y:S01]  /*f260*/  FADD.FTZ R20, R2.reuse, R3 ;  /* 0x0000000302147221 */ /* 0x041fe20000010000 */
[----:B------:R-:W-:-:S05]  /*f270*/  F2FP.F16.F32.PACK_AB R51, R2, R51 ;  /* 0x000000330233723e */ /* 0x000fca00000000ff */
[----:B------:R1:W-:Y:S01]  /*f280*/  STSM.16.M88.4 [R17+0x27800], R48 ;  /* 0x0278003011007844 */ /* 0x0003e20000000200 */
[----:B------:R-:W0:Y:S01]  /*f290*/  MUFU.EX2 R55, R55 ;  /* 0x0000003700377308 */ /* 0x000e220000000800 */
[----:B--2---:R-:W-:-:S07]  /*f2a0*/  FADD.FTZ R3, R53, R20 ;  /* 0x0000001435037221 */ /* 0x004fce0000010000 */
[----:B------:R-:W2:Y:S01]  /*f2b0*/  MUFU.EX2 R14, R14 ;  /* 0x0000000e000e7308 */ /* 0x000ea20000000800 */
[C---:B---3--:R-:W-:Y:S01]  /*f2c0*/  FADD.FTZ R8, R12.reuse, R3 ;  /* 0x000000030c087221 */ /* 0x048fe20000010000 */
[----:B------:R-:W-:-:S06]  /*f2d0*/  F2FP.F16.F32.PACK_AB R53, R12, R53 ;  /* 0x000000350c35723e */ /* 0x000fcc00000000ff */
[----:B------:R-:W3:Y:S01]  /*f2e0*/  MUFU.EX2 R61, R61 ;  /* 0x0000003d003d7308 */ /* 0x000ee20000000800 */
[----:B0-----:R-:W-:-:S07]  /*f2f0*/  FADD.FTZ R3, R55, R8 ;  /* 0x0000000837037221 */ /* 0x001fce0000010000 */
[----:B------:R-:W0:Y:S01]  /*f300*/  MUFU.EX2 R54, R54 ;  /* 0x0000003600367308 */ /* 0x000e220000000800 */
[C---:B--2---:R-:W-:Y:S01]  /*f310*/  FADD.FTZ R2, R14.reuse, R3 ;  /* 0x000000030e027221 */ /* 0x044fe20000010000 */
[----:B------:R-:W-:-:S06]  /*f320*/  F2FP.F16.F32.PACK_AB R55, R14, R55 ;  /* 0x000000370e37723e */ /* 0x000fcc00000000ff */
[----:B------:R-:W2:Y:S01]  /*f330*/  MUFU.EX2 R24, R65 ;  /* 0x0000004100187308 */ /* 0x000ea20000000800 */
[----:B---3--:R-:W-:-:S07]  /*f340*/  FADD.FTZ R3, R61, R2 ;  /* 0x000000023d037221 */ /* 0x008fce0000010000 */
[----:B------:R-:W3:Y:S01]  /*f350*/  MUFU.EX2 R56, R56 ;  /* 0x0000003800387308 */ /* 0x000ee20000000800 */
[C---:B0-----:R-:W-:Y:S01]  /*f360*/  FADD.FTZ R25, R54.reuse, R25 ;  /* 0x0000001936197221 */ /* 0x041fe20000010000 */
[----:B------:R-:W-:-:S06]  /*f370*/  F2FP.F16.F32.PACK_AB R52, R54, R52 ;  /* 0x000000343634723e */ /* 0x000fcc00000000ff */
[----:B------:R-:W0:Y:S01]  /*f380*/  MUFU.EX2 R63, R67 ;  /* 0x00000043003f7308 */ /* 0x000e220000000800 */
[C---:B--2---:R-:W-:Y:S01]  /*f390*/  FADD.FTZ R2, R24.reuse, R3 ;  /* 0x0000000318027221 */ /* 0x044fe20000010000 */
[----:B------:R-:W-:-:S06]  /*f3a0*/  F2FP.F16.F32.PACK_AB R61, R24, R61 ;  /* 0x0000003d183d723e */ /* 0x000fcc00000000ff */
[----:B------:R-:W2:Y:S01]  /*f3b0*/  MUFU.EX2 R58, R58 ;  /* 0x0000003a003a7308 */ /* 0x000ea20000000800 */
[----:B---3--:R-:W-:-:S07]  /*f3c0*/  FADD.FTZ R25, R56, R25 ;  /* 0x0000001938197221 */ /* 0x008fce0000010000 */
[----:B------:R-:W3:Y:S01]  /*f3d0*/  MUFU.EX2 R78, R78 ;  /* 0x0000004e004e7308 */ /* 0x000ee20000000800 */
[----:B0-----:R-:W-:-:S07]  /*f3e0*/  FADD.FTZ R3, R63, R2 ;  /* 0x000000023f037221 */ /* 0x001fce0000010000 */
[----:B------:R-:W0:Y:S01]  /*f3f0*/  MUFU.EX2 R60, R60 ;  /* 0x0000003c003c7308 */ /* 0x000e220000000800 */
[C---:B--2---:R-:W-:Y:S01]  /*f400*/  FADD.FTZ R25, R58.reuse, R25 ;  /* 0x000000193a197221 */ /* 0x044fe20000010000 */
[----:B------:R-:W-:-:S05]  /*f410*/  F2FP.F16.F32.PACK_AB R54, R58, R56 ;  /* 0x000000383a36723e */ /* 0x000fca00000000ff */
[----:B------:R1:W-:Y:S01]  /*f420*/  STSM.16.M88.4 [R23], R52 ;  /* 0x0000003417007844 */ /* 0x0003e20000000200 */
[----:B------:R-:W2:Y:S01]  /*f430*/  MUFU.EX2 R80, R80 ;  /* 0x0000005000507308 */ /* 0x000ea20000000800 */
[C---:B---3--:R-:W-:Y:S01]  /*f440*/  FADD.FTZ R3, R78.reuse, R3 ;  /* 0x000000034e037221 */ /* 0x048fe20000010000 */
[----:B------:R-:W-:-:S06]  /*f450*/  F2FP.F16.F32.PACK_AB R63, R78, R63 ;  /* 0x0000003f4e3f723e */ /* 0x000fcc00000000ff */
[----:B------:R-:W3:Y:S01]  /*f460*/  MUFU.EX2 R62, R62 ;  /* 0x0000003e003e7308 */ /* 0x000ee20000000800 */
[----:B0-----:R-:W-:-:S07]  /*f470*/  FADD.FTZ R25, R60, R25 ;  /* 0x000000193c197221 */ /* 0x001fce0000010000 */
        /* <DEDUP_REMOVED lines=8> */
[C---:B--2---:R-:W-:Y:S01]  /*f500*/  F2FP.F16.F32.PACK_AB R62, R66.reuse, R64 ;  /* 0x00000040423e723e */ /* 0x044fe200000000ff */
[----:B------:R-:W-:-:S04]  /*f510*/  FADD.FTZ R25, R66, R25 ;  /* 0x0000001942197221 */ /* 0x000fc80000010000 */
[----:B------:R1:W-:Y:S02]  /*f520*/  STSM.16.M88.4 [R19+0x6000], R60 ;  /* 0x0060003c13007844 */ /* 0x0003e40000000200 */
[----:B------:R-:W2:Y:S01]  /*f530*/  MUFU.EX2 R71, R71 ;  /* 0x0000004700477308 */ /* 0x000ea20000000800 */
[C---:B---3--:R-:W-:Y:S01]  /*f540*/  FADD.FTZ R3, R9.reuse, R3 ;  /* 0x0000000309037221 */ /* 0x048fe20000010000 */
[----:B------:R-:W-:-:S06]  /*f550*/  F2FP.F16.F32.PACK_AB R9, R9, R80 ;  /* 0x000000500909723e */ /* 0x000fcc00000000ff */
[----:B------:R-:W3:Y:S01]  /*f560*/  MUFU.EX2 R68, R68 ;  /* 0x0000004400447308 */ /* 0x000ee20000000800 */
[----:B0-----:R-:W-:-:S07]  /*f570*/  FADD.FTZ R2, R70, R25 ;  /* 0x0000001946027221 */ /* 0x001fce0000010000 */
[----:B------:R-:W0:Y:S01]  /*f580*/  MUFU.EX2 R76, R76 ;  /* 0x0000004c004c7308 */ /* 0x000e220000000800 */
[C---:B--2---:R-:W-:Y:S01]  /*f590*/  F2FP.F16.F32.PACK_AB R8, R71.reuse, R70 ;  /* 0x000000464708723e */ /* 0x044fe200000000ff */
[----:B------:R-:W-:-:S06]  /*f5a0*/  FADD.FTZ R13, R71, R2 ;  /* 0x00000002470d7221 */ /* 0x000fcc0000010000 */
[----:B------:R-:W2:Y:S01]  /*f5b0*/  MUFU.EX2 R21, R72 ;  /* 0x0000004800157308 */ /* 0x000ea20000000800 */
[----:B---3--:R-:W-:Y:S01]  /*f5c0*/  F2FP.F16.F32.PACK_AB R10, R5, R68 ;  /* 0x00000044050a723e */ /* 0x008fe200000000ff */
[----:B------:R-:W-:Y:S01]  /*f5d0*/  FADD.FTZ R68, R68, R13 ;  /* 0x0000000d44447221 */ /* 0x000fe20000010000 */
[----:B0-----:R-:W-:-:S03]  /*f5e0*/  FADD.FTZ R2, R76, R3 ;  /* 0x000000034c027221 */ /* 0x001fc60000010000 */
[----:B------:R-:W-:Y:S01]  /*f5f0*/  FADD.FTZ R3, R5, R68 ;  /* 0x0000004405037221 */ /* 0x000fe20000010000 */
[----:B------:R-:W-:Y:S01]  /*f600*/  IMAD.MOV.U32 R5, RZ, RZ, R4 ;  /* 0x000000ffff057224 */ /* 0x000fe200078e0004 */
[C---:B--2---:R-:W-:Y:S01]  /*f610*/  F2FP.F16.F32.PACK_AB R11, R21.reuse, R76 ;  /* 0x0000004c150b723e */ /* 0x044fe200000000ff */
[----:B------:R-:W-:-:S04]  /*f620*/  FADD.FTZ R2, R21, R2 ;  /* 0x0000000215027221 */ /* 0x000fc80000010000 */
[----:B------:R1:W-:Y:S01]  /*f630*/  STSM.16.M88.4 [R18+0x6000], R8 ;  /* 0x0060000812007844 */ /* 0x0003e20000000200 */
[----:B------:R0:W-:Y:S06]  /*f640*/  MEMBAR.ALL.CTA ;  /* 0x0000000000007992 */ /* 0x0001ec0000008000 */
[----:B0-----:R-:W0:Y:S02]  /*f650*/  FENCE.VIEW.ASYNC.S ;  /* 0x00000000000073c6 */ /* 0x001e240000000000 */
[----:B0-----:R-:W-:Y:S01]  /*f660*/  NOP ;  /* 0x0000000000007918 */ /* 0x001fe20000000000 */
[----:B------:R-:W-:Y:S05]  /*f670*/  @P2 BRA `(.L_x_1144) ;  /* 0xffffffc400d82947 */ /* 0x000fea000383ffff */
.L_x_1127:
[----:B------:R-:W-:Y:S06]  /*f680*/  BAR.ARV 0x8, 0x200 ;  /* 0x0208000000007b1d */ /* 0x000fec0000002000 */
[----:B------:R-:W-:Y:S05]  /*f690*/  @!P0 BRA `(.L_x_1145) ;  /* 0x0000000000048947 */ /* 0x000fea0003800000 */
[----:B------:R-:W-:Y:S01]  /*f6a0*/  BPT.TRAP 0x1 ;  /* 0x000000040000795c */ /* 0x000fe20000300000 */
.L_x_1145:
[----:B------:R-:W-:Y:S01]  /*f6b0*/  ULEA UR9, UR46, UR42, 0x3 ;  /* 0x0000002a2e097291 */ /* 0x000fe2000f8e183f */
[----:B------:R-:W-:-:S05]  /*f6c0*/  IMAD.U32 R0, RZ, RZ, UR49 ;  /* 0x00000031ff007e24 */ /* 0x000fca000f8e00ff */
[----:B------:R-:W-:-:S04]  /*f6d0*/  SHF.L.U32 R0, R0, 0x1f, RZ ;  /* 0x0000001f00007819 */ /* 0x000fc800000006ff */
[----:B------:R2:W4:Y:S01]  /*f6e0*/  SYNCS.PHASECHK.TRANS64.TRYWAIT P2, [UR9+0x2d850], R0 ;  /* 0x02d85000ff0075a7 */ /* 0x0005220008040149 */
[----:B------:R-:W-:Y:S05]  /*f6f0*/  @!P0 BRA `(.L_x_1146) ;  /* 0x0000000000048947 */ /* 0x000fea0003800000 */
[----:B------:R-:W-:Y:S01]  /*f700*/  BPT.TRAP 0x1 ;  /* 0x000000040000795c */ /* 0x000fe20000300000 */
.L_x_1146:
[----:B----4-:R-:W-:Y:S05]  /*f710*/  @P2 BRA `(.L_x_1147) ;  /* 0x0000000000082947 */ /* 0x010fea0003800000 */
[----:B------:R-:W4:Y:S02]  /*f720*/  SYNCS.PHASECHK.TRANS64.TRYWAIT P0, [UR9+0x2d850], R0 ;  /* 0x02d85000ff0075a7 */ /* 0x000f240008000149 */
[----:B----4-:R-:W-:Y:S05]  /*f730*/  @!P0 BRA `(.L_x_1148) ;  /* 0x0000008c00e08947 */ /* 0x010fea0003800000 */
.L_x_1147:
[----:B------:R-:W-:Y:S01]  /*f740*/  UIADD3 UR42, UR42, 0x400, URZ ;  /* 0x000004002a2a7890 */ /* 0x000fe2000fffe03f */
[----:B------:R-:W-:Y:S01]  /*f750*/  WARPGROUP.ARRIVE ;  /* 0x00000000000079c5 */ /* 0x000fe20000000000 */
[----:B------:R-:W-:Y:S01]  /*f760*/  ULOP3.LUT UR43, UR43, 0x10000, URZ, 0xfc, !UPT ;  /* 0x000100002b2b7892 */ /* 0x000fe2000f8efc3f */
[----:B--2-4-:R-:W2:Y:S01]  /*f770*/  SHFL.BFLY PT, R0, R3, 0x2, 0x1f ;  /* 0x0c401f0003007f89 */ /* 0x014ea200000e0000 */
[----:B------:R-:W-:Y:S01]  /*f780*/  USHF.R.U32.HI UR42, URZ, 0x4, UR42 ;  /* 0x000000043f2a7899 */ /* 0x000fe2000801162a */
[----:B0--3--:R-:W-:Y:S01]  /*f790*/  IMAD.U32 R13, RZ, RZ, UR34 ;  /* 0x00000022ff0d7e24 */ /* 0x009fe2000f8e00ff */
[----:B------:R-:W-:Y:S01]  /*f7a0*/  UMOV UR5, 0x40000040 ;  /* 0x4000004000057882 */ /* 0x000fe20000000000 */
[----:B------:R-:W-:Y:S01]  /*f7b0*/  UMOV UR7, 0x80000020 ;  /* 0x8000002000077882 */ /* 0x000fe20000000000 */
[----:B------:R-:W-:Y:S01]  /*f7c0*/  ULOP3.LUT UR42, UR42, 0x3fff, URZ, 0xc0, !UPT ;  /* 0x00003fff2a2a7892 */ /* 0x000fe2000f8ec03f */
[----:B------:R-:W0:Y:S01]  /*f7d0*/  SHFL.BFLY PT, R5, R2, 0x2, 0x1f ;  /* 0x0c401f0002057f89 */ /* 0x000e2200000e0000 */
[----:B------:R-:W-:Y:S01]  /*f7e0*/  UMOV UR4, UR43 ;  /* 0x0000002b00047c82 */ /* 0x000fe20008000000 */
[----:B------:R-:W-:-:S02]  /*f7f0*/  UIADD3 UR47, UR47, 0x1, URZ ;  /* 0x000000012f2f7890 */ /* 0x000fc4000fffe03f */
[----:B------:R-:W-:-:S04]  /*f800*/  ULOP3.LUT UR8, UR42, 0x2000000, URZ, 0xfc, !UPT ;  /* 0x020000002a087892 */ /* 0x000fc8000f8efc3f */
[----:B------:R-:W-:Y:S02]  /*f810*/  UIMAD UR8, UR46, 0x600, UR8 ;  /* 0x000006002e0878a4 */ /* 0x000fe4000f8e0208 */
[----:B------:R-:W-:-:S04]  /*f820*/  UIADD3 UR46, UR46, 0x1, URZ ;  /* 0x000000012e2e7890 */ /* 0x000fc8000fffe03f */
[----:B------:R-:W-:Y:S01]  /*f830*/  UISETP.NE.AND UP0, UPT, UR46, 0x2, UPT ;  /* 0x000000022e00788c */ /* 0x000fe2000bf05270 */
[----:B------:R-:W-:Y:S02]  /*f840*/  UMOV UR6, UR8 ;  /* 0x0000000800067c82 */ /* 0x000fe40008000000 */
[----:B------:R-:W-:Y:S01]  /*f850*/  HGMMA.64x96x16.F32 R88, gdesc[UR4].tnspB, R88, gsb0 ;  /* 0x41600000045879f0 */ /* 0x000fe20008000858 */
[----:B------:R-:W-:Y:S01]  /*f860*/  UIADD3 UR4, UR43, 0x2, URZ ;  /* 0x000000022b047890 */ /* 0x000fe2000fffe03f */
[----:B--2---:R-:W-:Y:S01]  /*f870*/  FADD.FTZ R0, R0, R3 ;  /* 0x0000000300007221 */ /* 0x004fe20000010000 */
[----:B------:R-:W-:Y:S01]  /*f880*/  UIADD3 UR6, UR8, 0x40, URZ ;  /* 0x0000004008067890 */ /* 0x000fe2000fffe03f */
[----:B------:R-:W-:Y:S01]  /*f890*/  IMAD.MOV.U32 R3, RZ, RZ, RZ ;  /* 0x000000ffff037224 */ /* 0x000fe200078e00ff */
[----:B------:R-:W-:Y:S01]  /*f8a0*/  UMOV UR5, 0x40000040 ;  /* 0x4000004000057882 */ /* 0x000fe20000000000 */
[----:B------:R-:W-:Y:S01]  /*f8b0*/  UMOV UR7, 0x80000020 ;  /* 0x8000002000077882 */ /* 0x000fe20000000000 */
[----:B0-----:R-:W-:Y:S01]  /*f8c0*/  FADD.FTZ R6, R5, R2 ;  /* 0x0000000205067221 */ /* 0x001fe20000010000 */
[----:B------:R-:W-:Y:S01]  /*f8d0*/  IMAD.MOV.U32 R2, RZ, RZ, -0x800000 ;  /* 0xff800000ff027424 */ /* 0x000fe200078e00ff */
[----:B------:R-:W0:Y:S01]  /*f8e0*/  SHFL.BFLY PT, R5, R0, 0x1, 0x1f ;  /* 0x0c201f0000057f89 */ /* 0x000e2200000e0000 */
[----:B------:R-:W-:-:S03]  /*f8f0*/  USEL UR46, UR46, URZ, UP0 ;  /* 0x0000003f2e2e7287 */ /* 0x000fc60008000000 */
[----:B-1----:R-:W1:Y:S01]  /*f900*/  SHFL.BFLY PT, R9, R6, 0x1, 0x1f ;  /* 0x0c201f0006097f89 */ /* 0x002e6200000e0000 */
[----:B0-----:R-:W-:Y:S01]  /*f910*/  FADD.FTZ R11, R0, R5 ;  /* 0x00000005000b7221 */ /* 0x001fe20000010000 */
[----:B------:R-:W-:Y:S02]  /*f920*/  IMAD.U32 R5, RZ, RZ, UR34 ;  /* 0x00000022ff057e24 */ /* 0x000fe4000f8e00ff */
[----:B------:R-:W-:Y:S02]  /*f930*/  IMAD.MOV.U32 R0, RZ, RZ, -0x800000 ;  /* 0xff800000ff007424 */ /* 0x000fe400078e00ff */
[----:B-1----:R-:W-:Y:S01]  /*f940*/  FADD.FTZ R12, R6, R9 ;  /* 0x00000009060c7221 */ /* 0x002fe20000010000 */
[----:B------:R-:W-:Y:S01]  /*f950*/  FSETP.NE.FTZ.AND P0, PT, R11, RZ, PT ;  /* 0x000000ff0b00720b */ /* 0x000fe20003f15000 */
[----:B------:R-:W-:Y:S02]  /*f960*/  IMAD.U32 R6, RZ, RZ, UR9 ;  /* 0x00000009ff067e24 */ /* 0x000fe4000f8e00ff */
[----:B------:R-:W-:Y:S01]  /*f970*/  IMAD.MOV.U32 R9, RZ, RZ, RZ ;  /* 0x000000ffff097224 */ /* 0x000fe200078e00ff */
[----:B------:R-:W-:Y:S01]  /*f980*/  FSETP.NE.FTZ.AND P2, PT, R12, RZ, PT ;  /* 0x000000ff0c00720b */ /* 0x000fe20003f55000 */
[----:B------:R-:W-:-:S05]  /*f990*/  @!P1 VIADD R6, R6, 0x2d860 ;  /* 0x0002d86006069836 */ /* 0x000fca0000000000 */
[----:B------:R-:W-:-:S03]  /*f9a0*/  @!P1 PRMT R6, RZ, 0x654, R6 ;  /* 0x00000654ff069816 */ /* 0x000fc60000000006 */
[----:B------:R-:W0:Y:S01]  /*f9b0*/  @P0 MUFU.LG2 R8, R11 ;  /* 0x0000000b00080308 */ /* 0x000e220000000c00 */
[----:B------:R-:W-:-:S07]  /*f9c0*/  @P0 FMUL.FTZ R5, R5, 0.69314718246459960938 ;  /* 0x3f31721805050820 */ /* 0x000fce0000410000 */
[----:B------:R-:W1:Y:S08]  /*f9d0*/  @P2 MUFU.LG2 R10, R12 ;  /* 0x0000000c000a2308 */ /* 0x000e700000000c00 */
[----:B------:R2:W3:Y:S01]  /*f9e0*/  @P0 MUFU.RCP R3, R11 ;  /* 0x0000000b00030308 */ /* 0x0004e20000001000 */
[----:B0-----:R-:W-:-:S04]  /*f9f0*/  @P0 FMUL.FTZ R8, R8, 0.69314718246459960938 ;  /* 0x3f31721808080820 */ /* 0x001fc80000410000 */
[----:B------:R-:W-:Y:S01]  /*fa00*/  @P0 FFMA.FTZ R2, R5, R4, R8 ;  /* 0x0000000405020223 */ /* 0x000fe20000010008 */
[----:B------:R-:W-:Y:S02]  /*fa10*/  PLOP3.LUT P0, PT, PT, PT, PT, 0x8, 0x0 ;  /* 0x000000000000781c */ /* 0x000fe40003f0e170 */
[----:B------:R3:W0:Y:S01]  /*fa20*/  @P2 MUFU.RCP R9, R12 ;  /* 0x0000000c00092308 */ /* 0x0006220000001000 */
[----:B--2---:R-:W-:Y:S01]  /*fa30*/  @P2 FMUL.FTZ R11, R13, 0.69314718246459960938 ;  /* 0x3f3172180d0b2820 */ /* 0x004fe20000410000 */
        /* <DEDUP_REMOVED lines=98> */
[----:B-1----:R-:W-:-:S07]  /*10060*/  FMUL.FTZ R135, R135, R9 ;  /* 0x0000000987877220 */ /* 0x002fce0000410000 */
.L_x_1078:
[----:B------:R-:W0:Y:S08]  /*10070*/  S2UR UR4, SR_CgaCtaId ;  /* 0x00000000000479c3 */ /* 0x000e300000008800 */
[----:B------:R-:W-:Y:S06]  /*10080*/  BAR.SYNC.DEFER_BLOCKING 0x5, 0x200 ;  /* 0x0148000000007b1d */ /* 0x000fec0000010000 */
[----:B------:R-:W-:Y:S01]  /*10090*/  UMOV UR42, 0x400 ;  /* 0x00000400002a7882 */ /* 0x000fe20000000000 */
[----:B------:R-:W-:Y:S01]  /*100a0*/  BSSY B0, `(.L_x_1149) ;  /* 0x00001b8000007945 */ /* 0x000fe20003800000 */
[----:B0-----:R-:W-:-:S09]  /*100b0*/  ULEA UR42, UR4, UR42, 0x18 ;  /* 0x0000002a042a7291 */ /* 0x001fd2000f8ec03f */
[----:B------:R-:W0:Y:S02]  /*100c0*/  LDS.128 R4, [UR42+0x2d8d0] ;  /* 0x02d8d02aff047984 */ /* 0x000e240008000c00 */
[----:B0-----:R-:W-:Y:S02]  /*100d0*/  R2UR UR5, R5 ;  /* 0x00000000050572ca */ /* 0x001fe400000e0000 */
[----:B------:R-:W-:Y:S02]  /*100e0*/  R2UR UR7, R6 ;  /* 0x00000000060772ca */ /* 0x000fe400000e0000 */
[----:B------:R-:W-:Y:S01]  /*100f0*/  R2UR UR6, R7 ;  /* 0x00000000070672ca */ /* 0x000fe200000e0000 */
[----:B------:R-:W-:Y:S06]  /*10100*/  BAR.ARV 0x4, 0x200 ;  /* 0x0108000000007b1d */ /* 0x000fec0000002000 */
[----:B------:R-:W-:Y:S08]  /*10110*/  @P0 BRA `(.L_x_1150) ;  /* 0x0000001000480947 */ /* 0x000ff00003800000 */
[----:B------:R-:W0:Y:S08]  /*10120*/  S2UR UR4, SR_SWINHI ;  /* 0x00000000000479c3 */ /* 0x000e300000002f00 */
[----:B------:R-:W-:Y:S01]  /*10130*/  BAR.SYNC.DEFER_BLOCKING 0x1, 0x180 ;  /* 0x0046000000007b1d */ /* 0x000fe20000010000 */
[----:B------:R-:W-:Y:S02]  /*10140*/  F2FP.F16.F32.PACK_AB R6, R93, R92 ;  /* 0x0000005c5d06723e */ /* 0x000fe400000000ff */
[----:B------:R-:W-:-:S02]  /*10150*/  F2FP.F16.F32.PACK_AB R7, R95, R94 ;  /* 0x0000005e5f07723e */ /* 0x000fc400000000ff */
[----:B------:R-:W-:Y:S02]  /*10160*/  F2FP.F16.F32.PACK_AB R26, R125, R26 ;  /* 0x0000001a7d1a723e */ /* 0x000fe400000000ff */
[----:B------:R-:W-:Y:S01]  /*10170*/  F2FP.F16.F32.PACK_AB R27, R27, R126 ;  /* 0x0000007e1b1b723e */ /* 0x000fe200000000ff */
[----:B------:R-:W1:Y:S01]  /*10180*/  LDC R40, c[0x0][0xbe8] ;  /* 0x0002fa00ff287b82 */ /* 0x000e620000000800 */
[----:B------:R-:W-:Y:S01]  /*10190*/  UMOV UR8, UR42 ;  /* 0x0000002a00087c82 */ /* 0x000fe20008000000 */
[----:B0-----:R-:W-:Y:S01]  /*101a0*/  UMOV UR9, UR4 ;  /* 0x0000000400097c82 */ /* 0x001fe20008000000 */
[----:B------:R-:W-:Y:S02]  /*101b0*/  IMAD.U32 R20, RZ, RZ, UR8 ;  /* 0x00000008ff147e24 */ /* 0x000fe4000f8e00ff */
[----:B------:R-:W-:Y:S01]  /*101c0*/  IMAD.U32 R21, RZ, RZ, UR9 ;  /* 0x00000009ff157e24 */ /* 0x000fe2000f8e00ff */
[----:B------:R-:W-:Y:S02]  /*101d0*/  ULDC.64 UR8, c[0x0][0xc00] ;  /* 0x0003000000087ab9 */ /* 0x000fe40000000a00 */
[----:B------:R-:W-:Y:S01]  /*101e0*/  UISETP.NE.U32.AND UP0, UPT, UR8, URZ, UPT ;  /* 0x0000003f0800728c */ /* 0x000fe2000bf05070 */
[----:B------:R-:W-:-:S03]  /*101f0*/  IMAD.WIDE R4, R145, 0x2, R20 ;  /* 0x0000000291047825 */ /* 0x000fc600078e0214 */
[----:B------:R-:W-:Y:S01]  /*10200*/  UISETP.NE.AND.EX UP0, UPT, UR9, URZ, UPT, UP0 ;  /* 0x0000003f0900728c */ /* 0x000fe2000bf05300 */
[C---:B------:R-:W-:Y:S02]  /*10210*/  LOP3.LUT R3, R4.reuse, 0x180, RZ, 0xc0, !PT ;  /* 0x0000018004037812 */ /* 0x040fe400078ec0ff */
[----:B------:R-:W-:Y:S01]  /*10220*/  ULDC.64 UR8, c[0x0][0xc00] ;  /* 0x0003000000087ab9 */ /* 0x000fe20000000a00 */
[C---:B------:R-:W-:Y:S01]  /*10230*/  IADD3 R9, P0, R4.reuse, 0x6020, RZ ;  /* 0x0000602004097810 */ /* 0x040fe20007f1e0ff */
[----:B------:R-:W-:Y:S01]  /*10240*/  UIMAD.WIDE UR8, UR40, 0x4, UR8 ;  /* 0x00000004280878a5 */ /* 0x000fe2000f8e0208 */
[C---:B------:R-:W-:Y:S02]  /*10250*/  IADD3 R11, P1, R4.reuse, 0x6000, RZ ;  /* 0x00006000040b7810 */ /* 0x040fe40007f3e0ff */
[----:B------:R-:W-:Y:S02]  /*10260*/  SHF.R.U64 R3, R3, 0x3, RZ ;  /* 0x0000000303037819 */ /* 0x000fe400000012ff */
[----:B------:R-:W-:Y:S01]  /*10270*/  IADD3 R29, P4, R4, 0x20, RZ ;  /* 0x00000020041d7810 */ /* 0x000fe20007f9e0ff */
[----:B------:R-:W-:Y:S01]  /*10280*/  IMAD.U32 R28, RZ, RZ, UR8 ;  /* 0x00000008ff1c7e24 */ /* 0x000fe2000f8e00ff */
[----:B------:R-:W-:-:S02]  /*10290*/  LOP3.LUT R8, R9, 0x180, RZ, 0xc0, !PT ;  /* 0x0000018009087812 */ /* 0x000fc400078ec0ff */
[----:B------:R-:W-:Y:S01]  /*102a0*/  LOP3.LUT R10, R11, 0x180, RZ, 0xc0, !PT ;  /* 0x000001800b0a7812 */ /* 0x000fe200078ec0ff */
[--C-:B------:R-:W-:Y:S01]  /*102b0*/  IMAD.X R25, RZ, RZ, R5.reuse, P4 ;  /* 0x000000ffff197224 */ /* 0x100fe200020e0605 */
[C---:B------:R-:W-:Y:S02]  /*102c0*/  IADD3 R33, P2, R4.reuse, 0x3020, RZ ;  /* 0x0000302004217810 */ /* 0x040fe40007f5e0ff */
[----:B------:R-:W-:Y:S02]  /*102d0*/  IADD3 R31, P3, R4, 0x3000, RZ ;  /* 0x00003000041f7810 */ /* 0x000fe40007f7e0ff */
[----:B------:R-:W-:Y:S01]  /*102e0*/  LOP3.LUT R4, R3, R4, RZ, 0x3c, !PT ;  /* 0x0000000403047212 */ /* 0x000fe200078e3cff */
[--C-:B------:R-:W-:Y:S01]  /*102f0*/  IMAD.X R13, RZ, RZ, R5.reuse, P2 ;  /* 0x000000ffff0d7224 */ /* 0x100fe200010e0605 */
[----:B------:R-:W-:Y:S01]  /*10300*/  LOP3.LUT R24, R29, 0x180, RZ, 0xc0, !PT ;  /* 0x000001801d187812 */ /* 0x000fe200078ec0ff */
[----:B------:R-:W-:Y:S01]  /*10310*/  IMAD.X R15, RZ, RZ, R5, P3 ;  /* 0x000000ffff0f7224 */ /* 0x000fe200018e0605 */
[----:B------:R-:W-:-:S02]  /*10320*/  SHF.R.U64 R8, R8, 0x3, RZ ;  /* 0x0000000308087819 */ /* 0x000fc400000012ff */
[----:B------:R-:W-:Y:S02]  /*10330*/  SHF.R.U64 R10, R10, 0x3, RZ ;  /* 0x000000030a0a7819 */ /* 0x000fe400000012ff */
[----:B------:R-:W-:Y:S02]  /*10340*/  MOV R3, R4 ;  /* 0x0000000400037202 */ /* 0x000fe40000000f00 */
[----:B------:R-:W-:Y:S02]  /*10350*/  LOP3.LUT R14, R31, 0x180, RZ, 0xc0, !PT ;  /* 0x000001801f0e7812 */ /* 0x000fe400078ec0ff */
[----:B------:R-:W-:Y:S02]  /*10360*/  F2FP.F16.F32.PACK_AB R4, R89, R12 ;  /* 0x0000000c5904723e */ /* 0x000fe400000000ff */
[----:B------:R-:W-:Y:S02]  /*10370*/  LOP3.LUT R12, R33, 0x180, RZ, 0xc0, !PT ;  /* 0x00000180210c7812 */ /* 0x000fe400078ec0ff */
[----:B------:R-:W-:-:S02]  /*10380*/  SHF.R.U64 R24, R24, 0x3, RZ ;  /* 0x0000000318187819 */ /* 0x000fc400000012ff */
[----:B------:R-:W-:Y:S01]  /*10390*/  LOP3.LUT R8, R8, R9, RZ, 0x3c, !PT ;  /* 0x0000000908087212 */ /* 0x000fe200078e3cff */
[--C-:B------:R-:W-:Y:S01]  /*103a0*/  IMAD.X R9, RZ, RZ, R5.reuse, P0 ;  /* 0x000000ffff097224 */ /* 0x100fe200000e0605 */
[----:B------:R-:W-:Y:S01]  /*103b0*/  LOP3.LUT R10, R10, R11, RZ, 0x3c, !PT ;  /* 0x0000000b0a0a7212 */ /* 0x000fe200078e3cff */
[----:B------:R-:W-:Y:S01]  /*103c0*/  IMAD.X R11, RZ, RZ, R5, P1 ;  /* 0x000000ffff0b7224 */ /* 0x000fe200008e0605 */
[----:B------:R-:W-:Y:S02]  /*103d0*/  SHF.R.U64 R14, R14, 0x3, RZ ;  /* 0x000000030e0e7819 */ /* 0x000fe400000012ff */
[----:B------:R-:W-:Y:S02]  /*103e0*/  SHF.R.U64 R12, R12, 0x3, RZ ;  /* 0x000000030c0c7819 */ /* 0x000fe400000012ff */
[----:B------:R-:W-:Y:S01]  /*103f0*/  LOP3.LUT R24, R24, R29, RZ, 0x3c, !PT ;  /* 0x0000001d18187212 */ /* 0x000fe200078e3cff */
[----:B------:R-:W-:Y:S01]  /*10400*/  IMAD.U32 R29, RZ, RZ, UR9 ;  /* 0x00000009ff1d7e24 */ /* 0x000fe2000f8e00ff */
[----:B------:R-:W-:Y:S01]  /*10410*/  F2FP.F16.F32.PACK_AB R5, R91, R90 ;  /* 0x0000005a5b05723e */ /* 0x000fe200000000ff */
[----:B------:R-:W-:Y:S01]  /*10420*/  ULDC.64 UR8, c[0x0][0xc08] ;  /* 0x0003020000087ab9 */ /* 0x000fe20000000a00 */
[----:B------:R-:W-:-:S02]  /*10430*/  LOP3.LUT R14, R14, R31, RZ, 0x3c, !PT ;  /* 0x0000001f0e0e7212 */ /* 0x000fc400078e3cff */
[----:B------:R-:W-:Y:S01]  /*10440*/  MOV R30, R8 ;  /* 0x00000008001e7202 */ /* 0x000fe20000000f00 */
[----:B------:R0:W-:Y:S01]  /*10450*/  STSM.16.M88.4 [R3], R4 ;  /* 0x0000000403007844 */ /* 0x0001e20000000200 */
[----:B------:R-:W-:Y:S02]  /*10460*/  MOV R31, R10 ;  /* 0x0000000a001f7202 */ /* 0x000fe40000000f00 */
[----:B------:R-:W-:Y:S02]  /*10470*/  LOP3.LUT R12, R12, R33, RZ, 0x3c, !PT ;  /* 0x000000210c0c7212 */ /* 0x000fe400078e3cff */
[----:B------:R-:W-:Y:S02]  /*10480*/  MOV R25, R24 ;  /* 0x0000001800197202 */ /* 0x000fe40000000f00 */
[----:B------:R-:W-:Y:S02]  /*10490*/  F2FP.F16.F32.PACK_AB R8, R97, R96 ;  /* 0x000000606108723e */ /* 0x000fe400000000ff */
[----:B------:R-:W-:-:S02]  /*104a0*/  F2FP.F16.F32.PACK_AB R9, R99, R98 ;  /* 0x000000626309723e */ /* 0x000fc400000000ff */
[----:B------:R-:W-:Y:S02]  /*104b0*/  F2FP.F16.F32.PACK_AB R10, R101, R100 ;  /* 0x00000064650a723e */ /* 0x000fe400000000ff */
[----:B------:R-:W-:Y:S02]  /*104c0*/  F2FP.F16.F32.PACK_AB R11, R103, R102 ;  /* 0x00000066670b723e */ /* 0x000fe400000000ff */
[----:B------:R-:W-:Y:S02]  /*104d0*/  MOV R32, R12 ;  /* 0x0000000c00207202 */ /* 0x000fe40000000f00 */
[----:B------:R-:W-:Y:S01]  /*104e0*/  MOV R33, R14 ;  /* 0x0000000e00217202 */ /* 0x000fe20000000f00 */
[----:B------:R2:W-:Y:S01]  /*104f0*/  STSM.16.M88.4 [R25], R8 ;  /* 0x0000000819007844 */ /* 0x0005e20000000200 */
[----:B0-----:R-:W-:Y:S02]  /*10500*/  F2FP.F16.F32.PACK_AB R4, R105, R104 ;  /* 0x000000686904723e */ /* 0x001fe400000000ff */
[----:B------:R-:W-:-:S02]  /*10510*/  F2FP.F16.F32.PACK_AB R5, R107, R106 ;  /* 0x0000006a6b05723e */ /* 0x000fc400000000ff */
[----:B------:R-:W-:Y:S02]  /*10520*/  F2FP.F16.F32.PACK_AB R6, R109, R108 ;  /* 0x0000006c6d06723e */ /* 0x000fe400000000ff */
[----:B------:R-:W-:Y:S02]  /*10530*/  F2FP.F16.F32.PACK_AB R7, R111, R110 ;  /* 0x0000006e6f07723e */ /* 0x000fe400000000ff */
[----:B------:R-:W-:Y:S02]  /*10540*/  F2FP.F16.F32.PACK_AB R12, R113, R112 ;  /* 0x00000070710c723e */ /* 0x000fe400000000ff */
[----:B------:R-:W-:Y:S01]  /*10550*/  F2FP.F16.F32.PACK_AB R13, R115, R114 ;  /* 0x00000072730d723e */ /* 0x000fe200000000ff */
[----:B------:R0:W-:Y:S01]  /*10560*/  STSM.16.M88.4 [R33], R4 ;  /* 0x0000000421007844 */ /* 0x0001e20000000200 */
[----:B------:R-:W-:Y:S02]  /*10570*/  F2FP.F16.F32.PACK_AB R14, R117, R116 ;  /* 0x00000074750e723e */ /* 0x000fe400000000ff */
[----:B------:R-:W-:-:S02]  /*10580*/  F2FP.F16.F32.PACK_AB R15, R119, R118 ;  /* 0x00000076770f723e */ /* 0x000fc400000000ff */
[----:B------:R-:W-:Y:S02]  /*10590*/  F2FP.F16.F32.PACK_AB R24, R121, R120 ;  /* 0x000000787918723e */ /* 0x000fe400000000ff */
[----:B--2---:R-:W-:Y:S01]  /*105a0*/  F2FP.F16.F32.PACK_AB R25, R123, R122 ;  /* 0x0000007a7b19723e */ /* 0x004fe200000000ff */
[----:B------:R-:W-:Y:S01]  /*105b0*/  STSM.16.M88.4 [R32], R12 ;  /* 0x0000000c20007844 */ /* 0x000fe20000000200 */
[----:B------:R-:W-:Y:S02]  /*105c0*/  F2FP.F16.F32.PACK_AB R8, R129, R128 ;  /* 0x000000808108723e */ /* 0x000fe400000000ff */
[----:B------:R-:W-:Y:S01]  /*105d0*/  F2FP.F16.F32.PACK_AB R9, R131, R130 ;  /* 0x000000828309723e */ /* 0x000fe200000000ff */
[----:B------:R-:W-:Y:S01]  /*105e0*/  STSM.16.M88.4 [R31], R24 ;  /* 0x000000181f007844 */ /* 0x000fe20000000200 */
[----:B------:R-:W-:Y:S02]  /*105f0*/  F2FP.F16.F32.PACK_AB R10, R133, R132 ;  /* 0x00000084850a723e */ /* 0x000fe400000000ff */
[----:B------:R-:W-:-:S02]  /*10600*/  F2FP.F16.F32.PACK_AB R11, R135, R134 ;  /* 0x00000086870b723e */ /* 0x000fc400000000ff */
[----:B------:R-:W-:-:S03]  /*10610*/  PLOP3.LUT P0, PT, PT, PT, UP0, 0x80, 0x0 ;  /* 0x000000000000781c */ /* 0x000fc60003f0f008 */
[----:B------:R2:W-:Y:S01]  /*10620*/  STSM.16.M88.4 [R30], R8 ;  /* 0x000000081e007844 */ /* 0x0005e20000000200 */
[----:B------:R-:W-:Y:S09]  /*10630*/  BAR.SYNC.DEFER_BLOCKING 0x1, 0x180 ;  /* 0x0046000000007b1d */ /* 0x000ff20000010000 */
[----:B------:R-:W3:Y:S01]  /*10640*/  @P0 LDG.E R3, desc[UR50][R28.64] ;  /* 0x000000321c030981 */ /* 0x000ee2000c1e1900 */
[----:B------:R-:W-:Y:S01]  /*10650*/  UISETP.NE.U32.AND UP1, UPT, UR8, URZ, UPT ;  /* 0x0000003f0800728c */ /* 0x000fe2000bf25070 */
[----:B-1----:R-:W-:Y:S01]  /*10660*/  ISETP.NE.AND P1, PT, R40, 0x1, PT ;  /* 0x000000012800780c */ /* 0x002fe20003f25270 */
[----:B------:R-:W-:Y:S01]  /*10670*/  ULDC UR10, c[0x0][0xa88] ;  /* 0x0002a200000a7ab9 */ /* 0x000fe20000000800 */
[----:B------:R-:W-:Y:S01]  /*10680*/  UMOV UR4, URZ ;  /* 0x0000003f00047c82 */ /* 0x000fe20008000000 */
[----:B------:R-:W-:-:S06]  /*10690*/  UISETP.NE.AND.EX UP1, UPT, UR9, URZ, UPT, UP1 ;  /* 0x0000003f0900728c */ /* 0x000fcc000bf25310 */
[----:B------:R-:W-:-:S04]  /*106a0*/  PLOP3.LUT P2, PT, PT, PT, UP1, 0x80, 0x0 ;  /* 0x000000000000781c */ /* 0x000fc80003f4f018 */
[----:B0-----:R-:W0:Y:S01]  /*106b0*/  @P1 LDC R5, c[0x0][0xbec] ;  /* 0x0002fb00ff051b82 */ /* 0x001e220000000800 */
[----:B------:R-:W-:Y:S02]  /*106c0*/  @UP1 ULDC.64 UR8, c[0x0][0xc08] ;  /* 0x0003020000081ab9 */ /* 0x000fe40000000a00 */
[----:B------:R-:W-:-:S05]  /*106d0*/  @UP1 UIMAD.WIDE UR8, UR40, 0x4, UR8 ;  /* 0x00000004280818a5 */ /* 0x000fca000f8e0208 */
[----:B------:R-:W1:Y:S01]  /*106e0*/  @P1 LDC R6, c[0x0][0xbf0] ;  /* 0x0002fc00ff061b82 */ /* 0x000e620000000800 */
[----:B--2---:R-:W-:Y:S02]  /*106f0*/  IMAD.U32 R8, RZ, RZ, UR8 ;  /* 0x00000008ff087e24 */ /* 0x004fe4000f8e00ff */
[----:B------:R-:W-:Y:S01]  /*10700*/  IMAD.U32 R9, RZ, RZ, UR9 ;  /* 0x00000009ff097e24 */ /* 0x000fe2000f8e00ff */
[----:B---3--:R-:W-:Y:S01]  /*10710*/  @P0 R2UR UR4, R3 ;  /* 0x00000000030402ca */ /* 0x008fe200000e0000 */
[----:B------:R-:W-:-:S06]  /*10720*/  IMAD.U32 R3, RZ, RZ, UR10 ;  /* 0x0000000aff037e24 */ /* 0x000fcc000f8e00ff */
[----:B------:R2:W5:Y:S01]  /*10730*/  @P2 LDG.E R3, desc[UR50][R8.64] ;  /* 0x0000003208032981 */ /* 0x000562000c1e1900 */
[----:B01----:R-:W-:Y:S07]  /*10740*/  @P2 BRA `(.L_x_1151) ;  /* 0x0000000000102947 */ /* 0x003fee0003800000 */
[----:B------:R-:W-:Y:S05]  /*10750*/  @!P0 BRA `(.L_x_1151) ;  /* 0x00000000000c8947 */ /* 0x000fea0003800000 */
[----:B------:R-:W3:Y:S04]  /*10760*/  LDG.E R4, desc[UR50][R28.64] ;  /* 0x000000321c047981 */ /* 0x000ee8000c1e1900 */
[----:B-----5:R-:W3:Y:S02]  /*10770*/  LDG.E R3, desc[UR50][R28.64+0x4] ;  /* 0x000004321c037981 */ /* 0x020ee4000c1e1900 */
[----:B---3--:R-:W-:-:S07]  /*10780*/  IMAD.IADD R3, R3, 0x1, -R4 ;  /* 0x0000000103037824 */ /* 0x008fce00078e0a04 */
.L_x_1151:
[----:B--2---:R-:W-:Y:S01]  /*10790*/  VIADD R8, R136, UR39 ;  /* 0x0000002788087c36 */ /* 0x004fe20008000000 */
[----:B------:R-:W-:Y:S01]  /*107a0*/  USHF.R.S32.HI UR9, URZ, 0x1f, UR4 ;  /* 0x0000001f3f097899 */ /* 0x000fe20008011404 */
[----:B-----5:R-:W-:Y:S01]  /*107b0*/  IMAD R41, R3, R40, RZ ;  /* 0x0000002803297224 */ /* 0x020fe200078e02ff */
[----:B------:R-:W-:Y:S01]  /*107c0*/  USHF.R.S32.HI UR16, URZ, 0x1f, UR41 ;  /* 0x0000001f3f107899 */ /* 0x000fe20008011429 */
[----:B------:R-:W-:Y:S01]  /*107d0*/  @P1 IMAD.HI.U32 R5, R8, R5, RZ ;  /* 0x0000000508051227 */ /* 0x000fe200078e00ff */
[----:B------:R-:W-:Y:S01]  /*107e0*/  ULDC.64 UR14, c[0x0][0xb90] ;  /* 0x0002e400000e7ab9 */ /* 0x000fe20000000a00 */
[----:B------:R-:W-:Y:S01]  /*107f0*/  UMOV UR8, UR4 ;  /* 0x0000000400087c82 */ /* 0x000fe20008000000 */
[----:B------:R-:W-:Y:S01]  /*10800*/  UIMAD UR12, UR16, UR14, URZ ;  /* 0x0000000e100c72a4 */ /* 0x000fe2000f8e023f */
[----:B------:R-:W-:Y:S01]  /*10810*/  IMAD.MOV.U32 R4, RZ, RZ, R8 ;  /* 0x000000ffff047224 */ /* 0x000fe200078e0008 */
[----:B------:R-:W-:Y:S01]  /*10820*/  UIMAD.WIDE.U32 UR10, UR41, UR14, UR8 ;  /* 0x0000000e290a72a5 */ /* 0x000fe2000f8e0008 */
[----:B------:R-:W-:Y:S01]  /*10830*/  @P1 SHF.R.U32.HI R4, RZ, R6, R5 ;  /* 0x00000006ff041219 */ /* 0x000fe20000011605 */
[----:B------:R-:W-:Y:S01]  /*10840*/  USHF.R.S32.HI UR8, URZ, 0x1f, UR40 ;  /* 0x0000001f3f087899 */ /* 0x000fe20008011428 */
[----:B------:R-:W-:Y:S01]  /*10850*/  IMAD R5, R141, 0x20, R137 ;  /* 0x000000208d057824 */ /* 0x000fe200078e0289 */
[----:B------:R-:W-:Y:S01]  /*10860*/  UIMAD UR12, UR41, UR15, UR12 ;  /* 0x0000000f290c72a4 */ /* 0x000fe2000f8e020c */
[--C-:B------:R-:W-:Y:S01]  /*10870*/  SHF.R.S32.HI R6, RZ, 0x1f, R4.reuse ;  /* 0x0000001fff067819 */ /* 0x100fe20000011404 */
[----:B------:R-:W-:Y:S01]  /*10880*/  USEL UR18, UR8, URZ, !UP0 ;  /* 0x0000003f08127287 */ /* 0x000fe2000c000000 */
[----:B------:R-:W-:Y:S01]  /*10890*/  IMAD.MOV R7, RZ, RZ, -R4 ;  /* 0x000000ffff077224 */ /* 0x000fe200078e0a04 */
[----:B------:R-:W-:Y:S01]  /*108a0*/  ULDC.64 UR14, c[0x0][0xb98] ;  /* 0x0002e600000e7ab9 */ /* 0x000fe20000000a00 */
[----:B------:R-:W-:Y:S01]  /*108b0*/  USEL UR17, UR40, URZ, !UP0 ;  /* 0x0000003f28117287 */ /* 0x000fe2000c000000 */
[----:B------:R-:W-:Y:S01]  /*108c0*/  IMAD.WIDE R20, R5, 0x2, R20 ;  /* 0x0000000205147825 */ /* 0x000fe200078e0214 */
[----:B------:R-:W-:-:S02]  /*108d0*/  UIMAD UR8, UR18, UR14, URZ ;  /* 0x0000000e120872a4 */ /* 0x000fc4000f8e023f */
[----:B------:R-:W-:Y:S01]  /*108e0*/  UIADD3 UR11, UR11, UR12, URZ ;  /* 0x0000000c0b0b7290 */ /* 0x000fe2000fffe03f */
[----:B------:R-:W-:Y:S01]  /*108f0*/  IMAD R7, R40, R7, R8 ;  /* 0x0000000728077224 */ /* 0x000fe200078e0208 */
[----:B------:R-:W-:Y:S01]  /*10900*/  UIMAD UR8, UR17, UR15, UR8 ;  /* 0x0000000f110872a4 */ /* 0x000fe2000f8e0208 */
[C---:B------:R-:W-:Y:S01]  /*10910*/  IADD3 R9, P2, R20.reuse, 0x1800, RZ ;  /* 0x0000180014097810 */ /* 0x040fe20007f5e0ff */
[----:B------:R-:W-:Y:S01]  /*10920*/  UIMAD.WIDE.U32 UR10, UR17, UR14, UR10 ;  /* 0x0000000e110a72a5 */ /* 0x000fe2000f8e000a */
[----:B------:R-:W-:Y:S01]  /*10930*/  IADD3 R25, P6, R20, 0x3000, RZ ;  /* 0x0000300014197810 */ /* 0x000fe20007fde0ff */
[----:B------:R-:W-:Y:S01]  /*10940*/  ULDC.64 UR12, c[0x0][0xb88] ;  /* 0x0002e200000c7ab9 */ /* 0x000fe20000000a00 */
[----:B------:R-:W-:Y:S01]  /*10950*/  SHF.R.S32.HI R5, RZ, 0x1f, R7 ;  /* 0x0000001fff057819 */ /* 0x000fe20000011407 */
[----:B------:R-:W-:Y:S01]  /*10960*/  IMAD.U32 R11, RZ, RZ, UR8 ;  /* 0x00000008ff0b7e24 */ /* 0x000fe2000f8e00ff */
[----:B------:R-:W-:Y:S02]  /*10970*/  LOP3.LUT R8, R9, 0x180, RZ, 0xc0, !PT ;  /* 0x0000018009087812 */ /* 0x000fe400078ec0ff */
[----:B------:R-:W-:Y:S01]  /*10980*/  IADD3 R4, P0, R4, UR10, RZ ;  /* 0x0000000a04047c10 */ /* 0x000fe2000ff1e0ff */
[----:B------:R-:W-:Y:S01]  /*10990*/  IMAD R10, R5, UR12, RZ ;  /* 0x0000000c050a7c24 */ /* 0x000fe2000f8e02ff */
[----:B------:R-:W-:-:S02]  /*109a0*/  SHF.R.U64 R8, R8, 0x3, RZ ;  /* 0x0000000308087819 */ /* 0x000fc400000012ff */
[----:B------:R-:W-:Y:S01]  /*109b0*/  IADD3.X R5, R6, UR11, R11, P0, !PT ;  /* 0x0000000b06057c10 */ /* 0x000fe200087fe40b */
[----:B------:R-:W-:Y:S01]  /*109c0*/  ULDC.64 UR10, c[0x0][0xb50] ;  /* 0x0002d400000a7ab9 */ /* 0x000fe20000000a00 */
[----:B------:R-:W-:Y:S01]  /*109d0*/  LOP3.LUT R6, R8, R9, RZ, 0x3c, !PT ;  /* 0x0000000908067212 */ /* 0x000fe200078e3cff */
[C---:B------:R-:W-:Y:S01]  /*109e0*/  IMAD R9, R7.reuse, UR13, R10 ;  /* 0x0000000d07097c24 */ /* 0x040fe2000f8e020a */
[C---:B------:R-:W-:Y:S01]  /*109f0*/  IADD3 R13, P5, R20.reuse, 0x4800, RZ ;  /* 0x00004800140d7810 */ /* 0x040fe20007fbe0ff */
[----:B------:R-:W-:Y:S01]  /*10a00*/  IMAD.WIDE.U32 R4, R7, UR12, R4 ;  /* 0x0000000c07047c25 */ /* 0x000fe2000f8e0004 */
[----:B------:R-:W-:Y:S01]  /*10a10*/  ULDC.64 UR12, c[0x0][0xaa0] ;  /* 0x0002a800000c7ab9 */ /* 0x000fe20000000a00 */
[----:B------:R-:W-:Y:S02]  /*10a20*/  IADD3 R33, P4, R20, 0x6000, RZ ;  /* 0x0000600014217810 */ /* 0x000fe40007f9e0ff */
[----:B------:R-:W-:Y:S01]  /*10a30*/  IMAD.IADD R5, R5, 0x1, R9 ;  /* 0x0000000105057824 */ /* 0x000fe200078e0209 */
[----:B------:R-:W-:Y:S01]  /*10a40*/  LEA R8, P0, R4, UR10, 0x2 ;  /* 0x0000000a04087c11 */ /* 0x000fe2000f8010ff */
[----:B------:R-:W-:Y:S01]  /*10a50*/  VIADD R10, R144, UR39 ;  /* 0x00000027900a7c36 */ /* 0x000fe20008000000 */
[----:B------:R-:W-:Y:S01]  /*10a60*/  LOP3.LUT R24, R25, 0x180, RZ, 0xc0, !PT ;  /* 0x0000018019187812 */ /* 0x000fe200078ec0ff */
[----:B------:R-:W-:Y:S01]  /*10a70*/  IMAD.X R7, RZ, RZ, R21, P2 ;  /* 0x000000ffff077224 */ /* 0x000fe200010e0615 */
[----:B------:R-:W-:Y:S01]  /*10a80*/  LEA.HI.X R9, R4, UR11, R5, 0x2, P0 ;  /* 0x0000000b04097c11 */ /* 0x000fe200080f1405 */
[----:B------:R-:W-:Y:S01]  /*10a90*/  SHFL.IDX PT, R36, R8, RZ, 0x1c1f ;  /* 0x001c1fff08247589 */ /* 0x000fe200000e0000 */
[----:B------:R-:W-:Y:S01]  /*10aa0*/  LOP3.LUT P0, RZ, R142, 0x3, RZ, 0xc0, !PT ;  /* 0x000000038eff7812 */ /* 0x000fe2000780c0ff */
[----:B------:R-:W-:Y:S01]  /*10ab0*/  VIADD R3, R10, 0x8 ;  /* 0x000000080a037836 */ /* 0x000fe20000000000 */
[----:B------:R-:W-:Y:S01]  /*10ac0*/  IADD3 R4, P3, R20, 0x7800, RZ ;  /* 0x0000780014047810 */ /* 0x000fe20007f7e0ff */
[----:B------:R-:W0:Y:S01]  /*10ad0*/  SHFL.IDX PT, R37, R9, RZ, 0x1c1f ;  /* 0x001c1fff09257589 */ /* 0x000e2200000e0000 */
[----:B------:R-:W-:-:S02]  /*10ae0*/  ISETP.GE.OR P2, PT, R10, R41, P0 ;  /* 0x000000290a00720c */ /* 0x000fc40000746670 */
[----:B------:R-:W-:Y:S01]  /*10af0*/  ISETP.GE.OR P0, PT, R3, R41, P0 ;  /* 0x000000290300720c */ /* 0x000fe20000706670 */
[----:B------:R-:W-:Y:S01]  /*10b00*/  SHFL.IDX PT, R38, R8, 0x1, 0x1c1f ;  /* 0x003c1f0008267f89 */ /* 0x000fe200000e0000 */
[----:B------:R-:W-:Y:S01]  /*10b10*/  LOP3.LUT R3, R4, 0x180, RZ, 0xc0, !PT ;  /* 0x0000018004037812 */ /* 0x000fe200078ec0ff */
[----:B------:R-:W-:Y:S01]  /*10b20*/  UIMAD UR10, UR9, UR12, URZ ;  /* 0x0000000c090a72a4 */ /* 0x000fe2000f8e023f */
[----:B------:R-:W-:Y:S01]  /*10b30*/  LOP3.LUT R5, R20, 0x180, RZ, 0xc0, !PT ;  /* 0x0000018014057812 */ /* 0x000fe200078ec0ff */
[----:B------:R-:W1:Y:S01]  /*10b40*/  SHFL.IDX PT, R39, R9, 0x1, 0x1c1f ;  /* 0x003c1f0009277f89 */ /* 0x000e6200000e0000 */
[----:B------:R-:W-:Y:S01]  /*10b50*/  SHF.R.U64 R3, R3, 0x3, RZ ;  /* 0x0000000303037819 */ /* 0x000fe200000012ff */
[----:B------:R-:W-:Y:S01]  /*10b60*/  IMAD.X R29, RZ, RZ, R21, P3 ;  /* 0x000000ffff1d7224 */ /* 0x000fe200018e0615 */
[----:B------:R-:W-:Y:S02]  /*10b70*/  SHF.R.U64 R5, R5, 0x3, RZ ;  /* 0x0000000305057819 */ /* 0x000fe400000012ff */
[----:B------:R-:W-:-:S02]  /*10b80*/  LOP3.LUT R28, R3, R4, RZ, 0x3c, !PT ;  /* 0x00000004031c7212 */ /* 0x000fc400078e3cff */
[----:B------:R-:W2:Y:S01]  /*10b90*/  @P1 LDC R3, c[0x0][0xbec] ;  /* 0x0002fb00ff031b82 */ /* 0x000ea20000000800 */
[----:B------:R-:W-:Y:S02]  /*10ba0*/  LOP3.LUT R20, R5, R20, RZ, 0x3c, !PT ;  /* 0x0000001405147212 */ /* 0x000fe400078e3cff */
[----:B------:R-:W-:Y:S02]  /*10bb0*/  LOP3.LUT R12, R13, 0x180, RZ, 0xc0, !PT ;  /* 0x000001800d0c7812 */ /* 0x000fe400078ec0ff */
[----:B------:R-:W-:Y:S02]  /*10bc0*/  LOP3.LUT R32, R33, 0x180, RZ, 0xc0, !PT ;  /* 0x0000018021207812 */ /* 0x000fe400078ec0ff */
[----:B------:R-:W-:Y:S01]  /*10bd0*/  SHF.R.U64 R24, R24, 0x3, RZ ;  /* 0x0000000318187819 */ /* 0x000fe200000012ff */
[----:B0-----:R0:W-:Y:S01]  /*10be0*/  @!P2 ST.E desc[UR50][R36.64], R2 ;  /* 0x000000022400a985 */ /* 0x0011e2000c101932 */
[----:B------:R-:W-:Y:S01]  /*10bf0*/  UIMAD.WIDE.U32 UR8, UR4, UR12, URZ ;  /* 0x0000000c040872a5 */ /* 0x000fe2000f8e003f */
[----:B------:R-:W-:Y:S01]  /*10c00*/  SHF.R.U64 R12, R12, 0x3, RZ ;  /* 0x000000030c0c7819 */ /* 0x000fe200000012ff */
[----:B------:R-:W-:Y:S01]  /*10c10*/  UIMAD UR10, UR4, UR13, UR10 ;  /* 0x0000000d040a72a4 */ /* 0x000fe2000f8e020a */
[----:B------:R-:W-:-:S02]  /*10c20*/  SHF.R.U64 R32, R32, 0x3, RZ ;  /* 0x0000000320207819 */ /* 0x000fc400000012ff */
[----:B------:R-:W-:Y:S01]  /*10c30*/  ULDC.64 UR12, c[0x0][0xae8] ;  /* 0x0002ba00000c7ab9 */ /* 0x000fe20000000a00 */
[----:B------:R-:W-:Y:S01]  /*10c40*/  LOP3.LUT R24, R24, R25, RZ, 0x3c, !PT ;  /* 0x0000001918187212 */ /* 0x000fe200078e3cff */
[----:B-1----:R1:W-:Y:S01]  /*10c50*/  @!P0 ST.E desc[UR50][R38.64], R0 ;  /* 0x0000000026008985 */ /* 0x0023e2000c101932 */
[----:B0-----:R-:W0:Y:S03]  /*10c60*/  @P1 LDC R37, c[0x0][0xbf0] ;  /* 0x0002fc00ff251b82 */ /* 0x001e260000000800 */
[----:B------:R3:W5:Y:S01]  /*10c70*/  LD.E.128 R8, desc[UR50][R20.64] ;  /* 0x0000003214087980 */ /* 0x000762000c101d00 */
[----:B------:R-:W-:Y:S01]  /*10c80*/  UIADD3 UR9, UR9, UR10, URZ ;  /* 0x0000000a09097290 */ /* 0x000fe2000fffe03f */
[----:B------:R-:W-:Y:S01]  /*10c90*/  LOP3.LUT R12, R12, R13, RZ, 0x3c, !PT ;  /* 0x0000000d0c0c7212 */ /* 0x000fe200078e3cff */
[----:B------:R-:W-:Y:S01]  /*10ca0*/  UIMAD UR4, UR16, UR12, URZ ;  /* 0x0000000c100472a4 */ /* 0x000fe2000f8e023f */
[----:B------:R-:W-:Y:S01]  /*10cb0*/  LOP3.LUT R32, R32, R33, RZ, 0x3c, !PT ;  /* 0x0000002120207212 */ /* 0x000fe200078e3cff */
[----:B------:R-:W-:-:S02]  /*10cc0*/  IMAD.X R25, RZ, RZ, R21, P6 ;  /* 0x000000ffff197224 */ /* 0x000fc400030e0615 */
[----:B-1----:R-:W-:Y:S01]  /*10cd0*/  IMAD R0, R140, 0x60, R141 ;  /* 0x000000608c007824 */ /* 0x002fe200078e028d */
[----:B------:R-:W-:Y:S01]  /*10ce0*/  UIMAD UR4, UR41, UR13, UR4 ;  /* 0x0000000d290472a4 */ /* 0x000fe2000f8e0204 */
[--C-:B------:R-:W-:Y:S01]  /*10cf0*/  IMAD.X R13, RZ, RZ, R21.reuse, P5 ;  /* 0x000000ffff0d7224 */ /* 0x100fe200028e0615 */
[----:B------:R-:W-:Y:S01]  /*10d00*/  ULDC.64 UR10, c[0x0][0xaf0] ;  /* 0x0002bc00000a7ab9 */ /* 0x000fe20000000a00 */
[----:B---3--:R-:W-:Y:S01]  /*10d10*/  VIADD R20, R0, UR39 ;  /* 0x0000002700147c36 */ /* 0x008fe20008000000 */
[----:B------:R-:W-:Y:S01]  /*10d20*/  UIMAD.WIDE.U32 UR8, UR41, UR12, UR8 ;  /* 0x0000000c290872a5 */ /* 0x000fe2000f8e0008 */
[----:B------:R-:W-:Y:S01]  /*10d30*/  IMAD.X R33, RZ, RZ, R21, P4 ;  /* 0x000000ffff217224 */ /* 0x000fe200020e0615 */
[----:B------:R-:W5:Y:S01]  /*10d40*/  LD.E.128 R4, desc[UR50][R6.64] ;  /* 0x0000003206047980 */ /* 0x000f62000c101d00 */
[----:B--2---:R-:W-:Y:S01]  /*10d50*/  @P1 IMAD.HI.U32 R0, R20, R3, RZ ;  /* 0x0000000314001227 */ /* 0x004fe200078e00ff */
[----:B------:R-:W-:Y:S02]  /*10d60*/  UIADD3 UR9, UR9, UR4, URZ ;  /* 0x0000000409097290 */ /* 0x000fe4000fffe03f */
[----:B------:R-:W5:Y:S01]  /*10d70*/  LD.E.128 R24, desc[UR50][R24.64] ;  /* 0x0000003218187980 */ /* 0x000f62000c101d00 */
[----:B------:R-:W-:Y:S01]  /*10d80*/  IMAD.MOV.U32 R21, RZ, RZ, R20 ;  /* 0x000000ffff157224 */ /* 0x000fe200078e0014 */
[----:B------:R-:W-:-:S02]  /*10d90*/  UIMAD UR4, UR18, UR10, URZ ;  /* 0x0000000a120472a4 */ /* 0x000fc4000f8e023f */
[----:B------:R-:W5:Y:S01]  /*10da0*/  LD.E.128 R12, desc[UR50][R12.64] ;  /* 0x000000320c0c7980 */ /* 0x000f62000c101d00 */
[----:B0-----:R-:W-:Y:S01]  /*10db0*/  @P1 SHF.R.U32.HI R21, RZ, R37, R0 ;  /* 0x00000025ff151219 */ /* 0x001fe20000011600 */
[----:B------:R-:W-:Y:S02]  /*10dc0*/  UIMAD UR4, UR17, UR11, UR4 ;  /* 0x0000000b110472a4 */ /* 0x000fe4000f8e0204 */
[----:B------:R-:W-:Y:S01]  /*10dd0*/  UIMAD.WIDE.U32 UR8, UR17, UR10, UR8 ;  /* 0x0000000a110872a5 */ /* 0x000fe2000f8e0008 */
[--C-:B------:R-:W-:Y:S01]  /*10de0*/  SHF.R.S32.HI R0, RZ, 0x1f, R21.reuse ;  /* 0x0000001fff007819 */ /* 0x100fe20000011415 */
[----:B------:R-:W-:Y:S01]  /*10df0*/  IMAD.MOV R37, RZ, RZ, -R21 ;  /* 0x000000ffff257224 */ /* 0x000fe200078e0a15 */
[----:B------:R-:W-:Y:S01]  /*10e00*/  ULDC.64 UR10, c[0x0][0xae0] ;  /* 0x0002b800000a7ab9 */ /* 0x000fe20000000a00 */
[----:B------:R-:W-:Y:S01]  /*10e10*/  UIADD3 UR4, UR9, UR4, URZ ;  /* 0x0000000409047290 */ /* 0x000fe2000fffe03f */
[----:B------:R-:W5:Y:S01]  /*10e20*/  LD.E.128 R32, desc[UR50][R32.64] ;  /* 0x0000003220207980 */ /* 0x000f62000c101d00 */
[----:B------:R-:W-:-:S02]  /*10e30*/  IMAD R0, R0, UR10, RZ ;  /* 0x0000000a00007c24 */ /* 0x000fc4000f8e02ff */
[----:B------:R-:W-:Y:S01]  /*10e40*/  IMAD R37, R40, R37, R20 ;  /* 0x0000002528257224 */ /* 0x000fe200078e0214 */
[----:B------:R-:W5:Y:S01]  /*10e50*/  LD.E.128 R28, desc[UR50][R28.64] ;  /* 0x000000321c1c7980 */ /* 0x000f62000c101d00 */
[----:B------:R-:W-:Y:S02]  /*10e60*/  IMAD R39, R21, UR11, R0 ;  /* 0x0000000b15277c24 */ /* 0x000fe4000f8e0200 */
[----:B------:R-:W-:Y:S01]  /*10e70*/  IMAD.U32 R3, RZ, RZ, UR9 ;  /* 0x00000009ff037e24 */ /* 0x000fe2000f8e00ff */
[----:B------:R-:W-:Y:S01]  /*10e80*/  SHF.R.S32.HI R0, RZ, 0x1f, R37 ;  /* 0x0000001fff007819 */ /* 0x000fe20000011425 */
[----:B------:R-:W-:Y:S01]  /*10e90*/  IMAD.U32 R2, RZ, RZ, UR8 ;  /* 0x00000008ff027e24 */ /* 0x000fe2000f8e00ff */
[----:B------:R-:W-:Y:S01]  /*10ea0*/  ULDC.64 UR8, c[0x0][0xad8] ;  /* 0x0002b60000087ab9 */ /* 0x000fe20000000a00 */
[----:B------:R-:W-:Y:S01]  /*10eb0*/  IMAD.U32 R3, RZ, RZ, UR4 ;  /* 0x00000004ff037e24 */ /* 0x000fe2000f8e00ff */
[----:B------:R-:W-:Y:S01]  /*10ec0*/  @!PT LDS RZ, [RZ] ;  /* 0x00000000fffff984 */ /* 0x000fe20000000800 */
[----:B------:R-:W-:Y:S01]  /*10ed0*/  @!PT LDS RZ, [RZ] ;  /* 0x00000000fffff984 */ /* 0x000fe20000000800 */
[----:B------:R-:W-:Y:S01]  /*10ee0*/  @!PT LDS RZ, [RZ] ;  /* 0x00000000fffff984 */ /* 0x000fe20000000800 */
[----:B------:R-:W-:Y:S01]  /*10ef0*/  @!PT LDS RZ, [RZ] ;  /* 0x00000000fffff984 */ /* 0x000fe20000000800 */
[----:B------:R0:W-:Y:S06]  /*10f00*/  MEMBAR.ALL.CTA ;  /* 0x0000000000007992 */ /* 0x0001ec0000008000 */
[----:B0-----:R-:W0:Y:S01]  /*10f10*/  FENCE.VIEW.ASYNC.S ;  /* 0x00000000000073c6 */ /* 0x001e220000000000 */
[----:B------:R-:W-:-:S02]  /*10f20*/  IMAD R0, R0, UR8, RZ ;  /* 0x0000000800007c24 */ /* 0x000fc4000f8e02ff */
[----:B------:R-:W-:-:S04]  /*10f30*/  IMAD.WIDE.U32 R2, R21, UR10, R2 ;  /* 0x0000000a15027c25 */ /* 0x000fc8000f8e0002 */
[----:B------:R-:W-:Y:S02]  /*10f40*/  IMAD.IADD R3, R3, 0x1, R39 ;  /* 0x0000000103037824 */ /* 0x000fe400078e0227 */
[----:B------:R-:W-:Y:S02]  /*10f50*/  IMAD R21, R37, UR9, R0 ;  /* 0x0000000925157c24 */ /* 0x000fe4000f8e0200 */
[----:B------:R-:W-:Y:S01]  /*10f60*/  VIADD R0, R141, UR39 ;  /* 0x000000278d007c36 */ /* 0x000fe20008000000 */
[----:B------:R-:W-:Y:S01]  /*10f70*/  UIADD3 UR4, UR42, 0x2d820, URZ ;  /* 0x0002d8202a047890 */ /* 0x000fe2000fffe03f */
[----:B------:R-:W-:Y:S01]  /*10f80*/  IMAD.WIDE.U32 R2, R37, UR8, R2 ;  /* 0x0000000825027c25 */ /* 0x000fe2000f8e0002 */
[----:B------:R-:W-:Y:S02]  /*10f90*/  ULDC.64 UR8, c[0x0][0xa80] ;  /* 0x0002a00000087ab9 */ /* 0x000fe40000000a00 */
[----:B------:R-:W-:Y:S01]  /*10fa0*/  ISETP.GE.AND P0, PT, R0, R41, PT ;  /* 0x000000290000720c */ /* 0x000fe20003f06270 */
[----:B------:R-:W-:Y:S01]  /*10fb0*/  IMAD.IADD R3, R3, 0x1, R21 ;  /* 0x0000000103037824 */ /* 0x000fe200078e0215 */
[----:B------:R-:W-:Y:S01]  /*10fc0*/  LEA R40, P1, R2, UR8, 0x1 ;  /* 0x0000000802287c11 */ /* 0x000fe2000f8208ff */
[----:B------:R-:W-:-:S03]  /*10fd0*/  UPRMT UR4, URZ, 0x654, UR4 ;  /* 0x000006543f047896 */ /* 0x000fc60008000004 */
[----:B------:R-:W-:Y:S01]  /*10fe0*/  LEA.HI.X R42, R2, UR9, R3, 0x1, P1 ;  /* 0x00000009022a7c11 */ /* 0x000fe200088f0c03 */
[----:B0-----:R0:W1:Y:S01]  /*10ff0*/  SHFL.IDX PT, R20, R40, RZ, 0x1c1f ;  /* 0x001c1fff28147589 */ /* 0x00106200000e0000 */
        /* <DEDUP_REMOVED lines=13> */
[----:B-----5:R3:W-:Y:S04]  /*110d0*/  @!P0 ST.E.128 desc[UR50][R2.64], R8 ;  /* 0x0000000802008985 */ /* 0x0207e8000c101d32 */
[----:B------:R3:W-:Y:S04]  /*110e0*/  @!P1 ST.E.128 desc[UR50][R36.64], R24 ;  /* 0x0000001824009985 */ /* 0x0007e8000c101d32 */
[----:B------:R3:W-:Y:S02]  /*110f0*/  @!P2 ST.E.128 desc[UR50][R38.64], R32 ;  /* 0x000000202600a985 */ /* 0x0007e4000c101d32 */
.L_x_1153:
[----:B------:R-:W-:Y:S05]  /*11100*/  BSYNC B1 ;  /* 0x0000000000017941 */ /* 0x000fea0003800000 */
.L_x_1152:
        /* <DEDUP_REMOVED lines=8> */
[C---:B0-----:R-:W-:Y:S02]  /*11190*/  @!P2 LEA R10, P0, R138.reuse, R8, 0x1 ;  /* 0x000000088a0aa211 */ /* 0x041fe400078008ff */
[----:B----4-:R-:W-:Y:S02]  /*111a0*/  @!P1 IMAD.WIDE R2, R137, 0x2, R8 ;  /* 0x0000000289029825 */ /* 0x010fe400078e0208 */
[----:B------:R-:W-:Y:S02]  /*111b0*/  @!P2 LEA.HI.X R11, R138, R9, R147, 0x1, P0 ;  /* 0x000000098a0ba211 */ /* 0x000fe400000f0c93 */
[----:B------:R-:W-:Y:S01]  /*111c0*/  ISETP.GE.AND P0, PT, R139, UR4, PT ;  /* 0x000000048b007c0c */ /* 0x000fe2000bf06270 */
[----:B------:R3:W-:Y:S04]  /*111d0*/  @!P1 ST.E.128 desc[UR50][R2.64], R4 ;  /* 0x0000000402009985 */ /* 0x0007e8000c101d32 */
[----:B------:R3:W-:Y:S08]  /*111e0*/  @!P2 ST.E.128 desc[UR50][R10.64], R12 ;  /* 0x0000000c0a00a985 */ /* 0x0007f0000c101d32 */
[----:B------:R-:W-:Y:S05]  /*111f0*/  @P0 BRA `(.L_x_1154) ;  /* 0x0000000800880947 */ /* 0x000fea0003800000 */
[----:B---3--:R-:W-:-:S04]  /*11200*/  LEA R2, P0, R139, R8, 0x1 ;  /* 0x000000088b027211 */ /* 0x008fc800078008ff */
[----:B------:R-:W-:-:S05]  /*11210*/  LEA.HI.X R3, R139, R9, R146, 0x1, P0 ;  /* 0x000000098b037211 */ /* 0x000fca00000f0c92 */
[----:B------:R0:W-:Y:S01]  /*11220*/  ST.E.128 desc[UR50][R2.64], R28 ;  /* 0x0000001c02007985 */ /* 0x0001e2000c101d32 */
[----:B------:R-:W-:Y:S05]  /*11230*/  BRA `(.L_x_1154) ;  /* 0x0000000800787947 */ /* 0x000fea0003800000 */
.L_x_1150:
[----:B------:R-:W-:Y:S01]  /*11240*/  ULDC.64 UR8, c[0x0][0xc00] ;  /* 0x0003000000087ab9 */ /* 0x000fe20000000a00 */
[----:B------:R-:W-:Y:S01]  /*11250*/  ULDC UR4, c[0x0][0xa88] ;  /* 0x0002a20000047ab9 */ /* 0x000fe20000000800 */
[----:B------:R-:W-:Y:S01]  /*11260*/  UISETP.NE.U32.AND UP0, UPT, UR8, URZ, UPT ;  /* 0x0000003f0800728c */ /* 0x000fe2000bf05070 */
[----:B------:R-:W0:Y:S03]  /*11270*/  LDC R11, c[0x0][0xbe8] ;  /* 0x0002fa00ff0b7b82 */ /* 0x000e260000000800 */
[----:B------:R-:W-:-:S03]  /*11280*/  UISETP.NE.AND.EX UP0, UPT, UR9, URZ, UPT, UP0 ;  /* 0x0000003f0900728c */ /* 0x000fc6000bf05300 */
[----:B------:R-:W-:Y:S02]  /*11290*/  ULDC.64 UR8, c[0x0][0xc00] ;  /* 0x0003000000087ab9 */ /* 0x000fe40000000a00 */
[----:B------:R-:W-:Y:S01]  /*112a0*/  UIMAD.WIDE UR8, UR40, 0x4, UR8 ;  /* 0x00000004280878a5 */ /* 0x000fe2000f8e0208 */
[----:B------:R-:W-:-:S05]  /*112b0*/  PLOP3.LUT P2, PT, PT, PT, UP0, 0x80, 0x0 ;  /* 0x000000000000781c */ /* 0x000fca0003f4f008 */
[----:B------:R-:W-:Y:S02]  /*112c0*/  IMAD.U32 R2, RZ, RZ, UR8 ;  /* 0x00000008ff027e24 */ /* 0x000fe4000f8e00ff */
[----:B------:R-:W-:Y:S01]  /*112d0*/  IMAD.U32 R3, RZ, RZ, UR9 ;  /* 0x00000009ff037e24 */ /* 0x000fe2000f8e00ff */
[----:B------:R-:W-:Y:S02]  /*112e0*/  ULDC.64 UR8, c[0x0][0xc08] ;  /* 0x0003020000087ab9 */ /* 0x000fe40000000a00 */
[----:B------:R-:W-:Y:S01]  /*112f0*/  UISETP.NE.U32.AND UP1, UPT, UR8, URZ, UPT ;  /* 0x0000003f0800728c */ /* 0x000fe2000bf25070 */
[----:B------:R-:W-:Y:S02]  /*11300*/  IMAD.U32 R0, RZ, RZ, UR4 ;  /* 0x00000004ff007e24 */ /* 0x000fe4000f8e00ff */
[----:B------:R-:W2:Y:S01]  /*11310*/  @P2 LDG.E R6, desc[UR50][R2.64] ;  /* 0x0000003202062981 */ /* 0x000ea2000c1e1900 */
[----:B------:R-:W-:-:S06]  /*11320*/  UISETP.NE.AND.EX UP1, UPT, UR9, URZ, UPT, UP1 ;  /* 0x0000003f0900728c */ /* 0x000fcc000bf25310 */
[----:B------:R-:W-:-:S05]  /*11330*/  PLOP3.LUT P3, PT, PT, PT, UP1, 0x80, 0x0 ;  /* 0x000000000000781c */ /* 0x000fca0003f6f018 */
[----:B------:R-:W-:Y:S02]  /*11340*/  @UP1 ULDC.64 UR8, c[0x0][0xc08] ;  /* 0x0003020000081ab9 */ /* 0x000fe40000000a00 */
[----:B------:R-:W-:-:S06]  /*11350*/  @UP1 UIMAD.WIDE UR8, UR40, 0x4, UR8 ;  /* 0x00000004280818a5 */ /* 0x000fcc000f8e0208 */
[----:B------:R-:W-:Y:S02]  /*11360*/  IMAD.U32 R4, RZ, RZ, UR8 ;  /* 0x00000008ff047e24 */ /* 0x000fe4000f8e00ff */
[----:B------:R-:W-:-:S05]  /*11370*/  IMAD.U32 R5, RZ, RZ, UR9 ;  /* 0x00000009ff057e24 */ /* 0x000fca000f8e00ff */
[----:B------:R1:W5:Y:S01]  /*11380*/  @P3 LDG.E R0, desc[UR50][R4.64] ;  /* 0x0000003204003981 */ /* 0x000362000c1e1900 */
[----:B0-----:R-:W-:Y:S01]  /*11390*/  ISETP.NE.AND P0, PT, R11, 0x1, PT ;  /* 0x000000010b00780c */ /* 0x001fe20003f05270 */
[----:B------:R-:W-:Y:S01]  /*113a0*/  UMOV UR4, URZ ;  /* 0x0000003f00047c82 */ /* 0x000fe20008000000 */
[----:B------:R-:W-:Y:S01]  /*113b0*/  USHF.R.S32.HI UR13, URZ, 0x1f, UR41 ;  /* 0x0000001f3f0d7899 */ /* 0x000fe20008011429 */
[----:B------:R-:W-:-:S10]  /*113c0*/  ISETP.GE.AND P1, PT, R148, 0xc0, PT ;  /* 0x000000c09400780c */ /* 0x000fd40003f26270 */
[----:B------:R-:W0:Y:S01]  /*113d0*/  @P0 LDC R9, c[0x0][0xbec] ;  /* 0x0002fb00ff090b82 */ /* 0x000e220000000800 */
[----:B--2---:R-:W-:Y:S01]  /*113e0*/  @P2 R2UR UR4, R6 ;  /* 0x00000000060422ca */ /* 0x004fe200000e0000 */
[----:B01----:R-:W-:-:S14]  /*113f0*/  @P3 BRA `(.L_x_1155) ;  /* 0x0000000000103947 */ /* 0x003fdc0003800000 */
[----:B------:R-:W-:Y:S05]  /*11400*/  @!P2 BRA `(.L_x_1155) ;  /* 0x00000000000ca947 */ /* 0x000fea0003800000 */
[----:B------:R-:W2:Y:S04]  /*11410*/  LDG.E R5, desc[UR50][R2.64] ;  /* 0x0000003202057981 */ /* 0x000ea8000c1e1900 */
[----:B-----5:R-:W2:Y:S02]  /*11420*/  LDG.E R0, desc[UR50][R2.64+0x4] ;  /* 0x0000043202007981 */ /* 0x020ea4000c1e1900 */
[----:B--2---:R-:W-:-:S07]  /*11430*/  IMAD.IADD R0, R0, 0x1, -R5 ;  /* 0x0000000100007824 */ /* 0x004fce00078e0a05 */
.L_x_1155:
[----:B------:R-:W-:Y:S01]  /*11440*/  USHF.R.S32.HI UR9, URZ, 0x1f, UR40 ;  /* 0x0000001f3f097899 */ /* 0x000fe20008011428 */
[----:B------:R-:W-:Y:S01]  /*11450*/  BSSY B1, `(.L_x_1156) ;  /* 0x000002e000017945 */ /* 0x000fe20003800000 */
[----:B------:R-:W-:Y:S02]  /*11460*/  USHF.R.S32.HI UR12, URZ, 0x1f, UR4 ;  /* 0x0000001f3f0c7899 */ /* 0x000fe40008011404 */
[----:B------:R-:W-:Y:S02]  /*11470*/  USEL UR8, UR40, URZ, !UP0 ;  /* 0x0000003f28087287 */ /* 0x000fe4000c000000 */
[----:B------:R-:W-:Y:S01]  /*11480*/  USEL UR14, UR9, URZ, !UP0 ;  /* 0x0000003f090e7287 */ /* 0x000fe2000c000000 */
[----:B------:R-:W-:Y:S11]  /*11490*/  @P1 BRA `(.L_x_1157) ;  /* 0x0000000000a41947 */ /* 0x000ff60003800000 */
[----:B------:R-:W0:Y:S01]  /*114a0*/  S2R R3, SR_TID.X ;  /* 0x0000000000037919 */ /* 0x000e220000002100 */
[----:B------:R-:W1:Y:S01]  /*114b0*/  LDC R7, c[0x0][0xbe8] ;  /* 0x0002fa00ff077b82 */ /* 0x000e620000000800 */
[----:B------:R-:W-:Y:S02]  /*114c0*/  IMAD.U32 R4, RZ, RZ, UR39 ;  /* 0x00000027ff047e24 */ /* 0x000fe4000f8e00ff */
[----:B-1---5:R-:W-:-:S03]  /*114d0*/  IMAD R2, R0, R7, RZ ;  /* 0x0000000700027224 */ /* 0x022fc600078e02ff */
[----:B0-----:R-:W-:-:S04]  /*114e0*/  IADD3 R4, R4, -0x80, R3 ;  /* 0xffffff8004047810 */ /* 0x001fc80007ffe003 */
[----:B------:R-:W-:-:S13]  /*114f0*/  ISETP.GE.AND P1, PT, R4, R2, PT ;  /* 0x000000020400720c */ /* 0x000fda0003f26270 */
[----:B------:R-:W-:Y:S05]  /*11500*/  @P1 BRA `(.L_x_1157) ;  /* 0x0000000000881947 */ /* 0x000fea0003800000 */
[----:B------:R-:W-:Y:S01]  /*11510*/  ISETP.NE.AND P1, PT, R7, 0x1, PT ;  /* 0x000000010700780c */ /* 0x000fe20003f25270 */
[----:B------:R-:W-:Y:S01]  /*11520*/  ULDC.64 UR16, c[0x0][0xb90] ;  /* 0x0002e40000107ab9 */ /* 0x000fe20000000a00 */
[----:B------:R-:W-:Y:S01]  /*11530*/  UMOV UR10, UR4 ;  /* 0x00000004000a7c82 */ /* 0x000fe20008000000 */
[----:B------:R-:W-:Y:S01]  /*11540*/  UIMAD UR9, UR13, UR16, URZ ;  /* 0x000000100d0972a4 */ /* 0x000fe2000f8e023f */
[----:B------:R-:W-:Y:S01]  /*11550*/  IMAD.MOV.U32 R2, RZ, RZ, R4 ;  /* 0x000000ffff027224 */ /* 0x000fe200078e0004 */
[----:B------:R-:W-:Y:S02]  /*11560*/  UMOV UR11, UR12 ;  /* 0x0000000c000b7c82 */ /* 0x000fe40008000000 */
[----:B------:R-:W-:Y:S02]  /*11570*/  UIMAD.WIDE.U32 UR10, UR41, UR16, UR10 ;  /* 0x00000010290a72a5 */ /* 0x000fe4000f8e000a */
[----:B------:R-:W-:-:S03]  /*11580*/  UIMAD UR9, UR41, UR17, UR9 ;  /* 0x00000011290972a4 */ /* 0x000fc6000f8e0209 */
[----:B------:R-:W-:Y:S01]  /*11590*/  ULDC.64 UR16, c[0x0][0xb98] ;  /* 0x0002e60000107ab9 */ /* 0x000fe20000000a00 */
[----:B------:R-:W0:Y:S01]  /*115a0*/  @P1 LDC R3, c[0x0][0xbec] ;  /* 0x0002fb00ff031b82 */ /* 0x000e220000000800 */
[----:B------:R-:W-:Y:S02]  /*115b0*/  UIADD3 UR11, UR11, UR9, URZ ;  /* 0x000000090b0b7290 */ /* 0x000fe4000fffe03f */
[----:B------:R-:W-:Y:S02]  /*115c0*/  UIMAD UR9, UR14, UR16, URZ ;  /* 0x000000100e0972a4 */ /* 0x000fe4000f8e023f */
[----:B------:R-:W-:Y:S02]  /*115d0*/  UIMAD.WIDE.U32 UR10, UR8, UR16, UR10 ;  /* 0x00000010080a72a5 */ /* 0x000fe4000f8e000a */
[----:B------:R-:W-:Y:S01]  /*115e0*/  UIMAD UR9, UR8, UR17, UR9 ;  /* 0x00000011080972a4 */ /* 0x000fe2000f8e0209 */
[----:B------:R-:W1:Y:S02]  /*115f0*/  @P1 LDC R6, c[0x0][0xbf0] ;  /* 0x0002fc00ff061b82 */ /* 0x000e640000000800 */
[----:B------:R-:W-:Y:S01]  /*11600*/  ULDC.64 UR16, c[0x0][0xb88] ;  /* 0x0002e20000107ab9 */ /* 0x000fe20000000a00 */
[----:B0-----:R-:W-:-:S05]  /*11610*/  @P1 IMAD.HI.U32 R3, R4, R3, RZ ;  /* 0x0000000304031227 */ /* 0x001fca00078e00ff */
[----:B-1----:R-:W-:Y:S01]  /*11620*/  @P1 SHF.R.U32.HI R2, RZ, R6, R3 ;  /* 0x00000006ff021219 */ /* 0x002fe20000011603 */
[----:B------:R-:W-:-:S03]  /*11630*/  IMAD.U32 R6, RZ, RZ, UR9 ;  /* 0x00000009ff067e24 */ /* 0x000fc6000f8e00ff */
[--C-:B------:R-:W-:Y:S01]  /*11640*/  SHF.R.S32.HI R3, RZ, 0x1f, R2.reuse ;  /* 0x0000001fff037819 */ /* 0x100fe20000011402 */
[----:B------:R-:W-:Y:S01]  /*11650*/  IMAD.MOV R5, RZ, RZ, -R2 ;  /* 0x000000ffff057224 */ /* 0x000fe200078e0a02 */
[----:B------:R-:W-:-:S03]  /*11660*/  IADD3 R2, P1, R2, UR10, RZ ;  /* 0x0000000a02027c10 */ /* 0x000fc6000ff3e0ff */
[----:B------:R-:W-:Y:S01]  /*11670*/  IMAD R5, R7, R5, R4 ;  /* 0x0000000507057224 */ /* 0x000fe200078e0204 */
[----:B------:R-:W-:Y:S01]  /*11680*/  IADD3.X R3, R3, UR11, R6, P1, !PT ;  /* 0x0000000b03037c10 */ /* 0x000fe20008ffe406 */
[----:B------:R-:W-:-:S03]  /*11690*/  ULDC.64 UR10, c[0x0][0xb50] ;  /* 0x0002d400000a7ab9 */ /* 0x000fc60000000a00 */
[----:B------:R-:W-:Y:S01]  /*116a0*/  SHF.R.S32.HI R4, RZ, 0x1f, R5 ;  /* 0x0000001fff047819 */ /* 0x000fe20000011405 */
[----:B------:R-:W-:-:S04]  /*116b0*/  IMAD.WIDE.U32 R2, R5, UR16, R2 ;  /* 0x0000001005027c25 */ /* 0x000fc8000f8e0002 */
[----:B------:R-:W-:-:S04]  /*116c0*/  IMAD R4, R4, UR16, RZ ;  /* 0x0000001004047c24 */ /* 0x000fc8000f8e02ff */
[----:B------:R-:W-:Y:S01]  /*116d0*/  IMAD R7, R5, UR17, R4 ;  /* 0x0000001105077c24 */ /* 0x000fe2000f8e0204 */
[----:B------:R-:W-:-:S03]  /*116e0*/  LEA R4, P1, R2, UR10, 0x2 ;  /* 0x0000000a02047c11 */ /* 0x000fc6000f8210ff */
[----:B------:R-:W-:-:S05]  /*116f0*/  IMAD.IADD R3, R3, 0x1, R7 ;  /* 0x0000000103037824 */ /* 0x000fca00078e0207 */
[----:B------:R-:W-:Y:S01]  /*11700*/  LEA.HI.X R5, R2, UR11, R3, 0x2, P1 ;  /* 0x0000000b02057c11 */ /* 0x000fe200088f1403 */
[----:B------:R-:W-:-:S05]  /*11710*/  IMAD.MOV.U32 R3, RZ, RZ, -0x800000 ;  /* 0xff800000ff037424 */ /* 0x000fca00078e00ff */
[----:B------:R0:W-:Y:S02]  /*11720*/  STG.E desc[UR50][R4.64], R3 ;  /* 0x0000000304007986 */ /* 0x0001e4000c101932 */
.L_x_1157:
[----:B------:R-:W-:Y:S05]  /*11730*/  BSYNC B1 ;  /* 0x0000000000017941 */ /* 0x000fea0003800000 */
.L_x_1156:
[----:B0-----:R-:W0:Y:S01]  /*11740*/  @P0 LDC R3, c[0x0][0xbf0] ;  /* 0x0002fc00ff030b82 */ /* 0x001e220000000800 */
[----:B------:R-:W-:Y:S01]  /*11750*/  ULDC.64 UR16, c[0x0][0xaa0] ;  /* 0x0002a80000107ab9 */ /* 0x000fe20000000a00 */
[----:B------:R-:W-:Y:S01]  /*11760*/  IMAD R2, R140, 0x60, R141 ;  /* 0x000000608c027824 */ /* 0x000fe200078e028d */
[----:B------:R-:W-:Y:S01]  /*11770*/  UIMAD UR9, UR12, UR16, URZ ;  /* 0x000000100c0972a4 */ /* 0x000fe2000f8e023f */
[----:B------:R-:W-:Y:S01]  /*11780*/  BSSY B1, `(.L_x_1158) ;  /* 0x0000038000017945 */ /* 0x000fe20003800000 */
[----:B------:R-:W-:Y:S01]  /*11790*/  UIMAD.WIDE.U32 UR10, UR4, UR16, URZ ;  /* 0x00000010040a72a5 */ /* 0x000fe2000f8e003f */
[----:B------:R-:W-:Y:S01]  /*117a0*/  VIADD R4, R2, UR39 ;  /* 0x0000002702047c36 */ /* 0x000fe20008000000 */
[----:B------:R-:W-:-:S03]  /*117b0*/  UIMAD UR9, UR4, UR17, UR9 ;  /* 0x00000011040972a4 */ /* 0x000fc6000f8e0209 */
[----:B------:R-:W-:Y:S01]  /*117c0*/  ULDC.64 UR16, c[0x0][0xae8] ;  /* 0x0002ba0000107ab9 */ /* 0x000fe20000000a00 */
[----:B------:R-:W-:Y:S01]  /*117d0*/  UIADD3 UR11, UR11, UR9, URZ ;  /* 0x000000090b0b7290 */ /* 0x000fe2000fffe03f */
[----:B------:R-:W-:Y:S01]  /*117e0*/  @P0 IMAD.HI.U32 R2, R4, R9, RZ ;  /* 0x0000000904020227 */ /* 0x000fe200078e00ff */
[----:B------:R-:W-:Y:S02]  /*117f0*/  UIMAD UR4, UR13, UR16, URZ ;  /* 0x000000100d0472a4 */ /* 0x000fe4000f8e023f */
[----:B------:R-:W-:Y:S01]  /*11800*/  UIMAD.WIDE.U32 UR10, UR41, UR16, UR10 ;  /* 0x00000010290a72a5 */ /* 0x000fe2000f8e000a */
[----:B------:R-:W-:Y:S01]  /*11810*/  IMAD.MOV.U32 R5, RZ, RZ, R4 ;  /* 0x000000ffff057224 */ /* 0x000fe200078e0004 */
[----:B------:R-:W-:Y:S01]  /*11820*/  UIMAD UR4, UR41, UR17, UR4 ;  /* 0x00000011290472a4 */ /* 0x000fe2000f8e0204 */
[----:B------:R-:W-:-:S03]  /*11830*/  ULDC.64 UR12, c[0x0][0xaf0] ;  /* 0x0002bc00000c7ab9 */ /* 0x000fc60000000a00 */
[----:B------:R-:W-:Y:S02]  /*11840*/  UIADD3 UR11, UR11, UR4, URZ ;  /* 0x000000040b0b7290 */ /* 0x000fe4000fffe03f */
[----:B------:R-:W-:Y:S01]  /*11850*/  UIMAD UR4, UR14, UR12, URZ ;  /* 0x0000000c0e0472a4 */ /* 0x000fe2000f8e023f */
[----:B0-----:R-:W-:-:S03]  /*11860*/  @P0 SHF.R.U32.HI R5, RZ, R3, R2 ;  /* 0x00000003ff050219 */ /* 0x001fc60000011602 */
[----:B------:R-:W-:Y:S01]  /*11870*/  UIMAD UR4, UR8, UR13, UR4 ;  /* 0x0000000d080472a4 */ /* 0x000fe2000f8e0204 */
[--C-:B------:R-:W-:Y:S01]  /*11880*/  SHF.R.S32.HI R2, RZ, 0x1f, R5.reuse ;  /* 0x0000001fff027819 */ /* 0x100fe20000011405 */
[----:B------:R-:W-:Y:S01]  /*11890*/  UIMAD.WIDE.U32 UR8, UR8, UR12, UR10 ;  /* 0x0000000c080872a5 */ /* 0x000fe2000f8e000a */
[----:B------:R-:W-:Y:S02]  /*118a0*/  IMAD.MOV R7, RZ, RZ, -R5 ;  /* 0x000000ffff077224 */ /* 0x000fe400078e0a05 */
[----:B------:R-:W-:Y:S01]  /*118b0*/  ULDC.64 UR10, c[0x0][0xae0] ;  /* 0x0002b800000a7ab9 */ /* 0x000fe20000000a00 */
[----:B------:R-:W-:Y:S01]  /*118c0*/  UIADD3 UR4, UR9, UR4, URZ ;  /* 0x0000000409047290 */ /* 0x000fe2000fffe03f */
[----:B------:R-:W-:Y:S02]  /*118d0*/  IMAD R7, R11, R7, R4 ;  /* 0x000000070b077224 */ /* 0x000fe400078e0204 */
[----:B------:R-:W-:Y:S02]  /*118e0*/  IMAD R6, R2, UR10, RZ ;  /* 0x0000000a02067c24 */ /* 0x000fe4000f8e02ff */
[----:B------:R-:W-:Y:S01]  /*118f0*/  IMAD.U32 R3, RZ, RZ, UR9 ;  /* 0x00000009ff037e24 */ /* 0x000fe2000f8e00ff */
[----:B------:R-:W-:Y:S01]  /*11900*/  SHF.R.S32.HI R4, RZ, 0x1f, R7 ;  /* 0x0000001fff047819 */ /* 0x000fe20000011407 */
[----:B------:R-:W-:Y:S01]  /*11910*/  IMAD.U32 R2, RZ, RZ, UR8 ;  /* 0x00000008ff027e24 */ /* 0x000fe2000f8e00ff */
[----:B------:R-:W-:Y:S01]  /*11920*/  ULDC.64 UR8, c[0x0][0xad8] ;  /* 0x0002b60000087ab9 */ /* 0x000fe20000000a00 */
[----:B------:R-:W-:-:S02]  /*11930*/  IMAD.U32 R3, RZ, RZ, UR4 ;  /* 0x00000004ff037e24 */ /* 0x000fc4000f8e00ff */
[C---:B------:R-:W-:Y:S02]  /*11940*/  IMAD R9, R5.reuse, UR11, R6 ;  /* 0x0000000b05097c24 */ /* 0x040fe4000f8e0206 */
[----:B------:R-:W-:-:S04]  /*11950*/  IMAD.WIDE.U32 R2, R5, UR10, R2 ;  /* 0x0000000a05027c25 */ /* 0x000fc8000f8e0002 */
[----:B------:R-:W-:Y:S02]  /*11960*/  IMAD R4, R4, UR8, RZ ;  /* 0x0000000804047c24 */ /* 0x000fe4000f8e02ff */
[----:B------:R-:W-:Y:S02]  /*11970*/  IMAD.IADD R3, R3, 0x1, R9 ;  /* 0x0000000103037824 */ /* 0x000fe400078e0209 */
[----:B-----5:R-:W-:Y:S02]  /*11980*/  IMAD R11, R0, R11, RZ ;  /* 0x0000000b000b7224 */ /* 0x020fe400078e02ff */
[----:B------:R-:W-:Y:S02]  /*11990*/  VIADD R0, R141, UR39 ;  /* 0x000000278d007c36 */ /* 0x000fe40008000000 */
[C---:B------:R-:W-:Y:S02]  /*119a0*/  IMAD R5, R7.reuse, UR9, R4 ;  /* 0x0000000907057c24 */ /* 0x040fe4000f8e0204 */
[----:B------:R-:W-:Y:S01]  /*119b0*/  IMAD.WIDE.U32 R2, R7, UR8, R2 ;  /* 0x0000000807027c25 */ /* 0x000fe2000f8e0002 */
[----:B------:R-:W-:Y:S01]  /*119c0*/  ISETP.GE.AND P0, PT, R0, R11, PT ;  /* 0x0000000b0000720c */ /* 0x000fe20003f06270 */
[----:B------:R-:W-:-:S02]  /*119d0*/  ULDC.64 UR8, c[0x0][0xa80] ;  /* 0x0002a00000087ab9 */ /* 0x000fc40000000a00 */
[----:B------:R-:W-:Y:S01]  /*119e0*/  IMAD.IADD R3, R3, 0x1, R5 ;  /* 0x0000000103037824 */ /* 0x000fe200078e0205 */
[----:B------:R-:W-:-:S04]  /*119f0*/  LEA R4, P1, R2, UR8, 0x1 ;  /* 0x0000000802047c11 */ /* 0x000fc8000f8208ff */
[----:B------:R-:W-:Y:S02]  /*11a00*/  LEA.HI.X R5, R2, UR9, R3, 0x1, P1 ;  /* 0x0000000902057c11 */ /* 0x000fe400088f0c03 */
[----:B------:R0:W1:Y:S04]  /*11a10*/  SHFL.IDX PT, R2, R4, RZ, 0x1c1f ;  /* 0x001c1fff04027589 */ /* 0x00006800000e0000 */
[----:B------:R0:W2:Y:S01]  /*11a20*/  SHFL.IDX PT, R3, R5, RZ, 0x1c1f ;  /* 0x001c1fff05037589 */ /* 0x0000a200000e0000 */
        /* <DEDUP_REMOVED lines=13> */
.L_x_1159:
[----:B------:R-:W-:Y:S05]  /*11b00*/  BSYNC B1 ;  /* 0x0000000000017941 */ /* 0x000fea0003800000 */
.L_x_1158:
        /* <DEDUP_REMOVED lines=9> */
[CC--:B-1-3--:R-:W-:Y:S02]  /*11ba0*/  @!P3 LEA R6, P0, R138.reuse, R2.reuse, 0x1 ;  /* 0x000000028a06b211 */ /* 0x0cafe400078008ff */
[----:B------:R-:W-:Y:S02]  /*11bb0*/  @!P4 LEA R8, P1, R139, R2, 0x1 ;  /* 0x000000028b08c211 */ /* 0x000fe400078208ff */
[----:B0---4-:R-:W-:Y:S01]  /*11bc0*/  @!P2 IMAD.WIDE R4, R137, 0x2, R2 ;  /* 0x000000028904a825 */ /* 0x011fe200078e0202 */
[-C--:B------:R-:W-:Y:S02]  /*11bd0*/  @!P3 LEA.HI.X R7, R138, R3.reuse, R147, 0x1, P0 ;  /* 0x000000038a07b211 */ /* 0x080fe400000f0c93 */
[----:B------:R-:W-:Y:S02]  /*11be0*/  @!P4 LEA.HI.X R9, R139, R3, R146, 0x1, P1 ;  /* 0x000000038b09c211 */ /* 0x000fe400008f0c92 */
[----:B------:R0:W-:Y:S04]  /*11bf0*/  @!P2 ST.E.128 desc[UR50][R4.64], RZ ;  /* 0x000000ff0400a985 */ /* 0x0001e8000c101d32 */
[----:B------:R0:W-:Y:S04]  /*11c00*/  @!P3 ST.E.128 desc[UR50][R6.64], RZ ;  /* 0x000000ff0600b985 */ /* 0x0001e8000c101d32 */
[----:B------:R0:W-:Y:S02]  /*11c10*/  @!P4 ST.E.128 desc[UR50][R8.64], RZ ;  /* 0x000000ff0800c985 */ /* 0x0001e4000c101d32 */
.L_x_1154:
[----:B------:R-:W-:Y:S05]  /*11c20*/  BSYNC B0 ;  /* 0x0000000000007941 */ /* 0x000fea0003800000 */
.L_x_1149:
[----:B------:R-:W-:Y:S02]  /*11c30*/  ULDC UR4, c[0x0][0xc3c] ;  /* 0x00030f0000047ab9 */ /* 0x000fe40000000800 */
[----:B------:R-:W-:-:S06]  /*11c40*/  UISETP.GE.AND UP0, UPT, UR6, UR4, UPT ;  /* 0x000000040600728c */ /* 0x000fcc000bf06270 */
[----:B------:R-:W-:-:S13]  /*11c50*/  PLOP3.LUT P0, PT, PT, PT, UP0, 0x80, 0x0 ;  /* 0x000000000000781c */ /* 0x000fda0003f0f008 */
[----:B------:R-:W-:Y:S05]  /*11c60*/  @!P0 BRA `(.L_x_1160) ;  /* 0xfffffef000bc8947 */ /* 0x000fea000383ffff */
[----:B------:R-:W-:Y:S05]  /*11c70*/  EXIT ;  /* 0x000000000000794d */ /* 0x000fea0003800000 */
.L_x_1067:
[----:B------:R-:W-:-:S08]  /*11c80*/  NOP ;  /* 0x0000000000007918 */ /* 0x000fd00000000000 */
[----:B------:R-:W0:-:S00]  /*11c90*/  USETMAXREG.DEALLOC.CTAPOOL 0x20 ;  /* 0x00000020000079c8 */ /* 0x000e0000080e0500 */
[----:B0-----:R-:W2:Y:S01]  /*11ca0*/  LDL.LU R2, [R1] ;  /* 0x0000000001027983 */ /* 0x001ea20000300800 */
[----:B------:R-:W-:-:S06]  /*11cb0*/  LOP3.LUT R0, R0, 0x3, RZ, 0xc0, !PT ;  /* 0x0000000300007812 */ /* 0x000fcc00078ec0ff */
[----:B------:R-:W0:Y:S02]  /*11cc0*/  SHFL.IDX PT, R0, R0, RZ, 0x1f ;  /* 0x00001fff00007589 */ /* 0x000e2400000e0000 */
[----:B0-----:R-:W-:Y:S01]  /*11cd0*/  ISETP.NE.AND P0, PT, R0, RZ, PT ;  /* 0x000000ff0000720c */ /* 0x001fe20003f05270 */
[----:B------:R-:W-:Y:S01]  /*11ce0*/  IMAD.MOV.U32 R0, RZ, RZ, RZ ;  /* 0x000000ffff007224 */ /* 0x000fe200078e00ff */
[----:B--2---:R-:W-:-:S11]  /*11cf0*/  LOP3.LUT R2, R2, 0xfffffffd, RZ, 0xc0, !PT ;  /* 0xfffffffd02027812 */ /* 0x004fd600078ec0ff */
[----:B------:R-:W-:-:S05]  /*11d00*/  @P0 LOP3.LUT R2, R2, 0x2, RZ, 0xfc, !PT ;  /* 0x0000000202020812 */ /* 0x000fca00078efcff */
[----:B------:R0:W-:Y:S01]  /*11d10*/  STL [R1], R2 ;  /* 0x0000000201007387 */ /* 0x0001e20000100800 */
        /* <DEDUP_REMOVED lines=8> */
.L_x_1161:
        /* <DEDUP_REMOVED lines=42> */
.L_x_1167:
        /* <DEDUP_REMOVED lines=12> */
.L_x_1166:
[----:B------:R-:W-:Y:S05]  /*12100*/  BSYNC B0 ;  /* 0x0000000000007941 */ /* 0x000fea0003800000 */
.L_x_1165:
        /* <DEDUP_REMOVED lines=21> */
.L_x_1163:
[----:B------:R-:W-:-:S04]  /*12260*/  IMAD.IADD R13, R4, 0x1, -R3 ;  /* 0x00000001040d7824 */ /* 0x000fc800078e0a03 */
[----:B------:R-:W-:-:S05]  /*12270*/  IMAD R2, R6, UR5, R13 ;  /* 0x0000000506027c24 */ /* 0x000fca000f8e020d */
[----:B------:R-:W-:Y:S02]  /*12280*/  ISETP.GT.AND P0, PT, R2, UR6, PT ;  /* 0x0000000602007c0c */ /* 0x000fe4000bf04270 */
[----:B------:R-:W0:Y:S11]  /*12290*/  LDC.64 R2, c[0x0][0xc90] ;  /* 0x00032400ff027b82 */ /* 0x000e360000000a00 */
[----:B------:R-:W-:-:S04]  /*122a0*/  VOTE.ANY R9, PT, !P0 ;  /* 0x0000000000097806 */ /* 0x000fc800040e0100 */
[----:B------:R-:W1:Y:S02]  /*122b0*/  POPC R15, R9 ;  /* 0x00000009000f7309 */ /* 0x000e640000000000 */
[----:B-1----:R-:W-:-:S04]  /*122c0*/  VIADD R19, R15, UR4 ;  /* 0x000000040f137c36 */ /* 0x002fc80008000000 */
[----:B0-----:R-:W-:-:S05]  /*122d0*/  IMAD.WIDE R2, R19, 0x4, R2 ;  /* 0x0000000413027825 */ /* 0x001fca00078e0202 */
[----:B------:R-:W2:Y:S01]  /*122e0*/  LDG.E R7, desc[UR50][R2.64] ;  /* 0x0000003202077981 */ /* 0x000ea2000c1e1900 */
[----:B------:R-:W-:-:S03]  /*122f0*/  ISETP.NE.AND P0, PT, R9, RZ, PT ;  /* 0x000000ff0900720c */ /* 0x000fc60003f05270 */
[----:B------:R-:W2:Y:S02]  /*12300*/  SHFL.IDX PT, R0, R0, R15, 0x1f ;  /* 0x00001f0f00007589 */ /* 0x000ea400000e0000 */
[----:B--2---:R-:W-:-:S05]  /*12310*/  IMAD R4, R0, R7, RZ ;  /* 0x0000000700047224 */ /* 0x004fca00078e02ff */
[----:B------:R-:W-:-:S04]  /*12320*/  IABS R8, R4 ;  /* 0x0000000400087213 */ /* 0x000fc80000000000 */
[----:B------:R-:W0:Y:S08]  /*12330*/  I2F.RP R10, R8 ;  /* 0x00000008000a7306 */ /* 0x000e300000209400 */
[----:B0-----:R-:W0:Y:S02]  /*12340*/  MUFU.RCP R10, R10 ;  /* 0x0000000a000a7308 */ /* 0x001e240000001000 */
[----:B0-----:R-:W-:-:S06]  /*12350*/  VIADD R11, R10, 0xffffffe ;  /* 0x0ffffffe0a0b7836 */ /* 0x001fcc0000000000 */
[----:B------:R-:W0:Y:S02]  /*12360*/  F2I.FTZ.U32.TRUNC.NTZ R3, R11 ;  /* 0x0000000b00037305 */ /* 0x000e24000021f000 */
[----:B0-----:R-:W-:Y:S01]  /*12370*/  IMAD.MOV R11, RZ, RZ, -R3 ;  /* 0x000000ffff0b7224 */ /* 0x001fe200078e0a03 */
[----:B------:R-:W-:Y:S06]  /*12380*/  @!P0 BRA `(.L_x_1168) ;  /* 0x0000000000088947 */ /* 0x000fec0003800000 */
[----:B------:R-:W-:-:S05]  /*12390*/  VIADD R9, R15, 0xffffffff ;  /* 0xffffffff0f097836 */ /* 0x000fca0000000000 */
[----:B------:R0:W1:Y:S02]  /*123a0*/  SHFL.IDX PT, R16, R6, R9, 0x1f ;  /* 0x00001f0906107589 */ /* 0x00006400000e0000 */
.L_x_1168:
[----:B-1----:R-:W-:Y:S01]  /*123b0*/  IMAD R16, R16, UR5, R13 ;  /* 0x0000000510107c24 */ /* 0x002fe2000f8e020d */
[----:B------:R-:W-:Y:S01]  /*123c0*/  IABS R10, R4 ;  /* 0x00000004000a7213 */ /* 0x000fe20000000000 */
[----:B------:R-:W-:Y:S02]  /*123d0*/  IMAD R11, R11, R8, RZ ;  /* 0x000000080b0b7224 */ /* 0x000fe400078e02ff */
[----:B------:R-:W-:Y:S01]  /*123e0*/  IMAD.MOV.U32 R2, RZ, RZ, RZ ;  /* 0x000000ffff027224 */ /* 0x000fe200078e00ff */
[----:B0-----:R-:W-:Y:S01]  /*123f0*/  IADD3 R9, -R16, UR6, RZ ;  /* 0x0000000610097c10 */ /* 0x001fe2000fffe1ff */
[----:B------:R-:W-:Y:S02]  /*12400*/  IMAD.MOV R10, RZ, RZ, -R10 ;  /* 0x000000ffff0a7224 */ /* 0x000fe400078e0a0a */
[----:B------:R-:W-:Y:S01]  /*12410*/  IMAD.HI.U32 R2, R3, R11, R2 ;  /* 0x0000000b03027227 */ /* 0x000fe200078e0002 */
[----:B------:R-:W-:-:S05]  /*12420*/  IABS R6, R9 ;  /* 0x0000000900067213 */ /* 0x000fca0000000000 */
        /* <DEDUP_REMOVED lines=14> */
[----:B------:R-:W-:Y:S02]  /*12510*/  IMAD R6, R7, R2, RZ ;  /* 0x0000000207067224 */ /* 0x000fe400078e02ff */
[----:B------:R-:W-:Y:S02]  /*12520*/  IMAD.MOV R2, RZ, RZ, -R2 ;  /* 0x000000ffff027224 */ /* 0x000fe400078e0a02 */
[----:B------:R-:W-:Y:S02]  /*12530*/  IMAD.MOV R8, RZ, RZ, -R6 ;  /* 0x000000ffff087224 */ /* 0x000fe400078e0a06 */
[----:B------:R-:W-:Y:S02]  /*12540*/  IMAD R4, R4, R2, R9 ;  /* 0x0000000204047224 */ /* 0x000fe400078e0209 */
[----:B------:R-:W-:Y:S01]  /*12550*/  IMAD.MOV.U32 R2, RZ, RZ, RZ ;  /* 0x000000ffff027224 */ /* 0x000fe200078e00ff */
[----:B------:R-:W-:-:S04]  /*12560*/  VIADDMNMX R7, R8, UR5, R7, PT ;  /* 0x0000000508077c46 */ /* 0x000fc8000b800107 */
[-C--:B------:R-:W-:Y:S02]  /*12570*/  IABS R8, R7.reuse ;  /* 0x0000000700087213 */ /* 0x080fe40000000000 */
[----:B------:R-:W-:Y:S02]  /*12580*/  IABS R12, R7 ;  /* 0x00000007000c7213 */ /* 0x000fe40000000000 */
[----:B------:R-:W0:Y:S08]  /*12590*/  I2F.RP R10, R8 ;  /* 0x00000008000a7306 */ /* 0x000e300000209400 */
[----:B0-----:R-:W0:Y:S02]  /*125a0*/  MUFU.RCP R10, R10 ;  /* 0x0000000a000a7308 */ /* 0x001e240000001000 */
[----:B0-----:R-:W-:-:S06]  /*125b0*/  VIADD R3, R10, 0xffffffe ;  /* 0x0ffffffe0a037836 */ /* 0x001fcc0000000000 */
[----:B------:R-:W0:Y:S02]  /*125c0*/  F2I.FTZ.U32.TRUNC.NTZ R3, R3 ;  /* 0x0000000300037305 */ /* 0x000e24000021f000 */
[----:B0-----:R-:W-:-:S04]  /*125d0*/  IMAD.MOV R11, RZ, RZ, -R3 ;  /* 0x000000ffff0b7224 */ /* 0x001fc800078e0a03 */
[----:B------:R-:W-:Y:S01]  /*125e0*/  IMAD R9, R11, R8, RZ ;  /* 0x000000080b097224 */ /* 0x000fe200078e02ff */
[----:B------:R-:W-:-:S03]  /*125f0*/  IABS R11, R4 ;  /* 0x00000004000b7213 */ /* 0x000fc60000000000 */
[----:B------:R-:W-:-:S04]  /*12600*/  IMAD.HI.U32 R2, R3, R9, R2 ;  /* 0x0000000903027227 */ /* 0x000fc800078e0002 */
[----:B------:R-:W-:Y:S02]  /*12610*/  IMAD.MOV.U32 R9, RZ, RZ, R11 ;  /* 0x000000ffff097224 */ /* 0x000fe400078e000b */
        /* <DEDUP_REMOVED lines=9> */
[----:B------:R-:W-:Y:S01]  /*126b0*/  ISETP.GE.AND P2, PT, R3, RZ, PT ;  /* 0x000000ff0300720c */ /* 0x000fe20003f46270 */
[----:B------:R-:W-:-:S06]  /*126c0*/  IMAD.IADD R3, R4, 0x1, R6 ;  /* 0x0000000104037824 */ /* 0x000fcc00078e0206 */
[----:B------:R-:W-:-:S06]  /*126d0*/  @P0 VIADD R2, R2, 0x1 ;  /* 0x0000000102020836 */ /* 0x000fcc0000000000 */
[----:B------:R-:W-:Y:S01]  /*126e0*/  @!P2 IMAD.MOV R2, RZ, RZ, -R2 ;  /* 0x000000ffff02a224 */ /* 0x000fe200078e0a02 */
[----:B------:R-:W-:Y:S01]  /*126f0*/  @!P1 LOP3.LUT R2, RZ, R7, RZ, 0x33, !PT ;  /* 0x00000007ff029212 */ /* 0x000fe200078e33ff */
[----:B------:R-:W-:-:S03]  /*12700*/  IMAD.MOV R7, RZ, RZ, -R7 ;  /* 0x000000ffff077224 */ /* 0x000fc600078e0a07 */
[----:B------:R-:W-:Y:S01]  /*12710*/  LOP3.LUT R17, RZ, R2, RZ, 0x33, !PT ;  /* 0x00000002ff117212 */ /* 0x000fe200078e33ff */
[----:B------:R-:W-:-:S04]  /*12720*/  IMAD R18, R2, R7, R3 ;  /* 0x0000000702127224 */ /* 0x000fc800078e0203 */
[----:B------:R-:W-:Y:S01]  /*12730*/  IMAD.IADD R17, R0, 0x1, R17 ;  /* 0x0000000100117824 */ /* 0x000fe200078e0211 */
[----:B------:R-:W-:Y:S06]  /*12740*/  BRA `(.L_x_1169) ;  /* 0x00000000000c7947 */ /* 0x000fec0003800000 */
.L_x_1164:
[----:B------:R-:W-:Y:S02]  /*12750*/  IMAD.MOV.U32 R17, RZ, RZ, RZ ;  /* 0x000000ffff117224 */ /* 0x000fe400078e00ff */
[----:B------:R-:W-:Y:S02]  /*12760*/  IMAD.U32 R16, RZ, RZ, UR6 ;  /* 0x00000006ff107e24 */ /* 0x000fe4000f8e00ff */
[----:B------:R-:W-:-:S07]  /*12770*/  IMAD.MOV.U32 R18, RZ, RZ, RZ ;  /* 0x000000ffff127224 */ /* 0x000fce00078e00ff */
.L_x_1169:
[----:B------:R-:W-:-:S13]  /*12780*/  ISETP.NE.AND P0, PT, R5, RZ, PT ;  /* 0x000000ff0500720c */ /* 0x000fda0003f05270 */
[----:B------:R-:W0:Y:S01]  /*12790*/  @!P0 S2R R3, SR_CgaCtaId ;  /* 0x0000000000038919 */ /* 0x000e220000008800 */
[----:B------:R-:W-:-:S04]  /*127a0*/  @!P0 MOV R0, 0x400 ;  /* 0x0000040000008802 */ /* 0x000fc80000000f00 */
[----:B0-----:R-:W-:-:S05]  /*127b0*/  @!P0 LEA R0, R3, R0, 0x18 ;  /* 0x0000000003008211 */ /* 0x001fca00078ec0ff */
[----:B------:R0:W-:Y:S01]  /*127c0*/  @!P0 STS.128 [R0+0x2d8d0], R16 ;  /* 0x02d8d01000008388 */ /* 0x0001e20000000c00 */
[----:B------:R-:W-:Y:S06]  /*127d0*/  BAR.ARV 0x5, 0x200 ;  /* 0x0148000000007b1d */ /* 0x000fec0000002000 */
.L_x_1162:
[----:B------:R2:W-:Y:S01]  /*127e0*/  STL [R1+0x1c], RZ ;  /* 0x00001cff01007387 */ /* 0x0005e20000100800 */
[----:B------:R-:W-:Y:S01]  /*127f0*/  ULDC UR4, c[0x0][0xc3c] ;  /* 0x00030f0000047ab9 */ /* 0x000fe20000000800 */
[----:B------:R-:W-:Y:S01]  /*12800*/  IMAD.MOV.U32 R26, RZ, RZ, 0x1 ;  /* 0x00000001ff1a7424 */ /* 0x000fe200078e00ff */
[----:B-1----:R-:W-:Y:S01]  /*12810*/  ISETP.GE.AND P0, PT, R19, UR4, PT ;  /* 0x0000000413007c0c */ /* 0x002fe2000bf06270 */
[----:B------:R-:W-:-:S12]  /*12820*/  IMAD.MOV.U32 R23, RZ, RZ, RZ ;  /* 0x000000ffff177224 */ /* 0x000fd800078e00ff */
[----:B--2---:R-:W-:Y:S05]  /*12830*/  @P0 BRA `(.L_x_1170) ;  /* 0x0000005400fc0947 */ /* 0x004fea0003800000 */
[----:B------:R-:W1:Y:S01]  /*12840*/  S2R R6, SR_TID.X ;  /* 0x0000000000067919 */ /* 0x000e620000002100 */
[----:B------:R-:W2:Y:S01]  /*12850*/  S2UR UR5, SR_CgaCtaId ;  /* 0x00000000000579c3 */ /* 0x000ea20000008800 */
[----:B------:R-:W-:Y:S01]  /*12860*/  UMOV UR4, 0x400 ;  /* 0x0000040000047882 */ /* 0x000fe20000000000 */
[----:B------:R-:W-:Y:S01]  /*12870*/  BSSY B8, `(.L_x_1170) ;  /* 0x000057b000087945 */ /* 0x000fe20003800000 */
[----:B------:R3:W-:Y:S01]  /*12880*/  STL [R1+0x1c], RZ ;  /* 0x00001cff01007387 */ /* 0x0007e20000100800 */
[----:B------:R-:W-:Y:S01]  /*12890*/  IMAD.MOV.U32 R26, RZ, RZ, 0x1 ;  /* 0x00000001ff1a7424 */ /* 0x000fe200078e00ff */
[----:B------:R-:W-:Y:S01]  /*128a0*/  ULDC UR37, c[0x0][0xc] ;  /* 0x0000030000257ab9 */ /* 0x000fe20000000800 */
[----:B------:R-:W-:Y:S01]  /*128b0*/  IMAD.MOV.U32 R23, RZ, RZ, RZ ;  /* 0x000000ffff177224 */ /* 0x000fe200078e00ff */
[----:B------:R-:W-:Y:S01]  /*128c0*/  ULDC.64 UR38, c[0x0][0x198] ;  /* 0x0000660000267ab9 */ /* 0x000fe20000000a00 */
[----:B--2---:R-:W-:-:S06]  /*128d0*/  ULEA UR4, UR5, UR4, 0x18 ;  /* 0x0000000405047291 */ /* 0x004fcc000f8ec03f */
[----:B------:R-:W-:Y:S01]  /*128e0*/  IMAD.U32 R22, RZ, RZ, UR4 ;  /* 0x00000004ff167e24 */ /* 0x000fe2000f8e00ff */
[C---:B-1----:R-:W-:Y:S01]  /*128f0*/  LOP3.LUT R5, R6.reuse, 0x7f, RZ, 0xc0, !PT ;  /* 0x0000007f06057812 */ /* 0x042fe200078ec0ff */
[----:B0-----:R-:W-:-:S04]  /*12900*/  IMAD.SHL.U32 R0, R6, 0x8, RZ ;  /* 0x0000000806007824 */ /* 0x001fc800078e00ff */
[----:B------:R-:W-:Y:S01]  /*12910*/  IMAD.SHL.U32 R4, R5, 0x8, RZ ;  /* 0x0000000805047824 */ /* 0x000fe200078e00ff */
[C---:B------:R-:W-:Y:S02]  /*12920*/  LOP3.LUT R3, R0.reuse, 0x20, RZ, 0xc0, !PT ;  /* 0x0000002000037812 */ /* 0x040fe400078ec0ff */
[----:B------:R-:W-:Y:S02]  /*12930*/  LOP3.LUT R2, R0, 0xd8, RZ, 0xc0, !PT ;  /* 0x000000d800027812 */ /* 0x000fe400078ec0ff */
[----:B------:R-:W-:Y:S02]  /*12940*/  LOP3.LUT R3, R3, 0x300, R4, 0xf8, !PT ;  /* 0x0000030003037812 */ /* 0x000fe400078ef804 */
[----:B------:R-:W-:Y:S02]  /*12950*/  LOP3.LUT R2, R2, 0x18, R6, 0x78, !PT ;  /* 0x0000001802027812 */ /* 0x000fe400078e7806 */
[----:B------:R-:W-:Y:S02]  /*12960*/  SHF.R.U32.HI R4, RZ, 0x2, R5 ;  /* 0x00000002ff047819 */ /* 0x000fe40000011605 */
[----:B------:R-:W-:Y:S01]  /*12970*/  LOP3.LUT R3, R3, R2, RZ, 0xfc, !PT ;  /* 0x0000000203037212 */ /* 0x000fe200078efcff */
[----:B------:R-:W-:Y:S01]  /*12980*/  IMAD.SHL.U32 R2, R6, 0x20, RZ ;  /* 0x0000002006027824 */ /* 0x000fe200078e00ff */
[----:B------:R-:W-:-:S04]  /*12990*/  LOP3.LUT R0, R0, 0x18, RZ, 0xc0, !PT ;  /* 0x0000001800007812 */ /* 0x000fc800078ec0ff */
[----:B------:R-:W-:Y:S01]  /*129a0*/  LOP3.LUT R5, R4, 0x60, R2, 0xf8, !PT ;  /* 0x0000006004057812 */ /* 0x000fe200078ef802 */
[----:B------:R-:W-:Y:S01]  /*129b0*/  IMAD R2, R3, 0x2, R22 ;  /* 0x0000000203027824 */ /* 0x000fe200078e0216 */
[C---:B------:R-:W-:Y:S02]  /*129c0*/  LOP3.LUT R4, R0.reuse, 0x20, RZ, 0xfc, !PT ;  /* 0x0000002000047812 */ /* 0x040fe400078efcff */
[----:B------:R-:W-:Y:S02]  /*129d0*/  LOP3.LUT R0, R0, 0x40, RZ, 0xfc, !PT ;  /* 0x0000004000007812 */ /* 0x000fe400078efcff */
[----:B------:R3:W-:Y:S05]  /*129e0*/  STL [R1+0x4], R2 ;  /* 0x0000040201007387 */ /* 0x0007ea0000100800 */
.L_x_1282:
[----:B------:R-:W-:Y:S05]  /*129f0*/  YIELD ;  /* 0x0000000000007946 */ /* 0x000fea0003800000 */
[----:B------:R-:W-:Y:S01]  /*12a00*/  ULDC.64 UR4, c[0x0][0xa28] ;  /* 0x00028a0000047ab9 */ /* 0x000fe20000000a00 */
[----:B------:R-:W-:Y:S01]  /*12a10*/  IMAD.MOV.U32 R0, RZ, RZ, RZ ;  /* 0x000000ffff007224 */ /* 0x000fe200078e00ff */
[----:B------:R-:W-:Y:S01]  /*12a20*/  ISETP.NE.U32.AND P0, PT, RZ, UR4, PT ;  /* 0x00000004ff007c0c */ /* 0x000fe2000bf05070 */
[----:B0-----:R-:W0:Y:S01]  /*12a30*/  LDC.64 R4, c[0x0][0xa00] ;  /* 0x00028000ff047b82 */ /* 0x001e220000000a00 */
[----:B------:R-:W-:Y:S01]  /*12a40*/  IMAD.MOV.U32 R8, RZ, RZ, RZ ;  /* 0x000000ffff087224 */ /* 0x000fe200078e00ff */
[----:B------:R-:W-:Y:S01]  /*12a50*/  ULDC.64 UR6, c[0x0][0xa08] ;  /* 0x0002820000067ab9 */ /* 0x000fe20000000a00 */
[----:B------:R-:W-:Y:S01]  /*12a60*/  ISETP.NE.AND.EX P0, PT, RZ, UR5, PT, P0 ;  /* 0x00000005ff007c0c */ /* 0x000fe2000bf05300 */
[----:B------:R-:W-:-:S12]  /*12a70*/  ULDC.64 UR4, c[0x0][0xa18] ;  /* 0x0002860000047ab9 */ /* 0x000fd80000000a00 */
[----:B-1-3--:R-:W1:Y:S02]  /*12a80*/  @P0 LDC.64 R2, c[0x0][0xa28] ;  /* 0x00028a00ff020b82 */ /* 0x00ae640000000a00 */
[----:B-1----:R-:W-:-:S05]  /*12a90*/  @P0 IMAD.WIDE R2, R19, 0x4, R2 ;  /* 0x0000000413020825 */ /* 0x002fca00078e0202 */
[----:B------:R1:W5:Y:S01]  /*12aa0*/  @P0 LDG.E R0, desc[UR50][R2.64] ;  /* 0x0000003202000981 */ /* 0x000362000c1e1900 */
[----:B------:R-:W-:Y:S01]  /*12ab0*/  ISETP.NE.U32.AND P0, PT, RZ, UR4, PT ;  /* 0x00000004ff007c0c */ /* 0x000fe2000bf05070 */
[----:B0-----:R-:W-:Y:S01]  /*12ac0*/  IMAD.WIDE R4, R19, 0x4, R4 ;  /* 0x0000000413047825 */ /* 0x001fe200078e0204 */
[----:B------:R-:W-:Y:S02]  /*12ad0*/  ISETP.NE.U32.AND P1, PT, RZ, UR6, PT ;  /* 0x00000006ff007c0c */ /* 0x000fe4000bf25070 */
[----:B------:R-:W-:Y:S01]  /*12ae0*/  ISETP.NE.AND.EX P2, PT, RZ, UR5, PT, P0 ;  /* 0x00000005ff007c0c */ /* 0x000fe2000bf45300 */
[----:B------:R-:W-:Y:S01]  /*12af0*/  ULDC.64 UR4, c[0x0][0xa00] ;  /* 0x0002800000047ab9 */ /* 0x000fe20000000a00 */
[----:B------:R-:W-:Y:S01]  /*12b00*/  ISETP.NE.AND.EX P1, PT, RZ, UR7, PT, P1 ;  /* 0x00000007ff007c0c */ /* 0x000fe2000bf25310 */
[----:B------:R-:W-:Y:S01]  /*12b10*/  IMAD.MOV.U32 R27, RZ, RZ, RZ ;  /* 0x000000ffff1b7224 */ /* 0x000fe200078e00ff */
[----:B------:R-:W-:Y:S01]  /*12b20*/  ISETP.NE.U32.AND P0, PT, RZ, UR4, PT ;  /* 0x00000004ff007c0c */ /* 0x000fe2000bf05070 */
[----:B-1----:R-:W0:Y:S03]  /*12b30*/  LDC.64 R2, c[0x0][0xa08] ;  /* 0x00028200ff027b82 */ /* 0x002e260000000a00 */
[----:B------:R-:W-:-:S05]  /*12b40*/  ISETP.NE.AND.EX P0, PT, RZ, UR5, PT, P0 ;  /* 0x00000005ff007c0c */ /* 0x000fca000bf05300 */
[----:B------:R-:W1:Y:S08]  /*12b50*/  @P2 LDC.64 R6, c[0x0][0xa18] ;  /* 0x00028600ff062b82 */ /* 0x000e700000000a00 */
[----:B--2---:R-:W2:Y:S01]  /*12b60*/  @P0 LDG.E R8, desc[UR50][R4.64] ;  /* 0x0000003204080981 */ /* 0x004ea2000c1e1900 */
[----:B------:R-:W-:Y:S01]  /*12b70*/  ULDC UR4, c[0x0][0x288] ;  /* 0x0000a20000047ab9 */ /* 0x000fe20000000800 */
[----:B0-----:R-:W-:-:S05]  /*12b80*/  IMAD.WIDE R2, R19, 0x4, R2 ;  /* 0x0000000413027825 */ /* 0x001fca00078e0202 */
[----:B------:R-:W5:Y:S01]  /*12b90*/  @P1 LDG.E R27, desc[UR50][R2.64] ;  /* 0x00000032021b1981 */ /* 0x000f62000c1e1900 */
[----:B-1----:R-:W-:-:S03]  /*12ba0*/  @P2 IMAD.WIDE R6, R19, 0x4, R6 ;  /* 0x0000000413062825 */ /* 0x002fc600078e0206 */
        /* <DEDUP_REMOVED lines=12> */
[----:B------:R-:W-:Y:S01]  /*12c70*/  IMAD.MOV.U32 R9, RZ, RZ, R8 ;  /* 0x000000ffff097224 */ /* 0x000fe200078e0008 */
[----:B----4-:R-:W-:Y:S06]  /*12c80*/  @P2 BRA `(.L_x_1171) ;  /* 0x0000000000142947 */ /* 0x010fec0003800000 */
[----:B------:R-:W-:Y:S05]  /*12c90*/  @!P0 BRA `(.L_x_1171) ;  /* 0x0000000000108947 */ /* 0x000fea0003800000 */
[----:B0-----:R-:W2:Y:S04]  /*12ca0*/  LDG.E R8, desc[UR50][R4.64] ;  /* 0x0000003204087981 */ /* 0x001ea8000c1e1900 */
[----:B------:R-:W2:Y:S02]  /*12cb0*/  LDG.E R7, desc[UR50][R4.64+0x4] ;  /* 0x0000043204077981 */ /* 0x000ea4000c1e1900 */
[----:B--2---:R-:W-:-:S05]  /*12cc0*/  IMAD.IADD R9, R7, 0x1, -R8 ;  /* 0x0000000107097824 */ /* 0x004fca00078e0a08 */
[----:B------:R1:W-:Y:S02]  /*12cd0*/  STL [R1+0x10], R9 ;  /* 0x0000100901007387 */ /* 0x0003e40000100800 */
.L_x_1171:
[----:B------:R-:W-:Y:S01]  /*12ce0*/  ULDC.64 UR4, c[0x0][0xa20] ;  /* 0x0002880000047ab9 */ /* 0x000fe20000000a00 */
[----:B-----5:R-:W-:Y:S01]  /*12cf0*/  IMAD.IADD R27, R27, 0x1, R0 ;  /* 0x000000011b1b7824 */ /* 0x020fe200078e0200 */
[----:B------:R-:W-:-:S04]  /*12d00*/  ISETP.NE.U32.AND P0, PT, RZ, UR4, PT ;  /* 0x00000004ff007c0c */ /* 0x000fc8000bf05070 */
[----:B------:R-:W-:-:S13]  /*12d10*/  ISETP.NE.AND.EX P0, PT, RZ, UR5, PT, P0 ;  /* 0x00000005ff007c0c */ /* 0x000fda000bf05300 */
[----:B------:R-:W-:Y:S05]  /*12d20*/  @!P0 BRA `(.L_x_1172) ;  /* 0x0000000000108947 */ /* 0x000fea0003800000 */
[----:B------:R-:W2:Y:S02]  /*12d30*/  LDC.64 R2, c[0x0][0xa20] ;  /* 0x00028800ff027b82 */ /* 0x000ea40000000a00 */
[----:B--2---:R-:W-:-:S05]  /*12d40*/  IMAD.WIDE R2, R19, 0x4, R2 ;  /* 0x0000000413027825 */ /* 0x004fca00078e0202 */
[----:B------:R2:W5:Y:S01]  /*12d50*/  LDG.E R6, desc[UR50][R2.64] ;  /* 0x0000003202067981 */ /* 0x000562000c1e1900 */
[----:B------:R-:W-:Y:S05]  /*12d60*/  BRA `(.L_x_1173) ;  /* 0x0000000000107947 */ /* 0x000fea0003800000 */
.L_x_1172:
[----:B------:R-:W-:Y:S05]  /*12d70*/  @!P1 BRA `(.L_x_1173) ;  /* 0x00000000000c9947 */ /* 0x000fea0003800000 */
[----:B------:R-:W2:Y:S04]  /*12d80*/  LDG.E R5, desc[UR50][R2.64] ;  /* 0x0000003202057981 */ /* 0x000ea8000c1e1900 */
[----:B------:R-:W2:Y:S02]  /*12d90*/  LDG.E R6, desc[UR50][R2.64+0x4] ;  /* 0x0000043202067981 */ /* 0x000ea4000c1e1900 */
[----:B--2---:R-:W-:-:S07]  /*12da0*/  IMAD.IADD R6, R6, 0x1, -R5 ;  /* 0x0000000106067824 */ /* 0x004fce00078e0a05 */
.L_x_1173:
[----:B--2---:R-:W2:Y:S01]  /*12db0*/  LDC R2, c[0x0][0x448] ;  /* 0x00011200ff027b82 */ /* 0x004ea20000000800 */
[----:B0-----:R-:W-:Y:S02]  /*12dc0*/  IMAD R8, R17, 0xc0, RZ ;  /* 0x000000c011087824 */ /* 0x001fe400078e02ff */
[----:B-----5:R-:W-:Y:S02]  /*12dd0*/  IMAD.IADD R6, R6, 0x1, -R0 ;  /* 0x0000000106067824 */ /* 0x020fe400078e0a00 */
[----:B------:R-:W-:Y:S01]  /*12de0*/  VIADD R0, R8, 0xbf ;  /* 0x000000bf08007836 */ /* 0x000fe20000000000 */
[----:B------:R0:W-:Y:S01]  /*12df0*/  STL [R1+0xc], R8 ;  /* 0x00000c0801007387 */ /* 0x0001e20000100800 */
[----:B--2---:R-:W-:Y:S02]  /*12e00*/  ISETP.NE.AND P1, PT, R2, 0x1, PT ;  /* 0x000000010200780c */ /* 0x004fe40003f25270 */
[----:B------:R-:W2:Y:S11]  /*12e10*/  LDC.64 R2, c[0x0][0x9e0] ;  /* 0x00027800ff027b82 */ /* 0x000eb60000000a00 */
[----:B------:R-:W3:Y:S08]  /*12e20*/  @P1 LDC R5, c[0x0][0x44c] ;  /* 0x00011300ff051b82 */ /* 0x000ef00000000800 */
[----:B------:R-:W4:Y:S01]  /*12e30*/  @P1 LDC R4, c[0x0][0x450] ;  /* 0x00011400ff041b82 */ /* 0x000f220000000800 */
[----:B--2---:R-:W-:Y:S01]  /*12e40*/  ISETP.GE.AND P2, PT, R3, 0x1, PT ;  /* 0x000000010300780c */ /* 0x004fe20003f46270 */
[----:B---3--:R-:W-:-:S05]  /*12e50*/  @P1 IMAD.HI.U32 R5, R0, R5, RZ ;  /* 0x0000000500051227 */ /* 0x008fca00078e00ff */
[----:B----4-:R-:W-:Y:S02]  /*12e60*/  @P1 SHF.R.U32.HI R0, RZ, R4, R5 ;  /* 0x00000004ff001219 */ /* 0x010fe40000011605 */
[----:B------:R-:W-:-:S05]  /*12e70*/  IADD3 R5, R6, 0x1, -R9 ;  /* 0x0000000106057810 */ /* 0x000fca0007ffe809 */
[----:B------:R-:W-:-:S04]  /*12e80*/  IMAD.IADD R7, R5, 0x1, R0 ;  /* 0x0000000105077824 */ /* 0x000fc800078e0200 */
[----:B------:R-:W-:Y:S01]  /*12e90*/  IMAD.IADD R2, R7, 0x1, R2 ;  /* 0x0000000107027824 */ /* 0x000fe200078e0202 */
[----:B0-----:R-:W-:Y:S06]  /*12ea0*/  @!P2 BRA `(.L_x_1174) ;  /* 0x000000000048a947 */ /* 0x001fec0003800000 */
[C---:B------:R-:W-:Y:S01]  /*12eb0*/  ISETP.GT.AND P0, PT, R7.reuse, RZ, PT ;  /* 0x000000ff0700720c */ /* 0x040fe20003f04270 */
[----:B------:R-:W-:Y:S01]  /*12ec0*/  BSSY B0, `(.L_x_1175) ;  /* 0x000000e000007945 */ /* 0x000fe20003800000 */
[----:B------:R-:W-:-:S11]  /*12ed0*/  VIADD R0, R7, 0xffffffff ;  /* 0xffffffff07007836 */ /* 0x000fd60000000000 */
[----:B------:R-:W-:Y:S05]  /*12ee0*/  @P0 BRA `(.L_x_1176) ;  /* 0x00000000001c0947 */ /* 0x000fea0003800000 */
[----:B------:R-:W-:Y:S01]  /*12ef0*/  ISETP.NE.AND P0, PT, R3, 0x1, PT ;  /* 0x000000010300780c */ /* 0x000fe20003f05270 */
[----:B------:R-:W-:-:S12]  /*12f00*/  IMAD.MOV R7, RZ, RZ, -R7 ;  /* 0x000000ffff077224 */ /* 0x000fd800078e0a07 */
[----:B------:R-:W0:Y:S02]  /*12f10*/  @P0 LDC.64 R4, c[0x0][0x9e8] ;  /* 0x00027a00ff040b82 */ /* 0x000e240000000a00 */
[----:B0-----:R-:W-:-:S05]  /*12f20*/  @P0 IMAD.HI.U32 R4, R7, R4, RZ ;  /* 0x0000000407040227 */ /* 0x001fca00078e00ff */
[----:B------:R-:W-:-:S04]  /*12f30*/  @P0 SHF.R.U32.HI R7, RZ, R5, R4 ;  /* 0x00000005ff070219 */ /* 0x000fc80000011604 */
[----:B------:R-:W-:Y:S01]  /*12f40*/  LOP3.LUT R0, RZ, R7, RZ, 0x33, !PT ;  /* 0x00000007ff007212 */ /* 0x000fe200078e33ff */
[----:B------:R-:W-:Y:S06]  /*12f50*/  BRA `(.L_x_1177) ;  /* 0x0000000000107947 */ /* 0x000fec0003800000 */
.L_x_1176:
[----:B------:R-:W-:-:S13]  /*12f60*/  ISETP.NE.AND P0, PT, R3, 0x1, PT ;  /* 0x000000010300780c */ /* 0x000fda0003f05270 */
[----:B------:R-:W0:Y:S02]  /*12f70*/  @P0 LDC.64 R4, c[0x0][0x9e8] ;  /* 0x00027a00ff040b82 */ /* 0x000e240000000a00 */
[----:B0-----:R-:W-:-:S05]  /*12f80*/  @P0 IMAD.HI.U32 R4, R0, R4, RZ ;  /* 0x0000000400040227 */ /* 0x001fca00078e00ff */
[----:B------:R-:W-:-:S07]  /*12f90*/  @P0 SHF.R.U32.HI R0, RZ, R5, R4 ;  /* 0x00000005ff000219 */ /* 0x000fce0000011604 */
.L_x_1177:
[----:B------:R-:W-:Y:S05]  /*12fa0*/  BSYNC B0 ;  /* 0x0000000000007941 */ /* 0x000fea0003800000 */
.L_x_1175:
[----:B------:R-:W-:-:S05]  /*12fb0*/  IMAD R5, R0, R3, R3 ;  /* 0x0000000300057224 */ /* 0x000fca00078e0203 */
[----:B------:R-:W-:-:S07]  /*12fc0*/  VIMNMX R2, R2, R5, PT ;  /* 0x0000000502027248 */ /* 0x000fce0003fe0100 */
.L_x_1174:
[----:B------:R-:W0:Y:S01]  /*12fd0*/  @P1 LDC R0, c[0x0][0x44c] ;  /* 0x00011300ff001b82 */ /* 0x000e220000000800 */
[----:B------:R-:W-:Y:S01]  /*12fe0*/  VIADD R2, R2, 0x7f ;  /* 0x0000007f02027836 */ /* 0x000fe20000000000 */
[----:B------:R-:W-:Y:S01]  /*12ff0*/  ULDC UR4, c[0x0][0x9dc] ;  /* 0x0002770000047ab9 */ /* 0x000fe20000000800 */
[----:B------:R-:W-:-:S05]  /*13000*/  IMAD.MOV.U32 R5, RZ, RZ, R8 ;  /* 0x000000ffff057224 */ /* 0x000fca00078e0008 */
[----:B------:R-:W2:Y:S01]  /*13010*/  @P1 LDC R7, c[0x0][0x450] ;  /* 0x00011400ff071b82 */ /* 0x000ea20000000800 */
[----:B0-----:R-:W-:-:S05]  /*13020*/  @P1 IMAD.HI.U32 R0, R8, R0, RZ ;  /* 0x0000000008001227 */ /* 0x001fca00078e00ff */
[----:B--2---:R-:W-:Y:S01]  /*13030*/  @P1 SHF.R.U32.HI R5, RZ, R7, R0 ;  /* 0x00000007ff051219 */ /* 0x004fe20000011600 */
[----:B------:R-:W-:Y:S01]  /*13040*/  VIADD R0, R6, 0x7f ;  /* 0x0000007f06007836 */ /* 0x000fe20000000000 */
[----:B------:R-:W-:Y:S02]  /*13050*/  SHF.R.S32.HI R7, RZ, 0x1f, R2 ;  /* 0x0000001fff077819 */ /* 0x000fe40000011402 */
[----:B------:R-:W-:Y:S02]  /*13060*/  IADD3 R6, R5, R6, -R9 ;  /* 0x0000000605067210 */ /* 0x000fe40007ffe809 */
[----:B------:R-:W-:Y:S02]  /*13070*/  LEA.HI R2, R7, R2, RZ, 0x7 ;  /* 0x0000000207027211 */ /* 0x000fe400078f38ff */
[----:B------:R-:W-:Y:S02]  /*13080*/  SHF.R.S32.HI R7, RZ, 0x1f, R0 ;  /* 0x0000001fff077819 */ /* 0x000fe40000011400 */
[----:B------:R-:W-:-:S02]  /*13090*/  SHF.R.S32.HI R2, RZ, 0x7, R2 ;  /* 0x00000007ff027819 */ /* 0x000fc40000011402 */
[----:B------:R-:W-:Y:S01]  /*130a0*/  LEA.HI R7, R7, R0, RZ, 0x7 ;  /* 0x0000000007077211 */ /* 0x000fe200078f38ff */
[----:B------:R-:W-:-:S03]  /*130b0*/  VIADD R0, R6, -UR4 ;  /* 0x8000000406007c36 */ /* 0x000fc60008000000 */
[----:B------:R-:W-:-:S04]  /*130c0*/  SHF.R.S32.HI R7, RZ, 0x7, R7 ;  /* 0x00000007ff077819 */ /* 0x000fc80000011407 */
[----:B------:R-:W-:-:S05]  /*130d0*/  VIMNMX R24, R7, R2, PT ;  /* 0x0000000207187248 */ /* 0x000fca0003fe0100 */
[----:B------:R0:W-:Y:S01]  /*130e0*/  STL [R1+0x8], R24 ;  /* 0x0000081801007387 */ /* 0x0001e20000100800 */
[----:B------:R-:W-:Y:S05]  /*130f0*/  @!P2 BRA `(.L_x_1178) ;  /* 0x000000000048a947 */ /* 0x000fea0003800000 */
[----:B------:R-:W-:Y:S01]  /*13100*/  IMAD.MOV.U32 R2, RZ, RZ, R6 ;  /* 0x000000ffff027224 */ /* 0x000fe200078e0006 */
[----:B------:R-:W-:Y:S04]  /*13110*/  BSSY B0, `(.L_x_1179) ;  /* 0x000000e000007945 */ /* 0x000fe80003800000 */
[----:B------:R-:W-:-:S13]  /*13120*/  ISETP.GT.AND P0, PT, R2, -0x1, PT ;  /* 0xffffffff0200780c */ /* 0x000fda0003f04270 */
[----:B------:R-:W-:Y:S05]  /*13130*/  @P0 BRA `(.L_x_1180) ;  /* 0x00000000001c0947 */ /* 0x000fea0003800000 */
[----:B------:R-:W-:Y:S02]  /*13140*/  ISETP.NE.AND P0, PT, R3, 0x1, PT ;  /* 0x000000010300780c */ /* 0x000fe40003f05270 */
[----:B------:R-:W-:-:S11]  /*13150*/  LOP3.LUT R7, RZ, R2, RZ, 0x33, !PT ;  /* 0x00000002ff077212 */ /* 0x000fd600078e33ff */
[----:B------:R-:W2:Y:S02]  /*13160*/  @P0 LDC.64 R4, c[0x0][0x9e8] ;  /* 0x00027a00ff040b82 */ /* 0x000ea40000000a00 */
[----:B--2---:R-:W-:-:S05]  /*13170*/  @P0 IMAD.HI.U32 R4, R7, R4, RZ ;  /* 0x0000000407040227 */ /* 0x004fca00078e00ff */
[----:B------:R-:W-:-:S04]  /*13180*/  @P0 SHF.R.U32.HI R7, RZ, R5, R4 ;  /* 0x00000005ff070219 */ /* 0x000fc80000011604 */
[----:B------:R-:W-:Y:S01]  /*13190*/  LOP3.LUT R2, RZ, R7, RZ, 0x33, !PT ;  /* 0x00000007ff027212 */ /* 0x000fe200078e33ff */
[----:B------:R-:W-:Y:S06]  /*131a0*/  BRA `(.L_x_1181) ;  /* 0x0000000000107947 */ /* 0x000fec0003800000 */
.L_x_1180:
[----:B------:R-:W-:-:S13]  /*131b0*/  ISETP.NE.AND P0, PT, R3, 0x1, PT ;  /* 0x000000010300780c */ /* 0x000fda0003f05270 */
[----:B------:R-:W2:Y:S02]  /*131c0*/  @P0 LDC.64 R4, c[0x0][0x9e8] ;  /* 0x00027a00ff040b82 */ /* 0x000ea40000000a00 */
[----:B--2---:R-:W-:-:S05]  /*131d0*/  @P0 IMAD.HI.U32 R4, R2, R4, RZ ;  /* 0x0000000402040227 */ /* 0x004fca00078e00ff */
[----:B------:R-:W-:-:S07]  /*131e0*/  @P0 SHF.R.U32.HI R2, RZ, R5, R4 ;  /* 0x00000005ff020219 */ /* 0x000fce0000011604 */
.L_x_1181:
[----:B------:R-:W-:Y:S05]  /*131f0*/  BSYNC B0 ;  /* 0x0000000000007941 */ /* 0x000fea0003800000 */
.L_x_1179:
[----:B------:R-:W-:-:S05]  /*13200*/  IMAD R3, R2, R3, RZ ;  /* 0x0000000302037224 */ /* 0x000fca00078e02ff */
[----:B------:R-:W-:-:S07]  /*13210*/  VIMNMX R0, R0, R3, !PT ;  /* 0x0000000300007248 */ /* 0x000fce0007fe0100 */
.L_x_1178:
[----:B------:R-:W-:Y:S01]  /*13220*/  SHF.R.S32.HI R3, RZ, 0x1f, R0 ;  /* 0x0000001fff037819 */ /* 0x000fe20000011400 */
[----:B------:R-:W-:Y:S03]  /*13230*/  BSSY B7, `(.L_x_1182) ;  /* 0x000041c000077945 */ /* 0x000fe60003800000 */
[----:B------:R-:W-:-:S04]  /*13240*/  LEA.HI R3, R3, R0, RZ, 0x7 ;  /* 0x0000000003037211 */ /* 0x000fc800078f38ff */
[----:B------:R-:W-:-:S04]  /*13250*/  SHF.R.S32.HI R3, RZ, 0x7, R3 ;  /* 0x00000007ff037819 */ /* 0x000fc80000011403 */
[----:B------:R-:W-:-:S04]  /*13260*/  VIMNMX R29, RZ, R3, !PT ;  /* 0x00000003ff1d7248 */ /* 0x000fc80007fe0100 */
[----:B------:R-:W-:-:S13]  /*13270*/  ISETP.GT.AND P0, PT, R24, R29, PT ;  /* 0x0000001d1800720c */ /* 0x000fda0003f04270 */
        /* <DEDUP_REMOVED lines=8> */
[----:B------:R-:W2:Y:S02]  /*13300*/  FLO.U32 R0, UR4 ;  /* 0x0000000400007d00 */ /* 0x000ea400080e0000 */
[----:B--2---:R-:W-:-:S06]  /*13310*/  ISETP.EQ.U32.AND P0, PT, R0, R5, PT ;  /* 0x000000050000720c */ /* 0x004fcc0003f02070 */
[----:B------:R-:W3:Y:S07]  /*13320*/  POPC R5, UR4 ;  /* 0x0000000400057d09 */ /* 0x000eee0008000000 */
[----:B---3--:R-:W2:Y:S01]  /*13330*/  @P0 ATOMG.E.ADD.STRONG.GPU PT, R3, desc[UR50][R2.64], R5 ;  /* 0x00000005020309a8 */ /* 0x008ea200081ee1f2 */
[----:B------:R-:W3:Y:S02]  /*13340*/  S2R R4, SR_LTMASK ;  /* 0x0000000000047919 */ /* 0x000ee40000003900 */
[----:B---3--:R-:W-:-:S04]  /*13350*/  LOP3.LUT R4, R4, UR4, RZ, 0xc0, !PT ;  /* 0x0000000404047c12 */ /* 0x008fc8000f8ec0ff */
[----:B------:R-:W3:Y:S01]  /*13360*/  POPC R7, R4 ;  /* 0x0000000400077309 */ /* 0x000ee20000000000 */
[----:B--2---:R-:W3:Y:S02]  /*13370*/  SHFL.IDX PT, R0, R3, R0, 0x1f ;  /* 0x00001f0003007589 */ /* 0x004ee400000e0000 */
[----:B---3--:R-:W-:Y:S01]  /*13380*/  IADD3 R16, R0, UR37, R7 ;  /* 0x0000002500107c10 */ /* 0x008fe2000fffe007 */
[----:B------:R-:W-:Y:S06]  /*13390*/  BRA `(.L_x_1184) ;  /* 0x0000004000147947 */ /* 0x000fec0003800000 */
.L_x_1183:
        /* <DEDUP_REMOVED lines=19> */
[----:B012---:R-:W-:Y:S05]  /*134d0*/  CALL.ABS.NOINC R2 ;  /* 0x0000000002007343 */ /* 0x007fea0003c00000 */
.L_x_1186:
[----:B------:R-:W-:Y:S05]  /*134e0*/  BSYNC B6 ;  /* 0x0000000000067941 */ /* 0x000fea0003800000 */
.L_x_1185:
        /* <DEDUP_REMOVED lines=17> */
[----:B--2---:R-:W-:-:S07]  /*13600*/  IMAD.MOV.U32 R13, RZ, RZ, RZ ;  /* 0x000000ffff0d7224 */ /* 0x004fce00078e00ff */
[----:B------:R-:W-:-:S07]  /*13610*/  LEPC R20, `(.L_x_1189) ;  /* 0x000000001014794e */ /* 0x000fce0000000000 */
[----:B01-3--:R-:W-:Y:S05]  /*13620*/  CALL.ABS.NOINC R2 ;  /* 0x0000000002007343 */ /* 0x00bfea0003c00000 */
.L_x_1189:
        /* <DEDUP_REMOVED lines=15> */
.L_x_1188:
[----:B------:R-:W-:Y:S05]  /*13720*/  BSYNC B6 ;  /* 0x0000000000067941 */ /* 0x000fea0003800000 */
.L_x_1187:
[----:B------:R-:W-:Y:S01]  /*13730*/  ULDC.64 UR4, c[0x0][0x9f8] ;  /* 0x00027e0000047ab9 */ /* 0x000fe20000000a00 */
[----:B------:R-:W-:Y:S01]  /*13740*/  IMAD.MOV.U32 R25, RZ, RZ, R19 ;  /* 0x000000ffff197224 */ /* 0x000fe200078e0013 */
[----:B------:R-:W-:-:S04]  /*13750*/  ISETP.NE.U32.AND P0, PT, RZ, UR4, PT ;  /* 0x00000004ff007c0c */ /* 0x000fc8000bf05070 */
[----:B------:R-:W-:Y:S01]  /*13760*/  ISETP.NE.AND.EX P0, PT, RZ, UR5, PT, P0 ;  /* 0x00000005ff007c0c */ /* 0x000fe2000bf05300 */
[----:B------:R-:W-:-:S12]  /*13770*/  ULDC.64 UR4, c[0x0][0xa08] ;  /* 0x0002820000047ab9 */ /* 0x000fd80000000a00 */
[----:B------:R-:W2:Y:S02]  /*13780*/  @P0 LDC.64 R2, c[0x0][0x9f8] ;  /* 0x00027e00ff020b82 */ /* 0x000ea40000000a00 */
[----:B--2---:R-:W-:-:S05]  /*13790*/  @P0 IMAD.WIDE R2, R19, 0x4, R2 ;  /* 0x0000000413020825 */ /* 0x004fca00078e0202 */
[----:B------:R2:W3:Y:S01]  /*137a0*/  @P0 LDG.E R25, desc[UR50][R2.64] ;  /* 0x0000003202190981 */ /* 0x0004e2000c1e1900 */
[----:B0-----:R-:W-:Y:S01]  /*137b0*/  VIADD R24, R24, 0xffffffff ;  /* 0xffffffff18187836 */ /* 0x001fe20000000000 */
[----:B--2---:R-:W0:Y:S02]  /*137c0*/  LDC.64 R2, c[0x0][0x418] ;  /* 0x00010600ff027b82 */ /* 0x004e240000000a00 */
[----:B0-----:R-:W-:Y:S01]  /*137d0*/  LOP3.LUT P0, RZ, R2, UR4, RZ, 0xfc, !PT ;  /* 0x0000000402ff7c12 */ /* 0x001fe2000f80fcff */
[----:B------:R-:W-:-:S03]  /*137e0*/  UMOV UR4, 0xffffffff ;  /* 0xffffffff00047882 */ /* 0x000fc60000000000 */
[----:B------:R-:W-:Y:S02]  /*137f0*/  LOP3.LUT P0, RZ, R3, UR5, RZ, 0xfc, P0 ;  /* 0x0000000503ff7c12 */ /* 0x000fe4000800fcff */
[----:B---3--:R-:W-:Y:S02]  /*13800*/  SHF.R.S32.HI R28, RZ, 0x1f, R25 ;  /* 0x0000001fff1c7819 */ /* 0x008fe40000011419 */
[----:B------:R-:W-:Y:S01]  /*13810*/  SEL R17, R25, RZ, !P0 ;  /* 0x000000ff19117207 */ /* 0x000fe20004000000 */
[----:B------:R-:W-:Y:S08]  /*13820*/  BRA.DIV UR4, `(.L_x_1190) ;  /* 0x0000004e04bc7947 */ /* 0x000ff0000b800000 */
[----:B------:R-:W0:Y:S02]  /*13830*/  S2R R0, SR_TID.X ;  /* 0x0000000000007919 */ /* 0x000e240000002100 */
[----:B0-----:R-:W-:-:S04]  /*13840*/  SHF.R.U32.HI R0, RZ, 0x5, R0 ;  /* 0x00000005ff007819 */ /* 0x001fc80000011600 */
[----:B------:R-:W-:-:S05]  /*13850*/  LOP3.LUT R0, R0, 0x3, RZ, 0xc0, !PT ;  /* 0x0000000300007812 */ /* 0x000fca00078ec0ff */
[----:B------:R0:W2:Y:S02]  /*13860*/  SHFL.IDX PT, R14, R0, RZ, 0x1f ;  /* 0x00001fff000e7589 */ /* 0x0000a400000e0000 */
.L_x_1298:
[----:B0-----:R-:W3:Y:S01]  /*13870*/  LDL.LU R0, [R1] ;  /* 0x0000000001007983 */ /* 0x001ee20000300800 */
[----:B------:R-:W-:Y:S02]  /*13880*/  PLOP3.LUT P1, PT, PT, PT, PT, 0x8, 0x0 ;  /* 0x000000000000781c */ /* 0x000fe40003f2e170 */
[----:B--2---:R-:W-:Y:S02]  /*13890*/  ISETP.NE.AND P0, PT, R14, RZ, PT ;  /* 0x000000ff0e00720c */ /* 0x004fe40003f05270 */
[----:B---3--:R-:W-:-:S09]  /*138a0*/  LOP3.LUT R0, R0, 0xfffffffe, RZ, 0xc0, !PT ;  /* 0xfffffffe00007812 */ /* 0x008fd200078ec0ff */
[----:B------:R-:W-:-:S05]  /*138b0*/  @P1 LOP3.LUT R0, R0, 0x1, RZ, 0xfc, !PT ;  /* 0x0000000100001812 */ /* 0x000fca00078efcff */
[----:B------:R0:W-:Y:S01]  /*138c0*/  STL [R1], R0 ;  /* 0x0000000001007387 */ /* 0x0001e20000100800 */
[----:B------:R-:W-:Y:S05]  /*138d0*/  @P0 BRA `(.L_x_1191) ;  /* 0x0000000400200947 */ /* 0x000fea0003800000 */
[----:B------:R-:W-:-:S03]  /*138e0*/  UMOV UR4, 0xffffffff ;  /* 0xffffffff00047882 */ /* 0x000fc60000000000 */
[----:B------:R-:W-:Y:S05]  /*138f0*/  BRA.DIV UR4, `(.L_x_1192) ;  /* 0x0000004e04bc7947 */ /* 0x000fea000b800000 */
[----:B------:R-:W-:-:S13]  /*13900*/  ELECT P6, URZ, PT ;  /* 0x00000000003f782f */ /* 0x000fda00038c0000 */
.L_x_1301:
[----:B------:R-:W-:Y:S05]  /*13910*/  @!P6 BRA `(.L_x_1191) ;  /* 0x000000040010e947 */ /* 0x000fea0003800000 */
[----:B------:R-:W-:-:S04]  /*13920*/  ISETP.NE.U32.AND P0, PT, R2, RZ, PT ;  /* 0x000000ff0200720c */ /* 0x000fc80003f05070 */
[----:B------:R-:W-:-:S13]  /*13930*/  ISETP.NE.AND.EX P0, PT, R3, RZ, PT, P0 ;  /* 0x000000ff0300720c */ /* 0x000fda0003f05300 */
[----:B------:R-:W-:Y:S05]  /*13940*/  @!P0 BRA `(.L_x_1193) ;  /* 0x0000000000448947 */ /* 0x000fea0003800000 */
[----:B------:R-:W2:Y:S01]  /*13950*/  LDC R6, c[0x0][0x43c] ;  /* 0x00010f00ff067b82 */ /* 0x000ea20000000800 */
[----:B------:R-:W-:Y:S01]  /*13960*/  ULDC.64 UR4, c[0x0][0x428] ;  /* 0x00010a0000047ab9 */ /* 0x000fe20000000a00 */
[----:B--2---:R-:W-:-:S13]  /*13970*/  ISETP.NE.AND P0, PT, R6, 0x1, PT ;  /* 0x000000010600780c */ /* 0x004fda0003f05270 */
        /* <DEDUP_REMOVED lines=14> */
.L_x_1193:
[----:B0-----:R-:W-:Y:S01]  /*13a60*/  IMAD R0, R23, 0x8, R22 ;  /* 0x0000000817007824 */ /* 0x001fe200078e0216 */
[----:B--2---:R-:W-:-:S04]  /*13a70*/  SHF.L.U32 R3, R26, 0x1f, RZ ;  /* 0x0000001f1a037819 */ /* 0x004fc800000006ff */
[----:B------:R-:W0:Y:S02]  /*13a80*/  SYNCS.PHASECHK.TRANS64.TRYWAIT P0, [R0+URZ+0x2d840], R3 ;  /* 0x02d84003000075a7 */ /* 0x000e24000800017f */
[----:B0-----:R-:W-:Y:S05]  /*13a90*/  @!P0 BRA `(.L_x_1194) ;  /* 0x0000004c00748947 */ /* 0x001fea0003800000 */
.L_x_1302:
[----:B------:R-:W2:Y:S02]  /*13aa0*/  S2R R2, SR_TID.X ;  /* 0x0000000000027919 */ /* 0x000ea40000002100 */
[----:B--2---:R-:W-:-:S04]  /*13ab0*/  LOP3.LUT R2, R2, 0x7f, RZ, 0xc0, !PT ;  /* 0x0000007f02027812 */ /* 0x004fc800078ec0ff */
[----:B------:R-:W-:-:S13]  /*13ac0*/  ISETP.NE.AND P0, PT, R2, RZ, PT ;  /* 0x000000ff0200720c */ /* 0x000fda0003f05270 */
[----:B------:R-:W-:Y:S05]  /*13ad0*/  @P0 BRA `(.L_x_1195) ;  /* 0x00000000001c0947 */ /* 0x000fea0003800000 */
[----:B------:R-:W2:Y:S01]  /*13ae0*/  S2R R2, SR_TID.X ;  /* 0x0000000000027919 */ /* 0x000ea20000002100 */
[----:B0-----:R-:W-:-:S04]  /*13af0*/  IMAD.MOV.U32 R3, RZ, RZ, 0x6000 ;  /* 0x00006000ff037424 */ /* 0x001fc800078e00ff */
[----:B------:R3:W-:Y:S01]  /*13b00*/  SYNCS.ARRIVE.TRANS64 RZ, [R0+URZ+0x2d830], R3 ;  /* 0x02d8300300ff79a7 */ /* 0x0007e2000800003f */
[----:B--2---:R-:W-:-:S04]  /*13b10*/  LOP3.LUT R2, R2, 0x1f, RZ, 0xc0, !PT ;  /* 0x0000001f02027812 */ /* 0x004fc800078ec0ff */
[----:B------:R-:W-:-:S13]  /*13b20*/  ISETP.NE.AND P0, PT, R2, RZ, PT ;  /* 0x000000ff0200720c */ /* 0x000fda0003f05270 */
[----:B---3--:R-:W-:Y:S05]  /*13b30*/  @!P0 BRA `(.L_x_1195) ;  /* 0x0000000000048947 */ /* 0x008fea0003800000 */
[----:B------:R-:W-:Y:S01]  /*13b40*/  BPT.TRAP 0x1 ;  /* 0x000000040000795c */ /* 0x000fe20000300000 */
.L_x_1195:
[----:B------:R-:W2:Y:S01]  /*13b50*/  LDL.LU R2, [R1] ;  /* 0x0000000001027983 */ /* 0x000ea20000300800 */
[----:B------:R-:W-:Y:S01]  /*13b60*/  R2UR UR9, R0 ;  /* 0x00000000000972ca */ /* 0x000fe200000e0000 */
[----:B0-----:R-:W-:Y:S01]  /*13b70*/  IMAD R0, R23, 0x6000, R22 ;  /* 0x0000600017007824 */ /* 0x001fe200078e0216 */
        /* <DEDUP_REMOVED lines=12> */
[----:B------:R-:W-:Y:S02]  /*13c40*/  ULEA UR11, UR11, UR5, 0x7 ;  /* 0x000000050b0b7291 */ /* 0x000fe4000f8e383f */
[----:B------:R-:W-:Y:S02]  /*13c50*/  UIADD3 UR14, UR8, 0x15400, URZ ;  /* 0x00015400080e7890 */ /* 0x000fe4000fffe03f */
[----:B------:R-:W-:Y:S02]  /*13c60*/  UIADD3.X UR5, URZ, UR39, URZ, UP0, !UPT ;  /* 0x000000273f057290 */ /* 0x000fe400087fe43f */
[----:B------:R-:W-:Y:S02]  /*13c70*/  UIADD3 UR15, UR8, 0x17400, URZ ;  /* 0x00017400080f7890 */ /* 0x000fe4000fffe03f */
[----:B------:R-:W-:-:S03]  /*13c80*/  UIADD3 UR17, UR8, 0x19400, URZ ;  /* 0x0001940008117890 */ /* 0x000fc6000fffe03f */
[----:B------:R-:W-:Y:S01]  /*13c90*/  UMOV UR8, UR14 ;  /* 0x0000000e00087c82 */ /* 0x000fe20008000000 */
[----:B------:R-:W-:Y:S01]  /*13ca0*/  UMOV UR14, 0x40 ;  /* 0x00000040000e7882 */ /* 0x000fe20000000000 */
[----:B------:R0:W-:Y:S02]  /*13cb0*/  UTMALDG.4D [UR8], [UR4], desc[UR6] ;  /* 0x00000608040075b4 */ /* 0x0001e40008019000 */
[----:B0-----:R-:W-:Y:S01]  /*13cc0*/  UMOV UR8, UR15 ;  /* 0x0000000f00087c82 */ /* 0x001fe20008000000 */
[----:B------:R-:W-:Y:S02]  /*13cd0*/  UMOV UR10, UR16 ;  /* 0x00000010000a7c82 */ /* 0x000fe40008000000 */
[----:B------:R0:W-:Y:S02]  /*13ce0*/  UTMALDG.4D [UR8], [UR4], desc[UR6] ;  /* 0x00000608040075b4 */ /* 0x0001e40008019000 */
[----:B0-----:R-:W-:Y:S01]  /*13cf0*/  UMOV UR8, UR17 ;  /* 0x0000001100087c82 */ /* 0x001fe20008000000 */
[----:B------:R-:W-:-:S02]  /*13d00*/  UMOV UR10, UR14 ;  /* 0x0000000e000a7c82 */ /* 0x000fc40008000000 */
[----:B------:R3:W-:Y:S01]  /*13d10*/  UTMALDG.4D [UR8], [UR4], desc[UR6] ;  /* 0x00000608040075b4 */ /* 0x0007e20008019000 */
[----:B--2---:R-:W-:-:S04]  /*13d20*/  LOP3.LUT R2, R2, 0xfffffffe, RZ, 0xc0, !PT ;  /* 0xfffffffe02027812 */ /* 0x004fc800078ec0ff */
[----:B------:R-:W-:-:S05]  /*13d30*/  @P0 LOP3.LUT R2, R2, 0x1, RZ, 0xfc, !PT ;  /* 0x0000000102020812 */ /* 0x000fca00078efcff */
[----:B------:R3:W-:Y:S01]  /*13d40*/  STL [R1], R2 ;  /* 0x0000000201007387 */ /* 0x0007e20000100800 */
[----:B------:R-:W-:Y:S01]  /*13d50*/  NOP ;  /* 0x0000000000007918 */ /* 0x000fe20000000000 */
.L_x_1191:
[----:B------:R-:W0:Y:S01]  /*13d60*/  LDL.LU R3, [R1+0x14] ;  /* 0x0000140001037983 */ /* 0x000e220000300800 */
[----:B------:R-:W-:Y:S05]  /*13d70*/  WARPSYNC.ALL ;  /* 0x0000000000007948 */ /* 0x000fea0003800000 */
[----:B---3--:R-:W-:Y:S01]  /*13d80*/  ULDC.64 UR4, c[0x0][0x298] ;  /* 0x0000a60000047ab9 */ /* 0x008fe20000000a00 */
[----:B------:R-:W-:Y:S01]  /*13d90*/  ULDC.64 UR6, c[0x0][0xa00] ;  /* 0x0002800000067ab9 */ /* 0x000fe20000000a00 */
[----:B------:R-:W-:Y:S01]  /*13da0*/  VIADD R2, R22, 0xc400 ;  /* 0x0000c40016027836 */ /* 0x000fe20000000000 */
[----:B------:R-:W-:Y:S01]  /*13db0*/  BAR.SYNC.DEFER_BLOCKING 0x8, 0x200 ;  /* 0x0208000000007b1d */ /* 0x000fe20000010000 */
[----:B------:R-:W-:-:S03]  /*13dc0*/  ISETP.NE.U32.AND P0, PT, RZ, UR6, PT ;  /* 0x00000006ff007c0c */ /* 0x000fc6000bf05070 */
[----:B------:R-:W-:Y:S02]  /*13dd0*/  LOP3.LUT P1, RZ, R2, 0x1bf, RZ, 0xc0, !PT ;  /* 0x000001bf02ff7812 */ /* 0x000fe4000782c0ff */
[----:B------:R-:W-:Y:S01]  /*13de0*/  ISETP.NE.AND.EX P0, PT, RZ, UR7, PT, P0 ;  /* 0x00000007ff007c0c */ /* 0x000fe2000bf05300 */
[----:B------:R-:W-:Y:S01]  /*13df0*/  BSSY B6, `(.L_x_1196) ;  /* 0x0000020000067945 */ /* 0x000fe20003800000 */
[----:B------:R-:W-:Y:S02]  /*13e00*/  SHF.R.S32.HI R2, RZ, 0x1f, R19 ;  /* 0x0000001fff027819 */ /* 0x000fe40000011413 */
[----:B0-----:R-:W-:Y:S01]  /*13e10*/  SHF.R.S32.HI R0, RZ, 0x1f, R3 ;  /* 0x0000001fff007819 */ /* 0x001fe20000011403 */
[----:B------:R-:W-:-:S04]  /*13e20*/  IMAD.WIDE.U32 R4, R3, UR4, RZ ;  /* 0x0000000403047c25 */ /* 0x000fc8000f8e00ff */
[----:B------:R-:W-:Y:S01]  /*13e30*/  IMAD R0, R0, UR4, RZ ;  /* 0x0000000400007c24 */ /* 0x000fe2000f8e02ff */
[----:B------:R-:W-:Y:S03]  /*13e40*/  STL.64 [R1+0x20], R4 ;  /* 0x0000200401007387 */ /* 0x000fe60000100a00 */
[----:B------:R-:W-:Y:S01]  /*13e50*/  IMAD R0, R3, UR5, R0 ;  /* 0x0000000503007c24 */ /* 0x000fe2000f8e0200 */
[----:B------:R-:W-:Y:S02]  /*13e60*/  SEL R3, R2, RZ, !P0 ;  /* 0x000000ff02037207 */ /* 0x000fe40004000000 */
[----:B------:R-:W-:Y:S01]  /*13e70*/  SHF.R.S32.HI R2, RZ, 0x1f, R18 ;  /* 0x0000001fff027819 */ /* 0x000fe20000011412 */
[----:B------:R-:W-:-:S05]  /*13e80*/  IMAD.IADD R0, R5, 0x1, R0 ;  /* 0x0000000105007824 */ /* 0x000fca00078e0200 */
[----:B------:R0:W-:Y:S04]  /*13e90*/  STL [R1+0x28], R0 ;  /* 0x0000280001007387 */ /* 0x0001e80000100800 */
[----:B------:R2:W-:Y:S01]  /*13ea0*/  STL [R1+0x30], R3 ;  /* 0x0000300301007387 */ /* 0x0005e20000100800 */
[----:B0-----:R-:W-:-:S05]  /*13eb0*/  SEL R0, R19, RZ, !P0 ;  /* 0x000000ff13007207 */ /* 0x001fca0004000000 */
        /* <DEDUP_REMOVED lines=19> */
.L_x_1197:
[----:B------:R-:W-:Y:S05]  /*13ff0*/  BSYNC B6 ;  /* 0x0000000000067941 */ /* 0x000fea0003800000 */
.L_x_1196:
[----:B--2---:R-:W2:Y:S01]  /*14000*/  LDL.LU R0, [R1+0x28] ;  /* 0x0000280001007983 */ /* 0x004ea20000300800 */
[----:B-1----:R-:W0:Y:S01]  /*14010*/  LDC R9, c[0x0][0x448] ;  /* 0x00011200ff097b82 */ /* 0x002e220000000800 */
[----:B------:R-:W-:Y:S01]  /*14020*/  ULDC.64 UR4, c[0x0][0x2d8] ;  /* 0x0000b60000047ab9 */ /* 0x000fe20000000a00 */
[----:B------:R-:W-:Y:S01]  /*14030*/  ULDC.64 UR6, c[0x0][0x2c8] ;  /* 0x0000b20000067ab9 */ /* 0x000fe20000000a00 */
[----:B------:R-:W2:Y:S01]  /*14040*/  LDL.LU.64 R2, [R1+0x20] ;  /* 0x0000200001027983 */ /* 0x000ea20000300a00 */
[----:B------:R-:W-:-:S03]  /*14050*/  ULDC.64 UR8, c[0x0][0x280] ;  /* 0x0000a00000087ab9 */ /* 0x000fc60000000a00 */
[----:B------:R-:W3:Y:S04]  /*14060*/  LDL.LU R20, [R1+0x2c] ;  /* 0x00002c0001147983 */ /* 0x000ee80000300800 */
[----:B------:R-:W4:Y:S04]  /*14070*/  LDL.LU R21, [R1+0x30] ;  /* 0x0000300001157983 */ /* 0x000f280000300800 */
[----:B------:R-:W4:Y:S04]  /*14080*/  LDL.LU R4, [R1+0x14] ;  /* 0x0000140001047983 */ /* 0x000f280000300800 */
[----:B------:R-:W4:Y:S01]  /*14090*/  LDL R12, [R1+0xc] ;  /* 0x00000c00010c7983 */ /* 0x000f220000100800 */
[----:B0-----:R-:W-:-:S13]  /*140a0*/  ISETP.NE.AND P1, PT, R9, 0x1, PT ;  /* 0x000000010900780c */ /* 0x001fda0003f25270 */
[----:B------:R-:W0:Y:S01]  /*140b0*/  @P1 LDC R5, c[0x0][0x450] ;  /* 0x00011400ff051b82 */ /* 0x000e220000000800 */
[----:B------:R-:W1:Y:S01]  /*140c0*/  S2R R10, SR_TID.X ;  /* 0x00000000000a7919 */ /* 0x000e620000002100 */
        /* <DEDUP_REMOVED lines=16> */
[----:B---3--:R-:W-:-:S05]  /*141d0*/  IMAD.SHL.U32 R6, R21, 0x20, RZ ;  /* 0x0000002015067824 */ /* 0x008fca00078e00ff */
[----:B------:R-:W-:-:S05]  /*141e0*/  LOP3.LUT R6, R20, 0x60, R6, 0xf8, !PT ;  /* 0x0000006014067812 */ /* 0x000fca00078ef806 */
[----:B------:R-:W-:-:S04]  /*141f0*/  IMAD.IADD R0, R6, 0x1, R12 ;  /* 0x0000000106007824 */ /* 0x000fc800078e020c */
[----:B----4-:R-:W-:-:S04]  /*14200*/  @P1 IMAD.HI.U32 R6, R0, R4, RZ ;  /* 0x0000000400061227 */ /* 0x010fc800078e00ff */
[----:B------:R-:W-:Y:S01]  /*14210*/  IMAD.MOV.U32 R4, RZ, RZ, R0 ;  /* 0x000000ffff047224 */ /* 0x000fe200078e0000 */
[----:B0-----:R-:W-:-:S04]  /*14220*/  @P1 SHF.R.U32.HI R4, RZ, R5, R6 ;  /* 0x00000005ff041219 */ /* 0x001fc80000011606 */
[--C-:B------:R-:W-:Y:S01]  /*14230*/  SHF.R.S32.HI R5, RZ, 0x1f, R4.reuse ;  /* 0x0000001fff057819 */ /* 0x100fe20000011404 */
[----:B------:R-:W-:-:S04]  /*14240*/  IMAD.MOV R6, RZ, RZ, -R4 ;  /* 0x000000ffff067224 */ /* 0x000fc800078e0a04 */
[----:B------:R-:W-:Y:S02]  /*14250*/  IMAD R5, R5, UR4, RZ ;  /* 0x0000000405057c24 */ /* 0x000fe4000f8e02ff */
[----:B------:R-:W-:Y:S02]  /*14260*/  IMAD R6, R9, R6, R0 ;  /* 0x0000000609067224 */ /* 0x000fe400078e0200 */
[C---:B------:R-:W-:Y:S02]  /*14270*/  IMAD R7, R4.reuse, UR5, R5 ;  /* 0x0000000504077c24 */ /* 0x040fe4000f8e0205 */
[----:B------:R-:W-:-:S04]  /*14280*/  IMAD.WIDE.U32 R4, R4, UR4, R2 ;  /* 0x0000000404047c25 */ /* 0x000fc8000f8e0002 */
[----:B------:R-:W-:Y:S01]  /*14290*/  IMAD.IADD R5, R5, 0x1, R7 ;  /* 0x0000000105057824 */ /* 0x000fe200078e0207 */
[----:B------:R-:W-:-:S05]  /*142a0*/  SHF.R.S32.HI R7, RZ, 0x1f, R6 ;  /* 0x0000001fff077819 */ /* 0x000fca0000011406 */
[----:B------:R-:W-:Y:S02]  /*142b0*/  IMAD R7, R7, UR6, RZ ;  /* 0x0000000607077c24 */ /* 0x000fe4000f8e02ff */
[----:B------:R-:W-:-:S04]  /*142c0*/  IMAD.WIDE.U32 R4, R6, UR6, R4 ;  /* 0x0000000606047c25 */ /* 0x000fc8000f8e0004 */
[----:B------:R-:W-:Y:S02]  /*142d0*/  IMAD R6, R6, UR7, R7 ;  /* 0x0000000706067c24 */ /* 0x000fe4000f8e0207 */
[----:B------:R-:W0:Y:S02]  /*142e0*/  @P1 LDC R7, c[0x0][0x450] ;  /* 0x00011400ff071b82 */ /* 0x000e240000000800 */
[----:B------:R-:W-:Y:S01]  /*142f0*/  IMAD.IADD R6, R5, 0x1, R6 ;  /* 0x0000000105067824 */ /* 0x000fe200078e0206 */
[----:B------:R-:W-:-:S04]  /*14300*/  LEA R5, P0, R4, UR8, 0x1 ;  /* 0x0000000804057c11 */ /* 0x000fc8000f8008ff */
[----:B------:R-:W-:Y:S02]  /*14310*/  LEA.HI.X R4, R4, UR9, R6, 0x1, P0 ;  /* 0x0000000904047c11 */ /* 0x000fe400080f0c06 */
[----:B------:R-:W2:Y:S01]  /*14320*/  @P1 LDC R6, c[0x0][0x44c] ;  /* 0x00011300ff061b82 */ /* 0x000ea20000000800 */
[----:B------:R-:W-:Y:S02]  /*14330*/  VIADD R0, R0, 0x80 ;  /* 0x0000008000007836 */ /* 0x000fe40000000000 */
[----:B-1----:R-:W-:-:S05]  /*14340*/  IMAD.SHL.U32 R21, R10, 0x8, RZ ;  /* 0x000000080a157824 */ /* 0x002fca00078e00ff */
[----:B------:R-:W-:Y:S01]  /*14350*/  LOP3.LUT R21, R21, 0x18, RZ, 0xc0, !PT ;  /* 0x0000001815157812 */ /* 0x000fe200078ec0ff */
[----:B--2---:R-:W-:-:S04]  /*14360*/  @P1 IMAD.HI.U32 R8, R0, R6, RZ ;  /* 0x0000000600081227 */ /* 0x004fc800078e00ff */
[----:B------:R-:W-:Y:S01]  /*14370*/  IMAD.MOV.U32 R6, RZ, RZ, R0 ;  /* 0x000000ffff067224 */ /* 0x000fe200078e0000 */
[----:B0-----:R-:W-:-:S05]  /*14380*/  @P1 SHF.R.U32.HI R6, RZ, R7, R8 ;  /* 0x00000007ff061219 */ /* 0x001fca0000011608 */
[----:B------:R-:W-:-:S04]  /*14390*/  IMAD.MOV R7, RZ, RZ, -R6 ;  /* 0x000000ffff077224 */ /* 0x000fc800078e0a06 */
[----:B------:R-:W-:Y:S01]  /*143a0*/  IMAD R0, R9, R7, R0 ;  /* 0x0000000709007224 */ /* 0x000fe200078e0200 */
[----:B------:R-:W-:Y:S02]  /*143b0*/  SHF.R.S32.HI R7, RZ, 0x1f, R6 ;  /* 0x0000001fff077819 */ /* 0x000fe40000011406 */
[----:B------:R-:W-:Y:S01]  /*143c0*/  LOP3.LUT R10, R21, 0x40, RZ, 0xfc, !PT ;  /* 0x00000040150a7812 */ /* 0x000fe200078efcff */
[----:B------:R-:W-:-:S04]  /*143d0*/  IMAD.WIDE.U32 R2, R6, UR4, R2 ;  /* 0x0000000406027c25 */ /* 0x000fc8000f8e0002 */
[----:B------:R-:W-:Y:S01]  /*143e0*/  IMAD R7, R7, UR4, RZ ;  /* 0x0000000407077c24 */ /* 0x000fe2000f8e02ff */
[----:B------:R-:W-:Y:S02]  /*143f0*/  ULDC UR4, c[0x0][0x2b8] ;  /* 0x0000ae0000047ab9 */ /* 0x000fe40000000800 */
[----:B------:R-:W-:Y:S02]  /*14400*/  ISETP.GE.AND P0, PT, R10, UR4, PT ;  /* 0x000000040a007c0c */ /* 0x000fe4000bf06270 */
[----:B------:R0:W5:Y:S01]  /*14410*/  LDL R10, [R1+0x4] ;  /* 0x00000400010a7983 */ /* 0x0001620000100800 */
[----:B------:R-:W1:Y:S01]  /*14420*/  S2R R11, SR_TID.X ;  /* 0x00000000000b7919 */ /* 0x000e620000002100 */
[----:B------:R-:W-:Y:S01]  /*14430*/  IMAD R7, R6, UR5, R7 ;  /* 0x0000000506077c24 */ /* 0x000fe2000f8e0207 */
[----:B------:R-:W-:-:S03]  /*14440*/  SHF.R.S32.HI R6, RZ, 0x1f, R0 ;  /* 0x0000001fff067819 */ /* 0x000fc60000011400 */
[----:B------:R-:W-:Y:S02]  /*14450*/  IMAD.IADD R3, R3, 0x1, R7 ;  /* 0x0000000103037824 */ /* 0x000fe400078e0207 */
[----:B------:R-:W-:Y:S02]  /*14460*/  IMAD R6, R6, UR6, RZ ;  /* 0x0000000606067c24 */ /* 0x000fe4000f8e02ff */
[----:B------:R-:W-:Y:S01]  /*14470*/  IMAD.WIDE.U32 R2, R0, UR6, R2 ;  /* 0x0000000600027c25 */ /* 0x000fe2000f8e0002 */
[----:B------:R-:W-:-:S03]  /*14480*/  LOP3.LUT R13, R21, 0x20, RZ, 0xfc, !PT ;  /* 0x00000020150d7812 */ /* 0x000fc600078efcff */
[----:B------:R-:W-:Y:S01]  /*14490*/  IMAD R6, R0, UR7, R6 ;  /* 0x0000000700067c24 */ /* 0x000fe2000f8e0206 */
[----:B------:R-:W-:-:S03]  /*144a0*/  LEA R8, P3, R2, UR8, 0x1 ;  /* 0x0000000802087c11 */ /* 0x000fc6000f8608ff */
[----:B------:R-:W-:Y:S01]  /*144b0*/  IMAD.IADD R6, R3, 0x1, R6 ;  /* 0x0000000103067824 */ /* 0x000fe200078e0206 */
[----:B------:R-:W-:Y:S01]  /*144c0*/  ISETP.GE.AND P1, PT, R13, UR4, PT ;  /* 0x000000040d007c0c */ /* 0x000fe2000bf26270 */
[----:B-1----:R-:W-:-:S05]  /*144d0*/  IMAD.SHL.U32 R20, R11, 0x8, RZ ;  /* 0x000000080b147824 */ /* 0x002fca00078e00ff */
[----:B------:R-:W-:Y:S02]  /*144e0*/  LOP3.LUT R20, R20, 0x18, RZ, 0xc0, !PT ;  /* 0x0000001814147812 */ /* 0x000fe400078ec0ff */
[----:B------:R-:W-:Y:S02]  /*144f0*/  LOP3.LUT R21, R11, 0x7f, RZ, 0xc0, !PT ;  /* 0x0000007f0b157812 */ /* 0x000fe400078ec0ff */
[----:B------:R-:W-:Y:S01]  /*14500*/  ISETP.GE.AND P2, PT, R20, UR4, PT ;  /* 0x0000000414007c0c */ /* 0x000fe2000bf46270 */
[----:B------:R-:W-:Y:S01]  /*14510*/  UMOV UR4, 0xffffffff ;  /* 0xffffffff00047882 */ /* 0x000fe20000000000 */
[----:B------:R-:W-:Y:S02]  /*14520*/  LEA.HI.X R7, R2, UR9, R6, 0x1, P3 ;  /* 0x0000000902077c11 */ /* 0x000fe400098f0c06 */
[----:B------:R-:W-:Y:S01]  /*14530*/  SHF.R.U32.HI R21, RZ, 0x2, R21 ;  /* 0x00000002ff157819 */ /* 0x000fe20000011615 */
[----:B0-----:R-:W-:Y:S08]  /*14540*/  BRA.DIV UR4, `(.L_x_1198) ;  /* 0x0000004204dc7947 */ /* 0x001ff0000b800000 */
[----:B------:R-:W2:Y:S04]  /*14550*/  LDL.LU R2, [R1+0x10] ;  /* 0x0000100001027983 */ /* 0x000ea80000300800 */
[----:B------:R-:W3:Y:S04]  /*14560*/  LDL.LU R11, [R1+0xc] ;  /* 0x00000c00010b7983 */ /* 0x000ee80000300800 */
[----:B------:R-:W0:Y:S04]  /*14570*/  SHFL.IDX PT, R3, R5, RZ, 0x1c1f ;  /* 0x001c1fff05037589 */ /* 0x000e2800000e0000 */
[----:B------:R-:W-:Y:S01]  /*14580*/  SHFL.IDX PT, R14, R8, 0x1, 0x1c1f ;  /* 0x003c1f00080e7f89 */ /* 0x000fe200000e0000 */
[----:B--2---:R-:W-:-:S03]  /*14590*/  IMAD R6, R2, R9, RZ ;  /* 0x0000000902067224 */ /* 0x004fc600078e02ff */
[----:B------:R-:W1:Y:S01]  /*145a0*/  SHFL.IDX PT, R2, R4, RZ, 0x1c1f ;  /* 0x001c1fff04027589 */ /* 0x000e6200000e0000 */
[----:B---3--:R-:W-:-:S05]  /*145b0*/  IMAD.IADD R0, R21, 0x1, R11 ;  /* 0x0000000115007824 */ /* 0x008fca00078e020b */
[----:B------:R-:W-:-:S13]  /*145c0*/  ISETP.GE.AND P4, PT, R0, R6, PT ;  /* 0x000000060000720c */ /* 0x000fda0003f86270 */
[----:B0-----:R-:W-:-:S05]  /*145d0*/  @!P4 LEA R3, P3, R20, R3, 0x1 ;  /* 0x000000031403c211 */ /* 0x001fca00078608ff */
[----:B-1----:R-:W-:-:S05]  /*145e0*/  @!P4 IMAD.X R2, RZ, RZ, R2, P3 ;  /* 0x000000ffff02c224 */ /* 0x002fca00018e0602 */
[----:B------:R-:W-:-:S04]  /*145f0*/  @!P4 LOP3.LUT R3, R3, R2, RZ, 0x3c, !PT ;  /* 0x000000020303c212 */ /* 0x000fc800078e3cff */
[----:B------:R-:W-:-:S04]  /*14600*/  @!P4 LOP3.LUT R2, R3, R2, RZ, 0x3c, !PT ;  /* 0x000000020302c212 */ /* 0x000fc800078e3cff */
[----:B------:R-:W-:-:S05]  /*14610*/  @!P4 LOP3.LUT R3, R3, R2, RZ, 0x3c, !PT ;  /* 0x000000020303c212 */ /* 0x000fca00078e3cff */
        /* <DEDUP_REMOVED lines=29> */
[----:B------:R-:W-:-:S05]  /*147f0*/  VIADD R2, R0, 0x80 ;  /* 0x0000008000027836 */ /* 0x000fca0000000000 */
[----:B------:R-:W-:Y:S01]  /*14800*/  ISETP.GE.AND P3, PT, R2, R6, PT ;  /* 0x000000060200720c */ /* 0x000fe20003f66270 */
[----:B------:R-:W-:-:S05]  /*14810*/  VIADD R2, R0, 0x60 ;  /* 0x0000006000027836 */ /* 0x000fca0000000000 */
[----:B------:R-:W-:Y:S02]  /*14820*/  ISETP.GE.AND P4, PT, R2, R6, PT ;  /* 0x000000060200720c */ /* 0x000fe40003f86270 */
[----:B------:R-:W-:Y:S04]  /*14830*/  SHFL.IDX PT, R2, R7, RZ, 0x1c1f ;  /* 0x001c1fff07027589 */ /* 0x000fe800000e0000 */
[----:B------:R-:W-:Y:S07]  /*14840*/  SHFL.IDX PT, R7, R7, 0x1, 0x1c1f ;  /* 0x003c1f0007077f89 */ /* 0x000fee00000e0000 */
[----:B0-----:R-:W-:-:S05]  /*14850*/  @!P4 LEA R3, P5, R20, R3, 0x1 ;  /* 0x000000031403c211 */ /* 0x001fca00078a08ff */
[----:B------:R-:W-:Y:S02]  /*14860*/  @!P4 IMAD.X R9, RZ, RZ, R4, P5 ;  /* 0x000000ffff09c224 */ /* 0x000fe400028e0604 */
[----:B------:R-:W0:Y:S02]  /*14870*/  SHFL.IDX PT, R4, R8, RZ, 0x1c1f ;  /* 0x001c1fff08047589 */ /* 0x000e2400000e0000 */
[----:B0-----:R-:W-:-:S05]  /*14880*/  @!P3 LEA R4, P5, R20, R4, 0x1 ;  /* 0x000000041404b211 */ /* 0x001fca00078a08ff */
[----:B------:R-:W-:Y:S02]  /*14890*/  @!P3 IMAD.X R5, RZ, RZ, R2, P5 ;  /* 0x000000ffff05b224 */ /* 0x000fe400028e0602 */
[----:B------:R-:W-:Y:S02]  /*148a0*/  @!P4 IMAD.MOV.U32 R2, RZ, RZ, R3 ;  /* 0x000000ffff02c224 */ /* 0x000fe400078e0003 */
[----:B------:R-:W-:-:S05]  /*148b0*/  @!P4 IMAD.MOV.U32 R3, RZ, RZ, R9 ;  /* 0x000000ffff03c224 */ /* 0x000fca00078e0009 */
[----:B------:R-:W-:Y:S04]  /*148c0*/  @!P4 LDGSTS.E.BYPASS.LTC128B.128 [R10+0xdc00], desc[UR50][R2.64], !P2 ;  /* 0x0dc00000020acfae */ /* 0x000fe8000d101d72 */
[----:B------:R-:W-:Y:S04]  /*148d0*/  @!P4 LDGSTS.E.BYPASS.LTC128B.128 [R10+0x10c00], desc[UR50][R2.64+0x40], !P1 ;  /* 0x10c00040020acfae */ /* 0x000fe8000c901d72 */
[----:B------:R0:W-:Y:S02]  /*148e0*/  @!P4 LDGSTS.E.BYPASS.LTC128B.128 [R10+0x13c00], desc[UR50][R2.64+0x80], !P0 ;  /* 0x13c00080020acfae */ /* 0x0001e4000c101d72 */
[----:B0-----:R-:W-:-:S02]  /*148f0*/  @!P3 IMAD.MOV.U32 R2, RZ, RZ, R4 ;  /* 0x000000ffff02b224 */ /* 0x001fc400078e0004 */
[----:B------:R-:W-:-:S05]  /*14900*/  @!P3 IMAD.MOV.U32 R3, RZ, RZ, R5 ;  /* 0x000000ffff03b224 */ /* 0x000fca00078e0005 */
[----:B------:R0:W-:Y:S04]  /*14910*/  @!P3 LDGSTS.E.BYPASS.LTC128B.128 [R10+0xe400], desc[UR50][R2.64], !P2 ;  /* 0x0e400000020abfae */ /* 0x0001e8000d101d72 */
[----:B------:R0:W-:Y:S04]  /*14920*/  @!P3 LDGSTS.E.BYPASS.LTC128B.128 [R10+0x11400], desc[UR50][R2.64+0x40], !P1 ;  /* 0x11400040020abfae */ /* 0x0001e8000c901d72 */
[----:B------:R0:W-:Y:S02]  /*14930*/  @!P3 LDGSTS.E.BYPASS.LTC128B.128 [R10+0x14400], desc[UR50][R2.64+0x80], !P0 ;  /* 0x14400080020abfae */ /* 0x0001e4000c101d72 */
.L_x_1315:
[----:B0-----:R-:W-:Y:S02]  /*14940*/  VIADD R3, R0, 0xa0 ;  /* 0x000000a000037836 */ /* 0x001fe40000000000 */
[----:B------:R-:W-:-:S03]  /*14950*/  VIADD R8, R22, 0x2d800 ;  /* 0x0002d80016087836 */ /* 0x000fc60000000000 */
[----:B------:R-:W-:-:S13]  /*14960*/  ISETP.GE.AND P3, PT, R3, R6, PT ;  /* 0x000000060300720c */ /* 0x000fda0003f66270 */
[----:B------:R-:W-:-:S05]  /*14970*/  @!P3 LEA R2, P4, R20, R14, 0x1 ;  /* 0x0000000e1402b211 */ /* 0x000fca00078808ff */
        /* <DEDUP_REMOVED lines=9> */
.L_x_1199:
[----:B------:R-:W-:Y:S02]  /*14a10*/  PLOP3.LUT P1, PT, P1, P0, PT, 0xa2, 0x0 ;  /* 0x000000000000781c */ /* 0x000fe40000f21472 */
[----:B------:R-:W-:-:S08]  /*14a20*/  @P0 R2UR P1, UR4, R22 ;  /* 0x00000000160402ca */ /* 0x000fd00000020000 */
[----:B------:R-:W-:-:S05]  /*14a30*/  @P0 PLOP3.LUT P0, PT, P1, PT, PT, 0x80, 0x0 ;  /* 0x000000000000081c */ /* 0x000fca0000f0f070 */
[----:B------:R-:W-:Y:S01]  /*14a40*/  @!P1 SYNCS.ARRIVE.TRANS64.RED.A0T1 RZ, [UR4+0x2d800], RZ ;  /* 0x02d800ffffff99a7 */ /* 0x000fe20008200404 */
[----:B------:R-:W-:Y:S07]  /*14a50*/  @!P1 ARRIVES.LDGSTSBAR.64.TRANSCNT [UR4+0x2d800] ;  /* 0x02d80000ff0099b0 */ /* 0x000fee0008000a84 */
[----:B------:R-:W-:Y:S05]  /*14a60*/  @P0 BRA.U.ANY `(.L_x_1199) ;  /* 0xfffffffd00e80947 */ /* 0x000fea000393ffff */
[----:B0-----:R-:W2:Y:S02]  /*14a70*/  LDL.LU R2, [R1+0x1c] ;  /* 0x00001c0001027983 */ /* 0x001ea40000300800 */
[----:B--2---:R-:W-:-:S05]  /*14a80*/  VIADD R2, R2, 0x1 ;  /* 0x0000000102027836 */ /* 0x004fca0000000000 */
[----:B------:R0:W-:Y:S01]  /*14a90*/  STL [R1+0x1c], R2 ;  /* 0x00001c0201007387 */ /* 0x0001e20000100800 */
[----:B------:R-:W-:-:S04]  /*14aa0*/  LEA.HI R0, R2, R2, RZ, 0x1 ;  /* 0x0000000202007211 */ /* 0x000fc800078f08ff */
[----:B------:R-:W-:-:S05]  /*14ab0*/  LOP3.LUT R0, R0, 0xfffffffe, RZ, 0xc0, !PT ;  /* 0xfffffffe00007812 */ /* 0x000fca00078ec0ff */
[----:B------:R-:W-:-:S05]  /*14ac0*/  IMAD.IADD R0, R2, 0x1, -R0 ;  /* 0x0000000102007824 */ /* 0x000fca00078e0a00 */
[----:B------:R-:W-:Y:S01]  /*14ad0*/  SHF.L.U32 R3, R0, 0x1f, RZ ;  /* 0x0000001f00037819 */ /* 0x000fe200000006ff */
[----:B------:R-:W-:Y:S01]  /*14ae0*/  NOP ;  /* 0x0000000000007918 */ /* 0x000fe20000000000 */
[----:B0-----:R-:W2:Y:S01]  /*14af0*/  LDL R2, [R1+0x8] ;  /* 0x0000080001027983 */ /* 0x001ea20000100800 */
[----:B------:R0:W-:Y:S01]  /*14b00*/  SYNCS.ARRIVE.TRANS64.A1T0 RZ, [R22+URZ+0x2d800], RZ ;  /* 0x02d800ff16ff79a7 */ /* 0x0001e2000810003f */
[----:B------:R-:W-:Y:S01]  /*14b10*/  BSSY B0, `(.L_x_1200) ;  /* 0x0000005000007945 */ /* 0x000fe20003800000 */
[----:B------:R-:W1:Y:S01]  /*14b20*/  SYNCS.PHASECHK.TRANS64.TRYWAIT P0, [R22+URZ+0x2d820], R3 ;  /* 0x02d82003160075a7 */ /* 0x000e62000800017f */
[----:B--2---:R-:W-:-:S05]  /*14b30*/  VIADD R0, R2, 0xfffffffe ;  /* 0xfffffffe02007836 */ /* 0x004fca0000000000 */
[----:B------:R-:W-:Y:S01]  /*14b40*/  ISETP.GE.AND P1, PT, R0, R29, PT ;  /* 0x0000001d0000720c */ /* 0x000fe20003f26270 */
[----:B01----:R-:W-:-:S12]  /*14b50*/  @!P0 BRA `(.L_x_1201) ;  /* 0x0000004400708947 */ /* 0x003fd80003800000 */
.L_x_1316:
[----:B------:R-:W-:Y:S05]  /*14b60*/  BSYNC B0 ;  /* 0x0000000000007941 */ /* 0x000fea0003800000 */
.L_x_1200:
[----:B------:R-:W-:Y:S04]  /*14b70*/  BSSY B0, `(.L_x_1202) ;  /* 0x0000228000007945 */ /* 0x000fe80003800000 */
[----:B------:R-:W-:Y:S05]  /*14b80*/  @!P1 BRA `(.L_x_1203) ;  /* 0x0000002000989947 */ /* 0x000fea0003800000 */
[----:B------:R-:W0:Y:S01]  /*14b90*/  LDL R2, [R1+0x8] ;  /* 0x0000080001027983 */ /* 0x000e220000100800 */
[----:B------:R-:W-:Y:S01]  /*14ba0*/  LOP3.LUT R6, RZ, R29, RZ, 0x33, !PT ;  /* 0x0000001dff067212 */ /* 0x000fe200078e33ff */
[----:B------:R-:W-:Y:S01]  /*14bb0*/  BSSY B2, `(.L_x_1204) ;  /* 0x00000bb000027945 */ /* 0x000fe20003800000 */
[----:B0-----:R-:W-:-:S05]  /*14bc0*/  IMAD.MOV R3, RZ, RZ, -R2 ;  /* 0x000000ffff037224 */ /* 0x001fca00078e0a02 */
[----:B------:R-:W-:-:S05]  /*14bd0*/  VIADDMNMX R6, R3, 0x1, R6, !PT ;  /* 0x0000000103067846 */ /* 0x000fca0007800106 */
        /* <DEDUP_REMOVED lines=35> */
.L_x_1208:
[----:B------:R-:W-:Y:S01]  /*14e10*/  IMAD R3, R7, 0x8, R22 ;  /* 0x0000000807037824 */ /* 0x000fe200078e0216 */
[----:B------:R-:W-:Y:S01]  /*14e20*/  SHF.L.U32 R2, R9, 0x1f, RZ ;  /* 0x0000001f09027819 */ /* 0x000fe200000006ff */
[----:B------:R-:W-:Y:S03]  /*14e30*/  BSSY B3, `(.L_x_1209) ;  /* 0x0000003000037945 */ /* 0x000fe60003800000 */
[----:B------:R-:W1:Y:S02]  /*14e40*/  SYNCS.PHASECHK.TRANS64.TRYWAIT P0, [R3+URZ+0x2d840], R2 ;  /* 0x02d84002030075a7 */ /* 0x000e64000800017f */
[----:B-1----:R-:W-:Y:S05]  /*14e50*/  @!P0 BRA `(.L_x_1210) ;  /* 0x0000004000c48947 */ /* 0x002fea0003800000 */
.L_x_1317:
[----:B------:R-:W-:Y:S05]  /*14e60*/  BSYNC B3 ;  /* 0x0000000000037941 */ /* 0x000fea0003800000 */
.L_x_1209:
        /* <DEDUP_REMOVED lines=12> */
.L_x_1212:
[----:B------:R-:W-:Y:S05]  /*14f30*/  BSYNC B3 ;  /* 0x0000000000037941 */ /* 0x000fea0003800000 */
.L_x_1211:
        /* <DEDUP_REMOVED lines=11> */
.L_x_1213:
        /* <DEDUP_REMOVED lines=16> */
.L_x_1214:
        /* <DEDUP_REMOVED lines=16> */
.L_x_1215:
        /* <DEDUP_REMOVED lines=15> */
.L_x_1318:
[----:B------:R-:W-:Y:S05]  /*152e0*/  BSYNC B3 ;  /* 0x0000000000037941 */ /* 0x000fea0003800000 */
.L_x_1216:
[----:B------:R-:W-:Y:S01]  /*152f0*/  BSSY B3, `(.L_x_1218) ;  /* 0x000000c000037945 */ /* 0x000fe20003800000 */
[----:B------:R-:W-:Y:S02]  /*15300*/  IMAD.MOV.U32 R12, RZ, RZ, 0x0 ;  /* 0x00000000ff0c7424 */ /* 0x000fe400078e00ff */
[----:B------:R-:W-:Y:S01]  /*15310*/  IMAD.MOV.U32 R13, RZ, RZ, 0x14f00000 ;  /* 0x14f00000ff0d7424 */ /* 0x000fe200078e00ff */
[----:B------:R-:W-:Y:S06]  /*15320*/  @P1 BRA `(.L_x_1219) ;  /* 0x0000000000201947 */ /* 0x000fec0003800000 */
[----:B------:R-:W1:Y:S01]  /*15330*/  S2R R4, SR_TID.X ;  /* 0x0000000000047919 */ /* 0x000e620000002100 */
[----:B0-----:R-:W-:Y:S02]  /*15340*/  IMAD R2, R23, 0x8, R22 ;  /* 0x0000000817027824 */ /* 0x001fe400078e0216 */
[----:B------:R-:W-:-:S04]  /*15350*/  IMAD.MOV.U32 R3, RZ, RZ, 0x6000 ;  /* 0x00006000ff037424 */ /* 0x000fc800078e00ff */
[----:B------:R2:W-:Y:S01]  /*15360*/  SYNCS.ARRIVE.TRANS64 RZ, [R2+URZ+0x2d850], R3 ;  /* 0x02d8500302ff79a7 */ /* 0x0005e2000800003f */
[----:B-1----:R-:W-:-:S04]  /*15370*/  LOP3.LUT R4, R4, 0x1f, RZ, 0xc0, !PT ;  /* 0x0000001f04047812 */ /* 0x002fc800078ec0ff */
[----:B------:R-:W-:-:S13]  /*15380*/  ISETP.NE.AND P0, PT, R4, RZ, PT ;  /* 0x000000ff0400720c */ /* 0x000fda0003f05270 */
[----:B--2---:R-:W-:Y:S05]  /*15390*/  @!P0 BRA `(.L_x_1219) ;  /* 0x0000000000048947 */ /* 0x004fea0003800000 */
[----:B------:R-:W-:Y:S01]  /*153a0*/  BPT.TRAP 0x1 ;  /* 0x000000040000795c */ /* 0x000fe20000300000 */
.L_x_1219:
[----:B------:R-:W-:Y:S05]  /*153b0*/  BSYNC B3 ;  /* 0x0000000000037941 */ /* 0x000fea0003800000 */
.L_x_1218:
        /* <DEDUP_REMOVED lines=11> */
.L_x_1220:
        /* <DEDUP_REMOVED lines=15> */
.L_x_1221:
        /* <DEDUP_REMOVED lines=15> */
.L_x_1222:
        /* <DEDUP_REMOVED lines=12> */
.L_x_1207:
[----:B------:R-:W-:Y:S05]  /*15710*/  BSYNC B1 ;  /* 0x0000000000017941 */ /* 0x000fea0003800000 */
.L_x_1206:
[----:B------:R-:W2:Y:S01]  /*15720*/  LDL R0, [R1+0x8] ;  /* 0x0000080001007983 */ /* 0x000ea20000100800 */
[----:B------:R-:W-:Y:S02]  /*15730*/  IMAD.MOV.U32 R23, RZ, RZ, R7 ;  /* 0x000000ffff177224 */ /* 0x000fe400078e0007 */
[----:B------:R-:W-:Y:S02]  /*15740*/  IMAD.MOV.U32 R26, RZ, RZ, R9 ;  /* 0x000000ffff1a7224 */ /* 0x000fe400078e0009 */
[----:B--2---:R-:W-:-:S07]  /*15750*/  VIADD R0, R0, 0xfffffffd ;  /* 0xfffffffd00007836 */ /* 0x004fce0000000000 */
.L_x_1205:
[----:B------:R-:W-:Y:S05]  /*15760*/  BSYNC B2 ;  /* 0x0000000000027941 */ /* 0x000fea0003800000 */
.L_x_1204:
[----:B------:R-:W2:Y:S01]  /*15770*/  LDL.LU R2, [R1+0x8] ;  /* 0x0000080001027983 */ /* 0x000ea20000300800 */
[----:B------:R-:W-:Y:S01]  /*15780*/  VIADD R6, R6, 0xfffffffe ;  /* 0xfffffffe06067836 */ /* 0x000fe20000000000 */
[----:B--2---:R-:W-:-:S04]  /*15790*/  LOP3.LUT R3, RZ, R2, RZ, 0x33, !PT ;  /* 0x00000002ff037212 */ /* 0x004fc800078e33ff */
[----:B------:R-:W-:-:S13]  /*157a0*/  ISETP.NE.AND P0, PT, R6, R3, PT ;  /* 0x000000030600720c */ /* 0x000fda0003f05270 */
[----:B------:R-:W-:Y:S05]  /*157b0*/  @!P0 BRA `(.L_x_1203) ;  /* 0x00000014008c8947 */ /* 0x000fea0003800000 */
[----:B------:R-:W-:-:S07]  /*157c0*/  IMAD.MOV.U32 R4, RZ, RZ, R17 ;  /* 0x000000ffff047224 */ /* 0x000fce00078e0011 */
.L_x_1257:
[----:B------:R-:W2:Y:S01]  /*157d0*/  LDL R2, [R1] ;  /* 0x0000000001027983 */ /* 0x000ea20000100800 */
        /* <DEDUP_REMOVED lines=31> */
.L_x_1225:
[----:B------:R-:W-:Y:S01]  /*159d0*/  IMAD R3, R6, 0x8, R22 ;  /* 0x0000000806037824 */ /* 0x000fe200078e0216 */
[----:B------:R-:W-:Y:S01]  /*159e0*/  SHF.L.U32 R2, R7, 0x1f, RZ ;  /* 0x0000001f07027819 */ /* 0x000fe200000006ff */
[----:B------:R-:W-:Y:S03]  /*159f0*/  BSSY B2, `(.L_x_1226) ;  /* 0x0000003000027945 */ /* 0x000fe60003800000 */
[----:B------:R-:W1:Y:S02]  /*15a00*/  SYNCS.PHASECHK.TRANS64.TRYWAIT P0, [R3+URZ+0x2d840], R2 ;  /* 0x02d84002030075a7 */ /* 0x000e64000800017f */
[----:B-1----:R-:W-:Y:S05]  /*15a10*/  @!P0 BRA `(.L_x_1227) ;  /* 0x0000003400fc8947 */ /* 0x002fea0003800000 */
.L_x_1319:
[----:B------:R-:W-:Y:S05]  /*15a20*/  BSYNC B2 ;  /* 0x0000000000027941 */ /* 0x000fea0003800000 */
.L_x_1226:
        /* <DEDUP_REMOVED lines=12> */
.L_x_1229:
[----:B------:R-:W-:Y:S05]  /*15af0*/  BSYNC B2 ;  /* 0x0000000000027941 */ /* 0x000fea0003800000 */
.L_x_1228:
        /* <DEDUP_REMOVED lines=11> */
.L_x_1230:
        /* <DEDUP_REMOVED lines=16> */
.L_x_1231:
        /* <DEDUP_REMOVED lines=16> */
.L_x_1232:
        /* <DEDUP_REMOVED lines=15> */
.L_x_1320:
[----:B------:R-:W-:Y:S05]  /*15ea0*/  BSYNC B2 ;  /* 0x0000000000027941 */ /* 0x000fea0003800000 */
.L_x_1233:
        /* <DEDUP_REMOVED lines=11> */
.L_x_1236:
[----:B------:R-:W-:Y:S05]  /*15f60*/  BSYNC B2 ;  /* 0x0000000000027941 */ /* 0x000fea0003800000 */
.L_x_1235:
        /* <DEDUP_REMOVED lines=10> */
.L_x_1237:
        /* <DEDUP_REMOVED lines=15> */
.L_x_1238:
        /* <DEDUP_REMOVED lines=15> */
.L_x_1239:
        /* <DEDUP_REMOVED lines=12> */
.L_x_1224:
[----:B------:R-:W-:Y:S05]  /*162b0*/  BSYNC B1 ;  /* 0x0000000000017941 */ /* 0x000fea0003800000 */
.L_x_1223:
[----:B------:R-:W2:Y:S01]  /*162c0*/  LDL R2, [R1] ;  /* 0x0000000001027983 */ /* 0x000ea20000100800 */
[----:B------:R-:W-:Y:S01]  /*162d0*/  VIADD R23, R6, 0x1 ;  /* 0x0000000106177836 */ /* 0x000fe20000000000 */
[----:B------:R-:W-:Y:S01]  /*162e0*/  BSSY B1, `(.L_x_1240) ;  /* 0x00000ad000017945 */ /* 0x000fe20003800000 */
[----:B------:R-:W-:-:S03]  /*162f0*/  VIADD R9, R0, 0xffffffff ;  /* 0xffffffff00097836 */ /* 0x000fc60000000000 */
        /* <DEDUP_REMOVED lines=28> */
.L_x_1242:
[----:B------:R-:W-:Y:S01]  /*164c0*/  IMAD R2, R23, 0x8, R22 ;  /* 0x0000000817027824 */ /* 0x000fe200078e0216 */
[----:B------:R-:W-:Y:S01]  /*164d0*/  SHF.L.U32 R3, R26, 0x1f, RZ ;  /* 0x0000001f1a037819 */ /* 0x000fe200000006ff */
[----:B------:R-:W-:Y:S03]  /*164e0*/  BSSY B2, `(.L_x_1243) ;  /* 0x0000003000027945 */ /* 0x000fe60003800000 */
[----:B------:R-:W1:Y:S02]  /*164f0*/  SYNCS.PHASECHK.TRANS64.TRYWAIT P0, [R2+URZ+0x2d840], R3 ;  /* 0x02d84003020075a7 */ /* 0x000e64000800017f */
[----:B-1----:R-:W-:Y:S05]  /*16500*/  @!P0 BRA `(.L_x_1244) ;  /* 0x0000002c00688947 */ /* 0x002fea0003800000 */
.L_x_1321:
[----:B------:R-:W-:Y:S05]  /*16510*/  BSYNC B2 ;  /* 0x0000000000027941 */ /* 0x000fea0003800000 */
.L_x_1243:
        /* <DEDUP_REMOVED lines=12> */
.L_x_1246:
[----:B------:R-:W-:Y:S05]  /*165e0*/  BSYNC B2 ;  /* 0x0000000000027941 */ /* 0x000fea0003800000 */
.L_x_1245:
        /* <DEDUP_REMOVED lines=12> */
.L_x_1247:
        /* <DEDUP_REMOVED lines=16> */
.L_x_1248:
        /* <DEDUP_REMOVED lines=16> */
.L_x_1249:
        /* <DEDUP_REMOVED lines=15> */
.L_x_1322:
[----:B------:R-:W-:Y:S05]  /*169a0*/  BSYNC B2 ;  /* 0x0000000000027941 */ /* 0x000fea0003800000 */
.L_x_1250:
        /* <DEDUP_REMOVED lines=11> */
.L_x_1253:
[----:B------:R-:W-:Y:S05]  /*16a60*/  BSYNC B2 ;  /* 0x0000000000027941 */ /* 0x000fea0003800000 */
.L_x_1252:
        /* <DEDUP_REMOVED lines=10> */
.L_x_1254:
        /* <DEDUP_REMOVED lines=15> */
.L_x_1255:
        /* <DEDUP_REMOVED lines=15> */
.L_x_1256:
        /* <DEDUP_REMOVED lines=12> */
.L_x_1241:
[----:B------:R-:W-:Y:S05]  /*16db0*/  BSYNC B1 ;  /* 0x0000000000017941 */ /* 0x000fea0003800000 */
.L_x_1240:
[----:B------:R-:W-:Y:S01]  /*16dc0*/  ISETP.GT.AND P0, PT, R9, R29, PT ;  /* 0x0000001d0900720c */ /* 0x000fe20003f04270 */
[----:B------:R-:W-:-:S12]  /*16dd0*/  VIADD R0, R0, 0xfffffffe ;  /* 0xfffffffe00007836 */ /* 0x000fd80000000000 */
[----:B------:R-:W-:Y:S05]  /*16de0*/  @P0 BRA `(.L_x_1257) ;  /* 0xffffffe800780947 */ /* 0x000fea000383ffff */
.L_x_1203:
[----:B------:R-:W-:Y:S05]  /*16df0*/  BSYNC B0 ;  /* 0x0000000000007941 */ /* 0x000fea0003800000 */
.L_x_1202:
        /* <DEDUP_REMOVED lines=17> */
.L_x_1259:
[----:B------:R-:W-:Y:S05]  /*16f10*/  BSYNC B0 ;  /* 0x0000000000007941 */ /* 0x000fea0003800000 */
.L_x_1258:
[----:B------:R-:W2:Y:S01]  /*16f20*/  LDL R0, [R1] ;  /* 0x0000000001007983 */ /* 0x000ea20000100800 */
[----:B------:R-:W-:Y:S01]  /*16f30*/  BSSY B0, `(.L_x_1260) ;  /* 0x0000046000007945 */ /* 0x000fe20003800000 */
[----:B--2---:R-:W-:-:S13]  /*16f40*/  LOP3.LUT P0, RZ, R0, 0x1, RZ, 0xc0, !PT ;  /* 0x0000000100ff7812 */ /* 0x004fda000780c0ff */
[----:B------:R-:W-:Y:S05]  /*16f50*/  @!P0 BRA `(.L_x_1261) ;  /* 0x00000004000c8947 */ /* 0x000fea0003800000 */
[----:B0-----:R-:W-:Y:S01]  /*16f60*/  IMAD R3, R23, 0x8, R22 ;  /* 0x0000000817037824 */ /* 0x001fe200078e0216 */
[----:B------:R-:W-:Y:S01]  /*16f70*/  SHF.L.U32 R0, R26, 0x1f, RZ ;  /* 0x0000001f1a007819 */ /* 0x000fe200000006ff */
[----:B------:R-:W-:Y:S01]  /*16f80*/  BSSY B1, `(.L_x_1262) ;  /* 0x0000004000017945 */ /* 0x000fe20003800000 */
[----:B------:R-:W-:Y:S02]  /*16f90*/  ISETP.NE.AND P1, PT, R6, RZ, PT ;  /* 0x000000ff0600720c */ /* 0x000fe40003f25270 */
[----:B------:R-:W0:Y:S02]  /*16fa0*/  SYNCS.PHASECHK.TRANS64.TRYWAIT P0, [R3+URZ+0x2d860], R0 ;  /* 0x02d86000030075a7 */ /* 0x000e24000800017f */
[----:B0-----:R-:W-:Y:S09]  /*16fb0*/  @!P0 BRA `(.L_x_1263) ;  /* 0x0000002000e48947 */ /* 0x001ff20003800000 */
.L_x_1323:
[----:B------:R-:W-:Y:S05]  /*16fc0*/  BSYNC B1 ;  /* 0x0000000000017941 */ /* 0x000fea0003800000 */
.L_x_1262:
        /* <DEDUP_REMOVED lines=9> */
.L_x_1265:
[----:B------:R-:W-:Y:S05]  /*17060*/  BSYNC B1 ;  /* 0x0000000000017941 */ /* 0x000fea0003800000 */
.L_x_1264:
[----:B0-----:R-:W-:Y:S01]  /*17070*/  IMAD R0, R23, 0x6000, R22 ;  /* 0x0000600017007824 */ /* 0x001fe200078e0216 */
        /* <DEDUP_REMOVED lines=9> */
.L_x_1266:
        /* <DEDUP_REMOVED lines=15> */
.L_x_1267:
        /* <DEDUP_REMOVED lines=15> */
.L_x_1268:
        /* <DEDUP_REMOVED lines=10> */
.L_x_1261:
[----:B------:R-:W-:Y:S05]  /*17390*/  BSYNC B0 ;  /* 0x0000000000007941 */ /* 0x000fea0003800000 */
.L_x_1260:
[----:B------:R-:W-:-:S05]  /*173a0*/  VIADD R23, R23, 0x1 ;  /* 0x0000000117177836 */ /* 0x000fca0000000000 */
[----:B------:R-:W-:-:S04]  /*173b0*/  ISETP.NE.AND P0, PT, R23, 0x2, PT ;  /* 0x000000021700780c */ /* 0x000fc80003f05270 */
[----:B0-----:R-:W-:Y:S02]  /*173c0*/  SEL R3, RZ, 0x1, P0 ;  /* 0x00000001ff037807 */ /* 0x001fe40000000000 */
[----:B------:R-:W-:Y:S02]  /*173d0*/  SEL R23, R23, RZ, P0 ;  /* 0x000000ff17177207 */ /* 0x000fe40000000000 */
[----:B------:R-:W-:-:S07]  /*173e0*/  LOP3.LUT R26, R26, R3, RZ, 0x3c, !PT ;  /* 0x000000031a1a7212 */ /* 0x000fce00078e3cff */
.L_x_1184:
[----:B------:R-:W-:Y:S05]  /*173f0*/  BSYNC B7 ;  /* 0x0000000000077941 */ /* 0x000fea0003800000 */
.L_x_1182:
[----:B------:R-:W2:Y:S02]  /*17400*/  LDL R0, [R1] ;  /* 0x0000000001007983 */ /* 0x000ea40000100800 */
        /* <DEDUP_REMOVED lines=11> */
.L_x_1269:
[----:B------:R-:W2:Y:S01]  /*174c0*/  S2R R0, SR_TID.X ;  /* 0x0000000000007919 */ /* 0x000ea20000002100 */
[----:B------:R-:W-:Y:S01]  /*174d0*/  UMOV UR4, 0xffffffff ;  /* 0xffffffff00047882 */ /* 0x000fe20000000000 */
[----:B--2---:R-:W-:-:S04]  /*174e0*/  LOP3.LUT R8, R0, 0x1f, RZ, 0xc0, !PT ;  /* 0x0000001f00087812 */ /* 0x004fc800078ec0ff */
[----:B------:R-:W-:Y:S01]  /*174f0*/  ISETP.NE.AND P0, PT, R8, 0x1f, PT ;  /* 0x0000001f0800780c */ /* 0x000fe20003f05270 */
[----:B------:R-:W-:-:S12]  /*17500*/  BRA.DIV UR4, `(.L_x_1271) ;  /* 0x0000001e04a47947 */ /* 0x000fd8000b800000 */
[----:B------:R-:W-:Y:S01]  /*17510*/  IMAD.IADD R5, R19, 0x1, R8 ;  /* 0x0000000113057824 */ /* 0x000fe200078e0208 */
[----:B------:R-:W-:-:S04]  /*17520*/  ULDC UR4, c[0x0][0xc3c] ;  /* 0x00030f0000047ab9 */ /* 0x000fc80000000800 */
[----:B------:R-:W-:-:S13]  /*17530*/  ISETP.GE.OR P1, PT, R5, UR4, !P0 ;  /* 0x0000000405007c0c */ /* 0x000fda000c726670 */
[----:B------:R-:W2:Y:S02]  /*17540*/  @!P1 LDC.64 R2, c[0x0][0xc80] ;  /* 0x00032000ff029b82 */ /* 0x000ea40000000a00 */
[----:B--2---:R-:W-:-:S06]  /*17550*/  @!P1 IMAD.WIDE R2, R5, 0x4, R2 ;  /* 0x0000000405029825 */ /* 0x004fcc00078e0202 */
[----:B------:R-:W2:Y:S01]  /*17560*/  @!P1 LDG.E R2, desc[UR50][R2.64] ;  /* 0x0000003202029981 */ /* 0x000ea2000c1e1900 */
[----:B------:R-:W-:Y:S01]  /*17570*/  IMAD.MOV.U32 R17, RZ, RZ, RZ ;  /* 0x000000ffff117224 */ /* 0x000fe200078e00ff */
[C---:B------:R-:W-:Y:S02]  /*17580*/  ISETP.GE.U32.AND P2, PT, R8.reuse, 0x2, PT ;  /* 0x000000020800780c */ /* 0x040fe40003f46070 */
[C---:B------:R-:W-:Y:S01]  /*17590*/  ISETP.GE.U32.AND P3, PT, R8.reuse, 0x4, PT ;  /* 0x000000040800780c */ /* 0x040fe20003f66070 */
[----:B------:R-:W-:Y:S01]  /*175a0*/  SHFL.IDX PT, R0, R16, RZ, 0x1f ;  /* 0x00001fff10007589 */ /* 0x000fe200000e0000 */
[C---:B------:R-:W-:Y:S02]  /*175b0*/  ISETP.GE.U32.AND P4, PT, R8.reuse, 0x8, PT ;  /* 0x000000080800780c */ /* 0x040fe40003f86070 */
[C---:B------:R-:W-:Y:S01]  /*175c0*/  ISETP.GE.U32.AND P5, PT, R8.reuse, 0x10, PT ;  /* 0x000000100800780c */ /* 0x040fe20003fa6070 */
[----:B--2---:R-:W-:Y:S01]  /*175d0*/  @!P1 IMAD.MOV.U32 R17, RZ, RZ, R2 ;  /* 0x000000ffff119224 */ /* 0x004fe200078e0002 */
[----:B------:R-:W-:-:S04]  /*175e0*/  ISETP.NE.AND P1, PT, R8, RZ, PT ;  /* 0x000000ff0800720c */ /* 0x000fc80003f25270 */
[----:B------:R-:W2:Y:S02]  /*175f0*/  SHFL.UP PT, R14, R17, 0x1, RZ ;  /* 0x04200000110e7989 */ /* 0x000ea400000e00ff */
[----:B--2---:R-:W-:-:S05]  /*17600*/  SEL R4, R14, RZ, P1 ;  /* 0x000000ff0e047207 */ /* 0x004fca0000800000 */
[----:B------:R-:W-:-:S05]  /*17610*/  IMAD.IADD R4, R17, 0x1, R4 ;  /* 0x0000000111047824 */ /* 0x000fca00078e0204 */
[----:B------:R-:W2:Y:S02]  /*17620*/  SHFL.UP PT, R14, R4, 0x2, RZ ;  /* 0x04400000040e7989 */ /* 0x000ea400000e00ff */
[----:B--2---:R-:W-:-:S05]  /*17630*/  SEL R5, R14, RZ, P2 ;  /* 0x000000ff0e057207 */ /* 0x004fca0001000000 */
[----:B------:R-:W-:Y:S02]  /*17640*/  IMAD.IADD R6, R4, 0x1, R5 ;  /* 0x0000000104067824 */ /* 0x000fe400078e0205 */
[----:B------:R-:W-:Y:S04]  /*17650*/  SHFL.IDX PT, R5, R16, 0x1, 0x1f ;  /* 0x00201f0010057f89 */ /* 0x000fe800000e0000 */
[----:B------:R-:W2:Y:S02]  /*17660*/  SHFL.UP PT, R14, R6, 0x4, RZ ;  /* 0x04800000060e7989 */ /* 0x000ea400000e00ff */
[----:B--2---:R-:W-:-:S05]  /*17670*/  SEL R3, R14, RZ, P3 ;  /* 0x000000ff0e037207 */ /* 0x004fca0001800000 */
[----:B------:R-:W-:-:S05]  /*17680*/  IMAD.IADD R2, R6, 0x1, R3 ;  /* 0x0000000106027824 */ /* 0x000fca00078e0203 */
[----:B------:R-:W2:Y:S02]  /*17690*/  SHFL.UP PT, R14, R2, 0x8, RZ ;  /* 0x05000000020e7989 */ /* 0x000ea400000e00ff */
[----:B--2---:R-:W-:-:S05]  /*176a0*/  SEL R3, R14, RZ, P4 ;  /* 0x000000ff0e037207 */ /* 0x004fca0002000000 */
[----:B------:R-:W-:-:S05]  /*176b0*/  IMAD.IADD R3, R2, 0x1, R3 ;  /* 0x0000000102037824 */ /* 0x000fca00078e0203 */
[----:B------:R-:W2:Y:S02]  /*176c0*/  SHFL.UP PT, R14, R3, 0x10, RZ ;  /* 0x06000000030e7989 */ /* 0x000ea400000e00ff */
[----:B--2---:R-:W-:-:S05]  /*176d0*/  SEL R14, R14, RZ, P5 ;  /* 0x000000ff0e0e7207 */ /* 0x004fca0002800000 */
[----:B------:R-:W-:-:S05]  /*176e0*/  IMAD.IADD R3, R3, 0x1, R14 ;  /* 0x0000000103037824 */ /* 0x000fca00078e020e */
[----:B------:R2:W3:Y:S02]  /*176f0*/  SHFL.IDX PT, R14, R3, 0x1f, 0x1f ;  /* 0x03e01f00030e7f89 */ /* 0x0004e400000e0000 */
.L_x_1333:
[----:B------:R-:W-:Y:S02]  /*17700*/  ULDC UR4, c[0x0][0xc38] ;  /* 0x00030e0000047ab9 */ /* 0x000fe40000000800 */
[----:B------:R-:W-:-:S04]  /*17710*/  IMAD.U32 R4, RZ, RZ, UR4 ;  /* 0x00000004ff047e24 */ /* 0x000fc8000f8e00ff */
[----:B---3--:R-:W-:-:S04]  /*17720*/  IMAD R14, R14, R4, RZ ;  /* 0x000000040e0e7224 */ /* 0x008fc800078e02ff */
[----:B------:R-:W-:-:S05]  /*17730*/  IMAD.IADD R5, R5, 0x1, R14 ;  /* 0x0000000105057824 */ /* 0x000fca00078e020e */
[----:B------:R-:W-:-:S13]  /*17740*/  ISETP.GT.AND P6, PT, R5, R0, PT ;  /* 0x000000000500720c */ /* 0x000fda0003fc4270 */
[----:B------:R-:W-:Y:S05]  /*17750*/  @P6 BRA `(.L_x_1272) ;  /* 0x00000000009c6947 */ /* 0x000fea0003800000 */
.L_x_1277:
[----:B------:R-:W3:Y:S01]  /*17760*/  LDC R2, c[0x0][0xc3c] ;  /* 0x00030f00ff027b82 */ /* 0x000ee20000000800 */
[----:B------:R-:W-:-:S05]  /*17770*/  VIADD R19, R19, 0x1f ;  /* 0x0000001f13137836 */ /* 0x000fca0000000000 */
[----:B---3--:R-:W-:-:S13]  /*17780*/  ISETP.GE.AND P6, PT, R19, R2, PT ;  /* 0x000000021300720c */ /* 0x008fda0003fc6270 */
[----:B------:R-:W-:Y:S05]  /*17790*/  @P6 BRA `(.L_x_1273) ;  /* 0x0000000400d06947 */ /* 0x000fea0003800000 */
[----:B--2---:R-:W2:Y:S01]  /*177a0*/  S2R R3, SR_TID.X ;  /* 0x0000000000037919 */ /* 0x004ea20000002100 */
[----:B------:R-:W-:Y:S01]  /*177b0*/  BSSY B0, `(.L_x_1274) ;  /* 0x0000009000007945 */ /* 0x000fe20003800000 */
[----:B------:R-:W-:Y:S01]  /*177c0*/  IMAD.MOV.U32 R17, RZ, RZ, RZ ;  /* 0x000000ffff117224 */ /* 0x000fe200078e00ff */
[----:B--2---:R-:W-:-:S05]  /*177d0*/  LOP3.LUT R3, R3, 0x1f, RZ, 0xc0, !PT ;  /* 0x0000001f03037812 */ /* 0x004fca00078ec0ff */
[----:B------:R-:W-:-:S05]  /*177e0*/  IMAD.IADD R7, R19, 0x1, R3 ;  /* 0x0000000113077824 */ /* 0x000fca00078e0203 */
[----:B------:R-:W-:-:S13]  /*177f0*/  ISETP.GE.OR P6, PT, R7, R2, !P0 ;  /* 0x000000020700720c */ /* 0x000fda00047c6670 */
[----:B------:R-:W-:Y:S05]  /*17800*/  @P6 BRA `(.L_x_1275) ;  /* 0x00000000000c6947 */ /* 0x000fea0003800000 */
[----:B------:R-:W2:Y:S02]  /*17810*/  LDC.64 R2, c[0x0][0xc80] ;  /* 0x00032000ff027b82 */ /* 0x000ea40000000a00 */
[----:B--2---:R-:W-:-:S05]  /*17820*/  IMAD.WIDE R2, R7, 0x4, R2 ;  /* 0x0000000407027825 */ /* 0x004fca00078e0202 */
[----:B------:R2:W5:Y:S02]  /*17830*/  LDG.E R17, desc[UR50][R2.64] ;  /* 0x0000003202117981 */ /* 0x000564000c1e1900 */
.L_x_1275:
[----:B------:R-:W-:Y:S05]  /*17840*/  BSYNC B0 ;  /* 0x0000000000007941 */ /* 0x000fea0003800000 */
.L_x_1274:
[----:B------:R-:W-:-:S03]  /*17850*/  UMOV UR4, 0xffffffff ;  /* 0xffffffff00047882 */ /* 0x000fc60000000000 */
[----:B------:R-:W-:Y:S05]  /*17860*/  BRA.DIV UR4, `(.L_x_1276) ;  /* 0x0000001e04f07947 */ /* 0x000fea000b800000 */
[----:B-----5:R-:W3:Y:S02]  /*17870*/  SHFL.UP PT, R14, R17, 0x1, RZ ;  /* 0x04200000110e7989 */ /* 0x020ee400000e00ff */
[----:B---3--:R-:W-:-:S05]  /*17880*/  SEL R14, R14, RZ, P1 ;  /* 0x000000ff0e0e7207 */ /* 0x008fca0000800000 */
[----:B------:R-:W-:-:S05]  /*17890*/  IMAD.IADD R13, R17, 0x1, R14 ;  /* 0x00000001110d7824 */ /* 0x000fca00078e020e */
        /* <DEDUP_REMOVED lines=13> */
.L_x_1341:
[----:B------:R-:W-:Y:S02]  /*17970*/  ULDC UR4, c[0x0][0xc38] ;  /* 0x00030e0000047ab9 */ /* 0x000fe40000000800 */
[----:B------:R-:W-:-:S04]  /*17980*/  IMAD.U32 R4, RZ, RZ, UR4 ;  /* 0x00000004ff047e24 */ /* 0x000fc8000f8e00ff */
[----:B---3--:R-:W-:-:S04]  /*17990*/  IMAD R14, R14, R4, RZ ;  /* 0x000000040e0e7224 */ /* 0x008fc800078e02ff */
[----:B------:R-:W-:-:S05]  /*179a0*/  IMAD.IADD R5, R14, 0x1, R5 ;  /* 0x000000010e057824 */ /* 0x000fca00078e0205 */
[----:B------:R-:W-:-:S13]  /*179b0*/  ISETP.GT.AND P6, PT, R5, R0, PT ;  /* 0x000000000500720c */ /* 0x000fda0003fc4270 */
[----:B------:R-:W-:Y:S05]  /*179c0*/  @!P6 BRA `(.L_x_1277) ;  /* 0xfffffffc0064e947 */ /* 0x000fea000383ffff */
.L_x_1272:
[----:B------:R-:W-:Y:S01]  /*179d0*/  IMAD.IADD R16, R5, 0x1, -R14 ;  /* 0x0000000105107824 */ /* 0x000fe200078e0a0e */
[----:B------:R-:W-:-:S03]  /*179e0*/  UMOV UR4, 0xffffffff ;  /* 0xffffffff00047882 */ /* 0x000fc60000000000 */
[----:B------:R-:W-:-:S05]  /*179f0*/  IMAD R5, R3, R4, R16 ;  /* 0x0000000403057224 */ /* 0x000fca00078e0210 */
[----:B------:R-:W-:Y:S01]  /*17a00*/  ISETP.GT.AND P6, PT, R5, R0, PT ;  /* 0x000000000500720c */ /* 0x000fe20003fc4270 */
[----:B------:R-:W-:-:S12]  /*17a10*/  BRA.DIV UR4, `(.L_x_1278) ;  /* 0x0000002204407947 */ /* 0x000fd8000b800000 */
[----:B------:R-:W-:-:S04]  /*17a20*/  VOTE.ANY R2, PT, !P6 ;  /* 0x0000000000027806 */ /* 0x000fc800070e0100 */
[----:B------:R-:W3:Y:S02]  /*17a30*/  POPC R6, R2 ;  /* 0x0000000200067309 */ /* 0x000ee40000000000 */
[----:B---3--:R3:W4:Y:S02]  /*17a40*/  SHFL.IDX PT, R17, R17, R6, 0x1f ;  /* 0x00001f0611117589 */ /* 0x00872400000e0000 */
.L_x_1345:
[----:B------:R-:W-:Y:S01]  /*17a50*/  ISETP.NE.AND P0, PT, R2, RZ, PT ;  /* 0x000000ff0200720c */ /* 0x000fe20003f05270 */
[----:B------:R-:W-:-:S12]  /*17a60*/  IMAD.MOV.U32 R14, RZ, RZ, RZ ;  /* 0x000000ffff0e7224 */ /* 0x000fd800078e00ff */
[----:B------:R-:W-:Y:S05]  /*17a70*/  @!P0 BRA `(.L_x_1279) ;  /* 0x0000000000108947 */ /* 0x000fea0003800000 */
[----:B------:R-:W-:Y:S01]  /*17a80*/  UMOV UR4, 0xffffffff ;  /* 0xffffffff00047882 */ /* 0x000fe20000000000 */
[----:B------:R-:W-:Y:S02]  /*17a90*/  VIADD R12, R6, 0xffffffff ;  /* 0xffffffff060c7836 */ /* 0x000fe40000000000 */
[----:B------:R-:W-:Y:S05]  /*17aa0*/  BRA.DIV UR4, `(.L_x_1280) ;  /* 0x0000002204647947 */ /* 0x000fea000b800000 */
[----:B------:R0:W0:Y:S02]  /*17ab0*/  SHFL.IDX PT, R14, R3, R12, 0x1f ;  /* 0x00001f0c030e7589 */ /* 0x00002400000e0000 */
.L_x_1279:
[----:B0-2---:R-:W0:Y:S01]  /*17ac0*/  LDC.64 R2, c[0x0][0xc90] ;  /* 0x00032400ff027b82 */ /* 0x005e220000000a00 */
[----:B------:R-:W-:-:S04]  /*17ad0*/  IMAD.IADD R19, R6, 0x1, R19 ;  /* 0x0000000106137824 */ /* 0x000fc800078e0213 */
[----:B0-----:R-:W-:-:S05]  /*17ae0*/  IMAD.WIDE R2, R19, 0x4, R2 ;  /* 0x0000000413027825 */ /* 0x001fca00078e0202 */
[----:B---3--:R0:W4:Y:S01]  /*17af0*/  LDG.E R6, desc[UR50][R2.64] ;  /* 0x0000003202067981 */ /* 0x008122000c1e1900 */
[----:B------:R-:W-:-:S04]  /*17b00*/  IMAD R16, R14, R4, R16 ;  /* 0x000000040e107224 */ /* 0x000fc800078e0210 */
[----:B------:R-:W-:Y:S02]  /*17b10*/  IMAD.IADD R0, R0, 0x1, -R16 ;  /* 0x0000000100007824 */ /* 0x000fe400078e0a10 */
[----:B0-----:R-:W-:Y:S02]  /*17b20*/  IMAD.MOV.U32 R2, RZ, RZ, RZ ;  /* 0x000000ffff027224 */ /* 0x001fe400078e00ff */
[----:B----4-:R-:W-:-:S05]  /*17b30*/  IMAD R5, R17, R6, RZ ;  /* 0x0000000611057224 */ /* 0x010fca00078e02ff */
[----:B------:R-:W-:-:S04]  /*17b40*/  IABS R7, R5 ;  /* 0x0000000500077213 */ /* 0x000fc80000000000 */
[----:B------:R-:W0:Y:S08]  /*17b50*/  I2F.RP R8, R7 ;  /* 0x0000000700087306 */ /* 0x000e300000209400 */
[----:B0-----:R-:W1:Y:S02]  /*17b60*/  MUFU.RCP R8, R8 ;  /* 0x0000000800087308 */ /* 0x001e640000001000 */
[----:B-1----:R-:W-:Y:S01]  /*17b70*/  VIADD R9, R8, 0xffffffe ;  /* 0x0ffffffe08097836 */ /* 0x002fe20000000000 */
[----:B------:R-:W-:-:S05]  /*17b80*/  IABS R8, R5 ;  /* 0x0000000500087213 */ /* 0x000fca0000000000 */
[----:B------:R-:W0:Y:S01]  /*17b90*/  F2I.FTZ.U32.TRUNC.NTZ R3, R9 ;  /* 0x0000000900037305 */ /* 0x000e22000021f000 */
[----:B------:R-:W-:Y:S02]  /*17ba0*/  IMAD.MOV R8, RZ, RZ, -R8 ;  /* 0x000000ffff087224 */ /* 0x000fe400078e0a08 */
[----:B0-----:R-:W-:-:S04]  /*17bb0*/  IMAD.MOV R10, RZ, RZ, -R3 ;  /* 0x000000ffff0a7224 */ /* 0x001fc800078e0a03 */
[----:B------:R-:W-:-:S04]  /*17bc0*/  IMAD R11, R10, R7, RZ ;  /* 0x000000070a0b7224 */ /* 0x000fc800078e02ff */
[----:B------:R-:W-:Y:S01]  /*17bd0*/  IMAD.HI.U32 R2, R3, R11, R2 ;  /* 0x0000000b03027227 */ /* 0x000fe200078e0002 */
[----:B------:R-:W-:-:S05]  /*17be0*/  IABS R3, R0 ;  /* 0x0000000000037213 */ /* 0x000fca0000000000 */
        /* <DEDUP_REMOVED lines=15> */
[----:B------:R-:W-:-:S03]  /*17ce0*/  IMAD R0, R5, R9, R0 ;  /* 0x0000000905007224 */ /* 0x000fc600078e0200 */
[----:B------:R-:W-:-:S04]  /*17cf0*/  VIADDMNMX R4, R3, R4, R6, PT ;  /* 0x0000000403047246 */ /* 0x000fc80003800106 */
[----:B------:R-:W-:-:S04]  /*17d00*/  IABS R6, R4 ;  /* 0x0000000400067213 */ /* 0x000fc80000000000 */
[----:B------:R-:W0:Y:S08]  /*17d10*/  I2F.RP R8, R6 ;  /* 0x0000000600087306 */ /* 0x000e300000209400 */
[----:B0-----:R-:W0:Y:S02]  /*17d20*/  MUFU.RCP R8, R8 ;  /* 0x0000000800087308 */ /* 0x001e240000001000 */
[----:B0-----:R-:W-:Y:S01]  /*17d30*/  VIADD R2, R8, 0xffffffe ;  /* 0x0ffffffe08027836 */ /* 0x001fe20000000000 */
[----:B------:R-:W-:-:S05]  /*17d40*/  IABS R8, R0 ;  /* 0x0000000000087213 */ /* 0x000fca0000000000 */
[----:B------:R0:W1:Y:S02]  /*17d50*/  F2I.FTZ.U32.TRUNC.NTZ R3, R2 ;  /* 0x0000000200037305 */ /* 0x000064000021f000 */
[----:B0-----:R-:W-:Y:S02]  /*17d60*/  IMAD.MOV.U32 R2, RZ, RZ, RZ ;  /* 0x000000ffff027224 */ /* 0x001fe400078e00ff */
[----:B-1----:R-:W-:-:S04]  /*17d70*/  IMAD.MOV R5, RZ, RZ, -R3 ;  /* 0x000000ffff057224 */ /* 0x002fc800078e0a03 */
[----:B------:R-:W-:-:S04]  /*17d80*/  IMAD R5, R5, R6, RZ ;  /* 0x0000000605057224 */ /* 0x000fc800078e02ff */
[----:B------:R-:W-:Y:S01]  /*17d90*/  IMAD.HI.U32 R3, R3, R5, R2 ;  /* 0x0000000503037227 */ /* 0x000fe200078e0002 */
[-C--:B------:R-:W-:Y:S02]  /*17da0*/  IABS R5, R4.reuse ;  /* 0x0000000400057213 */ /* 0x080fe40000000000 */
[C---:B------:R-:W-:Y:S01]  /*17db0*/  LOP3.LUT R2, R0.reuse, R4, RZ, 0x3c, !PT ;  /* 0x0000000400027212 */ /* 0x040fe200078e3cff */
[----:B------:R-:W-:Y:S02]  /*17dc0*/  IMAD.IADD R0, R0, 0x1, R7 ;  /* 0x0000000100007824 */ /* 0x000fe400078e0207 */
[----:B------:R-:W-:Y:S01]  /*17dd0*/  IMAD.MOV R5, RZ, RZ, -R5 ;  /* 0x000000ffff057224 */ /* 0x000fe200078e0a05 */
[----:B------:R-:W-:Y:S01]  /*17de0*/  ISETP.GE.AND P2, PT, R2, RZ, PT ;  /* 0x000000ff0200720c */ /* 0x000fe20003f46270 */
[----:B------:R-:W-:-:S04]  /*17df0*/  IMAD.HI.U32 R3, R3, R8, RZ ;  /* 0x0000000803037227 */ /* 0x000fc800078e00ff */
[----:B------:R-:W-:-:S05]  /*17e00*/  IMAD R5, R3, R5, R8 ;  /* 0x0000000503057224 */ /* 0x000fca00078e0208 */
[----:B------:R-:W-:-:S13]  /*17e10*/  ISETP.GT.U32.AND P1, PT, R6, R5, PT ;  /* 0x000000050600720c */ /* 0x000fda0003f24070 */
[----:B------:R-:W-:Y:S02]  /*17e20*/  @!P1 IMAD.IADD R5, R5, 0x1, -R6 ;  /* 0x0000000105059824 */ /* 0x000fe400078e0a06 */
[----:B------:R-:W-:Y:S01]  /*17e30*/  @!P1 VIADD R3, R3, 0x1 ;  /* 0x0000000103039836 */ /* 0x000fe20000000000 */
[----:B------:R-:W-:Y:S02]  /*17e40*/  ISETP.NE.AND P1, PT, R4, RZ, PT ;  /* 0x000000ff0400720c */ /* 0x000fe40003f25270 */
[----:B------:R-:W-:-:S13]  /*17e50*/  ISETP.GE.U32.AND P0, PT, R5, R6, PT ;  /* 0x000000060500720c */ /* 0x000fda0003f06070 */
[----:B------:R-:W-:-:S04]  /*17e60*/  @P0 VIADD R3, R3, 0x1 ;  /* 0x0000000103030836 */ /* 0x000fc80000000000 */
[----:B------:R-:W-:Y:S01]  /*17e70*/  @!P2 IMAD.MOV R3, RZ, RZ, -R3 ;  /* 0x000000ffff03a224 */ /* 0x000fe200078e0a03 */
[----:B------:R-:W-:Y:S01]  /*17e80*/  @!P1 LOP3.LUT R3, RZ, R4, RZ, 0x33, !PT ;  /* 0x00000004ff039212 */ /* 0x000fe200078e33ff */
[----:B------:R-:W-:-:S04]  /*17e90*/  IMAD.MOV R4, RZ, RZ, -R4 ;  /* 0x000000ffff047224 */ /* 0x000fc800078e0a04 */
[----:B------:R-:W-:Y:S01]  /*17ea0*/  IMAD R18, R3, R4, R0 ;  /* 0x0000000403127224 */ /* 0x000fe200078e0200 */
[----:B------:R-:W-:-:S05]  /*17eb0*/  LOP3.LUT R0, RZ, R3, RZ, 0x33, !PT ;  /* 0x00000003ff007212 */ /* 0x000fca00078e33ff */
[----:B------:R-:W-:Y:S01]  /*17ec0*/  IMAD.IADD R17, R17, 0x1, R0 ;  /* 0x0000000111117824 */ /* 0x000fe200078e0200 */
[----:B------:R-:W-:Y:S06]  /*17ed0*/  BRA `(.L_x_1281) ;  /* 0x00000000001c7947 */ /* 0x000fec0003800000 */
.L_x_1273:
[----:B------:R-:W-:Y:S01]  /*17ee0*/  UMOV UR4, URZ ;  /* 0x0000003f00047c82 */ /* 0x000fe20008000000 */
[----:B------:R-:W-:Y:S01]  /*17ef0*/  UMOV UR5, URZ ;  /* 0x0000003f00057c82 */ /* 0x000fe20008000000 */
[----:B------:R-:W-:Y:S01]  /*17f00*/  ULDC UR6, c[0x0][0xc3c] ;  /* 0x00030f0000067ab9 */ /* 0x000fe20000000800 */
[----:B------:R-:W-:Y:S02]  /*17f10*/  IMAD.MOV.U32 R16, RZ, RZ, R0 ;  /* 0x000000ffff107224 */ /* 0x000fe400078e0000 */
[----:B------:R-:W-:Y:S02]  /*17f20*/  IMAD.U32 R17, RZ, RZ, UR4 ;  /* 0x00000004ff117e24 */ /* 0x000fe4000f8e00ff */
[----:B------:R-:W-:Y:S02]  /*17f30*/  IMAD.U32 R18, RZ, RZ, UR5 ;  /* 0x00000005ff127e24 */ /* 0x000fe4000f8e00ff */
[----:B------:R-:W-:-:S07]  /*17f40*/  IMAD.U32 R19, RZ, RZ, UR6 ;  /* 0x00000006ff137e24 */ /* 0x000fce000f8e00ff */
.L_x_1281:
[----:B------:R-:W3:Y:S01]  /*17f50*/  S2R R0, SR_TID.X ;  /* 0x0000000000007919 */ /* 0x000ee20000002100 */
[----:B------:R-:W-:Y:S05]  /*17f60*/  WARPSYNC.ALL ;  /* 0x0000000000007948 */ /* 0x000fea0003800000 */
[----:B------:R-:W-:Y:S01]  /*17f70*/  BAR.SYNC.DEFER_BLOCKING 0x4, 0x200 ;  /* 0x0108000000007b1d */ /* 0x000fe20000010000 */
[----:B---3--:R-:W-:-:S04]  /*17f80*/  LOP3.LUT R0, R0, 0x1f, RZ, 0xc0, !PT ;  /* 0x0000001f00007812 */ /* 0x008fc800078ec0ff */
[----:B------:R-:W-:-:S13]  /*17f90*/  ISETP.NE.AND P0, PT, R0, RZ, PT ;  /* 0x000000ff0000720c */ /* 0x000fda0003f05270 */
[----:B--2---:R-:W2:Y:S01]  /*17fa0*/  @!P0 S2R R3, SR_CgaCtaId ;  /* 0x0000000000038919 */ /* 0x004ea20000008800 */
[----:B------:R-:W-:-:S04]  /*17fb0*/  @!P0 MOV R0, 0x400 ;  /* 0x0000040000008802 */ /* 0x000fc80000000f00 */
[----:B--2---:R-:W-:-:S05]  /*17fc0*/  @!P0 LEA R22, R3, R0, 0x18 ;  /* 0x0000000003168211 */ /* 0x004fca00078ec0ff */
[----:B------:R4:W-:Y:S01]  /*17fd0*/  @!P0 STS.128 [R22+0x2d8d0], R16 ;  /* 0x02d8d01016008388 */ /* 0x0009e20000000c00 */
[----:B------:R-:W-:Y:S06]  /*17fe0*/  BAR.ARV 0x5, 0x200 ;  /* 0x0148000000007b1d */ /* 0x000fec0000002000 */
.L_x_1270:
[----:B------:R-:W-:Y:S02]  /*17ff0*/  ULDC UR4, c[0x0][0xc3c] ;  /* 0x00030f0000047ab9 */ /* 0x000fe40000000800 */
[----:B---3--:R-:W-:-:S13]  /*18000*/  ISETP.GE.AND P0, PT, R19, UR4, PT ;  /* 0x0000000413007c0c */ /* 0x008fda000bf06270 */
[----:B------:R-:W-:Y:S05]  /*18010*/  @!P0 BRA `(.L_x_1282) ;  /* 0xffffffa800748947 */ /* 0x000fea000383ffff */
[----:B------:R-:W-:Y:S05]  /*18020*/  BSYNC B8 ;  /* 0x0000000000087941 */ /* 0x000fea0003800000 */
.L_x_1170:
[----:B0-----:R-:W3:Y:S01]  /*18030*/  LDL.LU R0, [R1+0x1c] ;  /* 0x00001c0001007983 */ /* 0x001ee20000300800 */
[----:B------:R-:W-:Y:S01]  /*18040*/  BSSY B0, `(.L_x_1283) ;  /* 0x000000b000007945 */ /* 0x000fe20003800000 */
[----:B------:R-:W1:Y:S01]  /*18050*/  S2R R5, SR_CgaCtaId ;  /* 0x0000000000057919 */ /* 0x000e620000008800 */
[----:B---3--:R-:W-:-:S05]  /*18060*/  VIADD R0, R0, 0x1 ;  /* 0x0000000100007836 */ /* 0x008fca0000000000 */
[----:B------:R-:W-:-:S04]  /*18070*/  LEA.HI R2, R0, R0, RZ, 0x1 ;  /* 0x0000000000027211 */ /* 0x000fc800078f08ff */
[----:B------:R-:W-:Y:S02]  /*18080*/  LOP3.LUT R3, R2, 0xfffffffe, RZ, 0xc0, !PT ;  /* 0xfffffffe02037812 */ /* 0x000fe400078ec0ff */
[----:B------:R-:W-:-:S03]  /*18090*/  MOV R2, 0x400 ;  /* 0x0000040000027802 */ /* 0x000fc60000000f00 */
[----:B------:R-:W-:Y:S01]  /*180a0*/  IMAD.IADD R0, R0, 0x1, -R3 ;  /* 0x0000000100007824 */ /* 0x000fe200078e0a03 */
[----:B-1----:R-:W-:-:S04]  /*180b0*/  LEA R9, R5, R2, 0x18 ;  /* 0x0000000205097211 */ /* 0x002fc800078ec0ff */
[----:B------:R-:W-:-:S04]  /*180c0*/  SHF.L.U32 R0, R0, 0x1f, RZ ;  /* 0x0000001f00007819 */ /* 0x000fc800000006ff */
[----:B------:R-:W0:Y:S02]  /*180d0*/  SYNCS.PHASECHK.TRANS64.TRYWAIT P0, [R9+URZ+0x2d820], R0 ;  /* 0x02d82000090075a7 */ /* 0x000e24000800017f */
[----:B0-----:R-:W-:Y:S05]  /*180e0*/  @!P0 BRA `(.L_x_1284) ;  /* 0x0000001800f88947 */ /* 0x001fea0003800000 */
.L_x_1348:
[----:B------:R-:W-:Y:S05]  /*180f0*/  BSYNC B0 ;  /* 0x0000000000007941 */ /* 0x000fea0003800000 */
.L_x_1283:
[----:B------:R-:W-:-:S03]  /*18100*/  UMOV UR4, 0xffffffff ;  /* 0xffffffff00047882 */ /* 0x000fc60000000000 */
[----:B------:R-:W-:Y:S05]  /*18110*/  BRA.DIV UR4, `(.L_x_1285) ;  /* 0x0000001e04007947 */ /* 0x000fea000b800000 */
[----:B0-----:R-:W0:Y:S02]  /*18120*/  S2R R0, SR_TID.X ;  /* 0x0000000000007919 */ /* 0x001e240000002100 */
[----:B0-----:R-:W-:-:S04]  /*18130*/  SHF.R.U32.HI R0, RZ, 0x5, R0 ;  /* 0x00000005ff007819 */ /* 0x001fc80000011600 */
[----:B------:R-:W-:-:S05]  /*18140*/  LOP3.LUT R0, R0, 0x3, RZ, 0xc0, !PT ;  /* 0x0000000300007812 */ /* 0x000fca00078ec0ff */
[----:B------:R0:W1:Y:S02]  /*18150*/  SHFL.IDX PT, R14, R0, RZ, 0x1f ;  /* 0x00001fff000e7589 */ /* 0x00006400000e0000 */
.L_x_1351:
[----:B-1----:R-:W-:Y:S01]  /*18160*/  ISETP.NE.AND P0, PT, R14, RZ, PT ;  /* 0x000000ff0e00720c */ /* 0x002fe20003f05270 */
[----:B------:R-:W-:-:S12]  /*18170*/  BSSY B0, `(.L_x_1286) ;  /* 0x0000024000007945 */ /* 0x000fd80003800000 */
[----:B------:R-:W-:Y:S05]  /*18180*/  @P0 BRA `(.L_x_1287) ;  /* 0x0000000000880947 */ /* 0x000fea0003800000 */
[----:B------:R-:W-:-:S03]  /*18190*/  UMOV UR4, 0xffffffff ;  /* 0xffffffff00047882 */ /* 0x000fc60000000000 */
[----:B------:R-:W-:Y:S05]  /*181a0*/  BRA.DIV UR4, `(.L_x_1288) ;  /* 0x0000001e04107947 */ /* 0x000fea000b800000 */
[----:B------:R-:W-:-:S13]  /*181b0*/  ELECT P6, URZ, PT ;  /* 0x00000000003f782f */ /* 0x000fda00038c0000 */
.L_x_1354:
[----:B------:R-:W-:Y:S05]  /*181c0*/  @!P6 BRA `(.L_x_1287) ;  /* 0x000000000078e947 */ /* 0x000fea0003800000 */
[----:B------:R-:W-:-:S06]  /*181d0*/  ULOP3.LUT UR4, UR36, 0x2, URZ, 0xfc, !UPT ;  /* 0x0000000224047892 */ /* 0x000fcc000f8efc3f */
[----:B0-----:R-:W-:-:S05]  /*181e0*/  IMAD.U32 R0, RZ, RZ, UR4 ;  /* 0x00000004ff007e24 */ /* 0x001fca000f8e00ff */
[----:B------:R-:W-:-:S13]  /*181f0*/  ISETP.NE.AND P2, PT, R0, 0x3, PT ;  /* 0x000000030000780c */ /* 0x000fda0003f45270 */
[----:B------:R-:W-:Y:S05]  /*18200*/  @!P2 BRA `(.L_x_1289) ;  /* 0x000000000004a947 */ /* 0x000fea0003800000 */
[----:B------:R-:W-:Y:S01]  /*18210*/  BPT.TRAP 0x1 ;  /* 0x000000040000795c */ /* 0x000fe20000300000 */
.L_x_1289:
        /* <DEDUP_REMOVED lines=12> */
.L_x_1355:
[----:B------:R-:W1:Y:S02]  /*182e0*/  SYNCS.PHASECHK.TRANS64.TRYWAIT P0, [R3+URZ], R2 ;  /* 0x00000002030075a7 */ /* 0x000e64000800017f */
[----:B-1----:R-:W-:Y:S05]  /*182f0*/  @!P0 BRA `(.L_x_1291) ;  /* 0x0000001800f08947 */ /* 0x002fea0003800000 */
.L_x_1356:
[----:B------:R-:W-:Y:S05]  /*18300*/  @!P2 BRA `(.L_x_1292) ;  /* 0x000000000004a947 */ /* 0x000fea0003800000 */
[----:B------:R-:W-:Y:S01]  /*18310*/  BPT.TRAP 0x1 ;  /* 0x000000040000795c */ /* 0x000fe20000300000 */
.L_x_1292:
[----:B------:R-:W-:-:S04]  /*18320*/  VIADD R0, R9, 0x2d860 ;  /* 0x0002d86009007836 */ /* 0x000fc80000000000 */
[----:B------:R-:W-:-:S04]  /*18330*/  IMAD R23, R23, 0x8, R0 ;  /* 0x0000000817177824 */ /* 0x000fc800078e0200 */
[----:B------:R-:W3:Y:S02]  /*18340*/  SYNCS.PHASECHK.TRANS64.TRYWAIT P0, [R23+URZ], R4 ;  /* 0x00000004170075a7 */ /* 0x000ee4000800017f */
[----:B---3--:R-:W-:Y:S05]  /*18350*/  @!P0 BRA `(.L_x_1293) ;  /* 0x0000001800ec8947 */ /* 0x008fea0003800000 */
.L_x_1357:
[----:B------:R-:W-:-:S07]  /*18360*/  IMAD R7, R7, 0x8, R0 ;  /* 0x0000000807077824 */ /* 0x000fce00078e0200 */
.L_x_1294:
[----:B------:R0:W0:Y:S02]  /*18370*/  SYNCS.PHASECHK.TRANS64.TRYWAIT P0, [R7+URZ], R2 ;  /* 0x00000002070075a7 */ /* 0x000024000800017f */
[----:B0-----:R-:W-:Y:S05]  /*18380*/  @!P0 NANOSLEEP.SYNCS 0x989680 ;  /* 0x009896800000895d */ /* 0x001fea0003900000 */
[----:B------:R-:W0:Y:S02]  /*18390*/  @!P0 SYNCS.PHASECHK.TRANS64 P0, [R7+URZ], R2 ;  /* 0x00000002070085a7 */ /* 0x000e24000800007f */
[----:B0-----:R-:W-:Y:S05]  /*183a0*/  @!P0 BRA `(.L_x_1294) ;  /* 0xfffffffc00f08947 */ /* 0x001fea000383ffff */
.L_x_1287:
[----:B------:R-:W-:Y:S05]  /*183b0*/  BSYNC B0 ;  /* 0x0000000000007941 */ /* 0x000fea0003800000 */
.L_x_1286:
[----:B------:R-:W-:Y:S05]  /*183c0*/  EXIT ;  /* 0x000000000000794d */ /* 0x000fea0003800000 */
.L_x_1080:
[----:B0-----:R-:W-:-:S04]  /*183d0*/  IMAD.U32 R3, RZ, RZ, UR42 ;  /* 0x0000002aff037e24 */ /* 0x001fc8000f8e00ff */
[----:B------:R0:W1:Y:S03]  /*183e0*/  SYNCS.PHASECHK.TRANS64.TRYWAIT P1, [R3+URZ+0x2d800], R0 ;  /* 0x02d80000030075a7 */ /* 0x000066000802017f */
[----:B-1----:R-:W-:Y:S05]  /*183f0*/  @!P1 NANOSLEEP.SYNCS 0x989680 ;  /* 0x009896800000995d */ /* 0x002fea0003900000 */
[----:B------:R-:W1:Y:S02]  /*18400*/  @!P1 SYNCS.PHASECHK.TRANS64 P1, [R3+URZ+0x2d800], R0 ;  /* 0x02d80000030095a7 */ /* 0x000e64000802007f */
[----:B-1----:R-:W-:Y:S05]  /*18410*/  @!P1 BRA `(.L_x_1080) ;  /* 0xfffffffc00ec9947 */ /* 0x002fea000383ffff */
[----:B------:R-:W-:Y:S05]  /*18420*/  BRA `(.L_x_1295) ;  /* 0xfffffe9800287947 */ /* 0x000fea000383ffff */
.L_x_1084:
[----:B-1----:R1:W2:Y:S02]  /*18430*/  SYNCS.PHASECHK.TRANS64.TRYWAIT P2, [R90+URZ+0x2d830], R3 ;  /* 0x02d830035a0075a7 */ /* 0x0022a4000804017f */
[----:B--2---:R-:W-:Y:S05]  /*18440*/  @!P2 NANOSLEEP.SYNCS 0x989680 ;  /* 0x009896800000a95d */ /* 0x004fea0003900000 */
[----:B------:R-:W2:Y:S02]  /*18450*/  @!P2 SYNCS.PHASECHK.TRANS64 P2, [R90+URZ+0x2d830], R3 ;  /* 0x02d830035a00a5a7 */ /* 0x000ea4000804007f */
[----:B--2---:R-:W-:Y:S05]  /*18460*/  @!P2 BRA `(.L_x_1084) ;  /* 0xfffffffc00f0a947 */ /* 0x004fea000383ffff */
[----:B------:R-:W-:Y:S05]  /*18470*/  BRA `(.L_x_1083) ;  /* 0xfffffe98004c7947 */ /* 0x000fea000383ffff */
.L_x_1100:
[----:B--2---:R-:W-:-:S04]  /*18480*/  IMAD.U32 R6, RZ, RZ, UR6 ;  /* 0x00000006ff067e24 */ /* 0x004fc8000f8e00ff */
[----:B------:R2:W3:Y:S03]  /*18490*/  SYNCS.PHASECHK.TRANS64.TRYWAIT P2, [R6+URZ+0x2d830], R5 ;  /* 0x02d83005060075a7 */ /* 0x0004e6000804017f */
[----:B---3--:R-:W-:Y:S05]  /*184a0*/  @!P2 NANOSLEEP.SYNCS 0x989680 ;  /* 0x009896800000a95d */ /* 0x008fea0003900000 */
[----:B------:R-:W3:Y:S02]  /*184b0*/  @!P2 SYNCS.PHASECHK.TRANS64 P2, [R6+URZ+0x2d830], R5 ;  /* 0x02d830050600a5a7 */ /* 0x000ee4000804007f */
[----:B---3--:R-:W-:Y:S05]  /*184c0*/  @!P2 BRA `(.L_x_1100) ;  /* 0xfffffffc00eca947 */ /* 0x008fea000383ffff */
[----:B------:R-:W-:Y:S05]  /*184d0*/  BRA `(.L_x_1097) ;  /* 0xfffffed400407947 */ /* 0x000fea000383ffff */
.L_x_1104:
[----:B-1----:R-:W-:-:S04]  /*184e0*/  IMAD.U32 R6, RZ, RZ, UR6 ;  /* 0x00000006ff067e24 */ /* 0x002fc8000f8e00ff */
[----:B------:R1:W2:Y:S03]  /*184f0*/  SYNCS.PHASECHK.TRANS64.TRYWAIT P2, [R6+URZ+0x2d850], R5 ;  /* 0x02d85005060075a7 */ /* 0x0002a6000804017f */
[----:B--2---:R-:W-:Y:S05]  /*18500*/  @!P2 NANOSLEEP.SYNCS 0x989680 ;  /* 0x009896800000a95d */ /* 0x004fea0003900000 */
[----:B------:R-:W2:Y:S02]  /*18510*/  @!P2 SYNCS.PHASECHK.TRANS64 P2, [R6+URZ+0x2d850], R5 ;  /* 0x02d850050600a5a7 */ /* 0x000ea4000804007f */
[----:B--2---:R-:W-:Y:S05]  /*18520*/  @!P2 BRA `(.L_x_1104) ;  /* 0xfffffffc00eca947 */ /* 0x004fea000383ffff */
[----:B------:R-:W-:Y:S05]  /*18530*/  BRA `(.L_x_1101) ;  /* 0xfffffed400e07947 */ /* 0x000fea000383ffff */
.L_x_1121:
[----:B--2---:R-:W-:-:S04]  /*18540*/  IMAD.U32 R7, RZ, RZ, UR6 ;  /* 0x00000006ff077e24 */ /* 0x004fc8000f8e00ff */
[----:B------:R2:W3:Y:S03]  /*18550*/  SYNCS.PHASECHK.TRANS64.TRYWAIT P2, [R7+URZ+0x2d830], R4 ;  /* 0x02d83004070075a7 */ /* 0x0004e6000804017f */
[----:B---3--:R-:W-:Y:S05]  /*18560*/  @!P2 NANOSLEEP.SYNCS 0x989680 ;  /* 0x009896800000a95d */ /* 0x008fea0003900000 */
[----:B------:R-:W3:Y:S02]  /*18570*/  @!P2 SYNCS.PHASECHK.TRANS64 P2, [R7+URZ+0x2d830], R4 ;  /* 0x02d830040700a5a7 */ /* 0x000ee4000804007f */
[----:B---3--:R-:W-:Y:S05]  /*18580*/  @!P2 BRA `(.L_x_1121) ;  /* 0xfffffffc00eca947 */ /* 0x008fea000383ffff */
[----:B------:R-:W-:Y:S05]  /*18590*/  BRA `(.L_x_1118) ;  /* 0xffffff1000207947 */ /* 0x000fea000383ffff */
.L_x_1125:
[----:B-1----:R-:W-:-:S04]  /*185a0*/  IMAD.U32 R7, RZ, RZ, UR6 ;  /* 0x00000006ff077e24 */ /* 0x002fc8000f8e00ff */
[----:B------:R1:W2:Y:S03]  /*185b0*/  SYNCS.PHASECHK.TRANS64.TRYWAIT P2, [R7+URZ+0x2d850], R4 ;  /* 0x02d85004070075a7 */ /* 0x0002a6000804017f */
[----:B--2---:R-:W-:Y:S05]  /*185c0*/  @!P2 NANOSLEEP.SYNCS 0x989680 ;  /* 0x009896800000a95d */ /* 0x004fea0003900000 */
[----:B------:R-:W2:Y:S02]  /*185d0*/  @!P2 SYNCS.PHASECHK.TRANS64 P2, [R7+URZ+0x2d850], R4 ;  /* 0x02d850040700a5a7 */ /* 0x000ea4000804007f */
[----:B--2---:R-:W-:Y:S05]  /*185e0*/  @!P2 BRA `(.L_x_1125) ;  /* 0xfffffffc00eca947 */ /* 0x004fea000383ffff */
[----:B------:R-:W-:Y:S05]  /*185f0*/  BRA `(.L_x_1122) ;  /* 0xffffff1000c07947 */ /* 0x000fea000383ffff */
.L_x_1131:
[----:B--2---:R-:W-:-:S04]  /*18600*/  IMAD.U32 R7, RZ, RZ, UR6 ;  /* 0x00000006ff077e24 */ /* 0x004fc8000f8e00ff */
[----:B------:R2:W4:Y:S03]  /*18610*/  SYNCS.PHASECHK.TRANS64.TRYWAIT P2, [R7+URZ+0x2d830], R4 ;  /* 0x02d83004070075a7 */ /* 0x000526000804017f */
[----:B----4-:R-:W-:Y:S05]  /*18620*/  @!P2 NANOSLEEP.SYNCS 0x989680 ;  /* 0x009896800000a95d */ /* 0x010fea0003900000 */
[----:B------:R-:W4:Y:S02]  /*18630*/  @!P2 SYNCS.PHASECHK.TRANS64 P2, [R7+URZ+0x2d830], R4 ;  /* 0x02d830040700a5a7 */ /* 0x000f24000804007f */
[----:B----4-:R-:W-:Y:S05]  /*18640*/  @!P2 BRA `(.L_x_1131) ;  /* 0xfffffffc00eca947 */ /* 0x010fea000383ffff */
[----:B------:R-:W-:Y:S05]  /*18650*/  BRA `(.L_x_1128) ;  /* 0xffffff3800287947 */ /* 0x000fea000383ffff */
.L_x_1135:
[----:B-1----:R-:W-:-:S04]  /*18660*/  IMAD.U32 R7, RZ, RZ, UR6 ;  /* 0x00000006ff077e24 */ /* 0x002fc8000f8e00ff */
[----:B------:R1:W2:Y:S03]  /*18670*/  SYNCS.PHASECHK.TRANS64.TRYWAIT P2, [R7+URZ+0x2d850], R4 ;  /* 0x02d85004070075a7 */ /* 0x0002a6000804017f */
[----:B--2---:R-:W-:Y:S05]  /*18680*/  @!P2 NANOSLEEP.SYNCS 0x989680 ;  /* 0x009896800000a95d */ /* 0x004fea0003900000 */
[----:B------:R-:W2:Y:S02]  /*18690*/  @!P2 SYNCS.PHASECHK.TRANS64 P2, [R7+URZ+0x2d850], R4 ;  /* 0x02d850040700a5a7 */ /* 0x000ea4000804007f */
[----:B--2---:R-:W-:Y:S05]  /*186a0*/  @!P2 BRA `(.L_x_1135) ;  /* 0xfffffffc00eca947 */ /* 0x004fea000383ffff */
[----:B------:R-:W-:Y:S05]  /*186b0*/  BRA `(.L_x_1132) ;  /* 0xffffff3800c87947 */ /* 0x000fea000383ffff */
.L_x_1148:
[----:B----4-:R-:W-:-:S04]  /*186c0*/  IMAD.U32 R5, RZ, RZ, UR9 ;  /* 0x00000009ff057e24 */ /* 0x010fc8000f8e00ff */
[----:B------:R4:W0:Y:S03]  /*186d0*/  SYNCS.PHASECHK.TRANS64.TRYWAIT P0, [R5+URZ+0x2d850], R0 ;  /* 0x02d85000050075a7 */ /* 0x000826000800017f */
[----:B0-----:R-:W-:Y:S05]  /*186e0*/  @!P0 NANOSLEEP.SYNCS 0x989680 ;  /* 0x009896800000895d */ /* 0x001fea0003900000 */
[----:B------:R-:W0:Y:S02]  /*186f0*/  @!P0 SYNCS.PHASECHK.TRANS64 P0, [R5+URZ+0x2d850], R0 ;  /* 0x02d85000050085a7 */ /* 0x000e24000800007f */
[----:B0-----:R-:W-:Y:S05]  /*18700*/  @!P0 BRA `(.L_x_1148) ;  /* 0xfffffffc00ec8947 */ /* 0x001fea000383ffff */
[----:B------:R-:W-:Y:S05]  /*18710*/  BRA `(.L_x_1147) ;  /* 0xffffff7000087947 */ /* 0x000fea000383ffff */
.L_x_1190:
        /* <DEDUP_REMOVED lines=8> */
[----:B-1----:R-:W-:Y:S05]  /*187a0*/  WARPSYNC.COLLECTIVE R15, `(.L_x_1297) ;  /* 0x000000000f087348 */ /* 0x002fea0003c00000 */
[----:B------:R0:W2:Y:S02]  /*187b0*/  SHFL.IDX P6, R14, R13, R12, R11 ;  /* 0x0000000c0d0e7389 */ /* 0x0000a400000c000b */
[----:B012---:R-:W-:Y:S01]  /*187c0*/  ENDCOLLECTIVE ;  /* 0x000000000000791b */ /* 0x007fe20003800000 */
.L_x_1297:
[----:B------:R-:W-:Y:S05]  /*187d0*/  BSYNC B0 ;  /* 0x0000000000007941 */ /* 0x000fea0003800000 */
.L_x_1296:
[----:B------:R-:W-:Y:S05]  /*187e0*/  BRA `(.L_x_1298) ;  /* 0xffffffb000207947 */ /* 0x000fea000383ffff */
.L_x_1192:
[----:B------:R-:W-:Y:S01]  /*187f0*/  BSSY B0, `(.L_x_1299) ;  /* 0x0000006000007945 */ /* 0x000fe20003800000 */
[----:B------:R-:W-:-:S07]  /*18800*/  IMAD.MOV.U32 R15, RZ, RZ, -0x1 ;  /* 0xffffffffff0f7424 */ /* 0x000fce00078e00ff */
[----:B01----:R-:W-:Y:S05]  /*18810*/  WARPSYNC.COLLECTIVE R15, `(.L_x_1300) ;  /* 0x000000000f0c7348 */ /* 0x003fea0003c00000 */
[----:B------:R-:W-:Y:S02]  /*18820*/  ELECT P6, UR62, PT ;  /* 0x00000000003e782f */ /* 0x000fe400038c0000 */
[----:B------:R-:W-:Y:S01]  /*18830*/  MOV R14, UR62 ;  /* 0x0000003e000e7c02 */ /* 0x000fe20008000f00 */
[----:B01----:R-:W-:Y:S10]  /*18840*/  ENDCOLLECTIVE ;  /* 0x000000000000791b */ /* 0x003ff40003800000 */
.L_x_1300:
[----:B------:R-:W-:Y:S05]  /*18850*/  BSYNC B0 ;  /* 0x0000000000007941 */ /* 0x000fea0003800000 */
.L_x_1299:
[----:B------:R-:W-:Y:S05]  /*18860*/  BRA `(.L_x_1301) ;  /* 0xffffffb000287947 */ /* 0x000fea000383ffff */
.L_x_1194:
[----:B0-----:R0:W2:Y:S02]  /*18870*/  SYNCS.PHASECHK.TRANS64.TRYWAIT P0, [R0+URZ+0x2d840], R3 ;  /* 0x02d84003000075a7 */ /* 0x0010a4000800017f */
[----:B--2---:R-:W-:Y:S05]  /*18880*/  @!P0 NANOSLEEP.SYNCS 0x989680 ;  /* 0x009896800000895d */ /* 0x004fea0003900000 */
[----:B------:R-:W2:Y:S02]  /*18890*/  @!P0 SYNCS.PHASECHK.TRANS64 P0, [R0+URZ+0x2d840], R3 ;  /* 0x02d84003000085a7 */ /* 0x000ea4000800007f */
[----:B--2---:R-:W-:Y:S05]  /*188a0*/  @!P0 BRA `(.L_x_1194) ;  /* 0xfffffffc00f08947 */ /* 0x004fea000383ffff */
[----:B------:R-:W-:Y:S05]  /*188b0*/  BRA `(.L_x_1302) ;  /* 0xffffffb000787947 */ /* 0x000fea000383ffff */
.L_x_1198:
[----:B------:R-:W2:Y:S01]  /*188c0*/  LDL.LU R11, [R1+0x10] ;  /* 0x00001000010b7983 */ /* 0x000ea20000300800 */
[----:B------:R-:W-:Y:S02]  /*188d0*/  IMAD.MOV.U32 R0, RZ, RZ, R12 ;  /* 0x000000ffff007224 */ /* 0x000fe400078e000c */
[----:B------:R-:W-:Y:S02]  /*188e0*/  IMAD.MOV.U32 R13, RZ, RZ, R4 ;  /* 0x000000ffff0d7224 */ /* 0x000fe400078e0004 */
[----:B------:R-:W-:Y:S02]  /*188f0*/  IMAD.MOV.U32 R12, RZ, RZ, RZ ;  /* 0x000000ffff0c7224 */ /* 0x000fe400078e00ff */
[----:B------:R-:W-:Y:S02]  /*18900*/  IMAD.MOV.U32 R15, RZ, RZ, -0x1 ;  /* 0xffffffffff0f7424 */ /* 0x000fe400078e00ff */
[----:B------:R-:W-:Y:S02]  /*18910*/  IMAD.IADD R0, R21, 0x1, R0 ;  /* 0x0000000115007824 */ /* 0x000fe400078e0200 */
[----:B--2---:R-:W-:-:S02]  /*18920*/  IMAD R6, R11, R9, RZ ;  /* 0x000000090b067224 */ /* 0x004fc400078e02ff */
[----:B------:R-:W-:Y:S02]  /*18930*/  IMAD.MOV.U32 R11, RZ, RZ, 0x1c1f ;  /* 0x00001c1fff0b7424 */ /* 0x000fe400078e00ff */
[C---:B------:R-:W-:Y:S01]  /*18940*/  VIADD R9, R0.reuse, 0x20 ;  /* 0x0000002000097836 */ /* 0x040fe20000000000 */
[----:B------:R-:W-:-:S13]  /*18950*/  ISETP.GE.AND P4, PT, R0, R6, PT ;  /* 0x000000060000720c */ /* 0x000fda0003f86270 */
[----:B-----5:R-:W-:Y:S05]  /*18960*/  WARPSYNC.COLLECTIVE R15, `(.L_x_1303) ;  /* 0x000000000f087348 */ /* 0x020fea0003c00000 */
[----:B------:R0:W1:Y:S02]  /*18970*/  SHFL.IDX P6, R14, R13, R12, R11 ;  /* 0x0000000c0d0e7389 */ /* 0x00006400000c000b */
[----:B01---5:R-:W-:Y:S01]  /*18980*/  ENDCOLLECTIVE ;  /* 0x000000000000791b */ /* 0x023fe20003800000 */
.L_x_1303:
[----:B------:R-:W-:Y:S02]  /*18990*/  IMAD.MOV.U32 R13, RZ, RZ, R5 ;  /* 0x000000ffff0d7224 */ /* 0x000fe400078e0005 */
[----:B------:R-:W-:-:S07]  /*189a0*/  IMAD.MOV.U32 R2, RZ, RZ, R14 ;  /* 0x000000ffff027224 */ /* 0x000fce00078e000e */
[----:B------:R-:W-:Y:S05]  /*189b0*/  WARPSYNC.COLLECTIVE R15, `(.L_x_1304) ;  /* 0x000000000f087348 */ /* 0x000fea0003c00000 */
[----:B------:R0:W1:Y:S02]  /*189c0*/  SHFL.IDX P6, R14, R13, R12, R11 ;  /* 0x0000000c0d0e7389 */ /* 0x00006400000c000b */
[----:B01----:R-:W-:Y:S01]  /*189d0*/  ENDCOLLECTIVE ;  /* 0x000000000000791b */ /* 0x003fe20003800000 */
.L_x_1304:
[----:B------:R-:W-:Y:S02]  /*189e0*/  IMAD.MOV.U32 R13, RZ, RZ, R4 ;  /* 0x000000ffff0d7224 */ /* 0x000fe400078e0004 */
[----:B------:R-:W-:Y:S02]  /*189f0*/  IMAD.MOV.U32 R12, RZ, RZ, 0x1 ;  /* 0x00000001ff0c7424 */ /* 0x000fe400078e00ff */
[----:B------:R-:W-:-:S07]  /*18a00*/  IMAD.MOV.U32 R3, RZ, RZ, R14 ;  /* 0x000000ffff037224 */ /* 0x000fce00078e000e */
[----:B------:R-:W-:Y:S05]  /*18a10*/  WARPSYNC.COLLECTIVE R15, `(.L_x_1305) ;  /* 0x000000000f087348 */ /* 0x000fea0003c00000 */
[----:B------:R0:W1:Y:S02]  /*18a20*/  SHFL.IDX P6, R14, R13, R12, R11 ;  /* 0x0000000c0d0e7389 */ /* 0x00006400000c000b */
[----:B01----:R-:W-:Y:S01]  /*18a30*/  ENDCOLLECTIVE ;  /* 0x000000000000791b */ /* 0x003fe20003800000 */
.L_x_1305:
        /* <DEDUP_REMOVED lines=17> */
.L_x_1306:
[----:B------:R-:W-:Y:S02]  /*18b50*/  IMAD.MOV.U32 R13, RZ, RZ, R4 ;  /* 0x000000ffff0d7224 */ /* 0x000fe400078e0004 */
[----:B------:R-:W-:Y:S02]  /*18b60*/  IMAD.MOV.U32 R12, RZ, RZ, 0x2 ;  /* 0x00000002ff0c7424 */ /* 0x000fe400078e00ff */
[----:B------:R-:W-:-:S07]  /*18b70*/  IMAD.MOV.U32 R3, RZ, RZ, R14 ;  /* 0x000000ffff037224 */ /* 0x000fce00078e000e */
[----:B------:R-:W-:Y:S05]  /*18b80*/  WARPSYNC.COLLECTIVE R15, `(.L_x_1307) ;  /* 0x000000000f087348 */ /* 0x000fea0003c00000 */
[----:B------:R0:W1:Y:S02]  /*18b90*/  SHFL.IDX P6, R14, R13, R12, R11 ;  /* 0x0000000c0d0e7389 */ /* 0x00006400000c000b */
[----:B01----:R-:W-:Y:S01]  /*18ba0*/  ENDCOLLECTIVE ;  /* 0x000000000000791b */ /* 0x003fe20003800000 */
.L_x_1307:
        /* <DEDUP_REMOVED lines=18> */
.L_x_1308:
[----:B------:R-:W-:Y:S02]  /*18cd0*/  IMAD.MOV.U32 R13, RZ, RZ, R4 ;  /* 0x000000ffff0d7224 */ /* 0x000fe400078e0004 */
[----:B------:R-:W-:Y:S02]  /*18ce0*/  IMAD.MOV.U32 R12, RZ, RZ, 0x3 ;  /* 0x00000003ff0c7424 */ /* 0x000fe400078e00ff */
[----:B------:R-:W-:-:S07]  /*18cf0*/  IMAD.MOV.U32 R3, RZ, RZ, R14 ;  /* 0x000000ffff037224 */ /* 0x000fce00078e000e */
[----:B------:R-:W-:Y:S05]  /*18d00*/  WARPSYNC.COLLECTIVE R15, `(.L_x_1309) ;  /* 0x000000000f087348 */ /* 0x000fea0003c00000 */
[----:B------:R0:W1:Y:S02]  /*18d10*/  SHFL.IDX P6, R14, R13, R12, R11 ;  /* 0x0000000c0d0e7389 */ /* 0x00006400000c000b */
[----:B01----:R-:W-:Y:S01]  /*18d20*/  ENDCOLLECTIVE ;  /* 0x000000000000791b */ /* 0x003fe20003800000 */
.L_x_1309:
[----:B------:R-:W-:-:S05]  /*18d30*/  @!P3 LEA R3, P4, R20, R3, 0x1 ;  /* 0x000000031403b211 */ /* 0x000fca00078808ff */
[----:B------:R-:W-:-:S05]  /*18d40*/  @!P3 IMAD.X R2, RZ, RZ, R2, P4 ;  /* 0x000000ffff02b224 */ /* 0x000fca00020e0602 */
[----:B------:R-:W-:Y:S01]  /*18d50*/  @!P3 LOP3.LUT R3, R3, R2, RZ, 0x3c, !PT ;  /* 0x000000020303b212 */ /* 0x000fe200078e3cff */
[----:B------:R-:W-:-:S03]  /*18d60*/  IMAD.MOV.U32 R13, RZ, RZ, R5 ;  /* 0x000000ffff0d7224 */ /* 0x000fc600078e0005 */
[----:B------:R-:W-:-:S04]  /*18d70*/  @!P3 LOP3.LUT R2, R3, R2, RZ, 0x3c, !PT ;  /* 0x000000020302b212 */ /* 0x000fc800078e3cff */
[----:B------:R-:W-:Y:S01]  /*18d80*/  @!P3 LOP3.LUT R3, R3, R2, RZ, 0x3c, !PT ;  /* 0x000000020303b212 */ /* 0x000fe200078e3cff */
[----:B------:R-:W-:-:S07]  /*18d90*/  IMAD.MOV.U32 R4, RZ, RZ, R14 ;  /* 0x000000ffff047224 */ /* 0x000fce00078e000e */
[----:B------:R-:W-:Y:S05]  /*18da0*/  WARPSYNC.COLLECTIVE R15, `(.L_x_1310) ;  /* 0x000000000f087348 */ /* 0x000fea0003c00000 */
[----:B------:R0:W1:Y:S02]  /*18db0*/  SHFL.IDX P6, R14, R13, R12, R11 ;  /* 0x0000000c0d0e7389 */ /* 0x00006400000c000b */
[----:B01----:R-:W-:Y:S01]  /*18dc0*/  ENDCOLLECTIVE ;  /* 0x000000000000791b */ /* 0x003fe20003800000 */
.L_x_1310:
[----:B------:R-:W-:Y:S01]  /*18dd0*/  @!PT LDS RZ, [RZ] ;  /* 0x00000000fffff984 */ /* 0x000fe20000000800 */
[----:B------:R-:W-:Y:S01]  /*18de0*/  @!PT LDS RZ, [RZ] ;  /* 0x00000000fffff984 */ /* 0x000fe20000000800 */
[----:B------:R-:W-:Y:S01]  /*18df0*/  @!PT LDS RZ, [RZ] ;  /* 0x00000000fffff984 */ /* 0x000fe20000000800 */
[----:B------:R-:W-:Y:S04]  /*18e00*/  @!P3 LDGSTS.E.BYPASS.LTC128B.128 [R10+0xd400], desc[UR50][R2.64], !P2 ;  /* 0x0d400000020abfae */ /* 0x000fe8000d101d72 */
[----:B------:R-:W-:Y:S04]  /*18e10*/  @!P3 LDGSTS.E.BYPASS.LTC128B.128 [R10+0x10400], desc[UR50][R2.64+0x40], !P1 ;  /* 0x10400040020abfae */ /* 0x000fe8000c901d72 */
[----:B------:R0:W-:Y:S01]  /*18e20*/  @!P3 LDGSTS.E.BYPASS.LTC128B.128 [R10+0x13400], desc[UR50][R2.64+0x80], !P0 ;  /* 0x13400080020abfae */ /* 0x0001e2000c101d72 */
[----:B------:R-:W-:Y:S02]  /*18e30*/  IMAD.MOV.U32 R13, RZ, RZ, R7 ;  /* 0x000000ffff0d7224 */ /* 0x000fe400078e0007 */
[----:B------:R-:W-:-:S02]  /*18e40*/  IMAD.MOV.U32 R12, RZ, RZ, RZ ;  /* 0x000000ffff0c7224 */ /* 0x000fc400078e00ff */
[----:B0-----:R-:W-:Y:S02]  /*18e50*/  VIADD R2, R0, 0x60 ;  /* 0x0000006000027836 */ /* 0x001fe40000000000 */
[----:B------:R-:W-:-:S07]  /*18e60*/  IMAD.MOV.U32 R3, RZ, RZ, R14 ;  /* 0x000000ffff037224 */ /* 0x000fce00078e000e */
[----:B------:R-:W-:Y:S05]  /*18e70*/  WARPSYNC.COLLECTIVE R15, `(.L_x_1311) ;  /* 0x000000000f087348 */ /* 0x000fea0003c00000 */
[----:B------:R0:W1:Y:S02]  /*18e80*/  SHFL.IDX P6, R14, R13, R12, R11 ;  /* 0x0000000c0d0e7389 */ /* 0x00006400000c000b */
[----:B01----:R-:W-:Y:S01]  /*18e90*/  ENDCOLLECTIVE ;  /* 0x000000000000791b */ /* 0x003fe20003800000 */
.L_x_1311:
[----:B------:R-:W-:-:S13]  /*18ea0*/  ISETP.GE.AND P3, PT, R2, R6, PT ;  /* 0x000000060200720c */ /* 0x000fda0003f66270 */
[----:B------:R-:W-:Y:S01]  /*18eb0*/  @!P3 LEA R3, P5, R20, R3, 0x1 ;  /* 0x000000031403b211 */ /* 0x000fe200078a08ff */
[----:B------:R-:W-:-:S04]  /*18ec0*/  IMAD.MOV.U32 R13, RZ, RZ, R8 ;  /* 0x000000ffff0d7224 */ /* 0x000fc800078e0008 */
[----:B------:R-:W-:Y:S02]  /*18ed0*/  @!P3 IMAD.X R9, RZ, RZ, R4, P5 ;  /* 0x000000ffff09b224 */ /* 0x000fe400028e0604 */
[----:B------:R-:W-:Y:S02]  /*18ee0*/  @!P3 IMAD.MOV.U32 R2, RZ, RZ, R3 ;  /* 0x000000ffff02b224 */ /* 0x000fe400078e0003 */
[----:B------:R-:W-:-:S05]  /*18ef0*/  @!P3 IMAD.MOV.U32 R3, RZ, RZ, R9 ;  /* 0x000000ffff03b224 */ /* 0x000fca00078e0009 */
        /* <DEDUP_REMOVED lines=10> */
.L_x_1312:
        /* <DEDUP_REMOVED lines=8> */
.L_x_1313:
        /* <DEDUP_REMOVED lines=15> */
.L_x_1314:
[----:B------:R-:W-:Y:S05]  /*19110*/  BRA `(.L_x_1315) ;  /* 0xffffffb800087947 */ /* 0x000fea000383ffff */
.L_x_1201:
[----:B0-----:R0:W1:Y:S02]  /*19120*/  SYNCS.PHASECHK.TRANS64.TRYWAIT P0, [R22+URZ+0x2d820], R3 ;  /* 0x02d82003160075a7 */ /* 0x001064000800017f */
[----:B-1----:R-:W-:Y:S05]  /*19130*/  @!P0 NANOSLEEP.SYNCS 0x989680 ;  /* 0x009896800000895d */ /* 0x002fea0003900000 */
[----:B------:R-:W1:Y:S02]  /*19140*/  @!P0 SYNCS.PHASECHK.TRANS64 P0, [R22+URZ+0x2d820], R3 ;  /* 0x02d82003160085a7 */ /* 0x000e64000800007f */
[----:B-1----:R-:W-:Y:S05]  /*19150*/  @!P0 BRA `(.L_x_1201) ;  /* 0xfffffffc00f08947 */ /* 0x002fea000383ffff */
[----:B------:R-:W-:Y:S05]  /*19160*/  BRA `(.L_x_1316) ;  /* 0xffffffb8007c7947 */ /* 0x000fea000383ffff */
.L_x_1210:
[----:B-1----:R1:W2:Y:S02]  /*19170*/  SYNCS.PHASECHK.TRANS64.TRYWAIT P0, [R3+URZ+0x2d840], R2 ;  /* 0x02d84002030075a7 */ /* 0x0022a4000800017f */
[----:B--2---:R-:W-:Y:S05]  /*19180*/  @!P0 NANOSLEEP.SYNCS 0x989680 ;  /* 0x009896800000895d */ /* 0x004fea0003900000 */
[----:B------:R-:W2:Y:S02]  /*19190*/  @!P0 SYNCS.PHASECHK.TRANS64 P0, [R3+URZ+0x2d840], R2 ;  /* 0x02d84002030085a7 */ /* 0x000ea4000800007f */
[----:B--2---:R-:W-:Y:S05]  /*191a0*/  @!P0 BRA `(.L_x_1210) ;  /* 0xfffffffc00f08947 */ /* 0x004fea000383ffff */
[----:B------:R-:W-:Y:S05]  /*191b0*/  BRA `(.L_x_1317) ;  /* 0xffffffbc00287947 */ /* 0x000fea000383ffff */
.L_x_1217:
[----:B0-----:R0:W1:Y:S02]  /*191c0*/  SYNCS.PHASECHK.TRANS64.TRYWAIT P0, [R3+URZ+0x60], R2 ;  /* 0x00006002030075a7 */ /* 0x001064000800017f */
[----:B-1----:R-:W-:Y:S05]  /*191d0*/  @!P0 NANOSLEEP.SYNCS 0x989680 ;  /* 0x009896800000895d */ /* 0x002fea0003900000 */
[----:B------:R-:W1:Y:S02]  /*191e0*/  @!P0 SYNCS.PHASECHK.TRANS64 P0, [R3+URZ+0x60], R2 ;  /* 0x00006002030085a7 */ /* 0x000e64000800007f */
[----:B-1----:R-:W-:Y:S05]  /*191f0*/  @!P0 BRA `(.L_x_1217) ;  /* 0xfffffffc00f08947 */ /* 0x002fea000383ffff */
[----:B------:R-:W-:Y:S05]  /*19200*/  BRA `(.L_x_1318) ;  /* 0xffffffc000347947 */ /* 0x000fea000383ffff */
.L_x_1227:
[----:B-1----:R1:W2:Y:S02]  /*19210*/  SYNCS.PHASECHK.TRANS64.TRYWAIT P0, [R3+URZ+0x2d840], R2 ;  /* 0x02d84002030075a7 */ /* 0x0022a4000800017f */
[----:B--2---:R-:W-:Y:S05]  /*19220*/  @!P0 NANOSLEEP.SYNCS 0x989680 ;  /* 0x009896800000895d */ /* 0x004fea0003900000 */
[----:B------:R-:W2:Y:S02]  /*19230*/  @!P0 SYNCS.PHASECHK.TRANS64 P0, [R3+URZ+0x2d840], R2 ;  /* 0x02d84002030085a7 */ /* 0x000ea4000800007f */
[----:B--2---:R-:W-:Y:S05]  /*19240*/  @!P0 BRA `(.L_x_1227) ;  /* 0xfffffffc00f08947 */ /* 0x004fea000383ffff */
[----:B------:R-:W-:Y:S05]  /*19250*/  BRA `(.L_x_1319) ;  /* 0xffffffc400f07947 */ /* 0x000fea000383ffff */
.L_x_1234:
[----:B0-----:R0:W1:Y:S02]  /*19260*/  SYNCS.PHASECHK.TRANS64.TRYWAIT P0, [R12+URZ+0x60], R26 ;  /* 0x0000601a0c0075a7 */ /* 0x001064000800017f */
[----:B-1----:R-:W-:Y:S05]  /*19270*/  @!P0 NANOSLEEP.SYNCS 0x989680 ;  /* 0x009896800000895d */ /* 0x002fea0003900000 */
[----:B------:R-:W1:Y:S02]  /*19280*/  @!P0 SYNCS.PHASECHK.TRANS64 P0, [R12+URZ+0x60], R26 ;  /* 0x0000601a0c0085a7 */ /* 0x000e64000800007f */
[----:B-1----:R-:W-:Y:S05]  /*19290*/  @!P0 BRA `(.L_x_1234) ;  /* 0xfffffffc00f08947 */ /* 0x002fea000383ffff */
[----:B------:R-:W-:Y:S05]  /*192a0*/  BRA `(.L_x_1320) ;  /* 0xffffffc800fc7947 */ /* 0x000fea000383ffff */
.L_x_1244:
[----:B-1----:R1:W2:Y:S02]  /*192b0*/  SYNCS.PHASECHK.TRANS64.TRYWAIT P0, [R2+URZ+0x2d840], R3 ;  /* 0x02d84003020075a7 */ /* 0x0022a4000800017f */
[----:B--2---:R-:W-:Y:S05]  /*192c0*/  @!P0 NANOSLEEP.SYNCS 0x989680 ;  /* 0x009896800000895d */ /* 0x004fea0003900000 */
[----:B------:R-:W2:Y:S02]  /*192d0*/  @!P0 SYNCS.PHASECHK.TRANS64 P0, [R2+URZ+0x2d840], R3 ;  /* 0x02d84003020085a7 */ /* 0x000ea4000800007f */
[----:B--2---:R-:W-:Y:S05]  /*192e0*/  @!P0 BRA `(.L_x_1244) ;  /* 0xfffffffc00f08947 */ /* 0x004fea000383ffff */
[----:B------:R-:W-:Y:S05]  /*192f0*/  BRA `(.L_x_1321) ;  /* 0xffffffd000847947 */ /* 0x000fea000383ffff */
.L_x_1251:
[----:B0-----:R0:W1:Y:S02]  /*19300*/  SYNCS.PHASECHK.TRANS64.TRYWAIT P0, [R7+URZ+0x60], R2 ;  /* 0x00006002070075a7 */ /* 0x001064000800017f */
[----:B-1----:R-:W-:Y:S05]  /*19310*/  @!P0 NANOSLEEP.SYNCS 0x989680 ;  /* 0x009896800000895d */ /* 0x002fea0003900000 */
[----:B------:R-:W1:Y:S02]  /*19320*/  @!P0 SYNCS.PHASECHK.TRANS64 P0, [R7+URZ+0x60], R2 ;  /* 0x00006002070085a7 */ /* 0x000e64000800007f */
[----:B-1----:R-:W-:Y:S05]  /*19330*/  @!P0 BRA `(.L_x_1251) ;  /* 0xfffffffc00f08947 */ /* 0x002fea000383ffff */
[----:B------:R-:W-:Y:S05]  /*19340*/  BRA `(.L_x_1322) ;  /* 0xffffffd400947947 */ /* 0x000fea000383ffff */
.L_x_1263:
[----:B0-----:R0:W1:Y:S02]  /*19350*/  SYNCS.PHASECHK.TRANS64.TRYWAIT P0, [R3+URZ+0x2d860], R0 ;  /* 0x02d86000030075a7 */ /* 0x001064000800017f */
[----:B-1----:R-:W-:Y:S05]  /*19360*/  @!P0 NANOSLEEP.SYNCS 0x989680 ;  /* 0x009896800000895d */ /* 0x002fea0003900000 */
[----:B------:R-:W1:Y:S02]  /*19370*/  @!P0 SYNCS.PHASECHK.TRANS64 P0, [R3+URZ+0x2d860], R0 ;  /* 0x02d86000030085a7 */ /* 0x000e64000800007f */
[----:B-1----:R-:W-:Y:S05]  /*19380*/  @!P0 BRA `(.L_x_1263) ;  /* 0xfffffffc00f08947 */ /* 0x002fea000383ffff */
[----:B------:R-:W-:Y:S05]  /*19390*/  BRA `(.L_x_1323) ;  /* 0xffffffdc00087947 */ /* 0x000fea000383ffff */
.L_x_1271:
        /* <DEDUP_REMOVED lines=8> */
.L_x_1325:
[----:B------:R-:W-:Y:S05]  /*19420*/  BSYNC B0 ;  /* 0x0000000000007941 */ /* 0x000fea0003800000 */
.L_x_1324:
        /* <DEDUP_REMOVED lines=9> */
.L_x_1326:
[----:B------:R-:W-:Y:S02]  /*194c0*/  ULDC UR4, c[0x0][0xc3c] ;  /* 0x00030f0000047ab9 */ /* 0x000fe40000000800 */
[----:B------:R-:W-:-:S13]  /*194d0*/  ISETP.GE.OR P1, PT, R7, UR4, !P0 ;  /* 0x0000000407007c0c */ /* 0x000fda000c726670 */
[----:B------:R-:W0:Y:S01]  /*194e0*/  @!P1 LDC.64 R2, c[0x0][0xc80] ;  /* 0x00032000ff029b82 */ /* 0x000e220000000a00 */
[----:B------:R-:W-:Y:S02]  /*194f0*/  IMAD.MOV.U32 R17, RZ, RZ, RZ ;  /* 0x000000ffff117224 */ /* 0x000fe400078e00ff */
[----:B------:R-:W-:Y:S02]  /*19500*/  IMAD.MOV.U32 R11, RZ, RZ, RZ ;  /* 0x000000ffff0b7224 */ /* 0x000fe400078e00ff */
[----:B------:R-:W-:Y:S02]  /*19510*/  IMAD.MOV.U32 R5, RZ, RZ, R14 ;  /* 0x000000ffff057224 */ /* 0x000fe400078e000e */
[----:B0-----:R-:W-:-:S06]  /*19520*/  @!P1 IMAD.WIDE R2, R7, 0x4, R2 ;  /* 0x0000000407029825 */ /* 0x001fcc00078e0202 */
[----:B------:R-:W2:Y:S01]  /*19530*/  @!P1 LDG.E R2, desc[UR50][R2.64] ;  /* 0x0000003202029981 */ /* 0x000ea2000c1e1900 */
[C---:B------:R-:W-:Y:S02]  /*19540*/  ISETP.GE.U32.AND P2, PT, R8.reuse, 0x2, PT ;  /* 0x000000020800780c */ /* 0x040fe40003f46070 */
[C---:B------:R-:W-:Y:S02]  /*19550*/  ISETP.GE.U32.AND P3, PT, R8.reuse, 0x4, PT ;  /* 0x000000040800780c */ /* 0x040fe40003f66070 */
[C---:B------:R-:W-:Y:S02]  /*19560*/  ISETP.GE.U32.AND P4, PT, R8.reuse, 0x8, PT ;  /* 0x000000080800780c */ /* 0x040fe40003f86070 */
[C---:B------:R-:W-:Y:S01]  /*19570*/  ISETP.GE.U32.AND P5, PT, R8.reuse, 0x10, PT ;  /* 0x000000100800780c */ /* 0x040fe20003fa6070 */
[----:B--2---:R-:W-:Y:S01]  /*19580*/  @!P1 IMAD.MOV.U32 R17, RZ, RZ, R2 ;  /* 0x000000ffff119224 */ /* 0x004fe200078e0002 */
[----:B------:R-:W-:-:S03]  /*19590*/  ISETP.NE.AND P1, PT, R8, RZ, PT ;  /* 0x000000ff0800720c */ /* 0x000fc60003f25270 */
[----:B------:R-:W-:-:S10]  /*195a0*/  IMAD.MOV.U32 R13, RZ, RZ, R17 ;  /* 0x000000ffff0d7224 */ /* 0x000fd400078e0011 */
[----:B------:R-:W-:Y:S05]  /*195b0*/  WARPSYNC.COLLECTIVE R15, `(.L_x_1327) ;  /* 0x000000000f087348 */ /* 0x000fea0003c00000 */
[----:B------:R0:W1:Y:S02]  /*195c0*/  SHFL.UP P6, R14, R13, R12, R11 ;  /* 0x0400000c0d0e7389 */ /* 0x00006400000c000b */
[----:B01----:R-:W-:Y:S01]  /*195d0*/  ENDCOLLECTIVE ;  /* 0x000000000000791b */ /* 0x003fe20003800000 */
.L_x_1327:
[----:B------:R-:W-:Y:S01]  /*195e0*/  IMAD.MOV.U32 R12, RZ, RZ, 0x2 ;  /* 0x00000002ff0c7424 */ /* 0x000fe200078e00ff */
[----:B------:R-:W-:-:S05]  /*195f0*/  SEL R4, R14, RZ, P1 ;  /* 0x000000ff0e047207 */ /* 0x000fca0000800000 */
[----:B------:R-:W-:-:S04]  /*19600*/  IMAD.IADD R4, R17, 0x1, R4 ;  /* 0x0000000111047824 */ /* 0x000fc800078e0204 */
[----:B------:R-:W-:-:S07]  /*19610*/  IMAD.MOV.U32 R13, RZ, RZ, R4 ;  /* 0x000000ffff0d7224 */ /* 0x000fce00078e0004 */
[----:B------:R-:W-:Y:S05]  /*19620*/  WARPSYNC.COLLECTIVE R15, `(.L_x_1328) ;  /* 0x000000000f087348 */ /* 0x000fea0003c00000 */
[----:B------:R0:W1:Y:S02]  /*19630*/  SHFL.UP P6, R14, R13, R12, R11 ;  /* 0x0400000c0d0e7389 */ /* 0x00006400000c000b */
[----:B01----:R-:W-:Y:S01]  /*19640*/  ENDCOLLECTIVE ;  /* 0x000000000000791b */ /* 0x003fe20003800000 */
.L_x_1328:
[----:B------:R-:W-:Y:S01]  /*19650*/  IMAD.MOV.U32 R12, RZ, RZ, 0x4 ;  /* 0x00000004ff0c7424 */ /* 0x000fe200078e00ff */
[----:B------:R-:W-:-:S05]  /*19660*/  SEL R3, R14, RZ, P2 ;  /* 0x000000ff0e037207 */ /* 0x000fca0001000000 */
[----:B------:R-:W-:-:S04]  /*19670*/  IMAD.IADD R6, R4, 0x1, R3 ;  /* 0x0000000104067824 */ /* 0x000fc800078e0203 */
[----:B------:R-:W-:-:S07]  /*19680*/  IMAD.MOV.U32 R13, RZ, RZ, R6 ;  /* 0x000000ffff0d7224 */ /* 0x000fce00078e0006 */
[----:B------:R-:W-:Y:S05]  /*19690*/  WARPSYNC.COLLECTIVE R15, `(.L_x_1329) ;  /* 0x000000000f087348 */ /* 0x000fea0003c00000 */
[----:B------:R0:W1:Y:S02]  /*196a0*/  SHFL.UP P6, R14, R13, R12, R11 ;  /* 0x0400000c0d0e7389 */ /* 0x00006400000c000b */
[----:B01----:R-:W-:Y:S01]  /*196b0*/  ENDCOLLECTIVE ;  /* 0x000000000000791b */ /* 0x003fe20003800000 */
.L_x_1329:
[----:B------:R-:W-:Y:S01]  /*196c0*/  IMAD.MOV.U32 R12, RZ, RZ, 0x8 ;  /* 0x00000008ff0c7424 */ /* 0x000fe200078e00ff */
[----:B------:R-:W-:-:S05]  /*196d0*/  SEL R3, R14, RZ, P3 ;  /* 0x000000ff0e037207 */ /* 0x000fca0001800000 */
[----:B------:R-:W-:-:S04]  /*196e0*/  IMAD.IADD R2, R6, 0x1, R3 ;  /* 0x0000000106027824 */ /* 0x000fc800078e0203 */
[----:B------:R-:W-:-:S07]  /*196f0*/  IMAD.MOV.U32 R13, RZ, RZ, R2 ;  /* 0x000000ffff0d7224 */ /* 0x000fce00078e0002 */
[----:B------:R-:W-:Y:S05]  /*19700*/  WARPSYNC.COLLECTIVE R15, `(.L_x_1330) ;  /* 0x000000000f087348 */ /* 0x000fea0003c00000 */
[----:B------:R0:W1:Y:S02]  /*19710*/  SHFL.UP P6, R14, R13, R12, R11 ;  /* 0x0400000c0d0e7389 */ /* 0x00006400000c000b */
[----:B01----:R-:W-:Y:S01]  /*19720*/  ENDCOLLECTIVE ;  /* 0x000000000000791b */ /* 0x003fe20003800000 */
.L_x_1330:
[----:B------:R-:W-:Y:S01]  /*19730*/  IMAD.MOV.U32 R12, RZ, RZ, 0x10 ;  /* 0x00000010ff0c7424 */ /* 0x000fe200078e00ff */
[----:B------:R-:W-:-:S05]  /*19740*/  SEL R3, R14, RZ, P4 ;  /* 0x000000ff0e037207 */ /* 0x000fca0002000000 */
[----:B------:R-:W-:-:S04]  /*19750*/  IMAD.IADD R3, R2, 0x1, R3 ;  /* 0x0000000102037824 */ /* 0x000fc800078e0203 */
[----:B------:R-:W-:-:S07]  /*19760*/  IMAD.MOV.U32 R13, RZ, RZ, R3 ;  /* 0x000000ffff0d7224 */ /* 0x000fce00078e0003 */
[----:B------:R-:W-:Y:S05]  /*19770*/  WARPSYNC.COLLECTIVE R15, `(.L_x_1331) ;  /* 0x000000000f087348 */ /* 0x000fea0003c00000 */
[----:B------:R0:W1:Y:S02]  /*19780*/  SHFL.UP P6, R14, R13, R12, R11 ;  /* 0x0400000c0d0e7389 */ /* 0x00006400000c000b */
[----:B01----:R-:W-:Y:S01]  /*19790*/  ENDCOLLECTIVE ;  /* 0x000000000000791b */ /* 0x003fe20003800000 */
.L_x_1331:
        /* <DEDUP_REMOVED lines=8> */
.L_x_1332:
[----:B------:R-:W-:Y:S05]  /*19820*/  BRA `(.L_x_1333) ;  /* 0xffffffdc00b47947 */ /* 0x000fea000383ffff */
.L_x_1276:
[----:B------:R-:W-:Y:S01]  /*19830*/  BSSY B0, `(.L_x_1334) ;  /* 0x0000008000007945 */ /* 0x000fe20003800000 */
[----:B-----5:R-:W-:Y:S02]  /*19840*/  IMAD.MOV.U32 R13, RZ, RZ, R17 ;  /* 0x000000ffff0d7224 */ /* 0x020fe400078e0011 */
[----:B------:R-:W-:Y:S02]  /*19850*/  IMAD.MOV.U32 R12, RZ, RZ, 0x1 ;  /* 0x00000001ff0c7424 */ /* 0x000fe400078e00ff */
[----:B------:R-:W-:Y:S02]  /*19860*/  IMAD.MOV.U32 R11, RZ, RZ, RZ ;  /* 0x000000ffff0b7224 */ /* 0x000fe400078e00ff */
[----:B------:R-:W-:-:S07]  /*19870*/  IMAD.MOV.U32 R15, RZ, RZ, -0x1 ;  /* 0xffffffffff0f7424 */ /* 0x000fce00078e00ff */
[----:B012---:R-:W-:Y:S05]  /*19880*/  WARPSYNC.COLLECTIVE R15, `(.L_x_1335) ;  /* 0x000000000f087348 */ /* 0x007fea0003c00000 */
[----:B------:R3:W4:Y:S02]  /*19890*/  SHFL.UP P6, R14, R13, R12, R11 ;  /* 0x0400000c0d0e7389 */ /* 0x00072400000c000b */
[----:B01234-:R-:W-:Y:S01]  /*198a0*/  ENDCOLLECTIVE ;  /* 0x000000000000791b */ /* 0x01ffe20003800000 */
.L_x_1335:
[----:B------:R-:W-:Y:S05]  /*198b0*/  BSYNC B0 ;  /* 0x0000000000007941 */ /* 0x000fea0003800000 */
.L_x_1334:
        /* <DEDUP_REMOVED lines=8> */
.L_x_1336:
[----:B------:R-:W-:Y:S01]  /*19940*/  IMAD.MOV.U32 R12, RZ, RZ, 0x4 ;  /* 0x00000004ff0c7424 */ /* 0x000fe200078e00ff */
[----:B------:R-:W-:-:S05]  /*19950*/  SEL R2, R14, RZ, P2 ;  /* 0x000000ff0e027207 */ /* 0x000fca0001000000 */
[----:B------:R-:W-:-:S04]  /*19960*/  IMAD.IADD R2, R13, 0x1, R2 ;  /* 0x000000010d027824 */ /* 0x000fc800078e0202 */
[----:B------:R-:W-:-:S07]  /*19970*/  IMAD.MOV.U32 R13, RZ, RZ, R2 ;  /* 0x000000ffff0d7224 */ /* 0x000fce00078e0002 */
[----:B------:R-:W-:Y:S05]  /*19980*/  WARPSYNC.COLLECTIVE R15, `(.L_x_1337) ;  /* 0x000000000f087348 */ /* 0x000fea0003c00000 */
[----:B------:R0:W1:Y:S02]  /*19990*/  SHFL.UP P6, R14, R13, R12, R11 ;  /* 0x0400000c0d0e7389 */ /* 0x00006400000c000b */
[----:B01----:R-:W-:Y:S01]  /*199a0*/  ENDCOLLECTIVE ;  /* 0x000000000000791b */ /* 0x003fe20003800000 */
.L_x_1337:
[----:B------:R-:W-:Y:S01]  /*199b0*/  IMAD.MOV.U32 R12, RZ, RZ, 0x8 ;  /* 0x00000008ff0c7424 */ /* 0x000fe200078e00ff */
[----:B------:R-:W-:-:S05]  /*199c0*/  SEL R3, R14, RZ, P3 ;  /* 0x000000ff0e037207 */ /* 0x000fca0001800000 */
[----:B------:R-:W-:-:S04]  /*199d0*/  IMAD.IADD R3, R2, 0x1, R3 ;  /* 0x0000000102037824 */ /* 0x000fc800078e0203 */
[----:B------:R-:W-:-:S07]  /*199e0*/  IMAD.MOV.U32 R13, RZ, RZ, R3 ;  /* 0x000000ffff0d7224 */ /* 0x000fce00078e0003 */
[----:B------:R-:W-:Y:S05]  /*199f0*/  WARPSYNC.COLLECTIVE R15, `(.L_x_1338) ;  /* 0x000000000f087348 */ /* 0x000fea0003c00000 */
[----:B------:R0:W1:Y:S02]  /*19a00*/  SHFL.UP P6, R14, R13, R12, R11 ;  /* 0x0400000c0d0e7389 */ /* 0x00006400000c000b */
[----:B01----:R-:W-:Y:S01]  /*19a10*/  ENDCOLLECTIVE ;  /* 0x000000000000791b */ /* 0x003fe20003800000 */
.L_x_1338:
[----:B------:R-:W-:Y:S01]  /*19a20*/  IMAD.MOV.U32 R12, RZ, RZ, 0x10 ;  /* 0x00000010ff0c7424 */ /* 0x000fe200078e00ff */
[----:B------:R-:W-:-:S05]  /*19a30*/  SEL R4, R14, RZ, P4 ;  /* 0x000000ff0e047207 */ /* 0x000fca0002000000 */
[----:B------:R-:W-:-:S04]  /*19a40*/  IMAD.IADD R4, R3, 0x1, R4 ;  /* 0x0000000103047824 */ /* 0x000fc800078e0204 */
[----:B------:R-:W-:-:S07]  /*19a50*/  IMAD.MOV.U32 R13, RZ, RZ, R4 ;  /* 0x000000ffff0d7224 */ /* 0x000fce00078e0004 */
[----:B------:R-:W-:Y:S05]  /*19a60*/  WARPSYNC.COLLECTIVE R15, `(.L_x_1339) ;  /* 0x000000000f087348 */ /* 0x000fea0003c00000 */
[----:B------:R0:W1:Y:S02]  /*19a70*/  SHFL.UP P6, R14, R13, R12, R11 ;  /* 0x0400000c0d0e7389 */ /* 0x00006400000c000b */
[----:B01----:R-:W-:Y:S01]  /*19a80*/  ENDCOLLECTIVE ;  /* 0x000000000000791b */ /* 0x003fe20003800000 */
.L_x_1339:
        /* <DEDUP_REMOVED lines=8> */
.L_x_1340:
[----:B------:R-:W-:Y:S05]  /*19b10*/  BRA `(.L_x_1341) ;  /* 0xffffffdc00947947 */ /* 0x000fea000383ffff */
.L_x_1278:
[----:B------:R-:W-:Y:S01]  /*19b20*/  BSSY B0, `(.L_x_1342) ;  /* 0x0000006000007945 */ /* 0x000fe20003800000 */
[----:B------:R-:W-:Y:S01]  /*19b30*/  PLOP3.LUT P6, PT, P6, PT, PT, 0x8, 0x0 ;  /* 0x000000000000781c */ /* 0x000fe200037ce170 */
[----:B------:R-:W-:-:S12]  /*19b40*/  IMAD.MOV.U32 R15, RZ, RZ, -0x1 ;  /* 0xffffffffff0f7424 */ /* 0x000fd800078e00ff */
[----:B012---:R-:W-:Y:S05]  /*19b50*/  WARPSYNC.COLLECTIVE R15, `(.L_x_1343) ;  /* 0x000000000f087348 */ /* 0x007fea0003c00000 */
[----:B------:R-:W-:Y:S01]  /*19b60*/  VOTE.ANY R14, PT, P6 ;  /* 0x00000000000e7806 */ /* 0x000fe200030e0100 */
[----:B012---:R-:W-:Y:S06]  /*19b70*/  ENDCOLLECTIVE ;  /* 0x000000000000791b */ /* 0x007fec0003800000 */
.L_x_1343:
[----:B------:R-:W-:Y:S05]  /*19b80*/  BSYNC B0 ;  /* 0x0000000000007941 */ /* 0x000fea0003800000 */
.L_x_1342:
        /* <DEDUP_REMOVED lines=9> */
.L_x_1344:
[----:B------:R-:W-:Y:S01]  /*19c20*/  IMAD.MOV.U32 R17, RZ, RZ, R14 ;  /* 0x000000ffff117224 */ /* 0x000fe200078e000e */
[----:B------:R-:W-:Y:S06]  /*19c30*/  BRA `(.L_x_1345) ;  /* 0xffffffdc00847947 */ /* 0x000fec000383ffff */
.L_x_1280:
[----:B------:R-:W-:Y:S01]  /*19c40*/  BSSY B0, `(.L_x_1346) ;  /* 0x0000007000007945 */ /* 0x000fe20003800000 */
[----:B------:R-:W-:Y:S02]  /*19c50*/  IMAD.MOV.U32 R13, RZ, RZ, R3 ;  /* 0x000000ffff0d7224 */ /* 0x000fe400078e0003 */
[----:B------:R-:W-:Y:S02]  /*19c60*/  IMAD.MOV.U32 R11, RZ, RZ, 0x1f ;  /* 0x0000001fff0b7424 */ /* 0x000fe400078e00ff */
[----:B------:R-:W-:-:S07]  /*19c70*/  IMAD.MOV.U32 R15, RZ, RZ, -0x1 ;  /* 0xffffffffff0f7424 */ /* 0x000fce00078e00ff */
[----:B01234-:R-:W-:Y:S05]  /*19c80*/  WARPSYNC.COLLECTIVE R15, `(.L_x_1347) ;  /* 0x000000000f087348 */ /* 0x01ffea0003c00000 */
[----:B------:R0:W0:Y:S02]  /*19c90*/  SHFL.IDX P6, R14, R13, R12, R11 ;  /* 0x0000000c0d0e7389 */ /* 0x00002400000c000b */
[----:B01234-:R-:W-:Y:S01]  /*19ca0*/  ENDCOLLECTIVE ;  /* 0x000000000000791b */ /* 0x01ffe20003800000 */
.L_x_1347:
[----:B------:R-:W-:Y:S05]  /*19cb0*/  BSYNC B0 ;  /* 0x0000000000007941 */ /* 0x000fea0003800000 */
.L_x_1346:
[----:B------:R-:W-:Y:S05]  /*19cc0*/  BRA `(.L_x_1279) ;  /* 0xffffffdc007c7947 */ /* 0x000fea000383ffff */
.L_x_1284:
[----:B0-----:R0:W1:Y:S02]  /*19cd0*/  SYNCS.PHASECHK.TRANS64.TRYWAIT P0, [R9+URZ+0x2d820], R0 ;  /* 0x02d82000090075a7 */ /* 0x001064000800017f */
[----:B-1----:R-:W-:Y:S05]  /*19ce0*/  @!P0 NANOSLEEP.SYNCS 0x989680 ;  /* 0x009896800000895d */ /* 0x002fea0003900000 */
[----:B------:R-:W1:Y:S02]  /*19cf0*/  @!P0 SYNCS.PHASECHK.TRANS64 P0, [R9+URZ+0x2d820], R0 ;  /* 0x02d82000090085a7 */ /* 0x000e64000800007f */
[----:B-1----:R-:W-:Y:S05]  /*19d00*/  @!P0 BRA `(.L_x_1284) ;  /* 0xfffffffc00f08947 */ /* 0x002fea000383ffff */
[----:B------:R-:W-:Y:S05]  /*19d10*/  BRA `(.L_x_1348) ;  /* 0xffffffe000f47947 */ /* 0x000fea000383ffff */
.L_x_1285:
        /* <DEDUP_REMOVED lines=8> */
[----:B0-2-4-:R-:W-:Y:S05]  /*19da0*/  WARPSYNC.COLLECTIVE R15, `(.L_x_1350) ;  /* 0x000000000f087348 */ /* 0x015fea0003c00000 */
[----:B------:R1:W3:Y:S02]  /*19db0*/  SHFL.IDX P6, R14, R13, R12, R11 ;  /* 0x0000000c0d0e7389 */ /* 0x0002e400000c000b */
[----:B01234-:R-:W-:Y:S01]  /*19dc0*/  ENDCOLLECTIVE ;  /* 0x000000000000791b */ /* 0x01ffe20003800000 */
.L_x_1350:
[----:B------:R-:W-:Y:S05]  /*19dd0*/  BSYNC B0 ;  /* 0x0000000000007941 */ /* 0x000fea0003800000 */
.L_x_1349:
[----:B------:R-:W-:Y:S05]  /*19de0*/  BRA `(.L_x_1351) ;  /* 0xffffffe000dc7947 */ /* 0x000fea000383ffff */
.L_x_1288:
[----:B------:R-:W-:Y:S01]  /*19df0*/  BSSY B1, `(.L_x_1352) ;  /* 0x0000006000017945 */ /* 0x000fe20003800000 */
[----:B------:R-:W-:-:S07]  /*19e00*/  IMAD.MOV.U32 R15, RZ, RZ, -0x1 ;  /* 0xffffffffff0f7424 */ /* 0x000fce00078e00ff */
[----:B0-2-4-:R-:W-:Y:S05]  /*19e10*/  WARPSYNC.COLLECTIVE R15, `(.L_x_1353) ;  /* 0x000000000f0c7348 */ /* 0x015fea0003c00000 */
[----:B------:R-:W-:Y:S02]  /*19e20*/  ELECT P6, UR62, PT ;  /* 0x00000000003e782f */ /* 0x000fe400038c0000 */
[----:B------:R-:W-:Y:S01]  /*19e30*/  MOV R14, UR62 ;  /* 0x0000003e000e7c02 */ /* 0x000fe20008000f00 */
[----:B0-2-4-:R-:W-:Y:S10]  /*19e40*/  ENDCOLLECTIVE ;  /* 0x000000000000791b */ /* 0x015ff40003800000 */
.L_x_1353:
[----:B------:R-:W-:Y:S05]  /*19e50*/  BSYNC B1 ;  /* 0x0000000000017941 */ /* 0x000fea0003800000 */
.L_x_1352:
[----:B------:R-:W-:Y:S05]  /*19e60*/  BRA `(.L_x_1354) ;  /* 0xffffffe000d47947 */ /* 0x000fea000383ffff */
.L_x_1290:
[----:B0-----:R0:W1:Y:S02]  /*19e70*/  SYNCS.PHASECHK.TRANS64.TRYWAIT P0, [R5+URZ], R4 ;  /* 0x00000004050075a7 */ /* 0x001064000800017f */
[----:B-1----:R-:W-:Y:S05]  /*19e80*/  @!P0 NANOSLEEP.SYNCS 0x989680 ;  /* 0x009896800000895d */ /* 0x002fea0003900000 */
[----:B------:R-:W1:Y:S02]  /*19e90*/  @!P0 SYNCS.PHASECHK.TRANS64 P0, [R5+URZ], R4 ;  /* 0x00000004050085a7 */ /* 0x000e64000800007f */
[----:B-1----:R-:W-:Y:S05]  /*19ea0*/  @!P0 BRA `(.L_x_1290) ;  /* 0xfffffffc00f08947 */ /* 0x002fea000383ffff */
[----:B------:R-:W-:Y:S05]  /*19eb0*/  BRA `(.L_x_1355) ;  /* 0xffffffe400087947 */ /* 0x000fea000383ffff */
.L_x_1291:
[----:B-1----:R1:W3:Y:S02]  /*19ec0*/  SYNCS.PHASECHK.TRANS64.TRYWAIT P0, [R3+URZ], R2 ;  /* 0x00000002030075a7 */ /* 0x0022e4000800017f */
[----:B---3--:R-:W-:Y:S05]  /*19ed0*/  @!P0 NANOSLEEP.SYNCS 0x989680 ;  /* 0x009896800000895d */ /* 0x008fea0003900000 */
[----:B------:R-:W3:Y:S02]  /*19ee0*/  @!P0 SYNCS.PHASECHK.TRANS64 P0, [R3+URZ], R2 ;  /* 0x00000002030085a7 */ /* 0x000ee4000800007f */
[----:B---3--:R-:W-:Y:S05]  /*19ef0*/  @!P0 BRA `(.L_x_1291) ;  /* 0xfffffffc00f08947 */ /* 0x008fea000383ffff */
[----:B------:R-:W-:Y:S05]  /*19f00*/  BRA `(.L_x_1356) ;  /* 0xffffffe000fc7947 */ /* 0x000fea000383ffff */
.L_x_1293:
[----:B---3--:R3:W0:Y:S02]  /*19f10*/  SYNCS.PHASECHK.TRANS64.TRYWAIT P0, [R23+URZ], R4 ;  /* 0x00000004170075a7 */ /* 0x008624000800017f */
[----:B0-----:R-:W-:Y:S05]  /*19f20*/  @!P0 NANOSLEEP.SYNCS 0x989680 ;  /* 0x009896800000895d */ /* 0x001fea0003900000 */
[----:B------:R-:W0:Y:S02]  /*19f30*/  @!P0 SYNCS.PHASECHK.TRANS64 P0, [R23+URZ], R4 ;  /* 0x00000004170085a7 */ /* 0x000e24000800007f */
[----:B0-----:R-:W-:Y:S05]  /*19f40*/  @!P0 BRA `(.L_x_1293) ;  /* 0xfffffffc00f08947 */ /* 0x001fea000383ffff */
[----:B------:R-:W-:Y:S05]  /*19f50*/  BRA `(.L_x_1357) ;  /* 0xffffffe400007947 */ /* 0x000fea000383ffff */
.L_x_1358:
        /* <DEDUP_REMOVED lines=10> */
.L_x_2728:


//--------------------- .text._ZN7cutlass13device_kernelIN5flash11enable_sm90INS1_16FlashAttnFwdSm90INS1_25CollectiveMainloopFwdSm90ILi2EN4cute5tupleIJNS5_1CILi1EEES8_S8_EEENS6_IJNS7_ILi192EEENS7_ILi128EEENS7_ILi96EEEEEELi96ENS_6half_tEfNS_4arch4Sm90ELb0ELb1ELb1ELb1ELb0ELb1ELb0ELb0ELb1ELb1ELb0ELb0EEENS1_21CollectiveEpilogueFwdINS6_IJSA_SC_SB_EEES9_SE_SG_Li384ELb1ELb1ELb0ELb0EEENS1_36VarlenDynamicPersistentTileSchedulerILi192ELi128ELi384ELi128ELb0ELb1ELb1ELb1ELb0ELb1EEEEEEEEEvNT_6ParamsE --------------------------
	.section	.text._ZN7cutlass13device_kernelIN5flash11enable_sm90INS1_16FlashAttnFwdSm90INS1_25CollectiveMainloopFwdSm90ILi2EN4cute5tupleIJNS5_1CILi1EEES8_S8_EEENS6_IJNS7_ILi192EEENS7_ILi128EEENS7_ILi96EEEEEELi96ENS_6half_tEfNS_4arch4Sm90ELb0ELb1ELb1ELb1ELb0ELb1ELb0ELb0ELb1ELb1ELb0ELb0EEENS1_21CollectiveEpilogueFwdINS6_IJSA_SC_SB_EEES9_SE_SG_Li384ELb1ELb1ELb0ELb0EEENS1_36VarlenDynamicPersistentTileSchedulerILi192ELi128ELi384ELi128ELb0ELb1ELb1ELb1ELb0ELb1EEEEEEEEEvNT_6ParamsE,"ax",@progbits
	.align	128
.text._ZN7cutlass13device_kernelIN5flash11enable_sm90INS1_16FlashAttnFwdSm90INS1_25CollectiveMainloopFwdSm90ILi2EN4cute5tupleIJNS5_1CILi1EEES8_S8_EEENS6_IJNS7_ILi192EEENS7_ILi128EEENS7_ILi96EEEEEELi96ENS_6half_tEfNS_4arch4Sm90ELb0ELb1ELb1ELb1ELb0ELb1ELb0ELb0ELb1ELb1ELb0ELb0EEENS1_21CollectiveEpilogueFwdINS6_IJSA_SC_SB_EEES9_SE_SG_Li384ELb1ELb1ELb0ELb0EEENS1_36VarlenDynamicPersistentTileSchedulerILi192ELi128ELi384ELi128ELb0ELb1ELb1ELb1ELb0ELb1EEEEEEEEEvNT_6ParamsE:
        .type           _ZN7cutlass13device_kernelIN5flash11enable_sm90INS1_16FlashAttnFwdSm90INS1_25CollectiveMainloopFwdSm90ILi2EN4cute5tupleIJNS5_1CILi1EEES8_S8_EEENS6_IJNS7_ILi192EEENS7_ILi128EEENS7_ILi96EEEEEELi96ENS_6half_tEfNS_4arch4Sm90ELb0ELb1ELb1ELb1ELb0ELb1ELb0ELb0ELb1ELb1ELb0ELb0EEENS1_21CollectiveEpilogueFwdINS6_IJSA_SC_SB_EEES9_SE_SG_Li384ELb1ELb1ELb0ELb0EEENS1_36VarlenDynamicPersistentTileSchedulerILi192ELi128ELi384ELi128ELb0ELb1ELb1ELb1ELb0ELb1EEEEEEEEEvNT_6ParamsE,@function
        .size           _ZN7cutlass13device_kernelIN5flash11enable_sm90INS1_16FlashAttnFwdSm90INS1_25CollectiveMainloopFwdSm90ILi2EN4cute5tupleIJNS5_1CILi1EEES8_S8_EEENS6_IJNS7_ILi192EEENS7_ILi128EEENS7_ILi96EEEEEELi96ENS_6half_tEfNS_4arch4Sm90ELb0ELb1ELb1ELb1ELb0ELb1ELb0ELb0ELb1ELb1ELb0ELb0EEENS1_21CollectiveEpilogueFwdINS6_IJSA_SC_SB_EEES9_SE_SG_Li384ELb1ELb1ELb0ELb0EEENS1_36VarlenDynamicPersistentTileSchedulerILi192ELi128ELi384ELi128ELb0ELb1ELb1ELb1ELb0ELb1EEEEEEEEEvNT_6ParamsE,(.L_x_2729 - _ZN7cutlass13device_kernelIN5flash11enable_sm90INS1_16FlashAttnFwdSm90INS1_25CollectiveMainloopFwdSm90ILi2EN4cute5tupleIJNS5_1CILi1EEES8_S8_EEENS6_IJNS7_ILi192EEENS7_ILi128EEENS7_ILi96EEEEEELi96ENS_6half_tEfNS_4arch4Sm90ELb0ELb1ELb1ELb1ELb0ELb1ELb0ELb0ELb1ELb1ELb0ELb0EEENS1_21CollectiveEpilogueFwdINS6_IJSA_SC_SB_EEES9_SE_SG_Li384ELb1ELb1ELb0ELb0EEENS1_36VarlenDynamicPersistentTileSchedulerILi192ELi128ELi384ELi128ELb0ELb1ELb1ELb1ELb0ELb1EEEEEEEEEvNT_6ParamsE)
        .other          _ZN7cutlass13device_kernelIN5flash11enable_sm90INS1_16FlashAttnFwdSm90INS1_25CollectiveMainloopFwdSm90ILi2EN4cute5tupleIJNS5_1CILi1EEES8_S8_EEENS6_IJNS7_ILi192EEENS7_ILi128EEENS7_ILi96EEEEEELi96ENS_6half_tEfNS_4arch4Sm90ELb0ELb1ELb1ELb1ELb0ELb1ELb0ELb0ELb1ELb1ELb0ELb0EEENS1_21CollectiveEpilogueFwdINS6_IJSA_SC_SB_EEES9_SE_SG_Li384ELb1ELb1ELb0ELb0EEENS1_36VarlenDynamicPersistentTileSchedulerILi192ELi128ELi384ELi128ELb0ELb1ELb1ELb1ELb0ELb1EEEEEEEEEvNT_6ParamsE,@"STO_CUDA_ENTRY STV_DEFAULT"
_ZN7cutlass13device_kernelIN5flash11enable_sm90INS1_16FlashAttnFwdSm90INS1_25CollectiveMainloopFwdSm90ILi2EN4cute5tupleIJNS5_1CILi1EEES8_S8_EEENS6_IJNS7_ILi192EEENS7_ILi128EEENS7_ILi96EEEEEELi96ENS_6half_tEfNS_4arch4Sm90ELb0ELb1ELb1ELb1ELb0ELb1ELb0ELb0ELb1ELb1ELb0ELb0EEENS1_21CollectiveEpilogueFwdINS6_IJSA_SC_SB_EEES9_SE_SG_Li384ELb1ELb1ELb0ELb0EEENS1_36VarlenDynamicPersistentTileSchedulerILi192ELi128ELi384ELi128ELb0ELb1ELb1ELb1ELb0ELb1EEEEEEEEEvNT_6ParamsE:
        /* <DEDUP_REMOVED lines=24> */
.L_x_1360:
[----:B------:R-:W-:Y:S05]  /*0180*/  BSYNC B0 ;  /* 0x0000000000007941 */ /* 0x000fea0003800000 */
.L_x_1359:
        /* <DEDUP_REMOVED lines=41> */
.L_x_1361:
        /* <DEDUP_REMOVED lines=22> */
.L_x_1362:
        /* <DEDUP_REMOVED lines=18> */
.L_x_1363:
        /* <DEDUP_REMOVED lines=22> */
.L_x_1364:
        /* <DEDUP_REMOVED lines=22> */
.L_x_1365:
[----:B------:R-:W-:Y:S01]  /*0960*/  PLOP3.LUT P0, PT, PT, PT, UP0, 0x80, 0x0 ;  /* 0x000000000000781c */ /* 0x000fe20003f0f008 */
[----:B------:R-:W-:Y:S01]  /*0970*/  UMOV UR36, 0x1 ;  /* 0x0000000100247882 */ /* 0x000fe20000000000 */
[----:B------:R-:W-:Y:S01]  /*0980*/  NOP ;  /* 0x0000000000007918 */ /* 0x000fe20000000000 */
[----:B------:R-:W-:Y:S01]  /*0990*/  USEL UR36, UR36, 0x2, !UP0 ;  /* 0x0000000224247887 */ /* 0x000fe2000c000000 */
[----:B------:R-:W-:Y:S01]  /*09a0*/  BSSY B9, `(.L_x_1366) ;  /* 0x00023b1000097945 */ /* 0x000fe20003800000 */
[----:B------:R-:W-:Y:S01]  /*09b0*/  ULDC.64 UR38, c[0x0][0x208] ;  /* 0x0000820000267ab9 */ /* 0x000fe20000000a00 */
[----:B012-4-:R-:W-:Y:S07]  /*09c0*/  BAR.SYNC.DEFER_BLOCKING 0x0 ;  /* 0x0000000000007b1d */ /* 0x017fee0000010000 */
[----:B------:R-:W-:Y:S05]  /*09d0*/  @!P0 BRA `(.L_x_1367) ;  /* 0x000001b800508947 */ /* 0x000fea0003800000 */
.L_x_1368:
[----:B------:R-:W-:-:S08]  /*09e0*/  NOP ;  /* 0x0000000000007918 */ /* 0x000fd00000000000 */
[----:B------:R-:W0:Y:S02]  /*09f0*/  USETMAXREG.TRY_ALLOC.CTAPOOL UP0, 0xa0 ;  /* 0x000000a0000079c8 */ /* 0x000e240008000600 */
[----:B0-----:R-:W-:-:S13]  /*0a00*/  PLOP3.LUT P0, PT, PT, PT, UP0, 0x80, 0x0 ;  /* 0x000000000000781c */ /* 0x001fda0003f0f008 */
[----:B------:R-:W-:Y:S05]  /*0a10*/  @!P0 BRA `(.L_x_1368) ;  /* 0xfffffffc00f08947 */ /* 0x000fea000383ffff */
[----:B------:R-:W2:Y:S01]  /*0a20*/  LDL.LU R0, [R1] ;  /* 0x0000000001007983 */ /* 0x000ea20000300800 */
[----:B------:R-:W0:Y:S01]  /*0a30*/  S2R R2, SR_TID.X ;  /* 0x0000000000027919 */ /* 0x000e220000002100 */
        /* <DEDUP_REMOVED lines=12> */
[----:B--2---:R-:W-:-:S04]  /*0b00*/  LOP3.LUT R0, R0, 0xdfffffff, RZ, 0xc0, !PT ;  /* 0xdfffffff00007812 */ /* 0x004fc800078ec0ff */
[----:B------:R-:W-:-:S05]  /*0b10*/  @P0 LOP3.LUT R0, R0, 0x20000000, RZ, 0xfc, !PT ;  /* 0x2000000000000812 */ /* 0x000fca00078efcff */
[----:B------:R1:W-:Y:S01]  /*0b20*/  STL [R1], R0 ;  /* 0x0000000001007387 */ /* 0x0003e20000100800 */
[----:B0-----:R-:W-:-:S13]  /*0b30*/  ISETP.GE.AND P0, PT, R75, UR4, PT ;  /* 0x000000044b007c0c */ /* 0x001fda000bf06270 */
[----:B-1----:R-:W-:Y:S05]  /*0b40*/  @P0 BRA `(.L_x_1369) ;  /* 0x0000023800580947 */ /* 0x002fea0003800000 */
[----:B------:R-:W0:Y:S01]  /*0b50*/  S2R R0, SR_TID.X ;  /* 0x0000000000007919 */ /* 0x000e220000002100 */
[----:B------:R-:W-:Y:S01]  /*0b60*/  IMAD.MOV.U32 R140, RZ, RZ, 0x40 ;  /* 0x00000040ff8c7424 */ /* 0x000fe200078e00ff */
[----:B------:R-:W-:Y:S01]  /*0b70*/  R2UR UR40, R2 ;  /* 0x00000000022872ca */ /* 0x000fe200000e0000 */
[----:B------:R-:W-:Y:S01]  /*0b80*/  IMAD.MOV.U32 R145, RZ, RZ, RZ ;  /* 0x000000ffff917224 */ /* 0x000fe200078e00ff */
[----:B------:R-:W-:Y:S01]  /*0b90*/  ULOP3.LUT UR37, UR36, 0x1, URZ, 0xfc, !UPT ;  /* 0x0000000124257892 */ /* 0x000fe2000f8efc3f */
[----:B------:R-:W-:-:S10]  /*0ba0*/  IMAD.MOV.U32 R18, RZ, RZ, RZ ;  /* 0x000000ffff127224 */ /* 0x000fd400078e00ff */
[----:B------:R-:W-:Y:S01]  /*0bb0*/  UIADD3 UR40, UR40, 0xc400, URZ ;  /* 0x0000c40028287890 */ /* 0x000fe2000fffe03f */
[----:B0-----:R-:W-:-:S05]  /*0bc0*/  VIADD R16, R0, 0xffffff80 ;  /* 0xffffff8000107836 */ /* 0x001fca0000000000 */
[----:B------:R-:W-:Y:S02]  /*0bd0*/  SHF.R.S32.HI R0, RZ, 0x1f, R16 ;  /* 0x0000001fff007819 */ /* 0x000fe40000011410 */
[-C--:B------:R-:W-:Y:S02]  /*0be0*/  LEA.HI R8, R16, R16.reuse, RZ, 0x1 ;  /* 0x0000001010087211 */ /* 0x080fe400078f08ff */
[CC--:B------:R-:W-:Y:S02]  /*0bf0*/  LEA.HI R4, R0.reuse, R16.reuse, RZ, 0x4 ;  /* 0x0000001000047211 */ /* 0x0c0fe400078f20ff */
[----:B------:R-:W-:Y:S02]  /*0c00*/  SHF.R.S32.HI R19, RZ, 0x1, R8 ;  /* 0x00000001ff137819 */ /* 0x000fe40000011408 */
[----:B------:R-:W-:Y:S02]  /*0c10*/  SHF.R.S32.HI R7, RZ, 0x4, R4 ;  /* 0x00000004ff077819 */ /* 0x000fe40000011404 */
[----:B------:R-:W-:-:S02]  /*0c20*/  LEA.HI R3, R0, R16, RZ, 0x7 ;  /* 0x0000001000037211 */ /* 0x000fc400078f38ff */
[----:B------:R-:W-:Y:S02]  /*0c30*/  LOP3.LUT R5, R4, 0xfffffff0, RZ, 0xc0, !PT ;  /* 0xfffffff004057812 */ /* 0x000fe400078ec0ff */
[----:B------:R-:W-:Y:S02]  /*0c40*/  LEA.HI R6, R8, R19, RZ, 0x1 ;  /* 0x0000001308067211 */ /* 0x000fe400078f08ff */
[----:B------:R-:W-:Y:S01]  /*0c50*/  LEA.HI R4, R4, R7, RZ, 0x1 ;  /* 0x0000000704047211 */ /* 0x000fe200078f08ff */
[----:B------:R-:W-:Y:S01]  /*0c60*/  IMAD.IADD R5, R16, 0x1, -R5 ;  /* 0x0000000110057824 */ /* 0x000fe200078e0a05 */
[----:B------:R-:W-:Y:S02]  /*0c70*/  LOP3.LUT R12, R3, 0xffffff80, RZ, 0xc0, !PT ;  /* 0xffffff80030c7812 */ /* 0x000fe400078ec0ff */
[----:B------:R-:W-:Y:S02]  /*0c80*/  LOP3.LUT R6, R6, 0x7fffffe, RZ, 0xc0, !PT ;  /* 0x07fffffe06067812 */ /* 0x000fe400078ec0ff */
[----:B------:R-:W-:Y:S01]  /*0c90*/  LOP3.LUT R4, R4, 0x1ffffffe, RZ, 0xc0, !PT ;  /* 0x1ffffffe04047812 */ /* 0x000fe200078ec0ff */
[----:B------:R-:W-:Y:S01]  /*0ca0*/  IMAD.IADD R21, R16, 0x1, -R12 ;  /* 0x0000000110157824 */ /* 0x000fe200078e0a0c */
[CC--:B------:R-:W-:Y:S01]  /*0cb0*/  LEA.HI R9, R0.reuse, R16.reuse, RZ, 0x2 ;  /* 0x0000001000097211 */ /* 0x0c0fe200078f10ff */
[----:B------:R-:W-:Y:S01]  /*0cc0*/  IMAD.IADD R12, R19, 0x1, -R6 ;  /* 0x00000001130c7824 */ /* 0x000fe200078e0a06 */
[----:B------:R-:W-:Y:S01]  /*0cd0*/  SHF.R.S32.HI R17, RZ, 0x7, R3 ;  /* 0x00000007ff117819 */ /* 0x000fe20000011403 */
[C---:B------:R-:W-:Y:S01]  /*0ce0*/  IMAD.IADD R6, R7.reuse, 0x1, -R4 ;  /* 0x0000000107067824 */ /* 0x040fe200078e0a04 */
[----:B------:R-:W-:Y:S01]  /*0cf0*/  SHF.R.S32.HI R4, RZ, 0x1f, R5 ;  /* 0x0000001fff047819 */ /* 0x000fe20000011405 */
[----:B------:R-:W-:Y:S01]  /*0d00*/  IMAD R20, R7, 0x8, R12 ;  /* 0x0000000807147824 */ /* 0x000fe200078e020c */
[----:B------:R-:W-:Y:S01]  /*0d10*/  LEA.HI R7, R0, R16, RZ, 0x5 ;  /* 0x0000001000077211 */ /* 0x000fe200078f28ff */
[----:B------:R-:W-:Y:S01]  /*0d20*/  IMAD.SHL.U32 R3, R6, 0x8, RZ ;  /* 0x0000000806037824 */ /* 0x000fe200078e00ff */
[----:B------:R-:W-:-:S02]  /*0d30*/  LEA.HI R4, R4, R5, RZ, 0x3 ;  /* 0x0000000504047211 */ /* 0x000fc400078f18ff */
[----:B------:R-:W-:Y:S02]  /*0d40*/  SHF.R.S32.HI R13, RZ, 0x1f, R21 ;  /* 0x0000001fff0d7819 */ /* 0x000fe40000011415 */
[----:B------:R-:W-:Y:S01]  /*0d50*/  SHF.R.S32.HI R7, RZ, 0x5, R7 ;  /* 0x00000005ff077819 */ /* 0x000fe20000011407 */
[C---:B------:R-:W-:Y:S01]  /*0d60*/  IMAD.SHL.U32 R0, R4.reuse, 0x40, RZ ;  /* 0x0000004004007824 */ /* 0x040fe200078e00ff */
[----:B------:R-:W-:Y:S02]  /*0d70*/  LOP3.LUT R4, R4, 0xfffffff8, RZ, 0xc0, !PT ;  /* 0xfffffff804047812 */ /* 0x000fe400078ec0ff */
[----:B------:R-:W-:Y:S02]  /*0d80*/  LEA.HI R12, R13, R21, RZ, 0x2 ;  /* 0x000000150d0c7211 */ /* 0x000fe400078f10ff */
[----:B------:R-:W-:Y:S01]  /*0d90*/  LOP3.LUT R0, R0, 0x7ffffe00, RZ, 0xc0, !PT ;  /* 0x7ffffe0000007812 */ /* 0x000fe200078ec0ff */
[----:B------:R-:W-:Y:S01]  /*0da0*/  IMAD.IADD R4, R5, 0x1, -R4 ;  /* 0x0000000105047824 */ /* 0x000fe200078e0a04 */
[--C-:B------:R-:W-:Y:S01]  /*0db0*/  SHF.R.S32.HI R14, RZ, 0x2, R12.reuse ;  /* 0x00000002ff0e7819 */ /* 0x100fe2000001140c */
[----:B------:R-:W-:Y:S01]  /*0dc0*/  IMAD.HI R5, R17, 0x55555556, RZ ;  /* 0x5555555611057827 */ /* 0x000fe200078e02ff */
[----:B------:R-:W-:-:S02]  /*0dd0*/  SHF.R.S32.HI R15, RZ, 0x1f, R12 ;  /* 0x0000001fff0f7819 */ /* 0x000fc4000001140c */
[--C-:B------:R-:W-:Y:S01]  /*0de0*/  SHF.R.S32.HI R10, RZ, 0x2, R9.reuse ;  /* 0x00000002ff0a7819 */ /* 0x100fe20000011409 */
[----:B------:R-:W-:Y:S01]  /*0df0*/  IMAD R7, R7, 0x400, R0 ;  /* 0x0000040007077824 */ /* 0x000fe200078e0200 */
[----:B------:R-:W-:Y:S01]  /*0e00*/  LEA.HI R15, R15, R14, RZ, 0x3 ;  /* 0x0000000e0f0f7211 */ /* 0x000fe200078f18ff */
[----:B------:R-:W-:Y:S01]  /*0e10*/  IMAD.SHL.U32 R0, R4, 0x40, RZ ;  /* 0x0000004004007824 */ /* 0x000fe200078e00ff */
[----:B------:R-:W-:Y:S02]  /*0e20*/  SHF.R.S32.HI R11, RZ, 0x1f, R9 ;  /* 0x0000001fff0b7819 */ /* 0x000fe40000011409 */
[----:B------:R-:W-:Y:S02]  /*0e30*/  LOP3.LUT R15, R15, 0xfffffff8, RZ, 0xc0, !PT ;  /* 0xfffffff80f0f7812 */ /* 0x000fe400078ec0ff */
[----:B------:R-:W-:Y:S02]  /*0e40*/  LEA.HI R13, R13, R21, RZ, 0x5 ;  /* 0x000000150d0d7211 */ /* 0x000fe400078f28ff */
[----:B------:R-:W-:Y:S01]  /*0e50*/  LOP3.LUT R0, R0, 0x1c0, RZ, 0xc0, !PT ;  /* 0x000001c000007812 */ /* 0x000fe200078ec0ff */
[----:B------:R-:W-:Y:S01]  /*0e60*/  IMAD.IADD R14, R14, 0x1, -R15 ;  /* 0x000000010e0e7824 */ /* 0x000fe200078e0a0f */
[----:B------:R-:W-:-:S02]  /*0e70*/  LEA.HI R11, R11, R10, RZ, 0x2 ;  /* 0x0000000a0b0b7211 */ /* 0x000fc400078f10ff */
[----:B------:R-:W-:Y:S02]  /*0e80*/  LOP3.LUT R8, R8, 0xfffffffe, RZ, 0xc0, !PT ;  /* 0xfffffffe08087812 */ /* 0x000fe400078ec0ff */
[----:B------:R-:W-:Y:S02]  /*0e90*/  LEA.HI R5, R5, R5, RZ, 0x1 ;  /* 0x0000000505057211 */ /* 0x000fe400078f08ff */
[----:B------:R-:W-:Y:S01]  /*0ea0*/  SHF.R.S32.HI R13, RZ, 0x5, R13 ;  /* 0x00000005ff0d7819 */ /* 0x000fe2000001140d */
[----:B------:R-:W-:Y:S01]  /*0eb0*/  IMAD.IADD R8, R16, 0x1, -R8 ;  /* 0x0000000110087824 */ /* 0x000fe200078e0a08 */
[----:B------:R-:W-:Y:S01]  /*0ec0*/  LOP3.LUT R3, R0, 0x8, R3, 0xf8, !PT ;  /* 0x0000000800037812 */ /* 0x000fe200078ef803 */
[----:B------:R-:W-:Y:S01]  /*0ed0*/  IMAD R5, R5, -0x3, R17 ;  /* 0xfffffffd05057824 */ /* 0x000fe200078e0211 */
[----:B------:R-:W-:Y:S01]  /*0ee0*/  SHF.R.U32.HI R0, RZ, 0x3, R0 ;  /* 0x00000003ff007819 */ /* 0x000fe20000011600 */
[----:B------:R-:W-:Y:S01]  /*0ef0*/  IMAD R14, R13, 0x10, R14 ;  /* 0x000000100d0e7824 */ /* 0x000fe200078e020e */
[----:B------:R-:W-:Y:S01]  /*0f00*/  LOP3.LUT R11, R11, 0xfffffffc, RZ, 0xc0, !PT ;  /* 0xfffffffc0b0b7812 */ /* 0x000fe200078ec0ff */
[----:B------:R-:W-:Y:S01]  /*0f10*/  IMAD.SHL.U32 R22, R8, 0x8, RZ ;  /* 0x0000000808167824 */ /* 0x000fe200078e00ff */
[----:B------:R-:W-:-:S02]  /*0f20*/  LOP3.LUT R0, R3, R0, RZ, 0x3c, !PT ;  /* 0x0000000003007212 */ /* 0x000fc400078e3cff */
[----:B------:R-:W-:Y:S01]  /*0f30*/  R2P PR, R4, 0x6 ;  /* 0x0000000604007804 */ /* 0x000fe20000000000 */
[----:B------:R-:W-:Y:S01]  /*0f40*/  IMAD.IADD R11, R10, 0x1, -R11 ;  /* 0x000000010a0b7824 */ /* 0x000fe200078e0a0b */
[----:B------:R-:W-:Y:S01]  /*0f50*/  LOP3.LUT R9, R9, 0xfffffffc, RZ, 0xc0, !PT ;  /* 0xfffffffc09097812 */ /* 0x000fe200078ec0ff */
[----:B------:R-:W-:Y:S01]  /*0f60*/  IMAD.SHL.U32 R4, R8, 0x4, RZ ;  /* 0x0000000408047824 */ /* 0x000fe200078e00ff */
[----:B------:R-:W-:Y:S01]  /*0f70*/  LOP3.LUT R138, R12, 0x7ffffffc, RZ, 0xc0, !PT ;  /* 0x7ffffffc0c8a7812 */ /* 0x000fe200078ec0ff */
[----:B------:R-:W-:Y:S01]  /*0f80*/  IMAD R10, R5, 0x40, R14 ;  /* 0x00000040050a7824 */ /* 0x000fe200078e020e */
[----:B------:R-:W-:Y:S01]  /*0f90*/  SEL R140, R140, 0xffffffc0, !P2 ;  /* 0xffffffc08c8c7807 */ /* 0x000fe20005000000 */
[----:B------:R-:W-:Y:S01]  /*0fa0*/  IMAD.IADD R7, R7, 0x1, R0 ;  /* 0x0000000107077824 */ /* 0x000fe200078e0200 */
[----:B------:R-:W-:Y:S01]  /*0fb0*/  SHF.R.S32.HI R0, RZ, 0x1f, R19 ;  /* 0x0000001fff007819 */ /* 0x000fe20000011413 */
[C---:B------:R-:W-:Y:S01]  /*0fc0*/  VIADD R0, R4.reuse, 0x10 ;  /* 0x0000001004007836 */ /* 0x040fe20000000000 */
[----:B------:R-:W-:Y:S01]  /*0fd0*/  STL [R1+0x58], R10 ;  /* 0x0000580a01007387 */ /* 0x000fe20000100800 */
[----:B------:R-:W-:-:S02]  /*0fe0*/  VIADD R8, R4, 0x20 ;  /* 0x0000002004087836 */ /* 0x000fc40000000000 */
[----:B------:R-:W-:Y:S01]  /*0ff0*/  IMAD.SHL.U32 R11, R11, 0x40, RZ ;  /* 0x000000400b0b7824 */ /* 0x000fe200078e00ff */
[----:B------:R-:W-:Y:S01]  /*1000*/  STL [R1+0x54], RZ ;  /* 0x000054ff01007387 */ /* 0x000fe20000100800 */
[----:B------:R-:W-:Y:S01]  /*1010*/  IMAD.IADD R9, R16, 0x1, -R9 ;  /* 0x0000000110097824 */ /* 0x000fe200078e0a09 */
[----:B------:R-:W-:Y:S01]  /*1020*/  CS2R R16, SRZ ;  /* 0x0000000000107805 */ /* 0x000fe2000001ff00 */
[----:B------:R-:W-:Y:S01]  /*1030*/  VIADD R3, R4, 0x18 ;  /* 0x0000001804037836 */ /* 0x000fe20000000000 */
[----:B------:R-:W-:Y:S01]  /*1040*/  STL [R1+0x8], R4 ;  /* 0x0000080401007387 */ /* 0x000fe20000100800 */
[----:B------:R-:W-:Y:S01]  /*1050*/  LOP3.LUT R157, R11, 0xc0, RZ, 0xc0, !PT ;  /* 0x000000c00b9d7812 */ /* 0x000fe200078ec0ff */
[----:B------:R-:W-:Y:S01]  /*1060*/  IMAD R139, R7, 0x2, R2 ;  /* 0x00000002078b7824 */ /* 0x000fe200078e0202 */
[----:B------:R-:W-:Y:S01]  /*1070*/  LEA.HI R6, R9, R9, RZ, 0x1 ;  /* 0x0000000909067211 */ /* 0x000fe200078f08ff */
[----:B------:R0:W-:Y:S01]  /*1080*/  STL [R1+0x2c], R0 ;  /* 0x00002c0001007387 */ /* 0x0001e20000100800 */
[----:B------:R-:W-:Y:S01]  /*1090*/  SHF.R.U32.HI R5, RZ, 0x3, R157 ;  /* 0x00000003ff057819 */ /* 0x000fe2000001169d */
[----:B------:R-:W-:Y:S01]  /*10a0*/  VIADD R141, R139, 0x21800 ;  /* 0x000218008b8d7836 */ /* 0x000fe20000000000 */
[----:B------:R-:W-:Y:S01]  /*10b0*/  LOP3.LUT R6, R6, 0x1ffffffe, RZ, 0xc0, !PT ;  /* 0x1ffffffe06067812 */ /* 0x000fe200078ec0ff */
[----:B------:R-:W-:Y:S01]  /*10c0*/  STL [R1+0x28], R8 ;  /* 0x0000280801007387 */ /* 0x000fe20000100800 */
[----:B------:R-:W-:-:S03]  /*10d0*/  IMAD.IADD R138, R21, 0x1, -R138 ;  /* 0x00000001158a7824 */ /* 0x000fc600078e0a8a */
[----:B------:R-:W-:Y:S02]  /*10e0*/  IMAD.IADD R6, R9, 0x1, -R6 ;  /* 0x0000000109067824 */ /* 0x000fe400078e0a06 */
[----:B0-----:R-:W-:-:S05]  /*10f0*/  VIADD R0, R4, 0x8 ;  /* 0x0000000804007836 */ /* 0x001fca0000000000 */
[----:B------:R0:W-:Y:S04]  /*1100*/  STL [R1+0x30], R0 ;  /* 0x0000300001007387 */ /* 0x0001e80000100800 */
[----:B------:R1:W-:Y:S01]  /*1110*/  STL [R1+0x34], R3 ;  /* 0x0000340301007387 */ /* 0x0003e20000100800 */
[----:B0-----:R-:W-:Y:S02]  /*1120*/  VIADD R0, R4, 0x28 ;  /* 0x0000002804007836 */ /* 0x001fe40000000000 */
[----:B------:R-:W-:Y:S02]  /*1130*/  IMAD.SHL.U32 R4, R20, 0x20, RZ ;  /* 0x0000002014047824 */ /* 0x000fe400078e00ff */
[----:B-1----:R-:W-:Y:S01]  /*1140*/  VIADD R3, R139, 0x21820 ;  /* 0x000218208b037836 */ /* 0x002fe20000000000 */
[----:B------:R0:W-:Y:S01]  /*1150*/  STL [R1+0x38], R0 ;  /* 0x0000380001007387 */ /* 0x0001e20000100800 */
[----:B------:R-:W-:-:S02]  /*1160*/  @P1 VIADD R3, R141, 0xffffffe0 ;  /* 0xffffffe08d031836 */ /* 0x000fc40000000000 */
[----:B------:R-:W-:Y:S01]  /*1170*/  IMAD.IADD R141, R141, 0x1, R140 ;  /* 0x000000018d8d7824 */ /* 0x000fe200078e028c */
[----:B------:R1:W-:Y:S01]  /*1180*/  STL [R1+0x14], R4 ;  /* 0x0000140401007387 */ /* 0x0003e20000100800 */
[----:B------:R-:W-:Y:S01]  /*1190*/  IMAD.IADD R140, R140, 0x1, R3 ;  /* 0x000000018c8c7824 */ /* 0x000fe200078e0203 */
[----:B0-----:R-:W-:-:S04]  /*11a0*/  LOP3.LUT R0, R157, 0x8, R22, 0xf8, !PT ;  /* 0x000000089d007812 */ /* 0x001fc800078ef816 */
[----:B------:R-:W-:-:S05]  /*11b0*/  LOP3.LUT R0, R0, R5, RZ, 0x3c, !PT ;  /* 0x0000000500007212 */ /* 0x000fca00078e3cff */
[----:B-1----:R-:W-:Y:S02]  /*11c0*/  IMAD.IADD R4, R4, 0x1, R0 ;  /* 0x0000000104047824 */ /* 0x002fe400078e0200 */
[----:B------:R-:W-:-:S03]  /*11d0*/  IMAD R0, R6, 0x8, R10 ;  /* 0x0000000806007824 */ /* 0x000fc600078e020a */
[----:B------:R-:W-:Y:S04]  /*11e0*/  STL [R1+0x48], R4 ;  /* 0x0000480401007387 */ /* 0x000fe80000100800 */
[----:B------:R-:W-:Y:S04]  /*11f0*/  STL [R1+0x20], R3 ;  /* 0x0000200301007387 */ /* 0x000fe80000100800 */
[----:B------:R0:W-:Y:S02]  /*1200*/  STL [R1+0x40], R0 ;  /* 0x0000400001007387 */ /* 0x0001e40000100800 */
[----:B0-----:R-:W-:-:S05]  /*1210*/  VIADD R0, R3, 0x6000 ;  /* 0x0000600003007836 */ /* 0x001fca0000000000 */
[----:B------:R0:W-:Y:S02]  /*1220*/  STL [R1+0x24], R0 ;  /* 0x0000240001007387 */ /* 0x0001e40000100800 */
.L_x_1574:
[----:B------:R-:W-:Y:S05]  /*1230*/  YIELD ;  /* 0x0000000000007946 */ /* 0x000fea0003800000 */
[----:B------:R-:W-:Y:S01]  /*1240*/  ULDC.64 UR4, c[0x0][0xa28] ;  /* 0x00028a0000047ab9 */ /* 0x000fe20000000a00 */
[----:B0--34-:R-:W1:Y:S01]  /*1250*/  LDC.64 R6, c[0x0][0xa08] ;  /* 0x00028200ff067b82 */ /* 0x019e620000000a00 */
[----:B------:R-:W-:Y:S01]  /*1260*/  ISETP.NE.U32.AND P1, PT, RZ, UR4, PT ;  /* 0x00000004ff007c0c */ /* 0x000fe2000bf25070 */
[----:B0-----:R-:W-:Y:S02]  /*1270*/  IMAD.MOV.U32 R0, RZ, RZ, RZ ;  /* 0x000000ffff007224 */ /* 0x001fe400078e00ff */
[----:B------:R-:W-:Y:S01]  /*1280*/  IMAD.MOV.U32 R70, RZ, RZ, RZ ;  /* 0x000000ffff467224 */ /* 0x000fe200078e00ff */
[----:B------:R-:W-:Y:S01]  /*1290*/  ISETP.NE.AND.EX P1, PT, RZ, UR5, PT, P1 ;  /* 0x00000005ff007c0c */ /* 0x000fe2000bf25310 */
[----:B------:R-:W-:-:S02]  /*12a0*/  ULDC.64 UR4, c[0x0][0xa18] ;  /* 0x0002860000047ab9 */ /* 0x000fc40000000a00 */
[----:B------:R-:W-:-:S04]  /*12b0*/  ISETP.NE.U32.AND P2, PT, RZ, UR4, PT ;  /* 0x00000004ff007c0c */ /* 0x000fc8000bf45070 */
[----:B------:R-:W-:Y:S01]  /*12c0*/  ISETP.NE.AND.EX P2, PT, RZ, UR5, PT, P2 ;  /* 0x00000005ff007c0c */ /* 0x000fe2000bf45320 */
[----:B------:R-:W-:Y:S02]  /*12d0*/  ULDC.64 UR4, c[0x0][0xa08] ;  /* 0x0002820000047ab9 */ /* 0x000fe40000000a00 */
[----:B------:R-:W-:-:S03]  /*12e0*/  ISETP.NE.U32.AND P0, PT, RZ, UR4, PT ;  /* 0x00000004ff007c0c */ /* 0x000fc6000bf05070 */
[----:B------:R-:W0:Y:S01]  /*12f0*/  @P1 LDC.64 R4, c[0x0][0xa28] ;  /* 0x00028a00ff041b82 */ /* 0x000e220000000a00 */
[----:B------:R-:W-:Y:S01]  /*1300*/  ISETP.NE.AND.EX P0, PT, RZ, UR5, PT, P0 ;  /* 0x00000005ff007c0c */ /* 0x000fe2000bf05300 */
[----:B-1----:R-:W-:-:S06]  /*1310*/  IMAD.WIDE R10, R75, 0x4, R6 ;  /* 0x000000044b0a7825 */ /* 0x002fcc00078e0206 */
[----:B------:R-:W1:Y:S01]  /*1320*/  @P2 LDC.64 R8, c[0x0][0xa18] ;  /* 0x00028600ff082b82 */ /* 0x000e620000000a00 */
[----:B------:R-:W-:Y:S02]  /*1330*/  ULDC UR4, c[0x0][0x288] ;  /* 0x0000a20000047ab9 */ /* 0x000fe40000000800 */
[----:B------:R-:W-:Y:S01]  /*1340*/  IMAD.U32 R136, RZ, RZ, UR4 ;  /* 0x00000004ff887e24 */ /* 0x000fe2000f8e00ff */
[----:B------:R-:W-:Y:S02]  /*1350*/  ULDC.64 UR4, c[0x0][0x418] ;  /* 0x0001060000047ab9 */ /* 0x000fe40000000a00 */
[----:B--2---:R2:W5:Y:S01]  /*1360*/  @P0 LDG.E R70, desc[UR38][R10.64] ;  /* 0x000000260a460981 */ /* 0x004562000c1e1900 */
[----:B0-----:R-:W-:-:S05]  /*1370*/  @P1 IMAD.WIDE R4, R75, 0x4, R4 ;  /* 0x000000044b041825 */ /* 0x001fca00078e0204 */
[----:B------:R2:W5:Y:S01]  /*1380*/  @P1 LDG.E R0, desc[UR38][R4.64] ;  /* 0x0000002604001981 */ /* 0x000562000c1e1900 */
[----:B-1----:R-:W-:-:S05]  /*1390*/  @P2 IMAD.WIDE R6, R75, 0x4, R8 ;  /* 0x000000044b062825 */ /* 0x002fca00078e0208 */
        /* <DEDUP_REMOVED lines=9> */
[----:B------:R-:W-:Y:S01]  /*1430*/  IMAD.U32 R27, RZ, RZ, UR4 ;  /* 0x00000004ff1b7e24 */ /* 0x000fe2000f8e00ff */
[----:B--2---:R-:W-:Y:S06]  /*1440*/  @P2 BRA `(.L_x_1370) ;  /* 0x0000000000242947 */ /* 0x004fec0003800000 */
        /* <DEDUP_REMOVED lines=8> */
[----:B--2---:R-:W-:-:S07]  /*14d0*/  IMAD.IADD R136, R3, 0x1, -R136 ;  /* 0x0000000103887824 */ /* 0x004fce00078e0a88 */
.L_x_1370:
[----:B------:R-:W-:Y:S01]  /*14e0*/  ULDC.64 UR4, c[0x0][0xa20] ;  /* 0x0002880000047ab9 */ /* 0x000fe20000000a00 */
[----:B------:R0:W-:Y:S01]  /*14f0*/  STL [R1+0x4c], R74 ;  /* 0x00004c4a01007387 */ /* 0x0001e20000100800 */
[----:B------:R-:W-:-:S03]  /*1500*/  ISETP.NE.U32.AND P1, PT, RZ, UR4, PT ;  /* 0x00000004ff007c0c */ /* 0x000fc6000bf25070 */
[----:B------:R0:W-:Y:S01]  /*1510*/  STL [R1+0x50], R75 ;  /* 0x0000504b01007387 */ /* 0x0001e20000100800 */
[----:B------:R-:W-:-:S13]  /*1520*/  ISETP.NE.AND.EX P1, PT, RZ, UR5, PT, P1 ;  /* 0x00000005ff007c0c */ /* 0x000fda000bf25310 */
[----:B0-----:R-:W-:Y:S05]  /*1530*/  @!P1 BRA `(.L_x_1371) ;  /* 0x0000000000109947 */ /* 0x001fea0003800000 */
[----:B------:R-:W0:Y:S02]  /*1540*/  LDC.64 R4, c[0x0][0xa20] ;  /* 0x00028800ff047b82 */ /* 0x000e240000000a00 */
[----:B0-----:R-:W-:-:S05]  /*1550*/  IMAD.WIDE R4, R75, 0x4, R4 ;  /* 0x000000044b047825 */ /* 0x001fca00078e0204 */
[----:B------:R0:W5:Y:S01]  /*1560*/  LDG.E R27, desc[UR38][R4.64] ;  /* 0x00000026041b7981 */ /* 0x000162000c1e1900 */
[----:B------:R-:W-:Y:S05]  /*1570*/  BRA `(.L_x_1372) ;  /* 0x0000000000107947 */ /* 0x000fea0003800000 */
.L_x_1371:
[----:B------:R-:W-:Y:S05]  /*1580*/  @!P0 BRA `(.L_x_1372) ;  /* 0x00000000000c8947 */ /* 0x000fea0003800000 */
[----:B------:R-:W2:Y:S04]  /*1590*/  LDG.E R4, desc[UR38][R10.64] ;  /* 0x000000260a047981 */ /* 0x000ea8000c1e1900 */
[----:B------:R-:W2:Y:S02]  /*15a0*/  LDG.E R27, desc[UR38][R10.64+0x4] ;  /* 0x000004260a1b7981 */ /* 0x000ea4000c1e1900 */
[----:B--2---:R-:W-:-:S07]  /*15b0*/  IMAD.IADD R27, R27, 0x1, -R4 ;  /* 0x000000011b1b7824 */ /* 0x004fce00078e0a04 */
.L_x_1372:
[----:B------:R-:W-:Y:S01]  /*15c0*/  ULDC.64 UR4, c[0x0][0xa10] ;  /* 0x0002840000047ab9 */ /* 0x000fe20000000a00 */
[----:B0-----:R-:W0:Y:S01]  /*15d0*/  LDC R4, c[0x0][0x448] ;  /* 0x00011200ff047b82 */ /* 0x001e220000000800 */
[----:B------:R-:W-:-:S04]  /*15e0*/  ISETP.NE.U32.AND P0, PT, RZ, UR4, PT ;  /* 0x00000004ff007c0c */ /* 0x000fc8000bf05070 */
[----:B------:R-:W-:Y:S01]  /*15f0*/  ISETP.NE.AND.EX P0, PT, RZ, UR5, PT, P0 ;  /* 0x00000005ff007c0c */ /* 0x000fe2000bf05300 */
[----:B------:R-:W-:Y:S02]  /*1600*/  ULDC.64 UR4, c[0x0][0xa30] ;  /* 0x00028c0000047ab9 */ /* 0x000fe40000000a00 */
[----:B------:R-:W-:-:S04]  /*1610*/  ISETP.NE.U32.AND P1, PT, RZ, UR4, PT ;  /* 0x00000004ff007c0c */ /* 0x000fc8000bf25070 */
[----:B------:R-:W-:-:S06]  /*1620*/  ISETP.NE.AND.EX P1, PT, RZ, UR5, PT, P1 ;  /* 0x00000005ff007c0c */ /* 0x000fcc000bf25310 */
[----:B------:R-:W1:Y:S08]  /*1630*/  @P0 LDC.64 R6, c[0x0][0xa10] ;  /* 0x00028400ff060b82 */ /* 0x000e700000000a00 */
[----:B------:R-:W2:Y:S01]  /*1640*/  @P1 LDC.64 R8, c[0x0][0xa30] ;  /* 0x00028c00ff081b82 */ /* 0x000ea20000000a00 */
[----:B-1----:R-:W-:-:S05]  /*1650*/  @P0 IMAD.WIDE R6, R75, 0x4, R6 ;  /* 0x000000044b060825 */ /* 0x002fca00078e0206 */
[----:B------:R-:W3:Y:S04]  /*1660*/  @P0 LDG.E R3, desc[UR38][R6.64] ;  /* 0x0000002606030981 */ /* 0x000ee8000c1e1900 */
[----:B------:R1:W3:Y:S01]  /*1670*/  @P0 LDG.E R10, desc[UR38][R6.64+0x4] ;  /* 0x00000426060a0981 */ /* 0x0002e2000c1e1900 */
[----:B-----5:R-:W-:Y:S02]  /*1680*/  IMAD.MOV.U32 R106, RZ, RZ, R27 ;  /* 0x000000ffff6a7224 */ /* 0x020fe400078e001b */
[----:B--2---:R-:W-:-:S05]  /*1690*/  @P1 IMAD.WIDE R8, R75, 0x4, R8 ;  /* 0x000000044b081825 */ /* 0x004fca00078e0208 */
[----:B------:R2:W5:Y:S01]  /*16a0*/  @P1 LDG.E R106, desc[UR38][R8.64] ;  /* 0x00000026086a1981 */ /* 0x000562000c1e1900 */
[----:B0-----:R-:W-:Y:S01]  /*16b0*/  ISETP.NE.AND P1, PT, R4, 0x1, PT ;  /* 0x000000010400780c */ /* 0x001fe20003f25270 */
[----:B------:R-:W-:Y:S01]  /*16c0*/  IMAD R14, R73, 0xc0, RZ ;  /* 0x000000c0490e7824 */ /* 0x000fe200078e02ff */
[----:B------:R-:W0:Y:S01]  /*16d0*/  LDC.64 R4, c[0x0][0x9e0] ;  /* 0x00027800ff047b82 */ /* 0x000e220000000a00 */
[----:B------:R-:W-:Y:S02]  /*16e0*/  IMAD.IADD R13, R27, 0x1, -R0 ;  /* 0x000000011b0d7824 */ /* 0x000fe400078e0a00 */
[----:B------:R-:W-:Y:S01]  /*16f0*/  VIADD R0, R14, 0xbf ;  /* 0x000000bf0e007836 */ /* 0x000fe20000000000 */
[----:B------:R4:W-:Y:S03]  /*1700*/  STL [R1+0x18], R14 ;  /* 0x0000180e01007387 */ /* 0x0009e60000100800 */
[----:B-1----:R-:W-:-:S04]  /*1710*/  IMAD.MOV.U32 R7, RZ, RZ, R0 ;  /* 0x000000ffff077224 */ /* 0x002fc800078e0000 */
[----:B------:R-:W1:Y:S08]  /*1720*/  @P1 LDC R11, c[0x0][0x44c] ;  /* 0x00011300ff0b1b82 */ /* 0x000e700000000800 */
[----:B------:R-:W2:Y:S01]  /*1730*/  @P1 LDC R12, c[0x0][0x450] ;  /* 0x00011400ff0c1b82 */ /* 0x000ea20000000800 */
[----:B0-----:R-:W-:Y:S01]  /*1740*/  ISETP.GE.AND P2, PT, R5, 0x1, PT ;  /* 0x000000010500780c */ /* 0x001fe20003f46270 */
[----:B---3--:R-:W-:-:S02]  /*1750*/  @P0 IMAD.IADD R24, R10, 0x1, -R3 ;  /* 0x000000010a180824 */ /* 0x008fc400078e0a03 */
[----:B-1----:R-:W-:-:S04]  /*1760*/  @P1 IMAD.HI.U32 R3, R0, R11, RZ ;  /* 0x0000000b00031227 */ /* 0x002fc800078e00ff */
[----:B------:R-:W-:Y:S01]  /*1770*/  IMAD.IADD R137, R13, 0x1, R24 ;  /* 0x000000010d897824 */ /* 0x000fe200078e0218 */
[----:B--2---:R-:W-:-:S03]  /*1780*/  @P1 SHF.R.U32.HI R7, RZ, R12, R3 ;  /* 0x0000000cff071219 */ /* 0x004fc60000011603 */
[C---:B------:R-:W-:Y:S01]  /*1790*/  VIADD R0, R137.reuse, 0x7f ;  /* 0x0000007f89007836 */ /* 0x040fe20000000000 */
[----:B------:R-:W-:-:S04]  /*17a0*/  IADD3 R112, R137, 0x1, -R136 ;  /* 0x0000000189707810 */ /* 0x000fc80007ffe888 */
[----:B------:R-:W-:Y:S01]  /*17b0*/  SHF.R.S32.HI R3, RZ, 0x1f, R0 ;  /* 0x0000001fff037819 */ /* 0x000fe20000011400 */
[----:B------:R-:W-:-:S03]  /*17c0*/  IMAD.IADD R9, R112, 0x1, R7 ;  /* 0x0000000170097824 */ /* 0x000fc600078e0207 */
[----:B------:R-:W-:Y:S01]  /*17d0*/  LEA.HI R3, R3, R0, RZ, 0x7 ;  /* 0x0000000003037211 */ /* 0x000fe200078f38ff */
[----:B------:R-:W-:-:S03]  /*17e0*/  IMAD.IADD R4, R9, 0x1, R4 ;  /* 0x0000000109047824 */ /* 0x000fc600078e0204 */
[----:B------:R-:W-:Y:S01]  /*17f0*/  SHF.R.S32.HI R113, RZ, 0x7, R3 ;  /* 0x00000007ff717819 */ /* 0x000fe20000011403 */
[----:B----4-:R-:W-:Y:S06]  /*1800*/  @!P2 BRA `(.L_x_1373) ;  /* 0x000000000048a947 */ /* 0x010fec0003800000 */
        /* <DEDUP_REMOVED lines=11> */
.L_x_1375:
[----:B------:R-:W-:-:S13]  /*18c0*/  ISETP.NE.AND P0, PT, R5, 0x1, PT ;  /* 0x000000010500780c */ /* 0x000fda0003f05270 */
[----:B------:R-:W0:Y:S02]  /*18d0*/  @P0 LDC.64 R6, c[0x0][0x9e8] ;  /* 0x00027a00ff060b82 */ /* 0x000e240000000a00 */
[----:B0-----:R-:W-:-:S05]  /*18e0*/  @P0 IMAD.HI.U32 R6, R0, R6, RZ ;  /* 0x0000000600060227 */ /* 0x001fca00078e00ff */
[----:B------:R-:W-:-:S07]  /*18f0*/  @P0 SHF.R.U32.HI R0, RZ, R7, R6 ;  /* 0x00000007ff000219 */ /* 0x000fce0000011606 */
.L_x_1376:
[----:B------:R-:W-:Y:S05]  /*1900*/  BSYNC B0 ;  /* 0x0000000000007941 */ /* 0x000fea0003800000 */
.L_x_1374:
[----:B------:R-:W-:-:S05]  /*1910*/  IMAD R3, R0, R5, R5 ;  /* 0x0000000500037224 */ /* 0x000fca00078e0205 */
[----:B------:R-:W-:-:S07]  /*1920*/  VIMNMX R4, R4, R3, PT ;  /* 0x0000000304047248 */ /* 0x000fce0003fe0100 */
.L_x_1373:
[----:B------:R-:W0:Y:S01]  /*1930*/  @P1 LDC R0, c[0x0][0x44c] ;  /* 0x00011300ff001b82 */ /* 0x000e220000000800 */
[----:B------:R-:W-:Y:S01]  /*1940*/  IMAD.MOV.U32 R3, RZ, RZ, R14 ;  /* 0x000000ffff037224 */ /* 0x000fe200078e000e */
[----:B------:R-:W-:Y:S01]  /*1950*/  ULDC UR4, c[0x0][0x9dc] ;  /* 0x0002770000047ab9 */ /* 0x000fe20000000800 */
[----:B------:R-:W-:-:S05]  /*1960*/  IMAD.IADD R114, R137, 0x1, -R136 ;  /* 0x0000000189727824 */ /* 0x000fca00078e0a88 */
[----:B------:R-:W1:Y:S01]  /*1970*/  @P1 LDC R7, c[0x0][0x450] ;  /* 0x00011400ff071b82 */ /* 0x000e620000000800 */
[----:B0-----:R-:W-:-:S05]  /*1980*/  @P1 IMAD.HI.U32 R0, R14, R0, RZ ;  /* 0x000000000e001227 */ /* 0x001fca00078e00ff */
[----:B-1----:R-:W-:-:S05]  /*1990*/  @P1 SHF.R.U32.HI R3, RZ, R7, R0 ;  /* 0x00000007ff031219 */ /* 0x002fca0000011600 */
[----:B------:R-:W-:-:S04]  /*19a0*/  IMAD.IADD R0, R114, 0x1, R3 ;  /* 0x0000000172007824 */ /* 0x000fc800078e0203 */
[----:B------:R-:W-:Y:S01]  /*19b0*/  VIADD R3, R0, -UR4 ;  /* 0x8000000400037c36 */ /* 0x000fe20008000000 */
[----:B------:R-:W-:Y:S06]  /*19c0*/  @!P2 BRA `(.L_x_1377) ;  /* 0x000000000044a947 */ /* 0x000fec0003800000 */
[----:B------:R-:W-:Y:S01]  /*19d0*/  ISETP.GT.AND P0, PT, R0, -0x1, PT ;  /* 0xffffffff0000780c */ /* 0x000fe20003f04270 */
[----:B------:R-:W-:-:S12]  /*19e0*/  BSSY B0, `(.L_x_1378) ;  /* 0x000000d000007945 */ /* 0x000fd80003800000 */
        /* <DEDUP_REMOVED lines=8> */
.L_x_1379:
[----:B------:R-:W-:-:S13]  /*1a70*/  ISETP.NE.AND P0, PT, R5, 0x1, PT ;  /* 0x000000010500780c */ /* 0x000fda0003f05270 */
[----:B------:R-:W0:Y:S02]  /*1a80*/  @P0 LDC.64 R6, c[0x0][0x9e8] ;  /* 0x00027a00ff060b82 */ /* 0x000e240000000a00 */
[----:B0-----:R-:W-:-:S05]  /*1a90*/  @P0 IMAD.HI.U32 R6, R0, R6, RZ ;  /* 0x0000000600060227 */ /* 0x001fca00078e00ff */
[----:B------:R-:W-:-:S07]  /*1aa0*/  @P0 SHF.R.U32.HI R0, RZ, R7, R6 ;  /* 0x00000007ff000219 */ /* 0x000fce0000011606 */
.L_x_1380:
[----:B------:R-:W-:Y:S05]  /*1ab0*/  BSYNC B0 ;  /* 0x0000000000007941 */ /* 0x000fea0003800000 */
.L_x_1378:
[----:B------:R-:W-:-:S05]  /*1ac0*/  IMAD R0, R0, R5, RZ ;  /* 0x0000000500007224 */ /* 0x000fca00078e02ff */
[----:B------:R-:W-:-:S07]  /*1ad0*/  VIMNMX R3, R3, R0, !PT ;  /* 0x0000000003037248 */ /* 0x000fce0007fe0100 */
.L_x_1377:
[----:B------:R-:W-:Y:S01]  /*1ae0*/  VIADD R4, R4, 0x7f ;  /* 0x0000007f04047836 */ /* 0x000fe20000000000 */
[----:B------:R-:W-:-:S04]  /*1af0*/  SHF.R.S32.HI R0, RZ, 0x1f, R3 ;  /* 0x0000001fff007819 */ /* 0x000fc80000011403 */
[----:B------:R-:W-:Y:S02]  /*1b00*/  SHF.R.S32.HI R5, RZ, 0x1f, R4 ;  /* 0x0000001fff057819 */ /* 0x000fe40000011404 */
[----:B------:R-:W-:Y:S02]  /*1b10*/  LEA.HI R0, R0, R3, RZ, 0x7 ;  /* 0x0000000300007211 */ /* 0x000fe400078f38ff */
[----:B------:R-:W-:Y:S02]  /*1b20*/  LEA.HI R5, R5, R4, RZ, 0x7 ;  /* 0x0000000405057211 */ /* 0x000fe400078f38ff */
[----:B------:R-:W-:Y:S02]  /*1b30*/  SHF.R.S32.HI R3, RZ, 0x7, R0 ;  /* 0x00000007ff037819 */ /* 0x000fe40000011400 */
[----:B------:R-:W-:Y:S02]  /*1b40*/  SHF.R.S32.HI R0, RZ, 0x7, R5 ;  /* 0x00000007ff007819 */ /* 0x000fe40000011405 */
[----:B------:R-:W-:-:S02]  /*1b50*/  VIMNMX R3, RZ, R3, !PT ;  /* 0x00000003ff037248 */ /* 0x000fc40007fe0100 */
[----:B------:R-:W-:-:S03]  /*1b60*/  VIMNMX R0, R113, R0, PT ;  /* 0x0000000071007248 */ /* 0x000fc60003fe0100 */
[--C-:B------:R-:W-:Y:S02]  /*1b70*/  IMAD R3, R3, 0x80, -R13.reuse ;  /* 0x0000008003037824 */ /* 0x100fe400078e0a0d */
[----:B------:R-:W-:-:S03]  /*1b80*/  IMAD R5, R0, 0x80, -R13 ;  /* 0x0000008000057824 */ /* 0x000fc600078e0a0d */
[----:B------:R-:W-:Y:S02]  /*1b90*/  VIMNMX R3, RZ, R3, !PT ;  /* 0x00000003ff037248 */ /* 0x000fe40007fe0100 */
[----:B------:R-:W-:Y:S02]  /*1ba0*/  VIMNMX R0, R5, R24, PT ;  /* 0x0000001805007248 */ /* 0x000fe40003fe0100 */
[----:B------:R-:W-:Y:S02]  /*1bb0*/  SHF.R.U32.HI R83, RZ, 0x7, R3 ;  /* 0x00000007ff537819 */ /* 0x000fe40000011603 */
[----:B------:R-:W-:-:S03]  /*1bc0*/  ISETP.GT.AND P0, PT, R0, R3, PT ;  /* 0x000000030000720c */ /* 0x000fc60003f04270 */
[----:B------:R-:W-:-:S10]  /*1bd0*/  IMAD.MOV.U32 R25, RZ, RZ, R83 ;  /* 0x000000ffff197224 */ /* 0x000fd400078e0053 */
[----:B------:R-:W-:-:S05]  /*1be0*/  @P0 VIADD R0, R0, 0x7f ;  /* 0x0000007f00000836 */ /* 0x000fca0000000000 */
[----:B------:R-:W-:-:S04]  /*1bf0*/  @P0 SHF.R.S32.HI R3, RZ, 0x1f, R0 ;  /* 0x0000001fff030819 */ /* 0x000fc80000011400 */
[----:B------:R-:W-:-:S04]  /*1c00*/  @P0 LEA.HI R3, R3, R0, RZ, 0x7 ;  /* 0x0000000003030211 */ /* 0x000fc800078f38ff */
[----:B------:R-:W-:Y:S02]  /*1c10*/  @P0 SHF.R.S32.HI R25, RZ, 0x7, R3 ;  /* 0x00000007ff190819 */ /* 0x000fe40000011403 */
[----:B------:R-:W-:Y:S02]  /*1c20*/  PLOP3.LUT P0, PT, PT, PT, PT, 0x80, 0x0 ;  /* 0x000000000000781c */ /* 0x000fe40003f0f070 */
[----:B------:R-:W-:-:S13]  /*1c30*/  ISETP.GT.AND P1, PT, R25, R83, PT ;  /* 0x000000531900720c */ /* 0x000fda0003f24270 */
[----:B------:R-:W-:Y:S05]  /*1c40*/  @!P1 BRA `(.L_x_1381) ;  /* 0x0000005000449947 */ /* 0x000fea0003800000 */
        /* <DEDUP_REMOVED lines=20> */
.L_x_1383:
[----:B------:R-:W-:Y:S05]  /*1d90*/  BSYNC B6 ;  /* 0x0000000000067941 */ /* 0x000fea0003800000 */
.L_x_1382:
        /* <DEDUP_REMOVED lines=20> */
.L_x_1385:
[----:B------:R-:W-:Y:S05]  /*1ee0*/  BSYNC B6 ;  /* 0x0000000000067941 */ /* 0x000fea0003800000 */
.L_x_1384:
[----:B------:R-:W2:Y:S01]  /*1ef0*/  LDL.64 R36, [R1+0x8] ;  /* 0x0000080001247983 */ /* 0x000ea20000100a00 */
[----:B------:R-:W-:Y:S01]  /*1f00*/  ULDC.64 UR4, c[0x0][0x9f8] ;  /* 0x00027e0000047ab9 */ /* 0x000fe20000000a00 */
[----:B------:R-:W0:Y:S01]  /*1f10*/  LDC.64 R10, c[0x0][0x300] ;  /* 0x0000c000ff0a7b82 */ /* 0x000e220000000a00 */
[----:B------:R-:W-:Y:S01]  /*1f20*/  ISETP.NE.U32.AND P0, PT, RZ, UR4, PT ;  /* 0x00000004ff007c0c */ /* 0x000fe2000bf05070 */
[----:B------:R-:W2:Y:S01]  /*1f30*/  LDL.64 R30, [R1+0x8] ;  /* 0x00000800011e7983 */ /* 0x000ea20000100a00 */
[----:B------:R-:W-:Y:S01]  /*1f40*/  IMAD.IADD R70, R70, 0x1, R27 ;  /* 0x0000000146467824 */ /* 0x000fe200078e021b */
[----:B------:R-:W-:Y:S01]  /*1f50*/  ULDC.64 UR6, c[0x0][0xa08] ;  /* 0x0002820000067ab9 */ /* 0x000fe20000000a00 */
[----:B------:R-:W-:Y:S01]  /*1f60*/  ISETP.NE.AND.EX P0, PT, RZ, UR5, PT, P0 ;  /* 0x00000005ff007c0c */ /* 0x000fe2000bf05300 */
[----:B------:R-:W3:Y:S01]  /*1f70*/  LDL.LU R28, [R1] ;  /* 0x00000000011c7983 */ /* 0x000ee20000300800 */
[----:B------:R-:W-:Y:S01]  /*1f80*/  SHF.R.S32.HI R8, RZ, 0x1f, R74 ;  /* 0x0000001fff087819 */ /* 0x000fe2000001144a */
[----:B------:R-:W-:Y:S01]  /*1f90*/  ULDC.64 UR4, c[0x0][0x308] ;  /* 0x0000c20000047ab9 */ /* 0x000fe20000000a00 */
[----:B------:R-:W1:Y:S01]  /*1fa0*/  S2R R20, SR_TID.X ;  /* 0x0000000000147919 */ /* 0x000e620000002100 */
[----:B------:R-:W-:Y:S01]  /*1fb0*/  SHF.R.S32.HI R23, RZ, 0x1f, R22 ;  /* 0x0000001fff177819 */ /* 0x000fe20000011416 */
[----:B------:R-:W4:Y:S08]  /*1fc0*/  LDC R35, c[0x0][0x3f4] ;  /* 0x0000fd00ff237b82 */ /* 0x000f300000000800 */
[----:B------:R-:W1:Y:S02]  /*1fd0*/  @P0 LDC.64 R4, c[0x0][0x9f8] ;  /* 0x00027e00ff040b82 */ /* 0x000e640000000a00 */
[----:B-1----:R-:W-:-:S05]  /*1fe0*/  @P0 IMAD.WIDE R4, R75, 0x4, R4 ;  /* 0x000000044b040825 */ /* 0x002fca00078e0204 */
[----:B------:R1:W4:Y:S01]  /*1ff0*/  @P0 LDG.E R75, desc[UR38][R4.64] ;  /* 0x00000026044b0981 */ /* 0x000322000c1e1900 */
[----:B------:R-:W-:Y:S01]  /*2000*/  VIADD R20, R20, 0xffffff80 ;  /* 0xffffff8014147836 */ /* 0x000fe20000000000 */
[----:B------:R-:W-:Y:S01]  /*2010*/  SHF.R.S32.HI R13, RZ, 0x1f, R70 ;  /* 0x0000001fff0d7819 */ /* 0x000fe20000011446 */
[CC--:B0-----:R-:W-:Y:S01]  /*2020*/  IMAD.WIDE.U32 R6, R70.reuse, R10.reuse, RZ ;  /* 0x0000000a46067225 */ /* 0x0c1fe200078e00ff */
[----:B------:R-:W-:Y:S02]  /*2030*/  ISETP.NE.U32.AND P0, PT, RZ, UR6, PT ;  /* 0x00000006ff007c0c */ /* 0x000fe4000bf05070 */
[----:B------:R-:W-:Y:S01]  /*2040*/  SHF.R.S32.HI R9, RZ, 0x1f, R20 ;  /* 0x0000001fff097819 */ /* 0x000fe20000011414 */
[----:B------:R-:W-:Y:S01]  /*2050*/  IMAD R0, R13, R10, RZ ;  /* 0x0000000a0d007224 */ /* 0x000fe200078e02ff */
[----:B------:R-:W-:Y:S02]  /*2060*/  ISETP.NE.AND.EX P0, PT, RZ, UR7, PT, P0 ;  /* 0x00000007ff007c0c */ /* 0x000fe4000bf05300 */
[----:B------:R-:W-:Y:S01]  /*2070*/  LEA.HI R9, R9, R20, RZ, 0x2 ;  /* 0x0000001409097211 */ /* 0x000fe200078f10ff */
[----:B------:R-:W-:Y:S01]  /*2080*/  IMAD R3, R70, R11, R0 ;  /* 0x0000000b46037224 */ /* 0x000fe200078e0200 */
[----:B------:R-:W0:Y:S02]  /*2090*/  S2R R20, SR_TID.X ;  /* 0x0000000000147919 */ /* 0x000e240000002100 */
[----:B------:R-:W-:Y:S01]  /*20a0*/  SHF.R.S32.HI R82, RZ, 0x2, R9 ;  /* 0x00000002ff527819 */ /* 0x000fe20000011409 */
[----:B------:R-:W-:Y:S01]  /*20b0*/  IMAD.IADD R7, R7, 0x1, R3 ;  /* 0x0000000107077824 */ /* 0x000fe200078e0203 */
[----:B------:R-:W-:Y:S01]  /*20c0*/  SHF.R.S32.HI R9, RZ, 0x1f, R9 ;  /* 0x0000001fff097819 */ /* 0x000fe20000011409 */
[----:B------:R-:W-:-:S02]  /*20d0*/  IMAD R3, R8, UR4, RZ ;  /* 0x0000000408037c24 */ /* 0x000fc4000f8e02ff */
[----:B-1----:R-:W-:-:S04]  /*20e0*/  IMAD.WIDE.U32 R4, R74, UR4, R6 ;  /* 0x000000044a047c25 */ /* 0x002fc8000f8e0006 */
[----:B--2---:R-:W-:Y:S01]  /*20f0*/  IMAD.MOV.U32 R30, RZ, RZ, R36 ;  /* 0x000000ffff1e7224 */ /* 0x004fe200078e0024 */
[----:B0-----:R-:W-:Y:S01]  /*2100*/  SHF.R.U32.HI R34, RZ, 0x7, R20 ;  /* 0x00000007ff227819 */ /* 0x001fe20000011614 */
[----:B------:R-:W-:Y:S01]  /*2110*/  IMAD R3, R74, UR5, R3 ;  /* 0x000000054a037c24 */ /* 0x000fe2000f8e0203 */
[----:B------:R-:W-:Y:S01]  /*2120*/  ULDC.64 UR4, c[0x0][0x310] ;  /* 0x0000c40000047ab9 */ /* 0x000fe20000000a00 */
[----:B------:R-:W-:Y:S01]  /*2130*/  LEA.HI R9, R9, R82, RZ, 0x2 ;  /* 0x0000005209097211 */ /* 0x000fe200078f10ff */
[----:B------:R-:W0:Y:S01]  /*2140*/  LDC.64 R6, c[0x0][0x408] ;  /* 0x00010200ff067b82 */ /* 0x000e220000000a00 */
[----:B------:R-:W-:Y:S01]  /*2150*/  SHF.R.S32.HI R31, RZ, 0x1f, R30 ;  /* 0x0000001fff1f7819 */ /* 0x000fe2000001141e */
[----:B------:R-:W-:-:S04]  /*2160*/  IMAD.IADD R5, R5, 0x1, R3 ;  /* 0x0000000105057824 */ /* 0x000fc800078e0203 */
[----:B------:R1:W-:Y:S04]  /*2170*/  STL [R1+0xc], R31 ;  /* 0x00000c1f01007387 */ /* 0x0003e80000100800 */
[----:B------:R-:W2:Y:S01]  /*2180*/  LDL R36, [R1+0x14] ;  /* 0x0000140001247983 */ /* 0x000ea20000100800 */
[----:B------:R-:W-:Y:S02]  /*2190*/  ISETP.NE.AND P6, PT, R34, 0x1, PT ;  /* 0x000000012200780c */ /* 0x000fe40003fc5270 */
[----:B------:R-:W-:Y:S02]  /*21a0*/  LOP3.LUT R9, R9, 0xfffffffc, RZ, 0xc0, !PT ;  /* 0xfffffffc09097812 */ /* 0x000fe400078ec0ff */
[----:B------:R-:W-:-:S03]  /*21b0*/  SHF.R.S32.HI R32, RZ, 0x1f, R19 ;  /* 0x0000001fff207819 */ /* 0x000fc60000011413 */
[----:B------:R-:W-:Y:S01]  /*21c0*/  IMAD.IADD R82, R82, 0x1, -R9 ;  /* 0x0000000152527824 */ /* 0x000fe200078e0a09 */
[----:B----4-:R-:W-:Y:S02]  /*21d0*/  SHF.R.S32.HI R0, RZ, 0x1f, R75 ;  /* 0x0000001fff007819 */ /* 0x010fe4000001144b */
[----:B------:R-:W-:Y:S02]  /*21e0*/  SEL R75, R75, RZ, !P0 ;  /* 0x000000ff4b4b7207 */ /* 0x000fe40004000000 */
[----:B------:R-:W-:-:S05]  /*21f0*/  SEL R15, R0, RZ, !P0 ;  /* 0x000000ff000f7207 */ /* 0x000fca0004000000 */
[----:B------:R-:W-:Y:S02]  /*2200*/  IMAD R0, R15, UR4, RZ ;  /* 0x000000040f007c24 */ /* 0x000fe4000f8e02ff */
[----:B------:R-:W-:-:S04]  /*2210*/  IMAD.WIDE.U32 R20, R75, UR4, R4 ;  /* 0x000000044b147c25 */ /* 0x000fc8000f8e0004 */
[----:B------:R-:W-:Y:S01]  /*2220*/  IMAD R3, R75, UR5, R0 ;  /* 0x000000054b037c24 */ /* 0x000fe2000f8e0200 */
[----:B------:R-:W-:Y:S05]  /*2230*/  @!P6 WARPSYNC.ALL ;  /* 0x000000000000e948 */ /* 0x000fea0003800000 */
[----:B------:R-:W-:Y:S01]  /*2240*/  ULDC.64 UR4, c[0x0][0x330] ;  /* 0x0000cc0000047ab9 */ /* 0x000fe20000000a00 */
[----:B------:R-:W-:Y:S01]  /*2250*/  VIADD R0, R22, 0x10 ;  /* 0x0000001016007836 */ /* 0x000fe20000000000 */
[----:B---3--:R-:W-:Y:S01]  /*2260*/  LOP3.LUT R28, R28, 0xfffffffd, RZ, 0xc0, !PT ;  /* 0xfffffffd1c1c7812 */ /* 0x008fe200078ec0ff */
[----:B------:R-:W-:Y:S02]  /*2270*/  IMAD R5, R8, UR4, RZ ;  /* 0x0000000408057c24 */ /* 0x000fe4000f8e02ff */
[----:B------:R-:W-:Y:S01]  /*2280*/  VIADD R72, R22, 0x30 ;  /* 0x0000003016487836 */ /* 0x000fe20000000000 */
[----:B------:R-:W-:Y:S01]  /*2290*/  SHF.R.U32.HI R37, RZ, 0x3, R157 ;  /* 0x00000003ff257819 */ /* 0x000fe2000001169d */
[----:B------:R-:W-:Y:S01]  /*22a0*/  IMAD.WIDE.U32 R60, R74, UR4, R22 ;  /* 0x000000044a3c7c25 */ /* 0x000fe2000f8e0016 */
[----:B------:R-:W-:Y:S01]  /*22b0*/  ULDC UR4, c[0x0][0x2f4] ;  /* 0x0000bd0000047ab9 */ /* 0x000fe20000000800 */
[----:B------:R-:W-:Y:S01]  /*22c0*/  ULDC.64 UR6, c[0x0][0x338] ;  /* 0x0000ce0000067ab9 */ /* 0x000fe20000000a00 */
[----:B------:R-:W-:Y:S01]  /*22d0*/  ISETP.GE.AND P1, PT, R0, UR4, PT ;  /* 0x0000000400007c0c */ /* 0x000fe2000bf26270 */
[----:B------:R-:W-:-:S02]  /*22e0*/  IMAD R9, R74, UR5, R5 ;  /* 0x000000054a097c24 */ /* 0x000fc4000f8e0205 */
[-C--:B------:R-:W-:Y:S02]  /*22f0*/  IMAD R8, R32, R10.reuse, RZ ;  /* 0x0000000a20087224 */ /* 0x080fe400078e02ff */
[----:B------:R-:W-:Y:S01]  /*2300*/  IMAD.WIDE.U32 R4, R19, R10, R22 ;  /* 0x0000000a13047225 */ /* 0x000fe200078e0016 */
[----:B------:R-:W-:-:S03]  /*2310*/  ISETP.GE.AND P0, PT, R22, UR4, PT ;  /* 0x0000000416007c0c */ /* 0x000fc6000bf06270 */
[----:B------:R-:W-:Y:S01]  /*2320*/  IMAD R95, R19, R11, R8 ;  /* 0x0000000b135f7224 */ /* 0x000fe200078e0208 */
[----:B------:R-:W-:Y:S02]  /*2330*/  SEL R8, RZ, 0xffffffff, P1 ;  /* 0xffffffffff087807 */ /* 0x000fe40000800000 */
[----:B------:R-:W-:Y:S02]  /*2340*/  IADD3 R96, P1, R20, R4, RZ ;  /* 0x0000000414607210 */ /* 0x000fe40007f3e0ff */
[----:B------:R-:W-:Y:S02]  /*2350*/  SEL R4, RZ, 0x1, P0 ;  /* 0x00000001ff047807 */ /* 0x000fe40000000000 */
[----:B------:R-:W-:Y:S01]  /*2360*/  LOP3.LUT P0, RZ, R82, 0x2, RZ, 0xc0, !PT ;  /* 0x0000000252ff7812 */ /* 0x000fe2000780c0ff */
[----:B------:R-:W-:Y:S02]  /*2370*/  IMAD.IADD R3, R21, 0x1, R3 ;  /* 0x0000000115037824 */ /* 0x000fe400078e0203 */
[----:B------:R-:W-:-:S02]  /*2380*/  IMAD.IADD R61, R61, 0x1, R9 ;  /* 0x000000013d3d7824 */ /* 0x000fc400078e0209 */
[----:B------:R-:W-:Y:S01]  /*2390*/  IMAD.SHL.U32 R9, R8, 0x2, RZ ;  /* 0x0000000208097824 */ /* 0x000fe200078e00ff */
[----:B------:R-:W-:-:S04]  /*23a0*/  IADD3.X R95, R3, R5, R95, P1, !PT ;  /* 0x00000005035f7210 */ /* 0x000fc80000ffe45f */
[----:B------:R-:W-:Y:S01]  /*23b0*/  LOP3.LUT R5, R9, 0x2, R4, 0xe2, !PT ;  /* 0x0000000209057812 */ /* 0x000fe200078ee204 */
[----:B------:R-:W-:Y:S01]  /*23c0*/  VIADD R4, R22, 0x20 ;  /* 0x0000002016047836 */ /* 0x000fe20000000000 */
[----:B------:R-:W3:Y:S01]  /*23d0*/  LDC.64 R8, c[0x0][0x3f8] ;  /* 0x0000fe00ff087b82 */ /* 0x000ee20000000a00 */
[----:B------:R-:W-:Y:S01]  /*23e0*/  @P0 LOP3.LUT R28, R28, 0x2, RZ, 0xfc, !PT ;  /* 0x000000021c1c0812 */ /* 0x000fe200078efcff */
[----:B0-----:R-:W-:Y:S01]  /*23f0*/  IMAD R12, R32, R6, RZ ;  /* 0x00000006200c7224 */ /* 0x001fe200078e02ff */
[----:B------:R-:W-:Y:S01]  /*2400*/  ISETP.GE.AND P1, PT, R72, UR4, PT ;  /* 0x0000000448007c0c */ /* 0x000fe2000bf26270 */
[----:B------:R-:W-:Y:S01]  /*2410*/  VIADD R27, R22, 0x40 ;  /* 0x00000040161b7836 */ /* 0x000fe20000000000 */
[----:B------:R-:W-:Y:S01]  /*2420*/  ISETP.GE.AND P0, PT, R4, UR4, PT ;  /* 0x0000000404007c0c */ /* 0x000fe2000bf06270 */
[----:B------:R-:W-:Y:S01]  /*2430*/  IMAD R29, R19, R7, R12 ;  /* 0x00000007131d7224 */ /* 0x000fe200078e020c */
[----:B------:R-:W-:Y:S02]  /*2440*/  SEL R14, RZ, 0x8, P1 ;  /* 0x00000008ff0e7807 */ /* 0x000fe40000800000 */
[----:B------:R-:W-:-:S02]  /*2450*/  SEL R12, RZ, 0x4, P0 ;  /* 0x00000004ff0c7807 */ /* 0x000fc40000000000 */
[----:B------:R-:W-:Y:S02]  /*2460*/  ISETP.GE.AND P0, PT, R27, UR4, PT ;  /* 0x000000041b007c0c */ /* 0x000fe4000bf06270 */
[----:B------:R-:W-:Y:S02]  /*2470*/  LOP3.LUT R12, R14, R5, R12, 0xfe, !PT ;  /* 0x000000050e0c7212 */ /* 0x000fe400078efe0c */
[----:B------:R-:W-:Y:S02]  /*2480*/  SEL R5, RZ, 0x10, P0 ;  /* 0x00000010ff057807 */ /* 0x000fe40000000000 */
[----:B------:R-:W-:Y:S02]  /*2490*/  ISETP.GE.AND P0, PT, R22, R35, PT ;  /* 0x000000231600720c */ /* 0x000fe40003f06270 */
[----:B------:R-:W-:Y:S02]  /*24a0*/  LOP3.LUT R12, R12, R5, RZ, 0xfc, !PT ;  /* 0x000000050c0c7212 */ /* 0x000fe400078efcff */
[----:B------:R-:W-:Y:S01]  /*24b0*/  SEL R5, R35, RZ, P0 ;  /* 0x000000ff23057207 */ /* 0x000fe20000000000 */
[----:B---3--:R-:W-:-:S04]  /*24c0*/  IMAD R14, R32, R8, RZ ;  /* 0x00000008200e7224 */ /* 0x008fc800078e02ff */
[----:B------:R-:W-:Y:S01]  /*24d0*/  IMAD.IADD R5, R22, 0x1, R5 ;  /* 0x0000000116057824 */ /* 0x000fe200078e0205 */
[----:B------:R-:W-:Y:S01]  /*24e0*/  ISETP.GE.AND P2, PT, R4, R35, PT ;  /* 0x000000230400720c */ /* 0x000fe20003f46270 */
[C---:B------:R-:W-:Y:S01]  /*24f0*/  IMAD R33, R19.reuse, R9, R14 ;  /* 0x0000000913217224 */ /* 0x040fe200078e020e */
[----:B------:R-:W-:Y:S01]  /*2500*/  ISETP.GE.AND P1, PT, R0, R35, PT ;  /* 0x000000230000720c */ /* 0x000fe20003f26270 */
[----:B------:R-:W-:Y:S01]  /*2510*/  IMAD.WIDE.U32 R62, R19, R6, R22 ;  /* 0x00000006133e7225 */ /* 0x000fe200078e0016 */
[----:B------:R-:W-:-:S03]  /*2520*/  SHF.R.S32.HI R14, RZ, 0x1f, R5 ;  /* 0x0000001fff0e7819 */ /* 0x000fc60000011405 */
[----:B------:R-:W-:Y:S01]  /*2530*/  IMAD.WIDE.U32 R64, R19, R6, R30 ;  /* 0x0000000613407225 */ /* 0x000fe200078e001e */
[CC--:B------:R-:W-:Y:S02]  /*2540*/  LEA.HI R76, R14.reuse, R5.reuse, RZ, 0x3 ;  /* 0x000000050e4c7211 */ /* 0x0c0fe400078f18ff */
[----:B------:R-:W-:Y:S01]  /*2550*/  LEA.HI R5, R14, R5, RZ, 0x5 ;  /* 0x000000050e057211 */ /* 0x000fe200078f28ff */
[----:B------:R-:W-:Y:S01]  /*2560*/  IMAD.IADD R63, R63, 0x1, R29 ;  /* 0x000000013f3f7824 */ /* 0x000fe200078e021d */
[----:B------:R-:W-:Y:S01]  /*2570*/  LOP3.LUT R28, R28, 0xfffffffe, RZ, 0xc0, !PT ;  /* 0xfffffffe1c1c7812 */ /* 0x000fe200078ec0ff */
[----:B------:R-:W-:Y:S01]  /*2580*/  IMAD.IADD R65, R29, 0x1, R65 ;  /* 0x000000011d417824 */ /* 0x000fe200078e0241 */
[----:B------:R-:W-:Y:S01]  /*2590*/  SEL R29, R35, RZ, P1 ;  /* 0x000000ff231d7207 */ /* 0x000fe20000800000 */
[-C--:B------:R-:W-:Y:S01]  /*25a0*/  IMAD.WIDE.U32 R68, R19, R8.reuse, R30 ;  /* 0x0000000813447225 */ /* 0x080fe200078e001e */
[----:B-1----:R-:W-:Y:S02]  /*25b0*/  SEL R31, R35, RZ, P2 ;  /* 0x000000ff231f7207 */ /* 0x002fe40001000000 */
[----:B------:R-:W-:Y:S01]  /*25c0*/  @P2 LOP3.LUT R28, R28, 0x1, RZ, 0xfc, !PT ;  /* 0x000000011c1c2812 */ /* 0x000fe200078efcff */
[----:B------:R-:W-:-:S04]  /*25d0*/  IMAD.WIDE.U32 R66, R19, R8, R22 ;  /* 0x0000000813427225 */ /* 0x000fc800078e0016 */
[----:B------:R-:W-:Y:S01]  /*25e0*/  IMAD.SHL.U32 R14, R5, 0x80, RZ ;  /* 0x00000080050e7824 */ /* 0x000fe200078e00ff */
[----:B------:R-:W-:Y:S01]  /*25f0*/  LOP3.LUT R5, R157, 0x18, R76, 0xf8, !PT ;  /* 0x000000189d057812 */ /* 0x000fe200078ef84c */
[----:B------:R-:W-:Y:S02]  /*2600*/  IMAD.IADD R29, R0, 0x1, R29 ;  /* 0x00000001001d7824 */ /* 0x000fe400078e021d */
[----:B------:R-:W-:Y:S01]  /*2610*/  IMAD.IADD R31, R4, 0x1, R31 ;  /* 0x00000001041f7824 */ /* 0x000fe200078e021f */
[----:B------:R0:W-:Y:S01]  /*2620*/  STL [R1], R28 ;  /* 0x0000001c01007387 */ /* 0x0001e20000100800 */
[----:B------:R-:W-:Y:S01]  /*2630*/  IMAD.IADD R67, R67, 0x1, R33 ;  /* 0x0000000143437824 */ /* 0x000fe200078e0221 */
[----:B------:R-:W-:Y:S01]  /*2640*/  LOP3.LUT R14, R14, 0xfffff000, RZ, 0xc0, !PT ;  /* 0xfffff0000e0e7812 */ /* 0x000fe200078ec0ff */
[----:B------:R-:W-:Y:S01]  /*2650*/  IMAD.IADD R69, R33, 0x1, R69 ;  /* 0x0000000121457824 */ /* 0x000fe200078e0245 */
[----:B-----5:R-:W-:Y:S01]  /*2660*/  SHF.R.S32.HI R33, RZ, 0x1f, R106 ;  /* 0x0000001fff217819 */ /* 0x020fe2000001146a */
[----:B------:R-:W-:Y:S01]  /*2670*/  IMAD R15, R15, UR6, RZ ;  /* 0x000000060f0f7c24 */ /* 0x000fe2000f8e02ff */
[----:B------:R-:W-:Y:S01]  /*2680*/  LOP3.LUT R5, R5, R37, RZ, 0x3c, !PT ;  /* 0x0000002505057212 */ /* 0x000fe200078e3cff */
[----:B------:R-:W-:Y:S01]  /*2690*/  VIADD R81, R22, 0x50 ;  /* 0x0000005016517836 */ /* 0x000fe20000000000 */
[----:B------:R-:W-:-:S02]  /*26a0*/  SHF.R.S32.HI R30, RZ, 0x1f, R31 ;  /* 0x0000001fff1e7819 */ /* 0x000fc4000001141f */
[----:B0-----:R-:W-:Y:S02]  /*26b0*/  SHF.R.S32.HI R28, RZ, 0x1f, R29 ;  /* 0x0000001fff1c7819 */ /* 0x001fe4000001141d */
[----:B------:R-:W-:Y:S01]  /*26c0*/  IADD3 R70, P2, R19, R70, RZ ;  /* 0x0000004613467210 */ /* 0x000fe20007f5e0ff */
[C---:B------:R-:W-:Y:S01]  /*26d0*/  IMAD R15, R75.reuse, UR7, R15 ;  /* 0x000000074b0f7c24 */ /* 0x040fe2000f8e020f */
[----:B------:R-:W-:Y:S01]  /*26e0*/  LEA.HI R74, R30, R31, RZ, 0x3 ;  /* 0x0000001f1e4a7211 */ /* 0x000fe200078f18ff */
[----:B------:R-:W-:Y:S01]  /*26f0*/  IMAD.WIDE.U32 R60, R75, UR6, R60 ;  /* 0x000000064b3c7c25 */ /* 0x000fe2000f8e003c */
[CC--:B------:R-:W-:Y:S02]  /*2700*/  LEA.HI R75, R28.reuse, R29.reuse, RZ, 0x3 ;  /* 0x0000001d1c4b7211 */ /* 0x0c0fe400078f18ff */
[----:B------:R-:W-:Y:S01]  /*2710*/  LEA.HI R28, R28, R29, RZ, 0x5 ;  /* 0x0000001d1c1c7211 */ /* 0x000fe200078f28ff */
[----:B------:R-:W-:Y:S01]  /*2720*/  IMAD.X R71, R32, 0x1, R13, P2 ;  /* 0x0000000120477824 */ /* 0x000fe200010e060d */
[----:B------:R-:W-:-:S02]  /*2730*/  LEA.HI R30, R30, R31, RZ, 0x5 ;  /* 0x0000001f1e1e7211 */ /* 0x000fc400078f28ff */
[----:B------:R-:W-:Y:S01]  /*2740*/  ISETP.GE.AND P2, PT, R81, UR4, PT ;  /* 0x0000000451007c0c */ /* 0x000fe2000bf46270 */
[----:B------:R-:W-:Y:S01]  /*2750*/  IMAD.SHL.U32 R29, R28, 0x80, RZ ;  /* 0x000000801c1d7824 */ /* 0x000fe200078e00ff */
[----:B------:R-:W-:Y:S01]  /*2760*/  SHF.L.U64.HI R99, R8, 0x7, R9 ;  /* 0x0000000708637819 */ /* 0x000fe20000010209 */
[----:B------:R-:W-:Y:S01]  /*2770*/  IMAD.SHL.U32 R31, R30, 0x80, RZ ;  /* 0x000000801e1f7824 */ /* 0x000fe200078e00ff */
[C---:B------:R-:W-:Y:S02]  /*2780*/  LOP3.LUT R28, R157.reuse, 0x18, R75, 0xf8, !PT ;  /* 0x000000189d1c7812 */ /* 0x040fe400078ef84b */
[----:B------:R-:W-:Y:S01]  /*2790*/  LOP3.LUT R30, R157, 0x18, R74, 0xf8, !PT ;  /* 0x000000189d1e7812 */ /* 0x000fe200078ef84a */
[-C--:B------:R-:W-:Y:S01]  /*27a0*/  IMAD.WIDE.U32 R62, R106, R6.reuse, R62 ;  /* 0x000000066a3e7225 */ /* 0x080fe200078e003e */
[----:B------:R-:W-:Y:S02]  /*27b0*/  LOP3.LUT R29, R29, 0xfffff000, RZ, 0xc0, !PT ;  /* 0xfffff0001d1d7812 */ /* 0x000fe400078ec0ff */
[----:B------:R-:W-:Y:S01]  /*27c0*/  LOP3.LUT R28, R28, R37, RZ, 0x3c, !PT ;  /* 0x000000251c1c7212 */ /* 0x000fe200078e3cff */
[----:B------:R-:W-:Y:S01]  /*27d0*/  IMAD.WIDE.U32 R64, R106, R6, R64 ;  /* 0x000000066a407225 */ /* 0x000fe200078e0040 */
[----:B------:R-:W-:-:S02]  /*27e0*/  LOP3.LUT R31, R31, 0xfffff000, RZ, 0xc0, !PT ;  /* 0xfffff0001f1f7812 */ /* 0x000fc400078ec0ff */
[----:B------:R-:W-:Y:S01]  /*27f0*/  LOP3.LUT R30, R30, R37, RZ, 0x3c, !PT ;  /* 0x000000251e1e7212 */ /* 0x000fe200078e3cff */
[-C--:B------:R-:W-:Y:S01]  /*2800*/  IMAD.WIDE.U32 R66, R106, R8.reuse, R66 ;  /* 0x000000086a427225 */ /* 0x080fe200078e0042 */
[----:B------:R-:W-:Y:S02]  /*2810*/  SHF.L.U64.HI R98, R6, 0x7, R7 ;  /* 0x0000000706627819 */ /* 0x000fe40000010207 */
[----:B------:R-:W-:Y:S01]  /*2820*/  LOP3.LUT R80, R76, 0xfffffff8, RZ, 0xc0, !PT ;  /* 0xfffffff84c507812 */ /* 0x000fe200078ec0ff */
[----:B------:R-:W-:Y:S01]  /*2830*/  IMAD.WIDE.U32 R68, R106, R8, R68 ;  /* 0x000000086a447225 */ /* 0x000fe200078e0044 */
[----:B------:R-:W-:Y:S02]  /*2840*/  LOP3.LUT R79, R75, 0xfffffff8, RZ, 0xc0, !PT ;  /* 0xfffffff84b4f7812 */ /* 0x000fe400078ec0ff */
[----:B------:R-:W-:Y:S02]  /*2850*/  LOP3.LUT R77, R74, 0xfffffff8, RZ, 0xc0, !PT ;  /* 0xfffffff84a4d7812 */ /* 0x000fe400078ec0ff */
[----:B------:R-:W-:Y:S01]  /*2860*/  SHF.L.U64.HI R97, R10, 0x7, R11 ;  /* 0x000000070a617819 */ /* 0x000fe2000001020b */
[----:B------:R-:W-:Y:S01]  /*2870*/  VIADD R111, R34, 0x8 ;  /* 0x00000008226f7836 */ /* 0x000fe20000000000 */
[----:B------:R-:W-:Y:S01]  /*2880*/  SHF.R.S32.HI R102, RZ, 0x1f, R80 ;  /* 0x0000001fff667819 */ /* 0x000fe20000011450 */
[----:B------:R-:W-:Y:S01]  /*2890*/  IMAD.SHL.U32 R108, R35, 0x2, RZ ;  /* 0x00000002236c7824 */ /* 0x000fe200078e00ff */
[----:B------:R-:W-:Y:S01]  /*28a0*/  SHF.R.S32.HI R101, RZ, 0x1f, R79 ;  /* 0x0000001fff657819 */ /* 0x000fe2000001144f */
[----:B------:R-:W-:Y:S01]  /*28b0*/  IMAD.IADD R94, R61, 0x1, R15 ;  /* 0x000000013d5e7824 */ /* 0x000fe200078e020f */
[----:B------:R-:W-:-:S02]  /*28c0*/  SHF.R.S32.HI R100, RZ, 0x1f, R77 ;  /* 0x0000001fff647819 */ /* 0x000fc4000001144d */
[----:B--2---:R-:W-:Y:S01]  /*28d0*/  IADD3 R105, R5, R14, R36 ;  /* 0x0000000e05697210 */ /* 0x004fe20007ffe024 */
[C---:B------:R-:W-:Y:S02]  /*28e0*/  IMAD R14, R33.reuse, R6, RZ ;  /* 0x00000006210e7224 */ /* 0x040fe400078e02ff */
[----:B------:R-:W-:-:S04]  /*28f0*/  IMAD R33, R33, R8, RZ ;  /* 0x0000000821217224 */ /* 0x000fc800078e02ff */
[C---:B------:R-:W-:Y:S01]  /*2900*/  IMAD R33, R106.reuse, R9, R33 ;  /* 0x000000096a217224 */ /* 0x040fe200078e0221 */
[----:B------:R-:W-:Y:S01]  /*2910*/  SEL R9, RZ, 0x20, P2 ;  /* 0x00000020ff097807 */ /* 0x000fe20001000000 */
[----:B------:R-:W-:-:S03]  /*2920*/  IMAD R91, R106, R7, R14 ;  /* 0x000000076a5b7224 */ /* 0x000fc600078e020e */
[----:B------:R-:W-:Y:S01]  /*2930*/  LOP3.LUT R13, R12, R9, RZ, 0xfc, !PT ;  /* 0x000000090c0d7212 */ /* 0x000fe200078efcff */
[----:B------:R-:W-:Y:S01]  /*2940*/  IMAD.SHL.U32 R7, R8, 0x80, RZ ;  /* 0x0000008008077824 */ /* 0x000fe200078e00ff */
[----:B------:R-:W-:Y:S01]  /*2950*/  LOP3.LUT R8, R12, 0x1, RZ, 0xc0, !PT ;  /* 0x000000010c087812 */ /* 0x000fe200078ec0ff */
[----:B------:R-:W-:Y:S01]  /*2960*/  IMAD.SHL.U32 R5, R10, 0x80, RZ ;  /* 0x000000800a057824 */ /* 0x000fe200078e00ff */
[----:B------:R-:W-:Y:S01]  /*2970*/  LOP3.LUT R9, R13, 0x2, RZ, 0xc0, !PT ;  /* 0x000000020d097812 */ /* 0x000fe200078ec0ff */
[----:B------:R-:W-:Y:S01]  /*2980*/  IMAD.IADD R93, R63, 0x1, R91 ;  /* 0x000000013f5d7824 */ /* 0x000fe200078e025b */
[C---:B------:R-:W-:Y:S01]  /*2990*/  LOP3.LUT R10, R13.reuse, 0x4, RZ, 0xc0, !PT ;  /* 0x000000040d0a7812 */ /* 0x040fe200078ec0ff */
[----:B------:R-:W-:Y:S01]  /*29a0*/  IMAD.SHL.U32 R6, R6, 0x80, RZ ;  /* 0x0000008006067824 */ /* 0x000fe200078e00ff */
[----:B------:R-:W-:Y:S01]  /*29b0*/  LOP3.LUT R11, R13, 0x8, RZ, 0xc0, !PT ;  /* 0x000000080d0b7812 */ /* 0x000fe200078ec0ff */
[----:B------:R-:W-:Y:S01]  /*29c0*/  IMAD.IADD R91, R91, 0x1, R65 ;  /* 0x000000015b5b7824 */ /* 0x000fe200078e0241 */
[----:B------:R-:W-:Y:S01]  /*29d0*/  LOP3.LUT R12, R13, 0x10, RZ, 0xc0, !PT ;  /* 0x000000100d0c7812 */ /* 0x000fe200078ec0ff */
[----:B------:R-:W-:Y:S01]  /*29e0*/  IMAD.IADD R92, R67, 0x1, R33 ;  /* 0x00000001435c7824 */ /* 0x000fe200078e0221 */
[--C-:B------:R-:W-:Y:S01]  /*29f0*/  IADD3 R104, R28, R29, R36.reuse ;  /* 0x0000001d1c687210 */ /* 0x100fe20007ffe024 */
[----:B------:R-:W-:Y:S01]  /*2a00*/  IMAD.IADD R90, R33, 0x1, R69 ;  /* 0x00000001215a7824 */ /* 0x000fe200078e0245 */
[----:B------:R-:W-:-:S02]  /*2a10*/  IADD3 R103, R30, R31, R36 ;  /* 0x0000001f1e677210 */ /* 0x000fc40007ffe024 */
[----:B------:R-:W-:Y:S01]  /*2a20*/  LOP3.LUT R13, R13, 0x20, RZ, 0xc0, !PT ;  /* 0x000000200d0d7812 */ /* 0x000fe200078ec0ff */
[----:B------:R-:W-:Y:S06]  /*2a30*/  @!P6 BAR.SYNC.DEFER_BLOCKING 0x9, 0x100 ;  /* 0x024400000000eb1d */ /* 0x000fec0000010000 */
.L_x_1441:
[----:B---3--:R-:W2:Y:S01]  /*2a40*/  LDL R29, [R1+0x48] ;  /* 0x00004800011d7983 */ /* 0x008ea20000100800 */
[----:B------:R-:W0:Y:S01]  /*2a50*/  LDC.64 R86, c[0x0][0x2e8] ;  /* 0x0000ba00ff567b82 */ /* 0x000e220000000a00 */
[----:B-1----:R-:W-:Y:S01]  /*2a60*/  VIADD R28, R25, 0xffffffff ;  /* 0xffffffff191c7836 */ /* 0x002fe20000000000 */
[----:B------:R-:W-:Y:S01]  /*2a70*/  LOP3.LUT P4, RZ, R82, 0x2, RZ, 0xc0, !PT ;  /* 0x0000000252ff7812 */ /* 0x000fe2000788c0ff */
        /* <DEDUP_REMOVED lines=8> */
[----:B------:R-:W-:-:S04]  /*2b00*/  IMAD.IADD R88, R57, 0x1, R15 ;  /* 0x0000000139587824 */ /* 0x000fc800078e020f */
[----:B------:R-:W-:Y:S01]  /*2b10*/  IMAD.X R25, R88, 0x1, R95, P2 ;  /* 0x0000000158197824 */ /* 0x000fe200010e065f */
[----:B0-----:R-:W-:Y:S02]  /*2b20*/  LEA R32, P3, R14, R86, 0x1 ;  /* 0x000000560e207211 */ /* 0x001fe400078608ff */
[----:B------:R-:W-:Y:S02]  /*2b30*/  ISETP.GT.AND P2, PT, R28, R83, PT ;  /* 0x000000531c00720c */ /* 0x000fe40003f44270 */
[----:B------:R-:W-:Y:S01]  /*2b40*/  LEA.HI.X R33, R14, R87, R25, 0x1, P3 ;  /* 0x000000570e217211 */ /* 0x000fe200018f0c19 */
[----:B------:R-:W-:Y:S01]  /*2b50*/  IMAD.MOV.U32 R25, RZ, RZ, R28 ;  /* 0x000000ffff197224 */ /* 0x000fe200078e001c */
[----:B-1----:R-:W-:Y:S01]  /*2b60*/  ISETP.GE.AND P3, PT, R107, 0x1, PT ;  /* 0x000000016b00780c */ /* 0x002fe20003f66270 */
[----:B--2---:R-:W-:-:S04]  /*2b70*/  IMAD R15, R17, 0x3000, R29 ;  /* 0x00003000110f7824 */ /* 0x004fc800078e021d */
[C---:B------:R-:W-:Y:S02]  /*2b80*/  VIADD R29, R15.reuse, 0x10 ;  /* 0x000000100f1d7836 */ /* 0x040fe40000000000 */
[C---:B------:R-:W-:Y:S02]  /*2b90*/  @P4 VIADD R29, R15.reuse, 0xfffffff0 ;  /* 0xfffffff00f1d4836 */ /* 0x040fe40000000000 */
[--C-:B------:R-:W-:Y:S02]  /*2ba0*/  IMAD R78, R15, 0x2, R26.reuse ;  /* 0x000000020f4e7824 */ /* 0x100fe400078e021a */
[----:B------:R-:W-:Y:S02]  /*2bb0*/  IMAD R15, R29, 0x2, R26 ;  /* 0x000000021d0f7824 */ /* 0x000fe400078e021a */
[----:B------:R-:W-:Y:S05]  /*2bc0*/  @!P3 BRA `(.L_x_1387) ;  /* 0x0000003800acb947 */ /* 0x000fea0003800000 */
[----:B------:R-:W-:Y:S01]  /*2bd0*/  ULDC.U8 UR4, c[0x0][0x410] ;  /* 0x0001040000047ab9 */ /* 0x000fe20000000000 */
[-C--:B------:R-:W-:Y:S01]  /*2be0*/  IMAD R14, R99, R28.reuse, RZ ;  /* 0x0000001c630e7224 */ /* 0x080fe200078e02ff */
[----:B------:R-:W-:Y:S01]  /*2bf0*/  ISETP.NE.AND P3, PT, RZ, UR4, PT ;  /* 0x00000004ff007c0c */ /* 0x000fe2000bf65270 */
[----:B------:R-:W-:Y:S02]  /*2c00*/  IMAD R31, R98, R28, RZ ;  /* 0x0000001c621f7224 */ /* 0x000fe400078e02ff */
        /* <DEDUP_REMOVED lines=70> */
.L_x_1390:
[----:B------:R-:W-:Y:S05]  /*3070*/  BSYNC B1 ;  /* 0x0000000000017941 */ /* 0x000fea0003800000 */
.L_x_1389:
[----:B-----5:R-:W-:Y:S01]  /*3080*/  IMAD.MOV.U32 R14, RZ, RZ, R34 ;  /* 0x000000ffff0e7224 */ /* 0x020fe200078e0022 */
[----:B------:R-:W-:Y:S01]  /*3090*/  UISETP.NE.AND UP0, UPT, UR37, 0x3, UPT ;  /* 0x000000032500788c */ /* 0x000fe2000bf05270 */
[----:B0-----:R-:W-:Y:S02]  /*30a0*/  IMAD.MOV.U32 R28, RZ, RZ, R35 ;  /* 0x000000ffff1c7224 */ /* 0x001fe400078e0023 */
[----:B------:R-:W-:Y:S02]  /*30b0*/  IMAD.MOV.U32 R29, RZ, RZ, R38 ;  /* 0x000000ffff1d7224 */ /* 0x000fe400078e0026 */
[----:B------:R-:W-:Y:S01]  /*30c0*/  IMAD.MOV.U32 R30, RZ, RZ, R39 ;  /* 0x000000ffff1e7224 */ /* 0x000fe200078e0027 */
[----:B------:R-:W-:Y:S01]  /*30d0*/  PRMT R55, R14, 0x5410, R28 ;  /* 0x000054100e377816 */ /* 0x000fe2000000001c */
[----:B------:R-:W-:Y:S01]  /*30e0*/  IMAD.MOV.U32 R14, RZ, RZ, R42 ;  /* 0x000000ffff0e7224 */ /* 0x000fe200078e002a */
[----:B------:R-:W-:Y:S01]  /*30f0*/  PLOP3.LUT P3, PT, PT, PT, UP0, 0x80, 0x0 ;  /* 0x000000000000781c */ /* 0x000fe20003f6f008 */
[----:B------:R-:W-:Y:S01]  /*3100*/  IMAD.MOV.U32 R28, RZ, RZ, R43 ;  /* 0x000000ffff1c7224 */ /* 0x000fe200078e002b */
[----:B------:R-:W-:Y:S01]  /*3110*/  PRMT R89, R29, 0x5410, R30 ;  /* 0x000054101d597816 */ /* 0x000fe2000000001e */
[----:B------:R-:W-:-:S02]  /*3120*/  IMAD.MOV.U32 R29, RZ, RZ, R46 ;  /* 0x000000ffff1d7224 */ /* 0x000fc400078e002e */
[----:B------:R-:W-:Y:S01]  /*3130*/  IMAD.MOV.U32 R30, RZ, RZ, R47 ;  /* 0x000000ffff1e7224 */ /* 0x000fe200078e002f */
[----:B------:R-:W-:Y:S01]  /*3140*/  PRMT R110, R14, 0x5410, R28 ;  /* 0x000054100e6e7816 */ /* 0x000fe2000000001c */
[----:B------:R-:W-:Y:S02]  /*3150*/  IMAD.MOV.U32 R14, RZ, RZ, R50 ;  /* 0x000000ffff0e7224 */ /* 0x000fe400078e0032 */
[----:B------:R-:W-:Y:S01]  /*3160*/  IMAD.MOV.U32 R28, RZ, RZ, R51 ;  /* 0x000000ffff1c7224 */ /* 0x000fe200078e0033 */
[----:B------:R-:W-:Y:S01]  /*3170*/  PRMT R116, R29, 0x5410, R30 ;  /* 0x000054101d747816 */ /* 0x000fe2000000001e */
[----:B------:R-:W-:Y:S02]  /*3180*/  IMAD.MOV.U32 R29, RZ, RZ, R58 ;  /* 0x000000ffff1d7224 */ /* 0x000fe400078e003a */
        /* <DEDUP_REMOVED lines=21> */
[----:B------:R-:W-:Y:S02]  /*32e0*/  PRMT R120, R120, 0x5410, R14 ;  /* 0x0000541078787816 */ /* 0x000fe4000000000e */
[----:B------:R-:W-:Y:S02]  /*32f0*/  PRMT R117, R117, 0x5410, R29 ;  /* 0x0000541075757816 */ /* 0x000fe4000000001d */
[----:B------:R-:W-:Y:S01]  /*3300*/  PRMT R121, R28, 0x5410, R30 ;  /* 0x000054101c797816 */ /* 0x000fe2000000001e */
[----:B------:R-:W-:Y:S06]  /*3310*/  @!P3 BRA `(.L_x_1391) ;  /* 0x000000000004b947 */ /* 0x000fec0003800000 */
[----:B------:R-:W-:Y:S01]  /*3320*/  BPT.TRAP 0x1 ;  /* 0x000000040000795c */ /* 0x000fe20000300000 */
.L_x_1391:
[----:B------:R-:W-:Y:S01]  /*3330*/  IMAD R14, R17, 0x8, R2 ;  /* 0x00000008110e7824 */ /* 0x000fe200078e0202 */
[----:B------:R-:W-:Y:S01]  /*3340*/  SHF.L.U32 R85, R145, 0x1f, RZ ;  /* 0x0000001f91557819 */ /* 0x000fe200000006ff */
[----:B------:R-:W-:Y:S03]  /*3350*/  BSSY B1, `(.L_x_1392) ;  /* 0x0000003000017945 */ /* 0x000fe60003800000 */
[----:B------:R-:W0:Y:S02]  /*3360*/  SYNCS.PHASECHK.TRANS64.TRYWAIT P5, [R14+URZ+0x2d890], R85 ;  /* 0x02d890550e0075a7 */ /* 0x000e2400080a017f */
[----:B0-----:R-:W-:Y:S05]  /*3370*/  @!P5 BRA `(.L_x_1393) ;  /* 0x000002100054d947 */ /* 0x001fea0003800000 */
.L_x_1755:
[----:B------:R-:W-:Y:S05]  /*3380*/  BSYNC B1 ;  /* 0x0000000000017941 */ /* 0x000fea0003800000 */
.L_x_1392:
        /* <DEDUP_REMOVED lines=9> */
[----:B------:R-:W-:Y:S01]  /*3420*/  IMAD.MOV.U32 R53, RZ, RZ, R29 ;  /* 0x000000ffff357224 */ /* 0x000fe200078e001d */
[----:B------:R-:W-:Y:S02]  /*3430*/  SHF.R.U64 R52, R86, 0x10, R87 ;  /* 0x0000001056347819 */ /* 0x000fe40000001257 */
[----:B------:R-:W-:Y:S02]  /*3440*/  SHF.R.U64 R54, R58, 0x10, R59 ;  /* 0x000000103a367819 */ /* 0x000fe4000000123b */
[--C-:B------:R-:W-:Y:S02]  /*3450*/  HADD2.F32 R29, -RZ, R53.reuse.H1_H1 ;  /* 0x30000035ff1d7230 */ /* 0x100fe40000004100 */
[----:B------:R-:W-:Y:S02]  /*3460*/  HADD2.F32 R52, -RZ, R52.H0_H0 ;  /* 0x20000034ff347230 */ /* 0x000fe40000004100 */
[----:B------:R-:W-:Y:S02]  /*3470*/  HADD2.F32 R53, -RZ, R53.H0_H0 ;  /* 0x20000035ff357230 */ /* 0x000fe40000004100 */
[----:B------:R-:W-:-:S02]  /*3480*/  HADD2.F32 R54, -RZ, R54.H0_H0 ;  /* 0x20000036ff367230 */ /* 0x000fc40000004100 */
[-C--:B------:R-:W-:Y:S01]  /*3490*/  FMUL.FTZ R58, R29, R52.reuse ;  /* 0x000000341d3a7220 */ /* 0x080fe20000410000 */
[----:B------:R-:W-:-:S03]  /*34a0*/  FMUL.FTZ R86, R53, R52 ;  /* 0x0000003435567220 */ /* 0x000fc60000410000 */
[-C--:B------:R-:W-:Y:S01]  /*34b0*/  FFMA.FTZ R52, R53, R54.reuse, -R58 ;  /* 0x0000003635347223 */ /* 0x080fe2000001083a */
[----:B------:R-:W-:Y:S01]  /*34c0*/  SHF.R.U32.HI R58, RZ, 0x10, R59 ;  /* 0x00000010ff3a7819 */ /* 0x000fe2000001163b */
[----:B------:R-:W-:Y:S01]  /*34d0*/  FFMA.FTZ R29, R29, R54, R86 ;  /* 0x000000361d1d7223 */ /* 0x000fe20000010056 */
[----:B------:R-:W-:Y:S01]  /*34e0*/  SHF.R.U32.HI R86, RZ, 0x10, R87 ;  /* 0x00000010ff567819 */ /* 0x000fe20000011657 */
[----:B------:R-:W-:Y:S02]  /*34f0*/  IMAD.MOV.U32 R54, RZ, RZ, R31 ;  /* 0x000000ffff367224 */ /* 0x000fe400078e001f */
[----:B------:R-:W-:Y:S01]  /*3500*/  IMAD.MOV.U32 R53, RZ, RZ, R28 ;  /* 0x000000ffff357224 */ /* 0x000fe200078e001c */
[----:B------:R-:W-:Y:S01]  /*3510*/  F2FP.F16.F32.PACK_AB R29, R29, R52 ;  /* 0x000000341d1d723e */ /* 0x000fe200000000ff */
[----:B------:R-:W-:Y:S02]  /*3520*/  HADD2.F32 R28, -RZ, R86.H0_H0 ;  /* 0x20000056ff1c7230 */ /* 0x000fe40000004100 */
[----:B------:R-:W-:-:S02]  /*3530*/  HADD2.F32 R31, -RZ, R54.H1_H1 ;  /* 0x30000036ff1f7230 */ /* 0x000fc40000004100 */
[----:B------:R-:W-:Y:S02]  /*3540*/  HADD2.F32 R59, -RZ, R54.H0_H0 ;  /* 0x20000036ff3b7230 */ /* 0x000fe40000004100 */
[----:B------:R-:W-:Y:S02]  /*3550*/  HADD2.F32 R58, -RZ, R58.H0_H0 ;  /* 0x2000003aff3a7230 */ /* 0x000fe40000004100 */
[-C--:B------:R-:W-:Y:S01]  /*3560*/  FMUL.FTZ R54, R31, R28.reuse ;  /* 0x0000001c1f367220 */ /* 0x080fe20000410000 */
[----:B------:R-:W-:Y:S02]  /*3570*/  HADD2.F32 R87, -RZ, R117.H1_H1 ;  /* 0x30000075ff577230 */ /* 0x000fe40000004100 */
[C---:B------:R-:W-:Y:S01]  /*3580*/  FMUL.FTZ R86, R59.reuse, R28 ;  /* 0x0000001c3b567220 */ /* 0x040fe20000410000 */
[-C--:B------:R-:W-:Y:S01]  /*3590*/  FFMA.FTZ R28, R59, R58.reuse, -R54 ;  /* 0x0000003a3b1c7223 */ /* 0x080fe20000010836 */
[----:B------:R-:W-:Y:S02]  /*35a0*/  IMAD.MOV.U32 R54, RZ, RZ, R30 ;  /* 0x000000ffff367224 */ /* 0x000fe400078e001e */
[----:B------:R-:W-:Y:S01]  /*35b0*/  FFMA.FTZ R31, R31, R58, R86 ;  /* 0x0000003a1f1f7223 */ /* 0x000fe20000010056 */
[----:B------:R-:W-:-:S02]  /*35c0*/  HADD2.F32 R30, -RZ, R53.H1_H1 ;  /* 0x30000035ff1e7230 */ /* 0x000fc40000004100 */
[----:B------:R-:W-:Y:S02]  /*35d0*/  HADD2.F32 R58, -RZ, R53.H0_H0 ;  /* 0x20000035ff3a7230 */ /* 0x000fe40000004100 */
[----:B------:R-:W-:Y:S02]  /*35e0*/  HADD2.F32 R59, -RZ, R117.H0_H0 ;  /* 0x20000075ff3b7230 */ /* 0x000fe40000004100 */
[-C--:B------:R-:W-:Y:S01]  /*35f0*/  FMUL.FTZ R53, R30, R87.reuse ;  /* 0x000000571e357220 */ /* 0x080fe20000410000 */
[----:B------:R-:W-:Y:S02]  /*3600*/  HADD2.F32 R117, -RZ, R121.H1_H1 ;  /* 0x30000079ff757230 */ /* 0x000fe40000004100 */
[C---:B------:R-:W-:Y:S01]  /*3610*/  FMUL.FTZ R87, R58.reuse, R87 ;  /* 0x000000573a577220 */ /* 0x040fe20000410000 */
[----:B------:R-:W-:Y:S01]  /*3620*/  F2FP.F16.F32.PACK_AB R31, R31, R28 ;  /* 0x0000001c1f1f723e */ /* 0x000fe200000000ff */
[----:B------:R-:W-:Y:S01]  /*3630*/  FFMA.FTZ R53, R58, R59, -R53 ;  /* 0x0000003b3a357223 */ /* 0x000fe20000010835 */
[----:B------:R-:W-:-:S02]  /*3640*/  HADD2.F32 R58, -RZ, R54.H0_H0 ;  /* 0x20000036ff3a7230 */ /* 0x000fc40000004100 */
[----:B------:R-:W-:Y:S01]  /*3650*/  FFMA.FTZ R30, R30, R59, R87 ;  /* 0x0000003b1e1e7223 */ /* 0x000fe20000010057 */
[----:B------:R-:W-:Y:S02]  /*3660*/  HADD2.F32 R54, -RZ, R54.H1_H1 ;  /* 0x30000036ff367230 */ /* 0x000fe40000004100 */
[----:B------:R-:W-:Y:S02]  /*3670*/  HADD2.F32 R59, -RZ, R119.H0_H0 ;  /* 0x20000077ff3b7230 */ /* 0x000fe40000004100 */
[----:B------:R-:W-:Y:S01]  /*3680*/  F2FP.F16.F32.PACK_AB R28, R30, R53 ;  /* 0x000000351e1c723e */ /* 0x000fe200000000ff */
[-C--:B------:R-:W-:Y:S01]  /*3690*/  FMUL.FTZ R87, R54, R117.reuse ;  /* 0x0000007536577220 */ /* 0x080fe20000410000 */
[----:B------:R-:W-:-:S03]  /*36a0*/  FMUL.FTZ R117, R58, R117 ;  /* 0x000000753a757220 */ /* 0x000fc60000410000 */
[-C--:B------:R-:W-:Y:S01]  /*36b0*/  FFMA.FTZ R87, R58, R59.reuse, -R87 ;  /* 0x0000003b3a577223 */ /* 0x080fe20000010857 */
[----:B------:R-:W-:-:S05]  /*36c0*/  FFMA.FTZ R54, R54, R59, R117 ;  /* 0x0000003b36367223 */ /* 0x000fca0000010075 */
[----:B------:R-:W-:-:S07]  /*36d0*/  F2FP.F16.F32.PACK_AB R30, R54, R87 ;  /* 0x00000057361e723e */ /* 0x000fce00000000ff */
.L_x_1398:
[----:B------:R-:W-:Y:S05]  /*36e0*/  BSYNC B2 ;  /* 0x0000000000027941 */ /* 0x000fea0003800000 */
.L_x_1397:
[----:B------:R1:W-:Y:S02]  /*36f0*/  STG.E.128 desc[UR38][R32.64], R28 ;  /* 0x0000001c20007986 */ /* 0x0003e4000c101d26 */
.L_x_1396:
[----:B------:R-:W-:Y:S05]  /*3700*/  BSYNC B1 ;  /* 0x0000000000017941 */ /* 0x000fea0003800000 */
.L_x_1395:
        /* <DEDUP_REMOVED lines=8> */
[----:B------:R-:W-:Y:S01]  /*3790*/  SHF.R.U64 R54, R56, 0x10, R57 ;  /* 0x0000001038367819 */ /* 0x000fe20000001239 */
[----:B------:R-:W-:Y:S01]  /*37a0*/  IMAD.MOV.U32 R52, RZ, RZ, R29 ;  /* 0x000000ffff347224 */ /* 0x000fe200078e001d */
[----:B------:R-:W-:Y:S01]  /*37b0*/  SHF.R.U64 R50, R50, 0x10, R51 ;  /* 0x0000001032327819 */ /* 0x000fe20000001233 */
[----:B------:R-:W-:Y:S01]  /*37c0*/  HADD2.F32 R58, -RZ, R120.H1_H1 ;  /* 0x30000078ff3a7230 */ /* 0x000fe20000004100 */
[----:B------:R-:W-:Y:S01]  /*37d0*/  SHF.R.U32.HI R56, RZ, 0x10, R57 ;  /* 0x00000010ff387819 */ /* 0x000fe20000011639 */
[----:B------:R-:W-:Y:S02]  /*37e0*/  HADD2.F32 R54, -RZ, R54.H0_H0 ;  /* 0x20000036ff367230 */ /* 0x000fe40000004100 */
[--C-:B------:R-:W-:Y:S02]  /*37f0*/  HADD2.F32 R29, -RZ, R52.reuse.H1_H1 ;  /* 0x30000034ff1d7230 */ /* 0x100fe40000004100 */
[----:B------:R-:W-:Y:S02]  /*3800*/  HADD2.F32 R53, -RZ, R52.H0_H0 ;  /* 0x20000034ff357230 */ /* 0x000fe40000004100 */
[----:B------:R-:W-:-:S02]  /*3810*/  HADD2.F32 R50, -RZ, R50.H0_H0 ;  /* 0x20000032ff327230 */ /* 0x000fc40000004100 */
[-C--:B------:R-:W-:Y:S01]  /*3820*/  FMUL.FTZ R52, R29, R54.reuse ;  /* 0x000000361d347220 */ /* 0x080fe20000410000 */
[----:B------:R-:W-:Y:S02]  /*3830*/  HADD2.F32 R56, -RZ, R56.H0_H0 ;  /* 0x20000038ff387230 */ /* 0x000fe40000004100 */
[C---:B------:R-:W-:Y:S01]  /*3840*/  FMUL.FTZ R54, R53.reuse, R54 ;  /* 0x0000003635367220 */ /* 0x040fe20000410000 */
[----:B------:R-:W-:Y:S02]  /*3850*/  HADD2.F32 R121, -RZ, R121.H0_H0 ;  /* 0x20000079ff797230 */ /* 0x000fe40000004100 */
[-C--:B------:R-:W-:Y:S01]  /*3860*/  FFMA.FTZ R52, R53, R50.reuse, -R52 ;  /* 0x0000003235347223 */ /* 0x080fe20000010834 */
[----:B------:R-:W-:Y:S02]  /*3870*/  HADD2.F32 R53, -RZ, R28.H0_H0 ;  /* 0x2000001cff357230 */ /* 0x000fe40000004100 */
[----:B------:R-:W-:Y:S01]  /*3880*/  FFMA.FTZ R29, R29, R50, R54 ;  /* 0x000000321d1d7223 */ /* 0x000fe20000010036 */
[----:B------:R-:W-:Y:S01]  /*3890*/  SHF.R.U32.HI R50, RZ, 0x10, R51 ;  /* 0x00000010ff327819 */ /* 0x000fe20000011633 */
[----:B------:R-:W-:-:S02]  /*38a0*/  HADD2.F32 R51, -RZ, R31.H1_H1 ;  /* 0x3000001fff337230 */ /* 0x000fc40000004100 */
[----:B------:R-:W-:Y:S01]  /*38b0*/  HADD2.F32 R31, -RZ, R31.H0_H0 ;  /* 0x2000001fff1f7230 */ /* 0x000fe20000004100 */
[----:B------:R-:W-:Y:S01]  /*38c0*/  F2FP.F16.F32.PACK_AB R29, R29, R52 ;  /* 0x000000341d1d723e */ /* 0x000fe200000000ff */
[----:B------:R-:W-:Y:S02]  /*38d0*/  HADD2.F32 R50, -RZ, R50.H0_H0 ;  /* 0x20000032ff327230 */ /* 0x000fe40000004100 */
[-C--:B------:R-:W-:Y:S01]  /*38e0*/  FMUL.FTZ R54, R51, R56.reuse ;  /* 0x0000003833367220 */ /* 0x080fe20000410000 */
[----:B------:R-:W-:Y:S02]  /*38f0*/  HADD2.F32 R57, -RZ, R118.H1_H1 ;  /* 0x30000076ff397230 */ /* 0x000fe40000004100 */
[C---:B------:R-:W-:Y:S01]  /*3900*/  FMUL.FTZ R56, R31.reuse, R56 ;  /* 0x000000381f387220 */ /* 0x040fe20000410000 */
[-C--:B------:R-:W-:Y:S01]  /*3910*/  FFMA.FTZ R54, R31, R50.reuse, -R54 ;  /* 0x000000321f367223 */ /* 0x080fe20000010836 */
[----:B------:R-:W-:Y:S02]  /*3920*/  HADD2.F32 R31, -RZ, R28.H1_H1 ;  /* 0x3000001cff1f7230 */ /* 0x000fe40000004100 */
[----:B------:R-:W-:Y:S01]  /*3930*/  FFMA.FTZ R51, R51, R50, R56 ;  /* 0x0000003233337223 */ /* 0x000fe20000010038 */
[----:B------:R-:W-:-:S02]  /*3940*/  HADD2.F32 R50, -RZ, R118.H0_H0 ;  /* 0x20000076ff327230 */ /* 0x000fc40000004100 */
[--C-:B------:R-:W-:Y:S02]  /*3950*/  HADD2.F32 R56, -RZ, R30.reuse.H1_H1 ;  /* 0x3000001eff387230 */ /* 0x100fe40000004100 */
[-C--:B------:R-:W-:Y:S01]  /*3960*/  FMUL.FTZ R28, R31, R58.reuse ;  /* 0x0000003a1f1c7220 */ /* 0x080fe20000410000 */
[----:B------:R-:W-:Y:S02]  /*3970*/  HADD2.F32 R30, -RZ, R30.H0_H0 ;  /* 0x2000001eff1e7230 */ /* 0x000fe40000004100 */
[----:B------:R-:W-:Y:S01]  /*3980*/  FMUL.FTZ R58, R53, R58 ;  /* 0x0000003a353a7220 */ /* 0x000fe20000410000 */
[----:B------:R-:W-:Y:S01]  /*3990*/  F2FP.F16.F32.PACK_AB R51, R51, R54 ;  /* 0x000000363333723e */ /* 0x000fe200000000ff */
[-C--:B------:R-:W-:Y:S01]  /*39a0*/  FFMA.FTZ R28, R53, R50.reuse, -R28 ;  /* 0x00000032351c7223 */ /* 0x080fe2000001081c */
[-C--:B------:R-:W-:Y:S01]  /*39b0*/  FMUL.FTZ R53, R56, R121.reuse ;  /* 0x0000007938357220 */ /* 0x080fe20000410000 */
[----:B------:R-:W-:Y:S01]  /*39c0*/  FMUL.FTZ R121, R30, R121 ;  /* 0x000000791e797220 */ /* 0x000fe20000410000 */
[----:B------:R-:W-:-:S02]  /*39d0*/  FFMA.FTZ R31, R31, R50, R58 ;  /* 0x000000321f1f7223 */ /* 0x000fc4000001003a */
[-C--:B------:R-:W-:Y:S01]  /*39e0*/  FFMA.FTZ R53, R30, R57.reuse, -R53 ;  /* 0x000000391e357223 */ /* 0x080fe20000010835 */
[----:B------:R-:W-:Y:S02]  /*39f0*/  FFMA.FTZ R56, R56, R57, R121 ;  /* 0x0000003938387223 */ /* 0x000fe40000010079 */
[----:B------:R-:W-:Y:S01]  /*3a00*/  F2FP.F16.F32.PACK_AB R28, R31, R28 ;  /* 0x0000001c1f1c723e */ /* 0x000fe200000000ff */
[----:B------:R-:W-:Y:S02]  /*3a10*/  IMAD.MOV.U32 R31, RZ, RZ, R51 ;  /* 0x000000ffff1f7224 */ /* 0x000fe400078e0033 */
[----:B------:R-:W-:-:S07]  /*3a20*/  F2FP.F16.F32.PACK_AB R30, R56, R53 ;  /* 0x00000035381e723e */ /* 0x000fce00000000ff */
.L_x_1402:
[----:B------:R-:W-:Y:S05]  /*3a30*/  BSYNC B2 ;  /* 0x0000000000027941 */ /* 0x000fea0003800000 */
.L_x_1401:
[----:B------:R2:W-:Y:S02]  /*3a40*/  STG.E.128 desc[UR38][R32.64+0x20], R28 ;  /* 0x0000201c20007986 */ /* 0x0005e4000c101d26 */
.L_x_1400:
[----:B------:R-:W-:Y:S05]  /*3a50*/  BSYNC B1 ;  /* 0x0000000000017941 */ /* 0x000fea0003800000 */
.L_x_1399:
        /* <DEDUP_REMOVED lines=8> */
[--C-:B------:R-:W-:Y:S01]  /*3ae0*/  SHF.R.U64 R50, R46, 0x10, R47.reuse ;  /* 0x000000102e327819 */ /* 0x100fe2000000122f */
[----:B------:R-:W-:Y:S01]  /*3af0*/  HADD2.F32 R119, -RZ, R119.H1_H1 ;  /* 0x30000077ff777230 */ /* 0x000fe20000004100 */
        /* <DEDUP_REMOVED lines=15> */
[----:B------:R-:W-:Y:S01]  /*3bf0*/  FMUL.FTZ R51, R47, R51 ;  /* 0x000000332f337220 */ /* 0x000fe20000410000 */
[----:B------:R-:W-:-:S02]  /*3c00*/  HADD2.F32 R120, -RZ, R120.H0_H0 ;  /* 0x20000078ff787230 */ /* 0x000fc40000004100 */
[-C--:B------:R-:W-:Y:S01]  /*3c10*/  FFMA.FTZ R29, R29, R50.reuse, -R46 ;  /* 0x000000321d1d7223 */ /* 0x080fe2000001082e */
[----:B------:R-:W-:Y:S01]  /*3c20*/  FFMA.FTZ R46, R31, R50, R52 ;  /* 0x000000321f2e7223 */ /* 0x000fe20000010034 */
[-C--:B------:R-:W-:Y:S01]  /*3c30*/  FFMA.FTZ R31, R47, R49.reuse, -R54 ;  /* 0x000000312f1f7223 */ /* 0x080fe20000010836 */
[----:B------:R-:W-:Y:S01]  /*3c40*/  FFMA.FTZ R48, R48, R49, R51 ;  /* 0x0000003130307223 */ /* 0x000fe20000010033 */
[----:B------:R-:W-:Y:S02]  /*3c50*/  HADD2.F32 R50, -RZ, R28.H1_H1 ;  /* 0x3000001cff327230 */ /* 0x000fe40000004100 */
[----:B------:R-:W-:Y:S01]  /*3c60*/  HADD2.F32 R49, -RZ, R30.H1_H1 ;  /* 0x3000001eff317230 */ /* 0x000fe20000004100 */
[----:B------:R-:W-:Y:S01]  /*3c70*/  F2FP.F16.F32.PACK_AB R29, R46, R29 ;  /* 0x0000001d2e1d723e */ /* 0x000fe200000000ff */
[----:B------:R-:W-:Y:S02]  /*3c80*/  HADD2.F32 R28, -RZ, R28.H0_H0 ;  /* 0x2000001cff1c7230 */ /* 0x000fe40000004100 */
[----:B------:R-:W-:Y:S01]  /*3c90*/  FMUL.FTZ R51, R50, R119 ;  /* 0x0000007732337220 */ /* 0x000fe20000410000 */
[----:B------:R-:W-:-:S02]  /*3ca0*/  HADD2.F32 R30, -RZ, R30.H0_H0 ;  /* 0x2000001eff1e7230 */ /* 0x000fc40000004100 */
[CC--:B------:R-:W-:Y:S01]  /*3cb0*/  FMUL.FTZ R53, R49.reuse, R120.reuse ;  /* 0x0000007831357220 */ /* 0x0c0fe20000410000 */
[--C-:B------:R-:W-:Y:S02]  /*3cc0*/  HADD2.F32 R47, -RZ, R116.reuse.H0_H0 ;  /* 0x20000074ff2f7230 */ /* 0x100fe40000004100 */
[----:B------:R-:W-:Y:S01]  /*3cd0*/  FMUL.FTZ R119, R28, R119 ;  /* 0x000000771c777220 */ /* 0x000fe20000410000 */
[----:B------:R-:W-:Y:S02]  /*3ce0*/  HADD2.F32 R116, -RZ, R116.H1_H1 ;  /* 0x30000074ff747230 */ /* 0x000fe40000004100 */
[----:B------:R-:W-:Y:S01]  /*3cf0*/  FMUL.FTZ R120, R30, R120 ;  /* 0x000000781e787220 */ /* 0x000fe20000410000 */
[----:B------:R-:W-:Y:S01]  /*3d00*/  F2FP.F16.F32.PACK_AB R31, R48, R31 ;  /* 0x0000001f301f723e */ /* 0x000fe200000000ff */
[-C--:B------:R-:W-:Y:S01]  /*3d10*/  FFMA.FTZ R51, R28, R47.reuse, -R51 ;  /* 0x0000002f1c337223 */ /* 0x080fe20000010833 */
[----:B------:R-:W-:Y:S01]  /*3d20*/  FFMA.FTZ R50, R50, R47, R119 ;  /* 0x0000002f32327223 */ /* 0x000fe20000010077 */
[-C--:B------:R-:W-:Y:S01]  /*3d30*/  FFMA.FTZ R53, R30, R116.reuse, -R53 ;  /* 0x000000741e357223 */ /* 0x080fe20000010835 */
[----:B------:R-:W-:-:S03]  /*3d40*/  FFMA.FTZ R120, R49, R116, R120 ;  /* 0x0000007431787223 */ /* 0x000fc60000010078 */
[----:B------:R-:W-:Y:S02]  /*3d50*/  F2FP.F16.F32.PACK_AB R28, R50, R51 ;  /* 0x00000033321c723e */ /* 0x000fe400000000ff */
[----:B------:R-:W-:-:S07]  /*3d60*/  F2FP.F16.F32.PACK_AB R30, R120, R53 ;  /* 0x00000035781e723e */ /* 0x000fce00000000ff */
.L_x_1406:
[----:B------:R-:W-:Y:S05]  /*3d70*/  BSYNC B2 ;  /* 0x0000000000027941 */ /* 0x000fea0003800000 */
.L_x_1405:
[----:B------:R3:W-:Y:S02]  /*3d80*/  STG.E.128 desc[UR38][R32.64+0x40], R28 ;  /* 0x0000401c20007986 */ /* 0x0007e4000c101d26 */
.L_x_1404:
[----:B------:R-:W-:Y:S05]  /*3d90*/  BSYNC B1 ;  /* 0x0000000000017941 */ /* 0x000fea0003800000 */
.L_x_1403:
        /* <DEDUP_REMOVED lines=26> */
[-C--:B------:R-:W-:Y:S01]  /*3f40*/  FFMA.FTZ R28, R28, R45.reuse, -R29 ;  /* 0x0000002d1c1c7223 */ /* 0x080fe2000001081d */
[----:B------:R-:W-:Y:S01]  /*3f50*/  FFMA.FTZ R29, R31, R45, R50 ;  /* 0x0000002d1f1d7223 */ /* 0x000fe20000010032 */
[-C--:B------:R-:W-:Y:S01]  /*3f60*/  FFMA.FTZ R31, R43, R46.reuse, -R52 ;  /* 0x0000002e2b1f7223 */ /* 0x080fe20000010834 */
[----:B------:R-:W-:Y:S01]  /*3f70*/  FFMA.FTZ R48, R44, R46, R47 ;  /* 0x0000002e2c307223 */ /* 0x000fe2000001002f */
[----:B------:R-:W-:-:S02]  /*3f80*/  HADD2.F32 R46, -RZ, R115.H0_H0 ;  /* 0x20000073ff2e7230 */ /* 0x000fc40000004100 */
[----:B------:R-:W-:Y:S01]  /*3f90*/  HADD2.F32 R115, -RZ, R115.H1_H1 ;  /* 0x30000073ff737230 */ /* 0x000fe20000004100 */
[----:B------:R-:W-:Y:S01]  /*3fa0*/  F2FP.F16.F32.PACK_AB R29, R29, R28 ;  /* 0x0000001c1d1d723e */ /* 0x000fe200000000ff */
[----:B------:R-:W-:Y:S01]  /*3fb0*/  HADD2.F32 R43, -RZ, R42.H1_H1 ;  /* 0x3000002aff2b7230 */ /* 0x000fe20000004100 */
[----:B------:R-:W-:Y:S01]  /*3fc0*/  F2FP.F16.F32.PACK_AB R31, R48, R31 ;  /* 0x0000001f301f723e */ /* 0x000fe200000000ff */
[----:B------:R-:W-:Y:S02]  /*3fd0*/  HADD2.F32 R44, -RZ, R30.H1_H1 ;  /* 0x3000001eff2c7230 */ /* 0x000fe40000004100 */
[----:B------:R-:W-:Y:S02]  /*3fe0*/  HADD2.F32 R42, -RZ, R42.H0_H0 ;  /* 0x2000002aff2a7230 */ /* 0x000fe40000004100 */
[----:B------:R-:W-:Y:S01]  /*3ff0*/  FMUL.FTZ R49, R43, R46 ;  /* 0x0000002e2b317220 */ /* 0x000fe20000410000 */
[----:B------:R-:W-:Y:S02]  /*4000*/  HADD2.F32 R30, -RZ, R30.H0_H0 ;  /* 0x2000001eff1e7230 */ /* 0x000fe40000004100 */
[----:B------:R-:W-:Y:S01]  /*4010*/  FMUL.FTZ R51, R44, R115 ;  /* 0x000000732c337220 */ /* 0x000fe20000410000 */
[----:B------:R-:W-:-:S02]  /*4020*/  HADD2.F32 R45, -RZ, R110.H0_H0 ;  /* 0x2000006eff2d7230 */ /* 0x000fc40000004100 */
        /* <DEDUP_REMOVED lines=9> */
.L_x_1410:
[----:B------:R-:W-:Y:S05]  /*40c0*/  BSYNC B2 ;  /* 0x0000000000027941 */ /* 0x000fea0003800000 */
.L_x_1409:
[----:B------:R4:W-:Y:S02]  /*40d0*/  STG.E.128 desc[UR38][R32.64+0x60], R28 ;  /* 0x0000601c20007986 */ /* 0x0009e4000c101d26 */
.L_x_1408:
[----:B------:R-:W-:Y:S05]  /*40e0*/  BSYNC B1 ;  /* 0x0000000000017941 */ /* 0x000fea0003800000 */
.L_x_1407:
        /* <DEDUP_REMOVED lines=30> */
[--C-:B------:R-:W-:Y:S02]  /*42d0*/  HADD2.F32 R39, -RZ, R109.reuse.H0_H0 ;  /* 0x2000006dff277230 */ /* 0x100fe40000004100 */
[----:B------:R-:W-:Y:S01]  /*42e0*/  FFMA.FTZ R48, R31, R42, -R48 ;  /* 0x0000002a1f307223 */ /* 0x000fe20000010830 */
[----:B------:R-:W-:Y:S02]  /*42f0*/  HADD2.F32 R109, -RZ, R109.H1_H1 ;  /* 0x3000006dff6d7230 */ /* 0x000fe40000004100 */
[--C-:B------:R-:W-:Y:S02]  /*4300*/  HADD2.F32 R30, -RZ, R38.reuse.H1_H1 ;  /* 0x30000026ff1e7230 */ /* 0x100fe40000004100 */
[----:B------:R-:W-:Y:S01]  /*4310*/  FMUL.FTZ R41, R29, R39 ;  /* 0x000000271d297220 */ /* 0x000fe20000410000 */
[----:B------:R-:W-:-:S02]  /*4320*/  HADD2.F32 R38, -RZ, R38.H0_H0 ;  /* 0x20000026ff267230 */ /* 0x000fc40000004100 */
[----:B------:R-:W-:Y:S01]  /*4330*/  FMUL.FTZ R40, R28, R39 ;  /* 0x000000271c287220 */ /* 0x000fe20000410000 */
[--C-:B------:R-:W-:Y:S02]  /*4340*/  HADD2.F32 R31, -RZ, R89.reuse.H0_H0 ;  /* 0x20000059ff1f7230 */ /* 0x100fe40000004100 */
[-C--:B------:R-:W-:Y:S01]  /*4350*/  FMUL.FTZ R39, R30, R109.reuse ;  /* 0x0000006d1e277220 */ /* 0x080fe20000410000 */
[----:B------:R-:W-:Y:S02]  /*4360*/  HADD2.F32 R89, -RZ, R89.H1_H1 ;  /* 0x30000059ff597230 */ /* 0x000fe40000004100 */
        /* <DEDUP_REMOVED lines=9> */
.L_x_1414:
[----:B------:R-:W-:Y:S05]  /*4400*/  BSYNC B2 ;  /* 0x0000000000027941 */ /* 0x000fea0003800000 */
.L_x_1413:
[----:B------:R1:W-:Y:S02]  /*4410*/  STG.E.128 desc[UR38][R32.64+0x80], R28 ;  /* 0x0000801c20007986 */ /* 0x0003e4000c101d26 */
.L_x_1412:
[----:B------:R-:W-:Y:S05]  /*4420*/  BSYNC B1 ;  /* 0x0000000000017941 */ /* 0x000fea0003800000 */
.L_x_1411:
        /* <DEDUP_REMOVED lines=48> */
.L_x_1416:
[----:B------:R-:W-:Y:S05]  /*4730*/  BSYNC B1 ;  /* 0x0000000000017941 */ /* 0x000fea0003800000 */
.L_x_1415:
[----:B------:R1:W-:Y:S01]  /*4740*/  STG.E.128 desc[UR38][R32.64+0xa0], R28 ;  /* 0x0000a01c20007986 */ /* 0x0003e2000c101d26 */
[----:B------:R-:W-:Y:S05]  /*4750*/  BRA `(.L_x_1394) ;  /* 0x0000002000487947 */ /* 0x000fea0003800000 */
.L_x_1388:
        /* <DEDUP_REMOVED lines=46> */
.L_x_1418:
[----:B------:R-:W-:Y:S05]  /*4a40*/  BSYNC B1 ;  /* 0x0000000000017941 */ /* 0x000fea0003800000 */
.L_x_1417:
        /* <DEDUP_REMOVED lines=42> */
[----:B------:R-:W-:-:S02]  /*4cf0*/  PRMT R128, R128, 0x5410, R53 ;  /* 0x0000541080807816 */ /* 0x000fc40000000035 */
[----:B------:R-:W-:Y:S02]  /*4d00*/  PRMT R132, R132, 0x5410, R14 ;  /* 0x0000541084847816 */ /* 0x000fe4000000000e */
[----:B------:R-:W-:Y:S01]  /*4d10*/  PRMT R117, R52, 0x7610, R117 ;  /* 0x0000761034757816 */ /* 0x000fe20000000075 */
[----:B------:R-:W-:Y:S06]  /*4d20*/  @!P3 BRA `(.L_x_1419) ;  /* 0x000000000004b947 */ /* 0x000fec0003800000 */
[----:B------:R-:W-:Y:S01]  /*4d30*/  BPT.TRAP 0x1 ;  /* 0x000000040000795c */ /* 0x000fe20000300000 */
.L_x_1419:
[----:B------:R-:W-:Y:S01]  /*4d40*/  IMAD R14, R17, 0x8, R2 ;  /* 0x00000008110e7824 */ /* 0x000fe200078e0202 */
[----:B------:R-:W-:Y:S01]  /*4d50*/  SHF.L.U32 R85, R145, 0x1f, RZ ;  /* 0x0000001f91557819 */ /* 0x000fe200000006ff */
[----:B------:R-:W-:Y:S03]  /*4d60*/  BSSY B1, `(.L_x_1420) ;  /* 0x0000003000017945 */ /* 0x000fe60003800000 */
[----:B------:R-:W0:Y:S02]  /*4d70*/  SYNCS.PHASECHK.TRANS64.TRYWAIT P5, [R14+URZ+0x2d890], R85 ;  /* 0x02d890550e0075a7 */ /* 0x000e2400080a017f */
[----:B0-----:R-:W-:Y:S05]  /*4d80*/  @!P5 BRA `(.L_x_1421) ;  /* 0x000001f400e4d947 */ /* 0x001fea0003800000 */
.L_x_1756:
[----:B------:R-:W-:Y:S05]  /*4d90*/  BSYNC B1 ;  /* 0x0000000000017941 */ /* 0x000fea0003800000 */
.L_x_1420:
        /* <DEDUP_REMOVED lines=14> */
[----:B------:R-:W2:Y:S01]  /*4e80*/  LDL R54, [R1+0x14] ;  /* 0x0000140001367983 */ /* 0x000ea20000100800 */
[----:B------:R-:W-:Y:S01]  /*4e90*/  SEL R52, R108, R115, !P0 ;  /* 0x000000736c347207 */ /* 0x000fe20004000000 */
[----:B------:R-:W-:Y:S01]  /*4ea0*/  BSSY B2, `(.L_x_1424) ;  /* 0x0000070000027945 */ /* 0x000fe20003800000 */
[----:B------:R-:W-:Y:S02]  /*4eb0*/  SHF.R.U32.HI R55, RZ, 0x3, R157 ;  /* 0x00000003ff377819 */ /* 0x000fe4000001169d */
[----:B------:R-:W-:Y:S02]  /*4ec0*/  SHF.R.S32.HI R53, RZ, 0x1f, R52 ;  /* 0x0000001fff357819 */ /* 0x000fe40000011434 */
[----:B------:R-:W-:Y:S02]  /*4ed0*/  ISETP.GE.AND P4, PT, R22, R107, PT ;  /* 0x0000006b1600720c */ /* 0x000fe40003f86270 */
[----:B------:R-:W-:-:S04]  /*4ee0*/  LEA.HI R53, R53, R52, RZ, 0x4 ;  /* 0x0000003435357211 */ /* 0x000fc800078f20ff */
[----:B------:R-:W-:-:S04]  /*4ef0*/  SHF.R.S32.HI R53, RZ, 0x4, R53 ;  /* 0x00000004ff357819 */ /* 0x000fc80000011435 */
[----:B------:R-:W-:-:S04]  /*4f00*/  LEA.HI.SX32 R116, R76, R53, 0x1d ;  /* 0x000000354c747211 */ /* 0x000fc800078feaff */
[----:B------:R-:W-:-:S04]  /*4f10*/  SHF.R.S32.HI R53, RZ, 0x1f, R116 ;  /* 0x0000001fff357819 */ /* 0x000fc80000011474 */
[----:B------:R-:W-:Y:S01]  /*4f20*/  LEA.HI R52, R53, R116, RZ, 0x2 ;  /* 0x0000007435347211 */ /* 0x000fe200078f10ff */
[----:B------:R-:W-:-:S04]  /*4f30*/  IMAD.SHL.U32 R116, R116, 0x8, RZ ;  /* 0x0000000874747824 */ /* 0x000fc800078e00ff */
[----:B------:R-:W-:Y:S01]  /*4f40*/  IMAD.SHL.U32 R52, R52, 0x400, RZ ;  /* 0x0000040034347824 */ /* 0x000fe200078e00ff */
[----:B------:R-:W-:-:S04]  /*4f50*/  LOP3.LUT R53, R157, 0x18, R116, 0xf8, !PT ;  /* 0x000000189d357812 */ /* 0x000fc800078ef874 */
[----:B------:R-:W-:Y:S01]  /*4f60*/  LOP3.LUT R53, R53, R55, RZ, 0x3c, !PT ;  /* 0x0000003735357212 */ /* 0x000fe200078e3cff */
[----:B------:R-:W-:Y:S01]  /*4f70*/  IMAD R55, R17, 0x3000, R105 ;  /* 0x0000300011377824 */ /* 0x000fe200078e0269 */
[----:B------:R-:W-:-:S04]  /*4f80*/  LOP3.LUT R52, R52, 0x7ffff000, RZ, 0xc0, !PT ;  /* 0x7ffff00034347812 */ /* 0x000fc800078ec0ff */
[----:B--2---:R-:W-:-:S05]  /*4f90*/  IADD3 R52, R53, R52, R54 ;  /* 0x0000003435347210 */ /* 0x004fca0007ffe036 */
[----:B------:R-:W-:Y:S02]  /*4fa0*/  IMAD R53, R17, 0x3000, R52 ;  /* 0x0000300011357824 */ /* 0x000fe400078e0234 */
[--C-:B------:R-:W-:Y:S02]  /*4fb0*/  IMAD R52, R55, 0x2, R2.reuse ;  /* 0x0000000237347824 */ /* 0x100fe400078e0202 */
[----:B------:R-:W-:-:S04]  /*4fc0*/  IMAD R56, R53, 0x2, R2 ;  /* 0x0000000235387824 */ /* 0x000fc800078e0202 */
[----:B------:R-:W1:Y:S04]  /*4fd0*/  LDS.128 R52, [R52+0x15400] ;  /* 0x0154000034347984 */ /* 0x000e680000000c00 */
[----:B------:R-:W2:Y:S01]  /*4fe0*/  LDS.128 R56, [R56+0x15400] ;  /* 0x0154000038387984 */ /* 0x000ea20000000c00 */
[----:B------:R-:W-:Y:S05]  /*4ff0*/  @P4 BRA `(.L_x_1425) ;  /* 0x0000000400684947 */ /* 0x000fea0003800000 */
[----:B--2---:R-:W-:Y:S01]  /*5000*/  IMAD.MOV.U32 R119, RZ, RZ, R57 ;  /* 0x000000ffff777224 */ /* 0x004fe200078e0039 */
[----:B------:R-:W-:Y:S01]  /*5010*/  SHF.R.U64 R36, R36, 0x10, R37 ;  /* 0x0000001024247819 */ /* 0x000fe20000001225 */
[----:B-1----:R-:W-:Y:S01]  /*5020*/  IMAD.MOV.U32 R118, RZ, RZ, R53 ;  /* 0x000000ffff767224 */ /* 0x002fe200078e0035 */
[----:B------:R-:W-:Y:S01]  /*5030*/  SHF.R.U32.HI R37, RZ, 0x10, R37 ;  /* 0x00000010ff257819 */ /* 0x000fe20000011625 */
[----:B------:R-:W-:Y:S01]  /*5040*/  HADD2.F32 R117, -RZ, R117.H0_H0 ;  /* 0x20000075ff757230 */ /* 0x000fe20000004100 */
[----:B------:R-:W-:Y:S01]  /*5050*/  SHF.R.U64 R38, R38, 0x10, R39 ;  /* 0x0000001026267819 */ /* 0x000fe20000001227 */
[----:B------:R-:W-:Y:S02]  /*5060*/  HADD2.F32 R53, -RZ, R119.H0_H0 ;  /* 0x20000077ff357230 */ /* 0x000fe40000004100 */
[----:B------:R-:W-:Y:S02]  /*5070*/  HADD2.F32 R121, -RZ, R118.H0_H0 ;  /* 0x20000076ff797230 */ /* 0x000fe40000004100 */
[----:B------:R-:W-:-:S02]  /*5080*/  HADD2.F32 R120, -RZ, R120.H0_H0 ;  /* 0x20000078ff787230 */ /* 0x000fc40000004100 */
[-C--:B------:R-:W-:Y:S01]  /*5090*/  FMUL.FTZ R57, R53, R117.reuse ;  /* 0x0000007535397220 */ /* 0x080fe20000410000 */
        /* <DEDUP_REMOVED lines=12> */
[----:B------:R-:W-:-:S03]  /*5160*/  FMUL.FTZ R120, R49, R120 ;  /* 0x0000007831787220 */ /* 0x000fc60000410000 */
[-C--:B------:R-:W-:Y:S01]  /*5170*/  FFMA.FTZ R49, R49, R37.reuse, -R118 ;  /* 0x0000002531317223 */ /* 0x080fe20000010876 */
[----:B------:R-:W-:Y:S02]  /*5180*/  HADD2.F32 R118, -RZ, R130.H1_H1 ;  /* 0x30000082ff767230 */ /* 0x000fe40000004100 */
[----:B------:R-:W-:Y:S01]  /*5190*/  FFMA.FTZ R37, R48, R37, R120 ;  /* 0x0000002530257223 */ /* 0x000fe20000010078 */
[----:B------:R-:W-:Y:S02]  /*51a0*/  IMAD.MOV.U32 R48, RZ, RZ, R55 ;  /* 0x000000ffff307224 */ /* 0x000fe400078e0037 */
[----:B------:R-:W-:Y:S01]  /*51b0*/  HADD2.F32 R120, -RZ, R132.H0_H0 ;  /* 0x20000084ff787230 */ /* 0x000fe20000004100 */
[----:B------:R-:W-:Y:S01]  /*51c0*/  F2FP.F16.F32.PACK_AB R49, R49, R57 ;  /* 0x000000393131723e */ /* 0x000fe200000000ff */
[----:B------:R-:W-:Y:S01]  /*51d0*/  HADD2.F32 R55, -RZ, R59.H0_H0 ;  /* 0x2000003bff377230 */ /* 0x000fe20000004100 */
[----:B------:R-:W-:Y:S01]  /*51e0*/  F2FP.F16.F32.PACK_AB R37, R37, R53 ;  /* 0x000000352525723e */ /* 0x000fe200000000ff */
[----:B------:R-:W-:-:S02]  /*51f0*/  HADD2.F32 R119, -RZ, R48.H0_H0 ;  /* 0x20000030ff777230 */ /* 0x000fc40000004100 */
[----:B------:R-:W-:Y:S02]  /*5200*/  HADD2.F32 R48, -RZ, R48.H1_H1 ;  /* 0x30000030ff307230 */ /* 0x000fe40000004100 */
[----:B------:R-:W-:Y:S01]  /*5210*/  FMUL.FTZ R121, R55, R120 ;  /* 0x0000007837797220 */ /* 0x000fe20000410000 */
[----:B------:R-:W-:Y:S02]  /*5220*/  IMAD.MOV.U32 R53, RZ, RZ, R49 ;  /* 0x000000ffff357224 */ /* 0x000fe400078e0031 */
[----:B------:R-:W-:Y:S02]  /*5230*/  IMAD.MOV.U32 R57, RZ, RZ, R37 ;  /* 0x000000ffff397224 */ /* 0x000fe400078e0025 */
[C---:B------:R-:W-:Y:S01]  /*5240*/  FFMA.FTZ R121, R119.reuse, R118, -R121 ;  /* 0x0000007677797223 */ /* 0x040fe20000010879 */
[----:B------:R-:W-:Y:S01]  /*5250*/  FMUL.FTZ R119, R119, R120 ;  /* 0x0000007877777220 */ /* 0x000fe20000410000 */
[----:B------:R-:W-:-:S03]  /*5260*/  HADD2.F32 R120, -RZ, R132.H1_H1 ;  /* 0x30000084ff787230 */ /* 0x000fc60000004100 */
[----:B------:R-:W-:Y:S01]  /*5270*/  FFMA.FTZ R119, R55, R118, R119 ;  /* 0x0000007637777223 */ /* 0x000fe20000010077 */
[----:B------:R-:W-:Y:S02]  /*5280*/  SHF.R.U32.HI R55, RZ, 0x10, R39 ;  /* 0x00000010ff377819 */ /* 0x000fe40000011627 */
[--C-:B------:R-:W-:Y:S01]  /*5290*/  SHF.R.U64 R39, R50, 0x10, R51.reuse ;  /* 0x0000001032277819 */ /* 0x100fe20000001233 */
[----:B------:R-:W-:Y:S01]  /*52a0*/  HADD2.F32 R50, -RZ, R59.H1_H1 ;  /* 0x3000003bff327230 */ /* 0x000fe20000004100 */
[----:B------:R-:W-:Y:S01]  /*52b0*/  SHF.R.U32.HI R51, RZ, 0x10, R51 ;  /* 0x00000010ff337819 */ /* 0x000fe20000011633 */
[----:B------:R-:W-:Y:S02]  /*52c0*/  HADD2.F32 R59, -RZ, R55.H0_H0 ;  /* 0x20000037ff3b7230 */ /* 0x000fe40000004100 */
        /* <DEDUP_REMOVED lines=14> */
[----:B------:R-:W-:-:S02]  /*53b0*/  FFMA.FTZ R118, R59, R51, -R118 ;  /* 0x000000333b767223 */ /* 0x000fc40000010876 */
        /* <DEDUP_REMOVED lines=9> */
[----:B------:R-:W-:-:S02]  /*5450*/  HADD2.F32 R117, -RZ, R131.H1_H1 ;  /* 0x30000083ff757230 */ /* 0x000fc40000004100 */
[----:B------:R-:W-:Y:S01]  /*5460*/  HADD2.F32 R51, -RZ, R58.H0_H0 ;  /* 0x2000003aff337230 */ /* 0x000fe20000004100 */
[----:B------:R-:W-:Y:S01]  /*5470*/  F2FP.F16.F32.PACK_AB R36, R36, R118 ;  /* 0x000000762424723e */ /* 0x000fe200000000ff */
[----:B------:R-:W-:Y:S01]  /*5480*/  HADD2.F32 R52, -RZ, R130.H0_H0 ;  /* 0x20000082ff347230 */ /* 0x000fe20000004100 */
[----:B------:R-:W-:Y:S01]  /*5490*/  F2FP.F16.F32.PACK_AB R50, R50, R120 ;  /* 0x000000783232723e */ /* 0x000fe200000000ff */
[----:B------:R-:W-:Y:S02]  /*54a0*/  HADD2.F32 R58, -RZ, R58.H1_H1 ;  /* 0x3000003aff3a7230 */ /* 0x000fe40000004100 */
[-C--:B------:R-:W-:Y:S01]  /*54b0*/  FMUL.FTZ R59, R51, R117.reuse ;  /* 0x00000075333b7220 */ /* 0x080fe20000410000 */
[----:B------:R-:W-:-:S03]  /*54c0*/  FMUL.FTZ R117, R56, R117 ;  /* 0x0000007538757220 */ /* 0x000fc60000410000 */
[-C--:B------:R-:W-:Y:S01]  /*54d0*/  FFMA.FTZ R59, R56, R52.reuse, -R59 ;  /* 0x00000034383b7223 */ /* 0x080fe2000001083b */
[----:B------:R-:W-:Y:S01]  /*54e0*/  FFMA.FTZ R117, R51, R52, R117 ;  /* 0x0000003433757223 */ /* 0x000fe20000010075 */
[-C--:B------:R-:W-:Y:S01]  /*54f0*/  FMUL.FTZ R51, R58, R39.reuse ;  /* 0x000000273a337220 */ /* 0x080fe20000410000 */
[C---:B------:R-:W-:Y:S01]  /*5500*/  FMUL.FTZ R39, R54.reuse, R39 ;  /* 0x0000002736277220 */ /* 0x040fe20000410000 */
[----:B------:R-:W-:Y:S02]  /*5510*/  IMAD.MOV.U32 R52, RZ, RZ, R36 ;  /* 0x000000ffff347224 */ /* 0x000fe400078e0024 */
[-C--:B------:R-:W-:Y:S01]  /*5520*/  FFMA.FTZ R51, R54, R38.reuse, -R51 ;  /* 0x0000002636337223 */ /* 0x080fe20000010833 */
[----:B------:R-:W-:Y:S01]  /*5530*/  FFMA.FTZ R39, R58, R38, R39 ;  /* 0x000000263a277223 */ /* 0x000fe20000010027 */
[----:B------:R-:W-:-:S03]  /*5540*/  IMAD.MOV.U32 R56, RZ, RZ, R50 ;  /* 0x000000ffff387224 */ /* 0x000fc600078e0032 */
[----:B------:R-:W-:Y:S01]  /*5550*/  F2FP.F16.F32.PACK_AB R51, R51, R59 ;  /* 0x0000003b3333723e */ /* 0x000fe200000000ff */
[----:B------:R-:W-:Y:S01]  /*5560*/  IMAD.MOV.U32 R59, RZ, RZ, R48 ;  /* 0x000000ffff3b7224 */ /* 0x000fe200078e0030 */
[----:B------:R-:W-:-:S03]  /*5570*/  F2FP.F16.F32.PACK_AB R39, R39, R117 ;  /* 0x000000752727723e */ /* 0x000fc600000000ff */
[----:B------:R-:W-:Y:S02]  /*5580*/  IMAD.MOV.U32 R54, RZ, RZ, R51 ;  /* 0x000000ffff367224 */ /* 0x000fe400078e0033 */
[----:B------:R-:W-:-:S07]  /*5590*/  IMAD.MOV.U32 R58, RZ, RZ, R39 ;  /* 0x000000ffff3a7224 */ /* 0x000fce00078e0027 */
.L_x_1425:
[----:B------:R-:W-:Y:S05]  /*55a0*/  BSYNC B2 ;  /* 0x0000000000027941 */ /* 0x000fea0003800000 */
.L_x_1424:
        /* <DEDUP_REMOVED lines=9> */
[----:B-1----:R1:W-:Y:S01]  /*5640*/  STG.E.128 desc[UR38][R36.64], R52 ;  /* 0x0000003424007986 */ /* 0x0023e2000c101d26 */
[----:B------:R-:W-:-:S05]  /*5650*/  @!P4 LEA.HI.X R39, R116, R87, R39, 0x1, P5 ;  /* 0x000000577427c211 */ /* 0x000fca00028f0c27 */
[----:B--2---:R1:W-:Y:S04]  /*5660*/  @!P4 STG.E.128 desc[UR38][R38.64], R56 ;  /* 0x000000382600c986 */ /* 0x0043e8000c101d26 */
.L_x_1423:
[----:B------:R-:W-:Y:S05]  /*5670*/  BSYNC B1 ;  /* 0x0000000000017941 */ /* 0x000fea0003800000 */
.L_x_1422:
[----:B------:R-:W-:Y:S01]  /*5680*/  ISETP.NE.AND P4, PT, R9, RZ, PT ;  /* 0x000000ff0900720c */ /* 0x000fe20003f85270 */
[----:B------:R-:W-:-:S12]  /*5690*/  BSSY B1, `(.L_x_1426) ;  /* 0x000007f000017945 */ /* 0x000fd80003800000 */
[----:B------:R-:W-:Y:S05]  /*56a0*/  @!P4 BRA `(.L_x_1427) ;  /* 0x0000000400f4c947 */ /* 0x000fea0003800000 */
[----:B-1----:R-:W2:Y:S01]  /*56b0*/  LDL R38, [R1+0x14] ;  /* 0x0000140001267983 */ /* 0x002ea20000100800 */
        /* <DEDUP_REMOVED lines=8> */
[----:B------:R-:W-:Y:S01]  /*5740*/  SHF.R.S32.HI R37, RZ, 0x1f, R36 ;  /* 0x0000001fff257819 */ /* 0x000fe20000011424 */
[----:B------:R-:W-:-:S03]  /*5750*/  IMAD.SHL.U32 R52, R36, 0x8, RZ ;  /* 0x0000000824347824 */ /* 0x000fc600078e00ff */
[----:B------:R-:W-:Y:S02]  /*5760*/  LEA.HI R37, R37, R36, RZ, 0x2 ;  /* 0x0000002425257211 */ /* 0x000fe400078f10ff */
[----:B------:R-:W-:-:S03]  /*5770*/  LOP3.LUT R36, R157, 0x18, R52, 0xf8, !PT ;  /* 0x000000189d247812 */ /* 0x000fc600078ef834 */
[----:B------:R-:W-:Y:S01]  /*5780*/  IMAD.SHL.U32 R37, R37, 0x400, RZ ;  /* 0x0000040025257824 */ /* 0x000fe200078e00ff */
[----:B------:R-:W-:-:S04]  /*5790*/  LOP3.LUT R36, R36, R39, RZ, 0x3c, !PT ;  /* 0x0000002724247212 */ /* 0x000fc800078e3cff */
[----:B------:R-:W-:-:S04]  /*57a0*/  LOP3.LUT R37, R37, 0x7ffff000, RZ, 0xc0, !PT ;  /* 0x7ffff00025257812 */ /* 0x000fc800078ec0ff */
[----:B--2---:R-:W-:Y:S01]  /*57b0*/  IADD3 R36, R36, R37, R38 ;  /* 0x0000002524247210 */ /* 0x004fe20007ffe026 */
[----:B------:R-:W-:-:S04]  /*57c0*/  IMAD R37, R17, 0x3000, R104 ;  /* 0x0000300011257824 */ /* 0x000fc800078e0268 */
        /* <DEDUP_REMOVED lines=9> */
[----:B------:R-:W-:Y:S01]  /*5860*/  SHF.R.U64 R46, R46, 0x10, R47 ;  /* 0x000000102e2e7819 */ /* 0x000fe2000000122f */
[----:B------:R-:W-:Y:S01]  /*5870*/  HADD2.F32 R56, -RZ, R129.H1_H1 ;  /* 0x30000081ff387230 */ /* 0x000fe20000004100 */
[----:B------:R-:W-:Y:S01]  /*5880*/  SHF.R.U64 R34, R34, 0x10, R35 ;  /* 0x0000001022227819 */ /* 0x000fe20000001223 */
[----:B------:R-:W-:Y:S02]  /*5890*/  HADD2.F32 R53, -RZ, R55.H0_H0 ;  /* 0x20000037ff357230 */ /* 0x000fe40000004100 */
[----:B------:R-:W-:Y:S02]  /*58a0*/  HADD2.F32 R54, -RZ, R49.H0_H0 ;  /* 0x20000031ff367230 */ /* 0x000fe40000004100 */
[----:B------:R-:W-:-:S02]  /*58b0*/  HADD2.F32 R37, -RZ, R129.H0_H0 ;  /* 0x20000081ff257230 */ /* 0x000fc40000004100 */
[CC--:B------:R-:W-:Y:S01]  /*58c0*/  FMUL.FTZ R57, R53.reuse, R56.reuse ;  /* 0x0000003835397220 */ /* 0x0c0fe20000410000 */
[----:B------:R-:W-:Y:S02]  /*58d0*/  HADD2.F32 R49, -RZ, R49.H1_H1 ;  /* 0x30000031ff317230 */ /* 0x000fe40000004100 */
[C---:B------:R-:W-:Y:S01]  /*58e0*/  FMUL.FTZ R56, R54.reuse, R56 ;  /* 0x0000003836387220 */ /* 0x040fe20000410000 */
[----:B------:R-:W-:Y:S02]  /*58f0*/  HADD2.F32 R116, -RZ, R127.H1_H1 ;  /* 0x3000007fff747230 */ /* 0x000fe40000004100 */
[-C--:B------:R-:W-:Y:S01]  /*5900*/  FFMA.FTZ R54, R54, R37.reuse, -R57 ;  /* 0x0000002536367223 */ /* 0x080fe20000010839 */
[----:B------:R-:W-:Y:S02]  /*5910*/  HADD2.F32 R32, -RZ, R32.H0_H0 ;  /* 0x20000020ff207230 */ /* 0x000fe40000004100 */
[----:B------:R-:W-:Y:S01]  /*5920*/  FFMA.FTZ R53, R53, R37, R56 ;  /* 0x0000002535357223 */ /* 0x000fe20000010038 */
[----:B------:R-:W-:Y:S01]  /*5930*/  SHF.R.U32.HI R56, RZ, 0x10, R45 ;  /* 0x00000010ff387819 */ /* 0x000fe2000001162d */
[----:B------:R-:W-:Y:S01]  /*5940*/  HADD2.F32 R37, -RZ, R55.H1_H1 ;  /* 0x30000037ff257230 */ /* 0x000fe20000004100 */
[----:B------:R-:W-:Y:S01]  /*5950*/  SHF.R.U32.HI R55, RZ, 0x10, R33 ;  /* 0x00000010ff377819 */ /* 0x000fe20000011621 */
[----:B------:R-:W-:-:S02]  /*5960*/  HADD2.F32 R46, -RZ, R46.H0_H0 ;  /* 0x2000002eff2e7230 */ /* 0x000fc40000004100 */
[----:B------:R-:W-:Y:S02]  /*5970*/  HADD2.F32 R56, -RZ, R56.H0_H0 ;  /* 0x20000038ff387230 */ /* 0x000fe40000004100 */
[----:B------:R-:W-:Y:S02]  /*5980*/  HADD2.F32 R55, -RZ, R55.H0_H0 ;  /* 0x20000037ff377230 */ /* 0x000fe40000004100 */
[----:B------:R-:W-:Y:S02]  /*5990*/  HADD2.F32 R34, -RZ, R34.H0_H0 ;  /* 0x20000022ff227230 */ /* 0x000fe40000004100 */
[-C--:B------:R-:W-:Y:S01]  /*59a0*/  FMUL.FTZ R57, R37, R56.reuse ;  /* 0x0000003825397220 */ /* 0x080fe20000410000 */
[----:B------:R-:W-:-:S03]  /*59b0*/  FMUL.FTZ R56, R49, R56 ;  /* 0x0000003831387220 */ /* 0x000fc60000410000 */
[-C--:B------:R-:W-:Y:S01]  /*59c0*/  FFMA.FTZ R49, R49, R55.reuse, -R57 ;  /* 0x0000003731317223 */ /* 0x080fe20000010839 */
[----:B------:R-:W-:Y:S01]  /*59d0*/  FFMA.FTZ R37, R37, R55, R56 ;  /* 0x0000003725257223 */ /* 0x000fe20000010038 */
[----:B------:R-:W-:Y:S01]  /*59e0*/  SHF.R.U64 R55, R44, 0x10, R45 ;  /* 0x000000102c377819 */ /* 0x000fe2000000122d */
[----:B------:R-:W-:Y:S02]  /*59f0*/  IMAD.MOV.U32 R44, RZ, RZ, R51 ;  /* 0x000000ffff2c7224 */ /* 0x000fe400078e0033 */
[----:B------:R-:W-:Y:S01]  /*5a00*/  HADD2.F32 R57, -RZ, R128.H1_H1 ;  /* 0x30000080ff397230 */ /* 0x000fe20000004100 */
[----:B------:R-:W-:Y:S01]  /*5a10*/  F2FP.F16.F32.PACK_AB R49, R49, R54 ;  /* 0x000000363131723e */ /* 0x000fe200000000ff */
[----:B------:R-:W-:Y:S01]  /*5a20*/  HADD2.F32 R45, -RZ, R39.H0_H0 ;  /* 0x20000027ff2d7230 */ /* 0x000fe20000004100 */
[----:B------:R-:W-:Y:S01]  /*5a30*/  F2FP.F16.F32.PACK_AB R53, R37, R53 ;  /* 0x000000352535723e */ /* 0x000fe200000000ff */
[----:B------:R-:W-:Y:S02]  /*5a40*/  HADD2.F32 R51, -RZ, R44.H0_H0 ;  /* 0x2000002cff337230 */ /* 0x000fe40000004100 */
[----:B------:R-:W-:-:S02]  /*5a50*/  HADD2.F32 R56, -RZ, R128.H0_H0 ;  /* 0x20000080ff387230 */ /* 0x000fc40000004100 */
[----:B------:R-:W-:Y:S02]  /*5a60*/  HADD2.F32 R55, -RZ, R55.H0_H0 ;  /* 0x20000037ff377230 */ /* 0x000fe40000004100 */
[-C--:B------:R-:W-:Y:S01]  /*5a70*/  FMUL.FTZ R58, R51, R57.reuse ;  /* 0x00000039333a7220 */ /* 0x080fe20000410000 */
[C---:B------:R-:W-:Y:S01]  /*5a80*/  FMUL.FTZ R57, R45.reuse, R57 ;  /* 0x000000392d397220 */ /* 0x040fe20000410000 */
[----:B------:R-:W-:Y:S02]  /*5a90*/  IMAD.MOV.U32 R37, RZ, RZ, R49 ;  /* 0x000000ffff257224 */ /* 0x000fe400078e0031 */
[-C--:B------:R-:W-:Y:S01]  /*5aa0*/  FFMA.FTZ R45, R45, R56.reuse, -R58 ;  /* 0x000000382d2d7223 */ /* 0x080fe2000001083a */
[----:B------:R-:W-:Y:S01]  /*5ab0*/  FFMA.FTZ R57, R51, R56, R57 ;  /* 0x0000003833397223 */ /* 0x000fe20000010039 */
[----:B------:R-:W-:Y:S01]  /*5ac0*/  SHF.R.U32.HI R56, RZ, 0x10, R47 ;  /* 0x00000010ff387819 */ /* 0x000fe2000001162f */
[----:B------:R-:W-:Y:S01]  /*5ad0*/  HADD2.F32 R51, -RZ, R44.H1_H1 ;  /* 0x3000002cff337230 */ /* 0x000fe20000004100 */
[----:B------:R-:W-:Y:S01]  /*5ae0*/  SHF.R.U32.HI R58, RZ, 0x10, R35 ;  /* 0x00000010ff3a7819 */ /* 0x000fe20000011623 */
[----:B------:R-:W-:-:S02]  /*5af0*/  HADD2.F32 R47, -RZ, R126.H0_H0 ;  /* 0x2000007eff2f7230 */ /* 0x000fc40000004100 */
[----:B------:R-:W-:Y:S02]  /*5b00*/  HADD2.F32 R44, -RZ, R56.H0_H0 ;  /* 0x20000038ff2c7230 */ /* 0x000fe40000004100 */
[----:B------:R-:W-:Y:S02]  /*5b10*/  HADD2.F32 R56, -RZ, R39.H1_H1 ;  /* 0x30000027ff387230 */ /* 0x000fe40000004100 */
[----:B------:R-:W-:Y:S02]  /*5b20*/  HADD2.F32 R39, -RZ, R58.H0_H0 ;  /* 0x2000003aff277230 */ /* 0x000fe40000004100 */
[-C--:B------:R-:W-:Y:S01]  /*5b30*/  FMUL.FTZ R58, R51, R44.reuse ;  /* 0x0000002c333a7220 */ /* 0x080fe20000410000 */
[----:B------:R-:W-:Y:S02]  /*5b40*/  HADD2.F32 R35, -RZ, R38.H1_H1 ;  /* 0x30000026ff237230 */ /* 0x000fe40000004100 */
[----:B------:R-:W-:Y:S01]  /*5b50*/  FMUL.FTZ R59, R56, R44 ;  /* 0x0000002c383b7220 */ /* 0x000fe20000410000 */
[----:B------:R-:W-:-:S02]  /*5b60*/  IMAD.MOV.U32 R49, RZ, RZ, R53 ;  /* 0x000000ffff317224 */ /* 0x000fc400078e0035 */
[-C--:B------:R-:W-:Y:S01]  /*5b70*/  FFMA.FTZ R44, R56, R39.reuse, -R58 ;  /* 0x00000027382c7223 */ /* 0x080fe2000001083a */
[----:B------:R-:W-:Y:S02]  /*5b80*/  HADD2.F32 R58, -RZ, R36.H0_H0 ;  /* 0x20000024ff3a7230 */ /* 0x000fe40000004100 */
[----:B------:R-:W-:Y:S01]  /*5b90*/  FFMA.FTZ R39, R51, R39, R59 ;  /* 0x0000002733277223 */ /* 0x000fe2000001003b */
[--C-:B------:R-:W-:Y:S02]  /*5ba0*/  HADD2.F32 R51, -RZ, R48.reuse.H0_H0 ;  /* 0x20000030ff337230 */ /* 0x100fe40000004100 */
[----:B------:R-:W-:Y:S01]  /*5bb0*/  HADD2.F32 R48, -RZ, R48.H1_H1 ;  /* 0x30000030ff307230 */ /* 0x000fe20000004100 */
[----:B------:R-:W-:Y:S01]  /*5bc0*/  F2FP.F16.F32.PACK_AB R44, R44, R45 ;  /* 0x0000002d2c2c723e */ /* 0x000fe200000000ff */
[----:B------:R-:W-:Y:S02]  /*5bd0*/  HADD2.F32 R36, -RZ, R36.H1_H1 ;  /* 0x30000024ff247230 */ /* 0x000fe40000004100 */
[----:B------:R-:W-:Y:S01]  /*5be0*/  FMUL.FTZ R59, R51, R116 ;  /* 0x00000074333b7220 */ /* 0x000fe20000410000 */
[----:B------:R-:W-:-:S02]  /*5bf0*/  HADD2.F32 R56, -RZ, R127.H0_H0 ;  /* 0x2000007fff387230 */ /* 0x000fc40000004100 */
[----:B------:R-:W-:Y:S01]  /*5c00*/  FMUL.FTZ R116, R58, R116 ;  /* 0x000000743a747220 */ /* 0x000fe20000410000 */
[-C--:B------:R-:W-:Y:S01]  /*5c10*/  FMUL.FTZ R33, R48, R55.reuse ;  /* 0x0000003730217220 */ /* 0x080fe20000410000 */
[C---:B------:R-:W-:Y:S02]  /*5c20*/  FMUL.FTZ R55, R36.reuse, R55 ;  /* 0x0000003724377220 */ /* 0x040fe40000410000 */
[----:B------:R-:W-:Y:S01]  /*5c30*/  FFMA.FTZ R116, R51, R56, R116 ;  /* 0x0000003833747223 */ /* 0x000fe20000010074 */
[-C--:B------:R-:W-:Y:S01]  /*5c40*/  FFMA.FTZ R33, R36, R32.reuse, -R33 ;  /* 0x0000002024217223 */ /* 0x080fe20000010821 */
[----:B------:R-:W-:Y:S01]  /*5c50*/  FFMA.FTZ R55, R48, R32, R55 ;  /* 0x0000002030377223 */ /* 0x000fe20000010037 */
[----:B------:R-:W-:Y:S02]  /*5c60*/  HADD2.F32 R51, -RZ, R126.H1_H1 ;  /* 0x3000007eff337230 */ /* 0x000fe40000004100 */
[----:B------:R-:W-:Y:S01]  /*5c70*/  FFMA.FTZ R59, R58, R56, -R59 ;  /* 0x000000383a3b7223 */ /* 0x000fe2000001083b */
[----:B------:R-:W-:-:S02]  /*5c80*/  HADD2.F32 R36, -RZ, R50.H0_H0 ;  /* 0x20000032ff247230 */ /* 0x000fc40000004100 */
[----:B------:R-:W-:Y:S01]  /*5c90*/  HADD2.F32 R32, -RZ, R38.H0_H0 ;  /* 0x20000026ff207230 */ /* 0x000fe20000004100 */
[----:B------:R-:W-:Y:S01]  /*5ca0*/  F2FP.F16.F32.PACK_AB R116, R55, R116 ;  /* 0x000000743774723e */ /* 0x000fe200000000ff */
[----:B------:R-:W-:Y:S02]  /*5cb0*/  HADD2.F32 R50, -RZ, R50.H1_H1 ;  /* 0x30000032ff327230 */ /* 0x000fe40000004100 */
[----:B------:R-:W-:Y:S01]  /*5cc0*/  FMUL.FTZ R117, R36, R51 ;  /* 0x0000003324757220 */ /* 0x000fe20000410000 */
[----:B------:R-:W-:Y:S01]  /*5cd0*/  F2FP.F16.F32.PACK_AB R48, R33, R59 ;  /* 0x0000003b2130723e */ /* 0x000fe200000000ff */
[C---:B------:R-:W-:Y:S02]  /*5ce0*/  FMUL.FTZ R51, R32.reuse, R51 ;  /* 0x0000003320337220 */ /* 0x040fe40000410000 */
[-C--:B------:R-:W-:Y:S01]  /*5cf0*/  FFMA.FTZ R32, R32, R47.reuse, -R117 ;  /* 0x0000002f20207223 */ /* 0x080fe20000010875 */
[-C--:B------:R-:W-:Y:S01]  /*5d00*/  FMUL.FTZ R38, R50, R46.reuse ;  /* 0x0000002e32267220 */ /* 0x080fe20000410000 */
[----:B------:R-:W-:Y:S01]  /*5d10*/  FFMA.FTZ R36, R36, R47, R51 ;  /* 0x0000002f24247223 */ /* 0x000fe20000010033 */
[----:B------:R-:W-:Y:S01]  /*5d20*/  FMUL.FTZ R47, R35, R46 ;  /* 0x0000002e232f7220 */ /* 0x000fe20000410000 */
[----:B------:R-:W-:Y:S01]  /*5d30*/  F2FP.F16.F32.PACK_AB R51, R39, R57 ;  /* 0x000000392733723e */ /* 0x000fe200000000ff */
[----:B------:R-:W-:Y:S01]  /*5d40*/  FFMA.FTZ R35, R35, R34, -R38 ;  /* 0x0000002223237223 */ /* 0x000fe20000010826 */
[----:B------:R-:W-:-:S02]  /*5d50*/  IMAD.MOV.U32 R39, RZ, RZ, R44 ;  /* 0x000000ffff277224 */ /* 0x000fc400078e002c */
[----:B------:R-:W-:Y:S02]  /*5d60*/  FFMA.FTZ R47, R50, R34, R47 ;  /* 0x00000022322f7223 */ /* 0x000fe4000001002f */
[----:B------:R-:W-:-:S03]  /*5d70*/  F2FP.F16.F32.PACK_AB R38, R35, R32 ;  /* 0x000000202326723e */ /* 0x000fc600000000ff */
[----:B------:R-:W-:Y:S01]  /*5d80*/  F2FP.F16.F32.PACK_AB R50, R47, R36 ;  /* 0x000000242f32723e */ /* 0x000fe200000000ff */
[----:B------:R-:W-:Y:S02]  /*5d90*/  IMAD.MOV.U32 R36, RZ, RZ, R48 ;  /* 0x000000ffff247224 */ /* 0x000fe400078e0030 */
[----:B------:R-:W-:-:S07]  /*5da0*/  IMAD.MOV.U32 R48, RZ, RZ, R116 ;  /* 0x000000ffff307224 */ /* 0x000fce00078e0074 */
.L_x_1429:
[----:B------:R-:W-:Y:S05]  /*5db0*/  BSYNC B2 ;  /* 0x0000000000027941 */ /* 0x000fea0003800000 */
.L_x_1428:
[----:B------:R-:W-:-:S04]  /*5dc0*/  IADD3 R33, P4, P5, R20, R88, R79 ;  /* 0x0000005814217210 */ /* 0x000fc80007d9e04f */
[----:B------:R-:W-:Y:S02]  /*5dd0*/  IADD3.X R34, R3, R110, R101, P4, P5 ;  /* 0x0000006e03227210 */ /* 0x000fe400027ea465 */
[----:B------:R-:W-:-:S13]  /*5de0*/  ISETP.GE.AND P4, PT, R52, R109, PT ;  /* 0x0000006d3400720c */ /* 0x000fda0003f86270 */
[--C-:B------:R-:W-:Y:S02]  /*5df0*/  @!P4 SHF.R.S32.HI R32, RZ, 0x1f, R52.reuse ;  /* 0x0000001fff20c819 */ /* 0x100fe40000011434 */
[----:B------:R-:W-:-:S04]  /*5e00*/  @!P4 IADD3 R52, P5, P6, R20, R88, R52 ;  /* 0x000000581434c210 */ /* 0x000fc80007ebe034 */
[----:B------:R-:W-:Y:S02]  /*5e10*/  @!P4 IADD3.X R35, R3, R110, R32, P5, P6 ;  /* 0x0000006e0323c210 */ /* 0x000fe40002fec420 */
[----:B------:R-:W-:-:S04]  /*5e20*/  LEA R32, P5, R33, R86, 0x1 ;  /* 0x0000005621207211 */ /* 0x000fc800078a08ff */
[----:B------:R-:W-:Y:S02]  /*5e30*/  LEA.HI.X R33, R33, R87, R34, 0x1, P5 ;  /* 0x0000005721217211 */ /* 0x000fe400028f0c22 */
[----:B------:R-:W-:-:S03]  /*5e40*/  @!P4 LEA R34, P5, R52, R86, 0x1 ;  /* 0x000000563422c211 */ /* 0x000fc600078a08ff */
[----:B-1----:R3:W-:Y:S01]  /*5e50*/  STG.E.128 desc[UR38][R32.64], R36 ;  /* 0x0000002420007986 */ /* 0x0027e2000c101d26 */
[----:B------:R-:W-:-:S05]  /*5e60*/  @!P4 LEA.HI.X R35, R52, R87, R35, 0x1, P5 ;  /* 0x000000573423c211 */ /* 0x000fca00028f0c23 */
[----:B--2---:R3:W-:Y:S04]  /*5e70*/  @!P4 STG.E.128 desc[UR38][R34.64], R48 ;  /* 0x000000302200c986 */ /* 0x0047e8000c101d26 */
.L_x_1427:
[----:B------:R-:W-:Y:S05]  /*5e80*/  BSYNC B1 ;  /* 0x0000000000017941 */ /* 0x000fea0003800000 */
.L_x_1426:
[----:B------:R-:W-:-:S13]  /*5e90*/  ISETP.NE.AND P4, PT, R10, RZ, PT ;  /* 0x000000ff0a00720c */ /* 0x000fda0003f85270 */
[----:B------:R-:W-:Y:S05]  /*5ea0*/  @!P4 BRA `(.L_x_1394) ;  /* 0x000000080074c947 */ /* 0x000fea0003800000 */
[----:B---3--:R-:W2:Y:S04]  /*5eb0*/  LDL R32, [R1] ;  /* 0x0000000001207983 */ /* 0x008ea80000100800 */
[----:B------:R-:W3:Y:S01]  /*5ec0*/  LDL R33, [R1+0x14] ;  /* 0x0000140001217983 */ /* 0x000ee20000100800 */
[----:B------:R-:W-:Y:S01]  /*5ed0*/  SHF.R.U32.HI R35, RZ, 0x3, R157 ;  /* 0x00000003ff237819 */ /* 0x000fe2000001169d */
[----:B------:R-:W-:Y:S01]  /*5ee0*/  BSSY B1, `(.L_x_1430) ;  /* 0x000006f000017945 */ /* 0x000fe20003800000 */
[----:B--2---:R-:W-:Y:S02]  /*5ef0*/  LOP3.LUT P6, RZ, R32, 0x1, RZ, 0xc0, !PT ;  /* 0x0000000120ff7812 */ /* 0x004fe400078cc0ff */
[----:B------:R-:W-:Y:S01]  /*5f00*/  IADD3 R32, P4, P5, R20, R88, R77 ;  /* 0x0000005814207210 */ /* 0x000fe20007d9e04d */
[----:B---3--:R-:W-:-:S03]  /*5f10*/  IMAD.MOV.U32 R34, RZ, RZ, R33 ;  /* 0x000000ffff227224 */ /* 0x008fc600078e0021 */
[----:B------:R-:W-:Y:S02]  /*5f20*/  IADD3.X R33, R3, R110, R100, P4, P5 ;  /* 0x0000006e03217210 */ /* 0x000fe400027ea464 */
[----:B------:R-:W-:Y:S02]  /*5f30*/  LEA R44, P4, R32, R86, 0x1 ;  /* 0x00000056202c7211 */ /* 0x000fe400078808ff */
[----:B------:R-:W-:Y:S02]  /*5f40*/  SEL R115, R108, R115, !P6 ;  /* 0x000000736c737207 */ /* 0x000fe40007000000 */
        /* <DEDUP_REMOVED lines=12> */
[----:B------:R-:W-:Y:S01]  /*6010*/  IADD3 R32, R32, R33, R34 ;  /* 0x0000002120207210 */ /* 0x000fe20007ffe022 */
[----:B------:R-:W-:-:S04]  /*6020*/  IMAD R33, R17, 0x3000, R103 ;  /* 0x0000300011217824 */ /* 0x000fc800078e0267 */
[----:B------:R-:W-:Y:S02]  /*6030*/  IMAD R35, R17, 0x3000, R32 ;  /* 0x0000300011237824 */ /* 0x000fe400078e0220 */
[--C-:B------:R-:W-:Y:S02]  /*6040*/  IMAD R33, R33, 0x2, R2.reuse ;  /* 0x0000000221217824 */ /* 0x100fe400078e0202 */
[----:B-1----:R-:W-:-:S04]  /*6050*/  IMAD R36, R35, 0x2, R2 ;  /* 0x0000000223247824 */ /* 0x002fc800078e0202 */
[----:B------:R-:W1:Y:S04]  /*6060*/  LDS.128 R32, [R33+0x15400] ;  /* 0x0154000021207984 */ /* 0x000e680000000c00 */
[----:B------:R-:W2:Y:S01]  /*6070*/  LDS.128 R36, [R36+0x15400] ;  /* 0x0154000024247984 */ /* 0x000ea20000000c00 */
[----:B------:R-:W-:-:S13]  /*6080*/  ISETP.GE.AND P4, PT, R4, R107, PT ;  /* 0x0000006b0400720c */ /* 0x000fda0003f86270 */
[----:B------:R-:W-:Y:S05]  /*6090*/  @P4 BRA `(.L_x_1431) ;  /* 0x00000004004c4947 */ /* 0x000fea0003800000 */
[--C-:B------:R-:W-:Y:S01]  /*60a0*/  SHF.R.U64 R28, R28, 0x10, R29.reuse ;  /* 0x000000101c1c7819 */ /* 0x100fe2000000121d */
[----:B------:R-:W-:Y:S01]  /*60b0*/  HADD2.F32 R52, -RZ, R125.H1_H1 ;  /* 0x3000007dff347230 */ /* 0x000fe20000004100 */
[----:B------:R-:W-:Y:S01]  /*60c0*/  SHF.R.U32.HI R47, RZ, 0x10, R29 ;  /* 0x00000010ff2f7819 */ /* 0x000fe2000001161d */
[----:B-1----:R-:W-:Y:S01]  /*60d0*/  HADD2.F32 R48, -RZ, R33.H1_H1 ;  /* 0x30000021ff307230 */ /* 0x002fe20000004100 */
[----:B------:R-:W-:Y:S01]  /*60e0*/  SHF.R.U64 R29, R40, 0x10, R41 ;  /* 0x00000010281d7819 */ /* 0x000fe20000001229 */
[----:B------:R-:W-:Y:S01]  /*60f0*/  HADD2.F32 R50, -RZ, R123.H1_H1 ;  /* 0x3000007bff327230 */ /* 0x000fe20000004100 */
[--C-:B------:R-:W-:Y:S01]  /*6100*/  SHF.R.U64 R30, R30, 0x10, R31.reuse ;  /* 0x000000101e1e7819 */ /* 0x100fe2000000121f */
[----:B------:R-:W-:Y:S01]  /*6110*/  HADD2.F32 R47, -RZ, R47.H0_H0 ;  /* 0x2000002fff2f7230 */ /* 0x000fe20000004100 */
[----:B------:R-:W-:Y:S02]  /*6120*/  SHF.R.U32.HI R40, RZ, 0x10, R31 ;  /* 0x00000010ff287819 */ /* 0x000fe4000001161f */
[----:B------:R-:W-:-:S02]  /*6130*/  SHF.R.U64 R31, R42, 0x10, R43 ;  /* 0x000000102a1f7819 */ /* 0x000fc4000000122b */
[----:B------:R-:W-:Y:S01]  /*6140*/  SHF.R.U32.HI R42, RZ, 0x10, R43 ;  /* 0x00000010ff2a7819 */ /* 0x000fe2000001162b */
[----:B--2---:R-:W-:Y:S01]  /*6150*/  IMAD.MOV.U32 R43, RZ, RZ, R37 ;  /* 0x000000ffff2b7224 */ /* 0x004fe200078e0025 */
[----:B------:R-:W-:Y:S01]  /*6160*/  SHF.R.U32.HI R41, RZ, 0x10, R41 ;  /* 0x00000010ff297819 */ /* 0x000fe20000011629 */
[----:B------:R-:W-:Y:S02]  /*6170*/  IMAD.MOV.U32 R37, RZ, RZ, R35 ;  /* 0x000000ffff257224 */ /* 0x000fe400078e0023 */
[----:B------:R-:W-:Y:S02]  /*6180*/  HADD2.F32 R35, -RZ, R33.H0_H0 ;  /* 0x20000021ff237230 */ /* 0x000fe40000004100 */
[----:B------:R-:W-:Y:S02]  /*6190*/  HADD2.F32 R49, -RZ, R43.H0_H0 ;  /* 0x2000002bff317230 */ /* 0x000fe40000004100 */
[----:B------:R-:W-:Y:S02]  /*61a0*/  HADD2.F32 R41, -RZ, R41.H0_H0 ;  /* 0x20000029ff297230 */ /* 0x000fe40000004100 */
[----:B------:R-:W-:-:S02]  /*61b0*/  HADD2.F32 R43, -RZ, R43.H1_H1 ;  /* 0x3000002bff2b7230 */ /* 0x000fc40000004100 */
[-C--:B------:R-:W-:Y:S01]  /*61c0*/  FMUL.FTZ R54, R49, R52.reuse ;  /* 0x0000003431367220 */ /* 0x080fe20000410000 */
[----:B------:R-:W-:Y:S01]  /*61d0*/  FMUL.FTZ R52, R35, R52 ;  /* 0x0000003423347220 */ /* 0x000fe20000410000 */
[CC--:B------:R-:W-:Y:S01]  /*61e0*/  FMUL.FTZ R56, R48.reuse, R41.reuse ;  /* 0x0000002930387220 */ /* 0x0c0fe20000410000 */
[----:B------:R-:W-:Y:S01]  /*61f0*/  FMUL.FTZ R51, R43, R41 ;  /* 0x000000292b337220 */ /* 0x000fe20000410000 */
[-C--:B------:R-:W-:Y:S01]  /*6200*/  FFMA.FTZ R33, R35, R50.reuse, -R54 ;  /* 0x0000003223217223 */ /* 0x080fe20000010836 */
[----:B------:R-:W-:Y:S01]  /*6210*/  FFMA.FTZ R35, R49, R50, R52 ;  /* 0x0000003231237223 */ /* 0x000fe20000010034 */
[-C--:B------:R-:W-:Y:S01]  /*6220*/  FFMA.FTZ R50, R43, R47.reuse, R56 ;  /* 0x0000002f2b327223 */ /* 0x080fe20000010038 */
[----:B------:R-:W-:Y:S01]  /*6230*/  FFMA.FTZ R48, R48, R47, -R51 ;  /* 0x0000002f30307223 */ /* 0x000fe20000010833 */
[----:B------:R-:W-:Y:S02]  /*6240*/  HADD2.F32 R54, -RZ, R124.H1_H1 ;  /* 0x3000007cff367230 */ /* 0x000fe40000004100 */
[----:B------:R-:W-:-:S02]  /*6250*/  HADD2.F32 R43, -RZ, R39.H0_H0 ;  /* 0x20000027ff2b7230 */ /* 0x000fc40000004100 */
[----:B------:R-:W-:Y:S01]  /*6260*/  HADD2.F32 R47, -RZ, R39.H1_H1 ;  /* 0x30000027ff2f7230 */ /* 0x000fe20000004100 */
[----:B------:R-:W-:Y:S01]  /*6270*/  F2FP.F16.F32.PACK_AB R33, R48, R33 ;  /* 0x000000213021723e */ /* 0x000fe200000000ff */
[----:B------:R-:W-:Y:S02]  /*6280*/  HADD2.F32 R56, -RZ, R42.H0_H0 ;  /* 0x2000002aff387230 */ /* 0x000fe40000004100 */
[--C-:B------:R-:W-:Y:S02]  /*6290*/  HADD2.F32 R39, -RZ, R37.reuse.H0_H0 ;  /* 0x20000025ff277230 */ /* 0x100fe40000004100 */
[----:B------:R-:W-:Y:S02]  /*62a0*/  HADD2.F32 R41, -RZ, R37.H1_H1 ;  /* 0x30000025ff297230 */ /* 0x000fe40000004100 */
[----:B------:R-:W-:Y:S01]  /*62b0*/  FMUL.FTZ R58, R47, R56 ;  /* 0x000000382f3a7220 */ /* 0x000fe20000410000 */
[----:B------:R-:W-:Y:S02]  /*62c0*/  HADD2.F32 R52, -RZ, R122.H1_H1 ;  /* 0x3000007aff347230 */ /* 0x000fe40000004100 */
[----:B------:R-:W-:-:S02]  /*62d0*/  HADD2.F32 R42, -RZ, R40.H0_H0 ;  /* 0x20000028ff2a7230 */ /* 0x000fc40000004100 */
[-C--:B------:R-:W-:Y:S01]  /*62e0*/  FMUL.FTZ R40, R43, R54.reuse ;  /* 0x000000362b287220 */ /* 0x080fe20000410000 */
[----:B------:R-:W-:Y:S01]  /*62f0*/  FMUL.FTZ R54, R39, R54 ;  /* 0x0000003627367220 */ /* 0x000fe20000410000 */
[----:B------:R-:W-:Y:S01]  /*6300*/  FMUL.FTZ R56, R41, R56 ;  /* 0x0000003829387220 */ /* 0x000fe20000410000 */
[----:B------:R-:W-:Y:S02]  /*6310*/  HADD2.F32 R124, -RZ, R124.H0_H0 ;  /* 0x2000007cff7c7230 */ /* 0x000fe40000004100 */
[----:B------:R-:W-:Y:S01]  /*6320*/  FFMA.FTZ R37, R39, R52, -R40 ;  /* 0x0000003427257223 */ /* 0x000fe20000010828 */
[----:B------:R-:W-:Y:S01]  /*6330*/  FFMA.FTZ R40, R41, R42, -R58 ;  /* 0x0000002a29287223 */ /* 0x000fe2000001083a */
[----:B------:R-:W-:Y:S01]  /*6340*/  FFMA.FTZ R39, R43, R52, R54 ;  /* 0x000000342b277223 */ /* 0x000fe20000010036 */
[----:B------:R-:W-:Y:S01]  /*6350*/  FFMA.FTZ R42, R47, R42, R56 ;  /* 0x0000002a2f2a7223 */ /* 0x000fe20000010038 */
[----:B------:R-:W-:Y:S02]  /*6360*/  HADD2.F32 R54, -RZ, R125.H0_H0 ;  /* 0x2000007dff367230 */ /* 0x000fe40000004100 */
[----:B------:R-:W-:Y:S01]  /*6370*/  HADD2.F32 R47, -RZ, R29.H0_H0 ;  /* 0x2000001dff2f7230 */ /* 0x000fe20000004100 */
[----:B------:R-:W-:Y:S01]  /*6380*/  F2FP.F16.F32.PACK_AB R40, R40, R37 ;  /* 0x000000252828723e */ /* 0x000fe200000000ff */
[----:B------:R-:W-:Y:S01]  /*6390*/  HADD2.F32 R41, -RZ, R36.H0_H0 ;  /* 0x20000024ff297230 */ /* 0x000fe20000004100 */
[----:B------:R-:W-:Y:S01]  /*63a0*/  F2FP.F16.F32.PACK_AB R37, R50, R35 ;  /* 0x000000233225723e */ /* 0x000fe200000000ff */
[----:B------:R-:W-:Y:S01]  /*63b0*/  HADD2.F32 R29, -RZ, R32.H0_H0 ;  /* 0x20000020ff1d7230 */ /* 0x000fe20000004100 */
[----:B------:R-:W-:Y:S01]  /*63c0*/  F2FP.F16.F32.PACK_AB R39, R42, R39 ;  /* 0x000000272a27723e */ /* 0x000fe200000000ff */
[----:B------:R-:W-:-:S02]  /*63d0*/  HADD2.F32 R36, -RZ, R36.H1_H1 ;  /* 0x30000024ff247230 */ /* 0x000fc40000004100 */
[----:B------:R-:W-:Y:S02]  /*63e0*/  HADD2.F32 R32, -RZ, R32.H1_H1 ;  /* 0x30000020ff207230 */ /* 0x000fe40000004100 */
        /* <DEDUP_REMOVED lines=11> */
[----:B------:R-:W-:Y:S02]  /*64a0*/  HADD2.F32 R47, -RZ, R31.H0_H0 ;  /* 0x2000001fff2f7230 */ /* 0x000fe40000004100 */
[----:B------:R-:W-:Y:S02]  /*64b0*/  HADD2.F32 R32, -RZ, R38.H0_H0 ;  /* 0x20000026ff207230 */ /* 0x000fe40000004100 */
[----:B------:R-:W-:Y:S01]  /*64c0*/  HADD2.F32 R31, -RZ, R34.H0_H0 ;  /* 0x20000022ff1f7230 */ /* 0x000fe20000004100 */
[----:B------:R-:W-:Y:S01]  /*64d0*/  F2FP.F16.F32.PACK_AB R36, R36, R29 ;  /* 0x0000001d2424723e */ /* 0x000fe200000000ff */
[----:B------:R-:W-:-:S02]  /*64e0*/  HADD2.F32 R38, -RZ, R38.H1_H1 ;  /* 0x30000026ff267230 */ /* 0x000fc40000004100 */
[----:B------:R-:W-:Y:S02]  /*64f0*/  HADD2.F32 R34, -RZ, R34.H1_H1 ;  /* 0x30000022ff227230 */ /* 0x000fe40000004100 */
[CC--:B------:R-:W-:Y:S01]  /*6500*/  FMUL.FTZ R49, R31.reuse, R124.reuse ;  /* 0x0000007c1f317220 */ /* 0x0c0fe20000410000 */
[----:B------:R-:W-:Y:S02]  /*6510*/  HADD2.F32 R43, -RZ, R30.H0_H0 ;  /* 0x2000001eff2b7230 */ /* 0x000fe40000004100 */
[-C--:B------:R-:W-:Y:S01]  /*6520*/  FMUL.FTZ R51, R38, R47.reuse ;  /* 0x0000002f26337220 */ /* 0x080fe20000410000 */
[----:B------:R-:W-:Y:S01]  /*6530*/  FMUL.FTZ R30, R32, R124 ;  /* 0x0000007c201e7220 */ /* 0x000fe20000410000 */
[----:B------:R-:W-:Y:S01]  /*6540*/  FMUL.FTZ R47, R34, R47 ;  /* 0x0000002f222f7220 */ /* 0x000fe20000410000 */
[-C--:B------:R-:W-:Y:S01]  /*6550*/  FFMA.FTZ R49, R32, R122.reuse, R49 ;  /* 0x0000007a20317223 */ /* 0x080fe20000010031 */
[-C--:B------:R-:W-:Y:S01]  /*6560*/  FFMA.FTZ R51, R34, R43.reuse, -R51 ;  /* 0x0000002b22337223 */ /* 0x080fe20000010833 */
[----:B------:R-:W-:Y:S01]  /*6570*/  FFMA.FTZ R30, R31, R122, -R30 ;  /* 0x0000007a1f1e7223 */ /* 0x000fe2000001081e */
[----:B------:R-:W-:Y:S01]  /*6580*/  FFMA.FTZ R38, R38, R43, R47 ;  /* 0x0000002b26267223 */ /* 0x000fe2000001002f */
[----:B------:R-:W-:Y:S01]  /*6590*/  F2FP.F16.F32.PACK_AB R32, R41, R28 ;  /* 0x0000001c2920723e */ /* 0x000fe200000000ff */
[----:B------:R-:W-:-:S02]  /*65a0*/  IMAD.MOV.U32 R35, RZ, RZ, R40 ;  /* 0x000000ffff237224 */ /* 0x000fc400078e0028 */
[----:B------:R-:W-:Y:S02]  /*65b0*/  F2FP.F16.F32.PACK_AB R34, R51, R30 ;  /* 0x0000001e3322723e */ /* 0x000fe400000000ff */
[----:B------:R-:W-:-:S07]  /*65c0*/  F2FP.F16.F32.PACK_AB R38, R38, R49 ;  /* 0x000000312626723e */ /* 0x000fce00000000ff */
.L_x_1431:
[----:B------:R-:W-:Y:S05]  /*65d0*/  BSYNC B1 ;  /* 0x0000000000017941 */ /* 0x000fea0003800000 */
.L_x_1430:
        /* <DEDUP_REMOVED lines=10> */
.L_x_1387:
[----:B------:R-:W-:-:S06]  /*6680*/  UISETP.NE.AND UP0, UPT, UR37, 0x3, UPT ;  /* 0x000000032500788c */ /* 0x000fcc000bf05270 */
[----:B------:R-:W-:-:S13]  /*6690*/  PLOP3.LUT P3, PT, PT, PT, UP0, 0x80, 0x0 ;  /* 0x000000000000781c */ /* 0x000fda0003f6f008 */
[----:B------:R-:W-:Y:S05]  /*66a0*/  @!P3 BRA `(.L_x_1432) ;  /* 0x000000000004b947 */ /* 0x000fea0003800000 */
[----:B------:R-:W-:Y:S01]  /*66b0*/  BPT.TRAP 0x1 ;  /* 0x000000040000795c */ /* 0x000fe20000300000 */
.L_x_1432:
[----:B------:R-:W-:Y:S01]  /*66c0*/  IMAD R14, R17, 0x8, R2 ;  /* 0x00000008110e7824 */ /* 0x000fe200078e0202 */
[----:B------:R-:W-:Y:S01]  /*66d0*/  SHF.L.U32 R85, R145, 0x1f, RZ ;  /* 0x0000001f91557819 */ /* 0x000fe200000006ff */
[----:B------:R-:W-:Y:S01]  /*66e0*/  IMAD R84, R25, -0x80, R24 ;  /* 0xffffff8019547824 */ /* 0x000fe200078e0218 */
[----:B------:R-:W-:Y:S02]  /*66f0*/  BSSY B1, `(.L_x_1433) ;  /* 0x0000004000017945 */ /* 0x000fe40003800000 */
[----:B------:R-:W0:Y:S02]  /*6700*/  SYNCS.PHASECHK.TRANS64.TRYWAIT P4, [R14+URZ+0x2d890], R85 ;  /* 0x02d890550e0075a7 */ /* 0x000e24000808017f */
[----:B------:R-:W-:Y:S01]  /*6710*/  VIMNMX R84, R84, 0x80, PT ;  /* 0x0000008054547848 */ /* 0x000fe20003fe0100 */
[----:B0-----:R-:W-:Y:S06]  /*6720*/  @!P4 BRA `(.L_x_1434) ;  /* 0x000001dc0090c947 */ /* 0x001fec0003800000 */
.L_x_1757:
[----:B------:R-:W-:Y:S05]  /*6730*/  BSYNC B1 ;  /* 0x0000000000017941 */ /* 0x000fea0003800000 */
.L_x_1433:
        /* <DEDUP_REMOVED lines=20> */
.L_x_1394:
[----:B------:R-:W-:Y:S05]  /*6880*/  BSYNC B0 ;  /* 0x0000000000007941 */ /* 0x000fea0003800000 */
.L_x_1386:
        /* <DEDUP_REMOVED lines=17> */
.L_x_1436:
[----:B------:R-:W-:Y:S05]  /*69a0*/  BSYNC B0 ;  /* 0x0000000000007941 */ /* 0x000fea0003800000 */
.L_x_1435:
[----:B------:R-:W2:Y:S01]  /*69b0*/  SYNCS.PHASECHK.TRANS64.TRYWAIT P3, [R14+URZ+0x2d8b0], R85 ;  /* 0x02d8b0550e0075a7 */ /* 0x000ea2000806017f */
[----:B------:R-:W-:Y:S04]  /*69c0*/  BSSY B0, `(.L_x_1437) ;  /* 0x0000002000007945 */ /* 0x000fe80003800000 */
[----:B--2---:R-:W-:Y:S05]  /*69d0*/  @!P3 BRA `(.L_x_1438) ;  /* 0x000001d800f8b947 */ /* 0x004fea0003800000 */
.L_x_1758:
[----:B------:R-:W-:Y:S05]  /*69e0*/  BSYNC B0 ;  /* 0x0000000000007941 */ /* 0x000fea0003800000 */
.L_x_1437:
        /* <DEDUP_REMOVED lines=33> */
.L_x_1440:
[----:B------:R-:W-:Y:S05]  /*6c00*/  BSYNC B0 ;  /* 0x0000000000007941 */ /* 0x000fea0003800000 */
.L_x_1439:
[----:B------:R-:W-:Y:S01]  /*6c10*/  @!PT LDS RZ, [RZ] ;  /* 0x00000000fffff984 */ /* 0x000fe20000000800 */
[----:B------:R-:W-:Y:S01]  /*6c20*/  @!PT LDS RZ, [RZ] ;  /* 0x00000000fffff984 */ /* 0x000fe20000000800 */
[----:B------:R-:W-:Y:S01]  /*6c30*/  @!PT LDS RZ, [RZ] ;  /* 0x00000000fffff984 */ /* 0x000fe20000000800 */
[----:B------:R-:W-:Y:S01]  /*6c40*/  @!PT LDS RZ, [RZ] ;  /* 0x00000000fffff984 */ /* 0x000fe20000000800 */
[----:B------:R4:W-:Y:S06]  /*6c50*/  MEMBAR.ALL.CTA ;  /* 0x0000000000007992 */ /* 0x0009ec0000008000 */
[----:B----4-:R-:W4:Y:S01]  /*6c60*/  FENCE.VIEW.ASYNC.S ;  /* 0x00000000000073c6 */ /* 0x010f220000000000 */
[----:B0-2---:R-:W-:Y:S02]  /*6c70*/  @!P4 VIADD R14, R14, 0x2d8c0 ;  /* 0x0002d8c00e0ec836 */ /* 0x005fe40000000000 */
[----:B------:R-:W-:-:S03]  /*6c80*/  VIADD R17, R17, 0x1 ;  /* 0x0000000111117836 */ /* 0x000fc60000000000 */
[----:B------:R-:W-:Y:S01]  /*6c90*/  @!P4 PRMT R14, RZ, 0x654, R14 ;  /* 0x00000654ff0ec816 */ /* 0x000fe2000000000e */
[----:B----4-:R0:W-:Y:S01]  /*6ca0*/  BAR.SYNC.DEFER_BLOCKING R111, 0x80 ;  /* 0x0002006f0000751d */ /* 0x0101e20000010000 */
[----:B------:R-:W-:-:S04]  /*6cb0*/  ISETP.NE.AND P3, PT, R17, 0x2, PT ;  /* 0x000000021100780c */ /* 0x000fc80003f65270 */
[----:B------:R-:W-:Y:S01]  /*6cc0*/  SEL R17, R17, RZ, P3 ;  /* 0x000000ff11117207 */ /* 0x000fe20001800000 */
[----:B------:R2:W-:Y:S02]  /*6cd0*/  @!P4 SYNCS.ARRIVE.TRANS64.RED.A1T0 RZ, [R14+URZ], RZ ;  /* 0x000000ff0effc9a7 */ /* 0x0005e4000810043f */
[----:B--2---:R-:W-:-:S04]  /*6ce0*/  SEL R14, RZ, 0x1, P3 ;  /* 0x00000001ff0e7807 */ /* 0x004fc80001800000 */
[----:B------:R-:W-:Y:S01]  /*6cf0*/  LOP3.LUT R145, R145, R14, RZ, 0x3c, !PT ;  /* 0x0000000e91917212 */ /* 0x000fe200078e3cff */
[----:B0-----:R-:W-:Y:S06]  /*6d00*/  @P2 BRA `(.L_x_1441) ;  /* 0xffffffbc004c2947 */ /* 0x001fec000383ffff */
[----:B------:R-:W0:Y:S01]  /*6d10*/  S2R R15, SR_TID.X ;  /* 0x00000000000f7919 */ /* 0x000e220000002100 */
[----:B------:R-:W-:Y:S02]  /*6d20*/  PLOP3.LUT P0, PT, PT, PT, PT, 0x8, 0x0 ;  /* 0x000000000000781c */ /* 0x000fe40003f0e170 */
[----:B0-----:R-:W-:-:S04]  /*6d30*/  SHF.R.U32.HI R15, RZ, 0x7, R15 ;  /* 0x00000007ff0f7819 */ /* 0x001fc8000001160f */
[----:B------:R-:W-:-:S13]  /*6d40*/  ISETP.NE.AND P5, PT, R15, 0x1, PT ;  /* 0x000000010f00780c */ /* 0x000fda0003fa5270 */
[----:B------:R-:W-:Y:S06]  /*6d50*/  @!P5 BAR.ARV 0x9, 0x100 ;  /* 0x024400000000db1d */ /* 0x000fec0000002000 */
.L_x_1381:
[----:B------:R-:W2:Y:S01]  /*6d60*/  LDL R10, [R1+0x18] ;  /* 0x00001800010a7983 */ /* 0x000ea20000100800 */
[----:B------:R-:W0:Y:S08]  /*6d70*/  LDC R0, c[0x0][0x448] ;  /* 0x00011200ff007b82 */ /* 0x000e300000000800 */
[----:B------:R-:W4:Y:S01]  /*6d80*/  LDC.64 R6, c[0x0][0x9e0] ;  /* 0x00027800ff067b82 */ /* 0x000f220000000a00 */
[----:B0-----:R-:W-:-:S02]  /*6d90*/  ISETP.NE.AND P1, PT, R0, 0x1, PT ;  /* 0x000000010000780c */ /* 0x001fc40003f25270 */
[----:B----4-:R-:W-:-:S11]  /*6da0*/  ISETP.GE.AND P2, PT, R7, 0x1, PT ;  /* 0x000000010700780c */ /* 0x010fd60003f46270 */
[----:B------:R-:W0:Y:S08]  /*6db0*/  @P1 LDC R0, c[0x0][0x44c] ;  /* 0x00011300ff001b82 */ /* 0x000e300000000800 */
[----:B------:R-:W4:Y:S01]  /*6dc0*/  @P1 LDC R5, c[0x0][0x450] ;  /* 0x00011400ff051b82 */ /* 0x000f220000000800 */
[----:B--2---:R-:W-:-:S04]  /*6dd0*/  VIADD R3, R10, 0xbf ;  /* 0x000000bf0a037836 */ /* 0x004fc80000000000 */
[----:B0-----:R-:W-:-:S05]  /*6de0*/  @P1 IMAD.HI.U32 R0, R3, R0, RZ ;  /* 0x0000000003001227 */ /* 0x001fca00078e00ff */
[----:B----4-:R-:W-:-:S05]  /*6df0*/  @P1 SHF.R.U32.HI R3, RZ, R5, R0 ;  /* 0x00000005ff031219 */ /* 0x010fca0000011600 */
[----:B------:R-:W-:Y:S01]  /*6e00*/  IMAD.IADD R5, R112, 0x1, R3 ;  /* 0x0000000170057824 */ /* 0x000fe200078e0203 */
[----:B------:R-:W-:Y:S06]  /*6e10*/  @P0 BRA `(.L_x_1442) ;  /* 0x00000000000c0947 */ /* 0x000fec0003800000 */
[----:B------:R-:W0:Y:S01]  /*6e20*/  FENCE.VIEW.ASYNC.G ;  /* 0x00000000000073c6 */ /* 0x000e220000000100 */
[----:B------:R-:W-:Y:S05]  /*6e30*/  WARPSYNC.ALL ;  /* 0x0000000000007948 */ /* 0x000fea0003800000 */
[----:B0-----:R-:W-:Y:S06]  /*6e40*/  BAR.ARV 0xc, 0x200 ;  /* 0x0308000000007b1d */ /* 0x001fec0000002000 */
.L_x_1442:
[----:B------:R-:W-:Y:S01]  /*6e50*/  IMAD.IADD R0, R5, 0x1, R6 ;  /* 0x0000000105007824 */ /* 0x000fe200078e0206 */
[----:B------:R-:W-:Y:S06]  /*6e60*/  @!P2 BRA `(.L_x_1443) ;  /* 0x000000000048a947 */ /* 0x000fec0003800000 */
        /* <DEDUP_REMOVED lines=11> */
.L_x_1445:
[----:B------:R-:W-:-:S13]  /*6f20*/  ISETP.NE.AND P0, PT, R7, 0x1, PT ;  /* 0x000000010700780c */ /* 0x000fda0003f05270 */
[----:B------:R-:W0:Y:S02]  /*6f30*/  @P0 LDC.64 R4, c[0x0][0x9e8] ;  /* 0x00027a00ff040b82 */ /* 0x000e240000000a00 */
[----:B0-----:R-:W-:-:S05]  /*6f40*/  @P0 IMAD.HI.U32 R4, R3, R4, RZ ;  /* 0x0000000403040227 */ /* 0x001fca00078e00ff */
[----:B------:R-:W-:-:S07]  /*6f50*/  @P0 SHF.R.U32.HI R3, RZ, R5, R4 ;  /* 0x00000005ff030219 */ /* 0x000fce0000011604 */
.L_x_1446:
[----:B------:R-:W-:Y:S05]  /*6f60*/  BSYNC B0 ;  /* 0x0000000000007941 */ /* 0x000fea0003800000 */
.L_x_1444:
[----:B------:R-:W-:-:S05]  /*6f70*/  IMAD R3, R3, R7, R7 ;  /* 0x0000000703037224 */ /* 0x000fca00078e0207 */
[----:B------:R-:W-:-:S07]  /*6f80*/  VIMNMX R0, R0, R3, PT ;  /* 0x0000000300007248 */ /* 0x000fce0003fe0100 */
.L_x_1443:
[----:B------:R-:W0:Y:S01]  /*6f90*/  @P1 LDC R4, c[0x0][0x44c] ;  /* 0x00011300ff041b82 */ /* 0x000e220000000800 */
[----:B------:R-:W-:Y:S01]  /*6fa0*/  VIADD R0, R0, 0x7f ;  /* 0x0000007f00007836 */ /* 0x000fe20000000000 */
[----:B------:R-:W-:Y:S01]  /*6fb0*/  ULDC UR4, c[0x0][0x9dc] ;  /* 0x0002770000047ab9 */ /* 0x000fe20000000800 */
[----:B------:R-:W-:-:S03]  /*6fc0*/  IMAD.MOV.U32 R5, RZ, RZ, R10 ;  /* 0x000000ffff057224 */ /* 0x000fc600078e000a */
[----:B------:R-:W-:Y:S02]  /*6fd0*/  SHF.R.S32.HI R3, RZ, 0x1f, R0 ;  /* 0x0000001fff037819 */ /* 0x000fe40000011400 */
[----:B------:R-:W2:Y:S02]  /*6fe0*/  @P1 LDC R9, c[0x0][0x450] ;  /* 0x00011400ff091b82 */ /* 0x000ea40000000800 */
[----:B------:R-:W-:-:S04]  /*6ff0*/  LEA.HI R3, R3, R0, RZ, 0x7 ;  /* 0x0000000003037211 */ /* 0x000fc800078f38ff */
[----:B------:R-:W-:-:S04]  /*7000*/  SHF.R.S32.HI R88, RZ, 0x7, R3 ;  /* 0x00000007ff587819 */ /* 0x000fc80000011403 */
[----:B------:R-:W-:Y:S01]  /*7010*/  VIMNMX R88, R113, R88, PT ;  /* 0x0000005871587248 */ /* 0x000fe20003fe0100 */
[----:B0-----:R-:W-:-:S05]  /*7020*/  @P1 IMAD.HI.U32 R4, R10, R4, RZ ;  /* 0x000000040a041227 */ /* 0x001fca00078e00ff */
[----:B--2---:R-:W-:-:S05]  /*7030*/  @P1 SHF.R.U32.HI R5, RZ, R9, R4 ;  /* 0x00000009ff051219 */ /* 0x004fca0000011604 */
        /* <DEDUP_REMOVED lines=13> */
.L_x_1449:
[----:B------:R-:W-:-:S13]  /*7110*/  ISETP.NE.AND P0, PT, R7, 0x1, PT ;  /* 0x000000010700780c */ /* 0x000fda0003f05270 */
[----:B------:R-:W0:Y:S02]  /*7120*/  @P0 LDC.64 R8, c[0x0][0x9e8] ;  /* 0x00027a00ff080b82 */ /* 0x000e240000000a00 */
[----:B0-----:R-:W-:-:S05]  /*7130*/  @P0 IMAD.HI.U32 R6, R0, R8, RZ ;  /* 0x0000000800060227 */ /* 0x001fca00078e00ff */
[----:B------:R-:W-:-:S07]  /*7140*/  @P0 SHF.R.U32.HI R0, RZ, R9, R6 ;  /* 0x00000009ff000219 */ /* 0x000fce0000011606 */
.L_x_1450:
[----:B------:R-:W-:Y:S05]  /*7150*/  BSYNC B0 ;  /* 0x0000000000007941 */ /* 0x000fea0003800000 */
.L_x_1448:
[----:B------:R-:W-:-:S05]  /*7160*/  IMAD R3, R0, R7, RZ ;  /* 0x0000000700037224 */ /* 0x000fca00078e02ff */
[----:B------:R-:W-:-:S07]  /*7170*/  VIMNMX R4, R4, R3, !PT ;  /* 0x0000000304047248 */ /* 0x000fce0007fe0100 */
.L_x_1447:
[----:B------:R-:W-:Y:S01]  /*7180*/  SHF.R.S32.HI R5, RZ, 0x1f, R4 ;  /* 0x0000001fff057819 */ /* 0x000fe20000011404 */
[----:B------:R-:W-:Y:S01]  /*7190*/  IMAD.MOV.U32 R3, RZ, RZ, RZ ;  /* 0x000000ffff037224 */ /* 0x000fe200078e00ff */
[----:B------:R-:W-:Y:S01]  /*71a0*/  PLOP3.LUT P0, PT, PT, PT, PT, 0x80, 0x0 ;  /* 0x000000000000781c */ /* 0x000fe20003f0f070 */
[----:B------:R-:W-:Y:S01]  /*71b0*/  IMAD.MOV.U32 R0, RZ, RZ, RZ ;  /* 0x000000ffff007224 */ /* 0x000fe200078e00ff */
[----:B------:R-:W-:Y:S02]  /*71c0*/  LEA.HI R5, R5, R4, RZ, 0x7 ;  /* 0x0000000405057211 */ /* 0x000fe400078f38ff */
[----:B------:R-:W-:Y:S02]  /*71d0*/  CS2R R134, SRZ ;  /* 0x0000000000867805 */ /* 0x000fe4000001ff00 */
[----:B------:R-:W-:Y:S02]  /*71e0*/  CS2R R132, SRZ ;  /* 0x0000000000847805 */ /* 0x000fe4000001ff00 */
[----:B------:R-:W-:-:S02]  /*71f0*/  CS2R R130, SRZ ;  /* 0x0000000000827805 */ /* 0x000fc4000001ff00 */
[----:B------:R-:W-:Y:S02]  /*7200*/  SHF.R.S32.HI R5, RZ, 0x7, R5 ;  /* 0x00000007ff057819 */ /* 0x000fe40000011405 */
[----:B------:R-:W-:Y:S02]  /*7210*/  CS2R R128, SRZ ;  /* 0x0000000000807805 */ /* 0x000fe4000001ff00 */
[----:B------:R-:W-:Y:S02]  /*7220*/  CS2R R126, SRZ ;  /* 0x00000000007e7805 */ /* 0x000fe4000001ff00 */
[----:B------:R-:W-:Y:S02]  /*7230*/  CS2R R124, SRZ ;  /* 0x00000000007c7805 */ /* 0x000fe4000001ff00 */
[----:B------:R-:W-:Y:S02]  /*7240*/  VIMNMX R6, RZ, R5, !PT ;  /* 0x00000005ff067248 */ /* 0x000fe40007fe0100 */
[----:B------:R-:W-:-:S02]  /*7250*/  CS2R R122, SRZ ;  /* 0x00000000007a7805 */ /* 0x000fc4000001ff00 */
[----:B------:R-:W-:Y:S02]  /*7260*/  CS2R R120, SRZ ;  /* 0x0000000000787805 */ /* 0x000fe4000001ff00 */
[----:B------:R-:W-:Y:S02]  /*7270*/  CS2R R118, SRZ ;  /* 0x0000000000767805 */ /* 0x000fe4000001ff00 */
[----:B------:R-:W-:Y:S01]  /*7280*/  ISETP.GT.AND P1, PT, R88, R6, PT ;  /* 0x000000065800720c */ /* 0x000fe20003f24270 */
[----:B------:R0:W-:Y:S01]  /*7290*/  STL [R1+0x44], R6 ;  /* 0x0000440601007387 */ /* 0x0001e20000100800 */
[----:B------:R-:W-:Y:S01]  /*72a0*/  CS2R R116, SRZ ;  /* 0x0000000000747805 */ /* 0x000fe2000001ff00 */
[----:B---3--:R-:W-:Y:S01]  /*72b0*/  IMAD.MOV.U32 R32, RZ, RZ, RZ ;  /* 0x000000ffff207224 */ /* 0x008fe200078e00ff */
[----:B------:R-:W-:Y:S01]  /*72c0*/  CS2R R112, SRZ ;  /* 0x0000000000707805 */ /* 0x000fe2000001ff00 */
[----:B------:R-:W-:Y:S01]  /*72d0*/  IMAD.MOV.U32 R31, RZ, RZ, RZ ;  /* 0x000000ffff1f7224 */ /* 0x000fe200078e00ff */
[----:B-1----:R-:W-:Y:S01]  /*72e0*/  CS2R R110, SRZ ;  /* 0x00000000006e7805 */ /* 0x002fe2000001ff00 */
        /* <DEDUP_REMOVED lines=8> */
[----:B------:R-:W-:Y:S01]  /*7370*/  CS2R R94, SRZ ;  /* 0x00000000005e7805 */ /* 0x000fe2000001ff00 */
[----:B------:R-:W-:Y:S01]  /*7380*/  IMAD.MOV.U32 R93, RZ, RZ, RZ ;  /* 0x000000ffff5d7224 */ /* 0x000fe200078e00ff */
[----:B0-----:R-:W-:-:S02]  /*7390*/  CS2R R6, SRZ ;  /* 0x0000000000067805 */ /* 0x001fc4000001ff00 */
[----:B------:R-:W-:Y:S01]  /*73a0*/  CS2R R90, SRZ ;  /* 0x00000000005a7805 */ /* 0x000fe2000001ff00 */
[----:B------:R-:W-:Y:S01]  /*73b0*/  IMAD.MOV.U32 R28, RZ, RZ, RZ ;  /* 0x000000ffff1c7224 */ /* 0x000fe200078e00ff */
[----:B------:R-:W-:Y:S06]  /*73c0*/  @!P1 BRA `(.L_x_1451) ;  /* 0x00000130007c9947 */ /* 0x000fec0003800000 */
[----:B------:R-:W-:-:S03]  /*73d0*/  UMOV UR4, 0xffffffff ;  /* 0xffffffff00047882 */ /* 0x000fc60000000000 */
[----:B------:R-:W-:Y:S05]  /*73e0*/  BRA.DIV UR4, `(.L_x_1452) ;  /* 0x000001d204887947 */ /* 0x000fea000b800000 */
[----:B------:R-:W0:Y:S02]  /*73f0*/  S2R R0, SR_TID.X ;  /* 0x0000000000007919 */ /* 0x000e240000002100 */
[----:B0-----:R-:W-:-:S05]  /*7400*/  VIADD R3, R0, 0xffffff80 ;  /* 0xffffff8000037836 */ /* 0x001fca0000000000 */
[----:B------:R-:W-:-:S04]  /*7410*/  SHF.R.S32.HI R0, RZ, 0x1f, R3 ;  /* 0x0000001fff007819 */ /* 0x000fc80000011403 */
[----:B------:R-:W-:-:S04]  /*7420*/  LEA.HI R0, R0, R3, RZ, 0x7 ;  /* 0x0000000300007211 */ /* 0x000fc800078f38ff */
[----:B------:R-:W-:-:S05]  /*7430*/  SHF.R.S32.HI R0, RZ, 0x7, R0 ;  /* 0x00000007ff007819 */ /* 0x000fca0000011400 */
[----:B------:R0:W1:Y:S02]  /*7440*/  SHFL.IDX PT, R155, R0, RZ, 0x1f ;  /* 0x00001fff009b7589 */ /* 0x00006400000e0000 */
.L_x_1761:
[----:B01----:R-:W-:Y:S01]  /*7450*/  IMAD.HI R0, R155, 0x55555556, RZ ;  /* 0x555555569b007827 */ /* 0x003fe200078e02ff */
[----:B------:R-:W-:Y:S03]  /*7460*/  BSSY B6, `(.L_x_1453) ;  /* 0x000001f000067945 */ /* 0x000fe60003800000 */
[----:B------:R-:W-:Y:S01]  /*7470*/  VIADD R3, R2, 0x21800 ;  /* 0x0002180002037836 */ /* 0x000fe20000000000 */
[----:B------:R-:W-:-:S04]  /*7480*/  LEA.HI R0, R0, R0, RZ, 0x1 ;  /* 0x0000000000007211 */ /* 0x000fc800078f08ff */
[----:B------:R-:W-:Y:S01]  /*7490*/  LOP3.LUT P0, RZ, R3, 0x3ff, RZ, 0xc0, !PT ;  /* 0x000003ff03ff7812 */ /* 0x000fe2000780c0ff */
[----:B------:R-:W-:-:S04]  /*74a0*/  IMAD R4, R0, -0x3, R155 ;  /* 0xfffffffd00047824 */ /* 0x000fc800078e029b */
[----:B------:R-:W-:Y:S01]  /*74b0*/  IMAD R0, R4, 0x1000, R2 ;  /* 0x0000100004007824 */ /* 0x000fe200078e0202 */
[----:B------:R0:W-:Y:S03]  /*74c0*/  STL [R1+0x1c], R4 ;  /* 0x00001c0401007387 */ /* 0x0001e60000100800 */
[----:B------:R-:W-:-:S05]  /*74d0*/  VIADD R0, R0, 0xc400 ;  /* 0x0000c40000007836 */ /* 0x000fca0000000000 */
[----:B------:R-:W-:Y:S01]  /*74e0*/  SHF.R.U32.HI R0, RZ, 0x4, R0 ;  /* 0x00000004ff007819 */ /* 0x000fe20000011600 */
[----:B0-----:R-:W-:-:S03]  /*74f0*/  IMAD R4, R4, 0x2000, R3 ;  /* 0x0000200004047824 */ /* 0x001fc600078e0203 */
[----:B------:R-:W-:Y:S02]  /*7500*/  LOP3.LUT R44, R0, 0x3fff, RZ, 0xc0, !PT ;  /* 0x00003fff002c7812 */ /* 0x000fe400078ec0ff */
[----:B------:R-:W-:-:S04]  /*7510*/  SHF.R.U32.HI R4, RZ, 0x4, R4 ;  /* 0x00000004ff047819 */ /* 0x000fc80000011604 */
[----:B------:R-:W-:-:S05]  /*7520*/  LOP3.LUT R3, R4, 0x3fff, RZ, 0xc0, !PT ;  /* 0x00003fff04037812 */ /* 0x000fca00078ec0ff */
[----:B------:R0:W-:Y:S01]  /*7530*/  STL [R1+0x3c], R3 ;  /* 0x00003c0301007387 */ /* 0x0001e20000100800 */
[----:B------:R-:W-:Y:S05]  /*7540*/  @!P0 BRA `(.L_x_1454) ;  /* 0x0000000000408947 */ /* 0x000fea0003800000 */
[----:B------:R-:W-:Y:S01]  /*7550*/  MOV R0, 0x0 ;  /* 0x0000000000007802 */ /* 0x000fe20000000f00 */
[----:B------:R-:W-:Y:S01]  /*7560*/  ULDC.64 UR4, c[0x4][0xa8] ;  /* 0x01002a0000047ab9 */ /* 0x000fe20000000a00 */
[----:B------:R-:W-:Y:S01]  /*7570*/  ULDC.64 UR6, c[0x4][0xb0] ;  /* 0x01002c0000067ab9 */ /* 0x000fe20000000a00 */
[----:B------:R-:W-:Y:S01]  /*7580*/  IMAD.U32 R4, RZ, RZ, UR4 ;  /* 0x00000004ff047e24 */ /* 0x000fe2000f8e00ff */
[----:B------:R1:W2:Y:S01]  /*7590*/  LDC.64 R14, c[0x4][R0] ;  /* 0x01000000000e7b82 */ /* 0x0002a20000000a00 */
        /* <DEDUP_REMOVED lines=10> */
[----:B0-2--5:R-:W-:Y:S05]  /*7640*/  CALL.ABS.NOINC R14 ;  /* 0x000000000e007343 */ /* 0x025fea0003c00000 */
.L_x_1454:
[----:B------:R-:W-:Y:S05]  /*7650*/  BSYNC B6 ;  /* 0x0000000000067941 */ /* 0x000fea0003800000 */
.L_x_1453:
[----:B------:R-:W-:Y:S02]  /*7660*/  ULDC UR4, c[0x0][0x3f4] ;  /* 0x0000fd0000047ab9 */ /* 0x000fe40000000800 */
[----:B------:R-:W-:-:S13]  /*7670*/  ISETP.LT.AND P0, PT, RZ, UR4, PT ;  /* 0x00000004ff007c0c */ /* 0x000fda000bf01270 */
[----:B------:R-:W-:Y:S05]  /*7680*/  @P0 BRA `(.L_x_1455) ;  /* 0x0000000000400947 */ /* 0x000fea0003800000 */
[----:B------:R-:W2:Y:S02]  /*7690*/  LDL R20, [R1+0x54] ;  /* 0x0000540001147983 */ /* 0x000ea40000100800 */
[----:B--2---:R-:W-:-:S04]  /*76a0*/  LEA.HI R0, R20, R20, RZ, 0x1 ;  /* 0x0000001414007211 */ /* 0x004fc800078f08ff */
[----:B------:R-:W-:-:S05]  /*76b0*/  LOP3.LUT R0, R0, 0xfffffffe, RZ, 0xc0, !PT ;  /* 0xfffffffe00007812 */ /* 0x000fca00078ec0ff */
[----:B------:R-:W-:-:S05]  /*76c0*/  IMAD.IADD R0, R20, 0x1, -R0 ;  /* 0x0000000114007824 */ /* 0x000fca00078e0a00 */
[----:B0-----:R-:W-:-:S04]  /*76d0*/  SHF.L.U32 R3, R0, 0x1f, RZ ;  /* 0x0000001f00037819 */ /* 0x001fc800000006ff */
[----:B------:R0:W1:Y:S03]  /*76e0*/  SYNCS.PHASECHK.TRANS64.TRYWAIT P0, [R2+URZ+0x2d800], R3 ;  /* 0x02d80003020075a7 */ /* 0x000066000800017f */
[----:B-1----:R-:W-:Y:S05]  /*76f0*/  @!P0 NANOSLEEP.SYNCS 0x989680 ;  /* 0x009896800000895d */ /* 0x002fea0003900000 */
[----:B------:R-:W1:Y:S01]  /*7700*/  @!P0 SYNCS.PHASECHK.TRANS64 P0, [R2+URZ+0x2d800], R3 ;  /* 0x02d80003020085a7 */ /* 0x000e62000800007f */
[----:B------:R-:W-:Y:S04]  /*7710*/  BSSY B0, `(.L_x_1456) ;  /* 0x0000006000007945 */ /* 0x000fe80003800000 */
[----:B-1----:R-:W-:Y:S05]  /*7720*/  @P0 BRA `(.L_x_1457) ;  /* 0x0000000000100947 */ /* 0x002fea0003800000 */
.L_x_1458:
[----:B-1----:R1:W2:Y:S02]  /*7730*/  SYNCS.PHASECHK.TRANS64.TRYWAIT P0, [R2+URZ+0x2d800], R3 ;  /* 0x02d80003020075a7 */ /* 0x0022a4000800017f */
[----:B--2---:R-:W-:Y:S05]  /*7740*/  @!P0 NANOSLEEP.SYNCS 0x989680 ;  /* 0x009896800000895d */ /* 0x004fea0003900000 */
[----:B------:R-:W2:Y:S02]  /*7750*/  @!P0 SYNCS.PHASECHK.TRANS64 P0, [R2+URZ+0x2d800], R3 ;  /* 0x02d80003020085a7 */ /* 0x000ea4000800007f */
[----:B--2---:R-:W-:Y:S05]  /*7760*/  @!P0 BRA `(.L_x_1458) ;  /* 0xfffffffc00f08947 */ /* 0x004fea000383ffff */
.L_x_1457:
[----:B------:R-:W-:Y:S05]  /*7770*/  BSYNC B0 ;  /* 0x0000000000007941 */ /* 0x000fea0003800000 */
.L_x_1456:
[----:B------:R-:W-:Y:S05]  /*7780*/  BRA `(.L_x_1459) ;  /* 0x0000003c00847947 */ /* 0x000fea0003800000 */
.L_x_1455:
[----:B------:R-:W-:Y:S01]  /*7790*/  ULOP3.LUT UP0, URZ, UR40, 0x1bf, URZ, 0xc0, !UPT ;  /* 0x000001bf283f7892 */ /* 0x000fe2000f80c03f */
[----:B-----5:R-:W-:Y:S01]  /*77a0*/  SHF.R.S32.HI R0, RZ, 0x1f, R106 ;  /* 0x0000001fff007819 */ /* 0x020fe2000001146a */
[----:B------:R-:W-:Y:S01]  /*77b0*/  ULDC.64 UR4, c[0x0][0x3f8] ;  /* 0x0000fe0000047ab9 */ /* 0x000fe20000000a00 */
[----:B------:R-:W-:Y:S01]  /*77c0*/  ULDC.64 UR6, c[0x0][0x408] ;  /* 0x0001020000067ab9 */ /* 0x000fe20000000a00 */
[----:B------:R-:W-:Y:S02]  /*77d0*/  IMAD.WIDE.U32 R24, R106, UR4, RZ ;  /* 0x000000046a187c25 */ /* 0x000fe4000f8e00ff */
[----:B------:R-:W-:Y:S02]  /*77e0*/  PLOP3.LUT P0, PT, PT, PT, UP0, 0x80, 0x0 ;  /* 0x000000000000781c */ /* 0x000fe40003f0f008 */
[C---:B0-----:R-:W-:Y:S02]  /*77f0*/  IMAD R3, R0.reuse, UR4, RZ ;  /* 0x0000000400037c24 */ /* 0x041fe4000f8e02ff */
[----:B------:R-:W-:-:S02]  /*7800*/  IMAD R5, R0, UR6, RZ ;  /* 0x0000000600057c24 */ /* 0x000fc4000f8e02ff */
[C---:B------:R-:W-:Y:S02]  /*7810*/  IMAD R3, R106.reuse, UR5, R3 ;  /* 0x000000056a037c24 */ /* 0x040fe4000f8e0203 */
[C---:B------:R-:W-:Y:S02]  /*7820*/  IMAD R5, R106.reuse, UR7, R5 ;  /* 0x000000076a057c24 */ /* 0x040fe4000f8e0205 */
[----:B------:R-:W-:-:S04]  /*7830*/  IMAD.WIDE.U32 R106, R106, UR6, RZ ;  /* 0x000000066a6a7c25 */ /* 0x000fc8000f8e00ff */
[----:B------:R-:W-:Y:S02]  /*7840*/  IMAD.IADD R27, R3, 0x1, R25 ;  /* 0x00000001031b7824 */ /* 0x000fe400078e0219 */
[----:B------:R-:W-:Y:S01]  /*7850*/  IMAD.IADD R29, R5, 0x1, R107 ;  /* 0x00000001051d7824 */ /* 0x000fe200078e026b */
[----:B------:R-:W-:Y:S06]  /*7860*/  @!P0 BRA `(.L_x_1460) ;  /* 0x0000000000408947 */ /* 0x000fec0003800000 */
        /* <DEDUP_REMOVED lines=16> */
.L_x_1460:
[----:B------:R-:W2:Y:S01]  /*7970*/  LDL R20, [R1+0x18] ;  /* 0x0000180001147983 */ /* 0x000ea20000100800 */
[----:B------:R-:W-:Y:S01]  /*7980*/  ULDC.U8 UR4, c[0x0][0x410] ;  /* 0x0001040000047ab9 */ /* 0x000fe20000000000 */
[----:B------:R-:W-:Y:S01]  /*7990*/  BSSY B0, `(.L_x_1461) ;  /* 0x00003b8000007945 */ /* 0x000fe20003800000 */
[----:B------:R-:W-:Y:S01]  /*79a0*/  ISETP.NE.AND P0, PT, RZ, UR4, PT ;  /* 0x00000004ff007c0c */ /* 0x000fe2000bf05270 */
[----:B--2---:R-:W-:-:S12]  /*79b0*/  IMAD.IADD R10, R19, 0x1, R20 ;  /* 0x00000001130a7824 */ /* 0x004fd800078e0214 */
[----:B------:R-:W-:Y:S05]  /*79c0*/  @!P0 BRA `(.L_x_1462) ;  /* 0x0000001c00788947 */ /* 0x000fea0003800000 */
[----:B------:R-:W0:Y:S01]  /*79d0*/  LDC R21, c[0x0][0x448] ;  /* 0x00011200ff157b82 */ /* 0x000e220000000800 */
[----:B------:R-:W-:Y:S01]  /*79e0*/  ULDC.64 UR4, c[0x0][0x3f8] ;  /* 0x0000fe0000047ab9 */ /* 0x000fe20000000a00 */
[----:B------:R-:W-:Y:S01]  /*79f0*/  ULDC.64 UR6, c[0x0][0x408] ;  /* 0x0001020000067ab9 */ /* 0x000fe20000000a00 */
[----:B------:R-:W-:Y:S02]  /*7a00*/  IMAD.MOV.U32 R6, RZ, RZ, R24 ;  /* 0x000000ffff067224 */ /* 0x000fe400078e0018 */
[----:B------:R-:W-:Y:S02]  /*7a10*/  IMAD.MOV.U32 R7, RZ, RZ, R27 ;  /* 0x000000ffff077224 */ /* 0x000fe400078e001b */
[----:B------:R-:W-:Y:S02]  /*7a20*/  IMAD.MOV.U32 R8, RZ, RZ, R106 ;  /* 0x000000ffff087224 */ /* 0x000fe400078e006a */
[----:B------:R-:W-:Y:S01]  /*7a30*/  IMAD.MOV.U32 R9, RZ, RZ, R29 ;  /* 0x000000ffff097224 */ /* 0x000fe200078e001d */
[----:B0-----:R-:W-:-:S13]  /*7a40*/  ISETP.NE.AND P0, PT, R21, 0x1, PT ;  /* 0x000000011500780c */ /* 0x001fda0003f05270 */
[----:B------:R-:W0:Y:S08]  /*7a50*/  @P0 LDC R3, c[0x0][0x44c] ;  /* 0x00011300ff030b82 */ /* 0x000e300000000800 */
[----:B------:R-:W1:Y:S01]  /*7a60*/  @P0 LDC R5, c[0x0][0x450] ;  /* 0x00011400ff050b82 */ /* 0x000e620000000800 */
[----:B0-----:R-:W-:-:S04]  /*7a70*/  @P0 IMAD.HI.U32 R0, R10, R3, RZ ;  /* 0x000000030a000227 */ /* 0x001fc800078e00ff */
[----:B------:R-:W-:Y:S01]  /*7a80*/  IMAD.MOV.U32 R3, RZ, RZ, R10 ;  /* 0x000000ffff037224 */ /* 0x000fe200078e000a */
[----:B-1----:R-:W-:-:S04]  /*7a90*/  @P0 SHF.R.U32.HI R3, RZ, R5, R0 ;  /* 0x00000005ff030219 */ /* 0x002fc80000011600 */
[----:B------:R-:W-:Y:S01]  /*7aa0*/  SHF.R.S32.HI R0, RZ, 0x1f, R3 ;  /* 0x0000001fff007819 */ /* 0x000fe20000011403 */
[----:B------:R-:W-:-:S04]  /*7ab0*/  IMAD.WIDE.U32 R6, R3, UR4, R6 ;  /* 0x0000000403067c25 */ /* 0x000fc8000f8e0006 */
[C---:B------:R-:W-:Y:S02]  /*7ac0*/  IMAD R4, R0.reuse, UR4, RZ ;  /* 0x0000000400047c24 */ /* 0x040fe4000f8e02ff */
[----:B------:R-:W-:Y:S02]  /*7ad0*/  IMAD R0, R0, UR6, RZ ;  /* 0x0000000600007c24 */ /* 0x000fe4000f8e02ff */
[C---:B------:R-:W-:Y:S01]  /*7ae0*/  IMAD R13, R3.reuse, UR5, R4 ;  /* 0x00000005030d7c24 */ /* 0x040fe2000f8e0204 */
[----:B------:R-:W-:Y:S01]  /*7af0*/  ULDC.64 UR4, c[0x0][0x3e8] ;  /* 0x0000fa0000047ab9 */ /* 0x000fe20000000a00 */
[----:B------:R-:W-:-:S04]  /*7b00*/  IMAD.WIDE.U32 R8, R3, UR6, R8 ;  /* 0x0000000603087c25 */ /* 0x000fc8000f8e0008 */
[----:B------:R-:W-:Y:S01]  /*7b10*/  IMAD R5, R3, UR7, R0 ;  /* 0x0000000703057c24 */ /* 0x000fe2000f8e0200 */
[----:B------:R-:W-:Y:S01]  /*7b20*/  ULDC.64 UR6, c[0x0][0x400] ;  /* 0x0001000000067ab9 */ /* 0x000fe20000000a00 */
[----:B------:R-:W-:Y:S01]  /*7b30*/  IMAD.IADD R13, R7, 0x1, R13 ;  /* 0x00000001070d7824 */ /* 0x000fe200078e020d */
[----:B------:R-:W-:Y:S01]  /*7b40*/  LEA R0, P0, R6, UR4, 0x1 ;  /* 0x0000000406007c11 */ /* 0x000fe2000f8008ff */
[----:B------:R-:W-:Y:S01]  /*7b50*/  IMAD.IADD R5, R9, 0x1, R5 ;  /* 0x0000000109057824 */ /* 0x000fe200078e0205 */
[----:B------:R-:W-:Y:S01]  /*7b60*/  LEA R4, P1, R8, UR6, 0x1 ;  /* 0x0000000608047c11 */ /* 0x000fe2000f8208ff */
[----:B------:R-:W-:Y:S01]  /*7b70*/  UMOV UR4, 0xffffffff ;  /* 0xffffffff00047882 */ /* 0x000fe20000000000 */
[----:B------:R-:W-:Y:S02]  /*7b80*/  LEA.HI.X R13, R6, UR5, R13, 0x1, P0 ;  /* 0x00000005060d7c11 */ /* 0x000fe400080f0c0d */
[----:B------:R-:W-:Y:S01]  /*7b90*/  LEA.HI.X R5, R8, UR7, R5, 0x1, P1 ;  /* 0x0000000708057c11 */ /* 0x000fe200088f0c05 */
[----:B------:R-:W-:Y:S08]  /*7ba0*/  BRA.DIV UR4, `(.L_x_1463) ;  /* 0x000001ca04d87947 */ /* 0x000ff0000b800000 */
[----:B------:R0:W1:Y:S04]  /*7bb0*/  SHFL.IDX PT, R3, R13, RZ, 0x1e1f ;  /* 0x001e1fff0d037589 */ /* 0x00006800000e0000 */
[----:B------:R-:W2:Y:S04]  /*7bc0*/  SHFL.IDX PT, R0, R0, RZ, 0x1e1f ;  /* 0x001e1fff00007589 */ /* 0x000ea800000e0000 */
[----:B------:R-:W3:Y:S04]  /*7bd0*/  SHFL.IDX PT, R5, R5, RZ, 0x1e1f ;  /* 0x001e1fff05057589 */ /* 0x000ee800000e0000 */
[----:B------:R0:W4:Y:S02]  /*7be0*/  SHFL.IDX PT, R14, R4, RZ, 0x1e1f ;  /* 0x001e1fff040e7589 */ /* 0x00012400000e0000 */
.L_x_1767:
[----:B------:R-:W5:Y:S01]  /*7bf0*/  LDL R54, [R1+0x54] ;  /* 0x0000540001367983 */ /* 0x000f620000100800 */
[----:B------:R-:W-:Y:S01]  /*7c00*/  IMAD R6, R136, R21, RZ ;  /* 0x0000001588067224 */ /* 0x000fe200078e02ff */
[----:B------:R-:W-:Y:S01]  /*7c10*/  BSSY B1, `(.L_x_1464) ;  /* 0x0000060000017945 */ /* 0x000fe20003800000 */
[----:B------:R-:W-:Y:S02]  /*7c20*/  CS2R R38, SRZ ;  /* 0x0000000000267805 */ /* 0x000fe4000001ff00 */
[----:B------:R-:W-:Y:S01]  /*7c30*/  CS2R R34, SRZ ;  /* 0x0000000000227805 */ /* 0x000fe2000001ff00 */
[----:B------:R-:W-:Y:S01]  /*7c40*/  IMAD R73, R73, -0xc0, R6 ;  /* 0xffffff4049497824 */ /* 0x000fe200078e0206 */
[----:B------:R-:W-:Y:S02]  /*7c50*/  ISETP.GE.AND P1, PT, R10, R6, PT ;  /* 0x000000060a00720c */ /* 0x000fe40003f26270 */
[----:B------:R-:W-:Y:S02]  /*7c60*/  CS2R R30, SRZ ;  /* 0x00000000001e7805 */ /* 0x000fe4000001ff00 */
[----:B------:R-:W-:-:S02]  /*7c70*/  CS2R R26, SRZ ;  /* 0x00000000001a7805 */ /* 0x000fc4000001ff00 */
[----:B0-----:R-:W-:Y:S02]  /*7c80*/  CS2R R12, SRZ ;  /* 0x00000000000c7805 */ /* 0x001fe4000001ff00 */
        /* <DEDUP_REMOVED lines=32> */
[-C--:B----4-:R-:W-:Y:S02]  /*7e90*/  @!P4 IADD3 R8, P2, R14, R9.reuse, RZ ;  /* 0x000000090e08c210 */ /* 0x090fe40007f5e0ff */
[----:B------:R-:W-:-:S03]  /*7ea0*/  @!P4 IADD3 R6, P1, R0, R9, RZ ;  /* 0x000000090006c210 */ /* 0x000fc60007f3e0ff */
[--C-:B------:R-:W-:Y:S01]  /*7eb0*/  @!P4 IMAD.X R9, R5, 0x1, R4.reuse, P2 ;  /* 0x000000010509c824 */ /* 0x100fe200010e0604 */
[C---:B------:R-:W-:Y:S01]  /*7ec0*/  ISETP.GE.AND P2, PT, R40.reuse, UR4, PT ;  /* 0x0000000428007c0c */ /* 0x040fe2000bf46270 */
[----:B-1----:R-:W-:Y:S01]  /*7ed0*/  @!P4 IMAD.X R7, R3, 0x1, R4, P1 ;  /* 0x000000010307c824 */ /* 0x002fe200008e0604 */
[----:B------:R-:W-:Y:S01]  /*7ee0*/  SHF.R.S32.HI R4, RZ, 0x1f, R41 ;  /* 0x0000001fff047819 */ /* 0x000fe20000011429 */
[----:B------:R-:W-:Y:S01]  /*7ef0*/  IMAD.SHL.U32 R47, R41, 0x2, RZ ;  /* 0x00000002292f7824 */ /* 0x000fe200078e00ff */
[----:B------:R0:W5:Y:S01]  /*7f00*/  @!P4 LD.E.64 R34, desc[UR38][R8.64] ;  /* 0x000000260822c980 */ /* 0x000162000c101b00 */
[----:B------:R-:W-:Y:S01]  /*7f10*/  ISETP.GE.AND P1, PT, R15, UR4, PT ;  /* 0x000000040f007c0c */ /* 0x000fe2000bf26270 */
[----:B------:R-:W-:Y:S01]  /*7f20*/  IMAD.SHL.U32 R49, R40, 0x2, RZ ;  /* 0x0000000228317824 */ /* 0x000fe200078e00ff */
[----:B------:R-:W-:Y:S01]  /*7f30*/  SHF.L.U64.HI R4, R41, 0x1, R4 ;  /* 0x0000000129047819 */ /* 0x000fe20000010204 */
[----:B------:R1:W5:Y:S01]  /*7f40*/  @!P4 LD.E.64 R32, desc[UR38][R6.64] ;  /* 0x000000260620c980 */ /* 0x000362000c101b00 */
[----:B------:R-:W-:-:S02]  /*7f50*/  @!P3 IADD3 R46, P4, R14, R47, RZ ;  /* 0x0000002f0e2eb210 */ /* 0x000fc40007f9e0ff */
[----:B------:R-:W-:Y:S02]  /*7f60*/  SHF.R.S32.HI R11, RZ, 0x1f, R40 ;  /* 0x0000001fff0b7819 */ /* 0x000fe40000011428 */
[----:B------:R-:W-:Y:S01]  /*7f70*/  @!P3 IADD3 R42, P5, R0, R47, RZ ;  /* 0x0000002f002ab210 */ /* 0x000fe20007fbe0ff */
[--C-:B------:R-:W-:Y:S01]  /*7f80*/  @!P3 IMAD.X R47, R5, 0x1, R4.reuse, P4 ;  /* 0x00000001052fb824 */ /* 0x100fe200020e0604 */
[----:B0-----:R-:W-:Y:S01]  /*7f90*/  SHF.L.U64.HI R8, R40, 0x1, R11 ;  /* 0x0000000128087819 */ /* 0x001fe2000001020b */
[----:B------:R-:W-:Y:S01]  /*7fa0*/  IMAD.SHL.U32 R41, R15, 0x2, RZ ;  /* 0x000000020f297824 */ /* 0x000fe200078e00ff */
[-C--:B------:R-:W-:Y:S01]  /*7fb0*/  @!P2 IADD3 R48, P4, R14, R49.reuse, RZ ;  /* 0x000000310e30a210 */ /* 0x080fe20007f9e0ff */
[----:B------:R-:W-:Y:S01]  /*7fc0*/  @!P3 IMAD.X R43, R3, 0x1, R4, P5 ;  /* 0x00000001032bb824 */ /* 0x000fe200028e0604 */
[----:B------:R-:W-:Y:S01]  /*7fd0*/  SHF.R.S32.HI R10, RZ, 0x1f, R15 ;  /* 0x0000001fff0a7819 */ /* 0x000fe2000001140f */
[----:B------:R-:W5:Y:S01]  /*7fe0*/  @!P3 LD.E.64 R30, desc[UR38][R46.64] ;  /* 0x000000262e1eb980 */ /* 0x000f62000c101b00 */
[C---:B-1----:R-:W-:Y:S01]  /*7ff0*/  @!P2 IADD3 R6, P5, R0.reuse, R49, RZ ;  /* 0x000000310006a210 */ /* 0x042fe20007fbe0ff */
[----:B------:R-:W-:Y:S01]  /*8000*/  @!P2 IMAD.X R49, R5, 0x1, R8, P4 ;  /* 0x000000010531a824 */ /* 0x000fe200020e0608 */
[----:B------:R-:W-:Y:S01]  /*8010*/  SHF.L.U64.HI R10, R15, 0x1, R10 ;  /* 0x000000010f0a7819 */ /* 0x000fe2000001020a */
[----:B------:R-:W5:Y:S01]  /*8020*/  @!P3 LD.E.64 R28, desc[UR38][R42.64] ;  /* 0x000000262a1cb980 */ /* 0x000f62000c101b00 */
[-C--:B------:R-:W-:Y:S01]  /*8030*/  @!P1 IADD3 R50, P4, R0, R41.reuse, RZ ;  /* 0x0000002900329210 */ /* 0x080fe20007f9e0ff */
[C---:B------:R-:W-:Y:S01]  /*8040*/  @!P2 IMAD.X R7, R3.reuse, 0x1, R8, P5 ;  /* 0x000000010307a824 */ /* 0x040fe200028e0608 */
[----:B------:R-:W-:Y:S01]  /*8050*/  ISETP.GE.AND P5, PT, R52, UR4, PT ;  /* 0x0000000434007c0c */ /* 0x000fe2000bfa6270 */
[----:B------:R-:W5:Y:S02]  /*8060*/  @!P2 LD.E.64 R26, desc[UR38][R48.64] ;  /* 0x00000026301aa980 */ /* 0x000f64000c101b00 */
[--C-:B------:R-:W-:Y:S01]  /*8070*/  @!P1 IMAD.X R51, R3, 0x1, R10.reuse, P4 ;  /* 0x0000000103339824 */ /* 0x100fe200020e060a */
[----:B------:R-:W-:Y:S01]  /*8080*/  @!P1 IADD3 R40, P4, R14, R41, RZ ;  /* 0x000000290e289210 */ /* 0x000fe20007f9e0ff */
[C---:B------:R-:W-:Y:S01]  /*8090*/  IMAD.SHL.U32 R15, R12.reuse, 0x2, RZ ;  /* 0x000000020c0f7824 */ /* 0x040fe200078e00ff */
[----:B------:R-:W5:Y:S03]  /*80a0*/  @!P2 LD.E.64 R24, desc[UR38][R6.64] ;  /* 0x000000260618a980 */ /* 0x000f66000c101b00 */
[----:B------:R-:W-:Y:S01]  /*80b0*/  @!P1 IMAD.X R41, R5, 0x1, R10, P4 ;  /* 0x0000000105299824 */ /* 0x000fe200020e060a */
[----:B------:R-:W-:Y:S01]  /*80c0*/  ISETP.GE.AND P4, PT, R12, UR4, PT ;  /* 0x000000040c007c0c */ /* 0x000fe2000bf86270 */
[----:B------:R-:W5:Y:S02]  /*80d0*/  @!P1 LD.E.64 R20, desc[UR38][R50.64] ;  /* 0x0000002632149980 */ /* 0x000f64000c101b00 */
[----:B------:R-:W-:-:S02]  /*80e0*/  @!P5 IMAD.MOV.U32 R8, RZ, RZ, R0 ;  /* 0x000000ffff08d224 */ /* 0x000fc400078e0000 */
[----:B------:R-:W-:Y:S02]  /*80f0*/  @!P5 IMAD.MOV.U32 R9, RZ, RZ, R3 ;  /* 0x000000ffff09d224 */ /* 0x000fe400078e0003 */
        /* <DEDUP_REMOVED lines=17> */
.L_x_1465:
[----:B------:R-:W-:Y:S05]  /*8210*/  BSYNC B1 ;  /* 0x0000000000017941 */ /* 0x000fea0003800000 */
.L_x_1464:
[----:B-1---5:R-:W-:Y:S01]  /*8220*/  IMAD.MOV.U32 R3, RZ, RZ, R39 ;  /* 0x000000ffff037224 */ /* 0x022fe200078e0027 */
[----:B------:R-:W-:Y:S01]  /*8230*/  LOP3.LUT R45, R45, 0xfffffffe, RZ, 0xc0, !PT ;  /* 0xfffffffe2d2d7812 */ /* 0x000fe200078ec0ff */
[----:B--2---:R-:W-:Y:S01]  /*8240*/  IMAD.MOV.U32 R0, RZ, RZ, R38 ;  /* 0x000000ffff007224 */ /* 0x004fe200078e0026 */
        /* <DEDUP_REMOVED lines=9> */
[----:B---3--:R-:W-:Y:S01]  /*82e0*/  IMAD.MOV.U32 R5, RZ, RZ, R31 ;  /* 0x000000ffff057224 */ /* 0x008fe200078e001f */
[----:B------:R-:W-:Y:S01]  /*82f0*/  PRMT R47, R0, 0x7610, R47 ;  /* 0x00007610002f7816 */ /* 0x000fe2000000002f */
[----:B------:R-:W-:Y:S01]  /*8300*/  IMAD.MOV.U32 R0, RZ, RZ, R26 ;  /* 0x000000ffff007224 */ /* 0x000fe200078e001a */
[----:B------:R-:W1:Y:S01]  /*8310*/  SYNCS.PHASECHK.TRANS64.TRYWAIT P1, [R2+URZ+0x2d800], R3 ;  /* 0x02d80003020075a7 */ /* 0x000e62000802017f */
        /* <DEDUP_REMOVED lines=8> */
[----:B0-----:R-:W-:Y:S01]  /*83a0*/  PRMT R40, R5, 0x5410, R6 ;  /* 0x0000541005287816 */ /* 0x001fe20000000006 */
[----:B------:R-:W-:Y:S02]  /*83b0*/  IMAD.MOV.U32 R5, RZ, RZ, R36 ;  /* 0x000000ffff057224 */ /* 0x000fe400078e0024 */
[----:B------:R-:W-:Y:S01]  /*83c0*/  IMAD.MOV.U32 R6, RZ, RZ, R37 ;  /* 0x000000ffff067224 */ /* 0x000fe200078e0025 */
[----:B----4-:R-:W-:Y:S01]  /*83d0*/  PRMT R14, R0, 0x5410, R4 ;  /* 0x00005410000e7816 */ /* 0x010fe20000000004 */
        /* <DEDUP_REMOVED lines=17> */
[----:B-1----:R-:W-:Y:S06]  /*84f0*/  @!P1 BRA `(.L_x_1467) ;  /* 0x000001c000f09947 */ /* 0x002fec0003800000 */
.L_x_1768:
[----:B------:R-:W-:Y:S05]  /*8500*/  BSYNC B1 ;  /* 0x0000000000017941 */ /* 0x000fea0003800000 */
.L_x_1466:
        /* <DEDUP_REMOVED lines=9> */
[----:B------:R-:W5:Y:S01]  /*85a0*/  LDL R6, [R1+0x38] ;  /* 0x0000380001067983 */ /* 0x000f620000100800 */
[----:B------:R-:W1:Y:S01]  /*85b0*/  S2R R5, SR_TID.X ;  /* 0x0000000000057919 */ /* 0x000e620000002100 */
[----:B------:R-:W-:Y:S01]  /*85c0*/  BSSY B1, `(.L_x_1469) ;  /* 0x000003d000017945 */ /* 0x000fe20003800000 */
[----:B-1----:R-:W-:-:S05]  /*85d0*/  VIADD R5, R5, 0xffffff80 ;  /* 0xffffff8005057836 */ /* 0x002fca0000000000 */
[----:B------:R-:W-:-:S04]  /*85e0*/  SHF.R.S32.HI R0, RZ, 0x1f, R5 ;  /* 0x0000001fff007819 */ /* 0x000fc80000011405 */
[----:B------:R-:W-:-:S04]  /*85f0*/  LEA.HI R0, R0, R5, RZ, 0x2 ;  /* 0x0000000500007211 */ /* 0x000fc800078f10ff */
[--C-:B------:R-:W-:Y:S02]  /*8600*/  SHF.R.S32.HI R5, RZ, 0x2, R0.reuse ;  /* 0x00000002ff057819 */ /* 0x100fe40000011400 */
[----:B------:R-:W-:-:S04]  /*8610*/  SHF.R.S32.HI R0, RZ, 0x1f, R0 ;  /* 0x0000001fff007819 */ /* 0x000fc80000011400 */
[----:B------:R-:W-:-:S04]  /*8620*/  LEA.HI R0, R0, R5, RZ, 0x2 ;  /* 0x0000000500007211 */ /* 0x000fc800078f10ff */
[----:B------:R-:W-:-:S05]  /*8630*/  LOP3.LUT R0, R0, 0xfffffffc, RZ, 0xc0, !PT ;  /* 0xfffffffc00007812 */ /* 0x000fca00078ec0ff */
[----:B------:R-:W-:-:S05]  /*8640*/  IMAD.IADD R5, R5, 0x1, -R0 ;  /* 0x0000000105057824 */ /* 0x000fca00078e0a00 */
[----:B------:R-:W-:Y:S02]  /*8650*/  LOP3.LUT P0, RZ, R5, 0x2, RZ, 0xc0, !PT ;  /* 0x0000000205ff7812 */ /* 0x000fe4000780c0ff */
[----:B--2---:R-:W-:Y:S01]  /*8660*/  ISETP.GE.AND P6, PT, R54, R4, PT ;  /* 0x000000043600720c */ /* 0x004fe20003fc6270 */
[----:B0-----:R-:W-:-:S04]  /*8670*/  IMAD R3, R53, 0x2, R2 ;  /* 0x0000000235037824 */ /* 0x001fc800078e0202 */
[----:B------:R-:W-:Y:S01]  /*8680*/  VIADD R0, R3, 0x20 ;  /* 0x0000002003007836 */ /* 0x000fe20000000000 */
[-C--:B---3--:R-:W-:Y:S02]  /*8690*/  ISETP.GE.AND P1, PT, R52, R4.reuse, PT ;  /* 0x000000043400720c */ /* 0x088fe40003f26270 */
[-C--:B----4-:R-:W-:Y:S02]  /*86a0*/  ISETP.GE.AND P2, PT, R51, R4.reuse, PT ;  /* 0x000000043300720c */ /* 0x090fe40003f46270 */
[-C--:B-----5:R-:W-:Y:S02]  /*86b0*/  ISETP.GE.AND P3, PT, R49, R4.reuse, PT ;  /* 0x000000043100720c */ /* 0x0a0fe40003f66270 */
[-C--:B------:R-:W-:Y:S02]  /*86c0*/  ISETP.GE.AND P4, PT, R7, R4.reuse, PT ;  /* 0x000000040700720c */ /* 0x080fe40003f86270 */
[----:B------:R-:W-:Y:S01]  /*86d0*/  ISETP.GE.AND P5, PT, R6, R4, PT ;  /* 0x000000040600720c */ /* 0x000fe20003fa6270 */
        /* <DEDUP_REMOVED lines=27> */
[----:B------:R-:W-:-:S02]  /*8890*/  HADD2.F32 R38, -RZ, R58.H1_H1 ;  /* 0x3000003aff267230 */ /* 0x000fc40000004100 */
        /* <DEDUP_REMOVED lines=15> */
.L_x_1470:
[----:B------:R-:W-:Y:S05]  /*8990*/  BSYNC B1 ;  /* 0x0000000000017941 */ /* 0x000fea0003800000 */
.L_x_1469:
[----:B------:R-:W-:Y:S01]  /*89a0*/  BSSY B1, `(.L_x_1471) ;  /* 0x000002d000017945 */ /* 0x000fe20003800000 */
[----:B------:R-:W-:-:S03]  /*89b0*/  @P0 VIADD R0, R3, 0xffffffe0 ;  /* 0xffffffe003000836 */ /* 0x000fc60000000000 */
[----:B------:R-:W-:Y:S05]  /*89c0*/  @P1 BRA `(.L_x_1472) ;  /* 0x0000000000a81947 */ /* 0x000fea0003800000 */
[----:B0-----:R-:W0:Y:S01]  /*89d0*/  LDS.128 R4, [R0+0xc400] ;  /* 0x00c4000000047984 */ /* 0x001e220000000c00 */
        /* <DEDUP_REMOVED lines=8> */
[----:B------:R-:W-:-:S02]  /*8a60*/  HADD2.F32 R47, -RZ, R47.H0_H0 ;  /* 0x2000002fff2f7230 */ /* 0x000fc40000004100 */
        /* <DEDUP_REMOVED lines=15> */
[----:B------:R-:W-:-:S02]  /*8b60*/  HADD2.F32 R34, -RZ, R59.H1_H1 ;  /* 0x3000003bff227230 */ /* 0x000fc40000004100 */
[----:B------:R-:W-:Y:S01]  /*8b70*/  FFMA.FTZ R37, R7, R38, R50 ;  /* 0x0000002607257223 */ /* 0x000fe20000010032 */
[----:B------:R-:W-:Y:S02]  /*8b80*/  HADD2.F32 R35, -RZ, R51.H0_H0 ;  /* 0x20000033ff237230 */ /* 0x000fe40000004100 */
[C---:B------:R-:W-:Y:S01]  /*8b90*/  FMUL.FTZ R39, R33.reuse, R47 ;  /* 0x0000002f21277220 */ /* 0x040fe20000410000 */
[----:B------:R-:W-:Y:S02]  /*8ba0*/  HADD2.F32 R4, -RZ, R53.H0_H0 ;  /* 0x20000035ff047230 */ /* 0x000fe40000004100 */
[-C--:B------:R-:W-:Y:S01]  /*8bb0*/  FMUL.FTZ R38, R33, R34.reuse ;  /* 0x0000002221267220 */ /* 0x080fe20000410000 */
        /* <DEDUP_REMOVED lines=11> */
.L_x_1472:
[----:B------:R-:W-:Y:S05]  /*8c70*/  BSYNC B1 ;  /* 0x0000000000017941 */ /* 0x000fea0003800000 */
.L_x_1471:
[----:B------:R-:W-:Y:S04]  /*8c80*/  BSSY B1, `(.L_x_1473) ;  /* 0x000002c000017945 */ /* 0x000fe80003800000 */
[----:B------:R-:W-:Y:S05]  /*8c90*/  @P2 BRA `(.L_x_1474) ;  /* 0x0000000000a82947 */ /* 0x000fea0003800000 */
[----:B01----:R-:W0:Y:S01]  /*8ca0*/  LDS.128 R4, [R3+0xf400] ;  /* 0x00f4000003047984 */ /* 0x003e220000000c00 */
[----:B------:R-:W-:Y:S01]  /*8cb0*/  SHF.R.U32.HI R34, RZ, 0x10, R31 ;  /* 0x00000010ff227819 */ /* 0x000fe2000001161f */
[--C-:B------:R-:W-:Y:S01]  /*8cc0*/  HADD2.F32 R32, -RZ, R46.reuse.H1_H1 ;  /* 0x3000002eff207230 */ /* 0x100fe20000004100 */
        /* <DEDUP_REMOVED lines=16> */
[----:B------:R-:W-:Y:S02]  /*8dd0*/  HADD2.F32 R31, -RZ, R45.H1_H1 ;  /* 0x3000002dff1f7230 */ /* 0x000fe40000004100 */
[----:B------:R-:W-:Y:S01]  /*8de0*/  FFMA.FTZ R37, R30, R33, -R35 ;  /* 0x000000211e257223 */ /* 0x000fe20000010823 */
[----:B------:R-:W-:Y:S02]  /*8df0*/  HADD2.F32 R6, -RZ, R5.H0_H0 ;  /* 0x20000005ff067230 */ /* 0x000fe40000004100 */
[-C--:B------:R-:W-:Y:S01]  /*8e00*/  FMUL.FTZ R34, R4, R32.reuse ;  /* 0x0000002004227220 */ /* 0x080fe20000410000 */
[----:B------:R-:W-:Y:S02]  /*8e10*/  HADD2.F32 R45, -RZ, R45.H0_H0 ;  /* 0x2000002dff2d7230 */ /* 0x000fe40000004100 */
        /* <DEDUP_REMOVED lines=18> */
.L_x_1474:
[----:B------:R-:W-:Y:S05]  /*8f40*/  BSYNC B1 ;  /* 0x0000000000017941 */ /* 0x000fea0003800000 */
.L_x_1473:
[----:B------:R-:W-:Y:S04]  /*8f50*/  BSSY B1, `(.L_x_1475) ;  /* 0x000002c000017945 */ /* 0x000fe80003800000 */
[----:B------:R-:W-:Y:S05]  /*8f60*/  @P3 BRA `(.L_x_1476) ;  /* 0x0000000000a83947 */ /* 0x000fea0003800000 */
[----:B012---:R-:W0:Y:S01]  /*8f70*/  LDS.128 R4, [R0+0xf400] ;  /* 0x00f4000000047984 */ /* 0x007e220000000c00 */
[----:B------:R-:W-:Y:S01]  /*8f80*/  SHF.R.U32.HI R29, RZ, 0x10, R25 ;  /* 0x00000010ff1d7819 */ /* 0x000fe20000011619 */
[----:B------:R-:W-:Y:S01]  /*8f90*/  HADD2.F32 R28, -RZ, R43.H0_H0 ;  /* 0x2000002bff1c7230 */ /* 0x000fe20000004100 */
[--C-:B------:R-:W-:Y:S01]  /*8fa0*/  SHF.R.U32.HI R31, RZ, 0x10, R27.reuse ;  /* 0x00000010ff1f7819 */ /* 0x100fe2000001161b */
        /* <DEDUP_REMOVED lines=38> */
.L_x_1476:
[----:B------:R-:W-:Y:S05]  /*9210*/  BSYNC B1 ;  /* 0x0000000000017941 */ /* 0x000fea0003800000 */
.L_x_1475:
        /* <DEDUP_REMOVED lines=44> */
.L_x_1478:
[----:B------:R-:W-:Y:S05]  /*94e0*/  BSYNC B1 ;  /* 0x0000000000017941 */ /* 0x000fea0003800000 */
.L_x_1477:
        /* <DEDUP_REMOVED lines=44> */
.L_x_1462:
[----:B------:R-:W2:Y:S01]  /*97b0*/  LDL R12, [R1+0x2c] ;  /* 0x00002c00010c7983 */ /* 0x000ea20000100800 */
[----:B------:R-:W0:Y:S01]  /*97c0*/  LDC R25, c[0x0][0x448] ;  /* 0x00011200ff197b82 */ /* 0x000e220000000800 */
[----:B------:R-:W-:Y:S01]  /*97d0*/  ULDC.64 UR4, c[0x0][0x3f8] ;  /* 0x0000fe0000047ab9 */ /* 0x000fe20000000a00 */
[----:B------:R-:W-:Y:S01]  /*97e0*/  ULDC.64 UR6, c[0x0][0x408] ;  /* 0x0001020000067ab9 */ /* 0x000fe20000000a00 */
[----:B------:R-:W3:Y:S04]  /*97f0*/  LDL R11, [R1+0x28] ;  /* 0x00002800010b7983 */ /* 0x000ee80000100800 */
[----:B------:R-:W2:Y:S01]  /*9800*/  LDL.64 R14, [R1+0x8] ;  /* 0x00000800010e7983 */ /* 0x000ea20000100a00 */
[----:B------:R-:W-:Y:S02]  /*9810*/  IMAD.MOV.U32 R6, RZ, RZ, R24 ;  /* 0x000000ffff067224 */ /* 0x000fe400078e0018 */
[----:B------:R-:W-:-:S02]  /*9820*/  IMAD.MOV.U32 R7, RZ, RZ, R27 ;  /* 0x000000ffff077224 */ /* 0x000fc400078e001b */
        /* <DEDUP_REMOVED lines=24> */
[----:B--2---:R-:W-:-:S02]  /*99b0*/  IMAD.IADD R47, R14, 0x1, R12 ;  /* 0x000000010e2f7824 */ /* 0x004fc400078e020c */
[----:B---3--:R-:W-:-:S03]  /*99c0*/  IMAD.IADD R20, R14, 0x1, R11 ;  /* 0x000000010e147824 */ /* 0x008fc600078e020b */
[----:B------:R-:W-:Y:S02]  /*99d0*/  SHF.R.S32.HI R48, RZ, 0x1f, R47 ;  /* 0x0000001fff307819 */ /* 0x000fe4000001142f */
[----:B------:R-:W-:Y:S02]  /*99e0*/  SHF.R.S32.HI R21, RZ, 0x1f, R20 ;  /* 0x0000001fff157819 */ /* 0x000fe40000011414 */
[----:B------:R-:W-:Y:S02]  /*99f0*/  LEA.HI R50, R48, R47, RZ, 0x3 ;  /* 0x0000002f30327211 */ /* 0x000fe400078f18ff */
[----:B------:R-:W-:Y:S02]  /*9a00*/  LEA.HI R46, R21, R20, RZ, 0x3 ;  /* 0x00000014152e7211 */ /* 0x000fe400078f18ff */
[----:B------:R-:W-:Y:S02]  /*9a10*/  SHF.R.S32.HI R49, RZ, 0x3, R50 ;  /* 0x00000003ff317819 */ /* 0x000fe40000011432 */
[----:B------:R-:W-:Y:S01]  /*9a20*/  SHF.R.S32.HI R45, RZ, 0x3, R46 ;  /* 0x00000003ff2d7819 */ /* 0x000fe2000001142e */
[----:B------:R-:W-:Y:S06]  /*9a30*/  BRA.DIV UR4, `(.L_x_1479) ;  /* 0x000001ae04b47947 */ /* 0x000fec000b800000 */
[----:B------:R-:W0:Y:S04]  /*9a40*/  SHFL.IDX PT, R3, R13, RZ, 0x1e1f ;  /* 0x001e1fff0d037589 */ /* 0x000e2800000e0000 */
[----:B------:R-:W1:Y:S04]  /*9a50*/  SHFL.IDX PT, R0, R0, RZ, 0x1e1f ;  /* 0x001e1fff00007589 */ /* 0x000e6800000e0000 */
[----:B------:R-:W2:Y:S04]  /*9a60*/  SHFL.IDX PT, R5, R5, RZ, 0x1e1f ;  /* 0x001e1fff05057589 */ /* 0x000ea800000e0000 */
[----:B------:R3:W4:Y:S01]  /*9a70*/  SHFL.IDX PT, R14, R4, RZ, 0x1e1f ;  /* 0x001e1fff040e7589 */ /* 0x00072200000e0000 */
[----:B0-----:R-:W-:-:S02]  /*9a80*/  IMAD.MOV.U32 R37, RZ, RZ, R3 ;  /* 0x000000ffff257224 */ /* 0x001fc400078e0003 */
[----:B-1-3--:R-:W-:-:S07]  /*9a90*/  IMAD.MOV.U32 R36, RZ, RZ, R0 ;  /* 0x000000ffff247224 */ /* 0x00afce00078e0000 */
.L_x_1774:
[----:B------:R-:W3:Y:S01]  /*9aa0*/  LDL R54, [R1+0x54] ;  /* 0x0000540001367983 */ /* 0x000ee20000100800 */
[----:B------:R-:W-:Y:S01]  /*9ab0*/  IMAD R25, R136, R25, RZ ;  /* 0x0000001988197224 */ /* 0x000fe200078e02ff */
[----:B------:R-:W-:Y:S01]  /*9ac0*/  BSSY B1, `(.L_x_1480) ;  /* 0x0000035000017945 */ /* 0x000fe20003800000 */
[----:B----4-:R-:W-:Y:S01]  /*9ad0*/  IMAD.MOV.U32 R38, RZ, RZ, R14 ;  /* 0x000000ffff267224 */ /* 0x010fe200078e000e */
[----:B------:R-:W-:Y:S01]  /*9ae0*/  CS2R R6, SRZ ;  /* 0x0000000000067805 */ /* 0x000fe2000001ff00 */
[----:B------:R-:W-:Y:S01]  /*9af0*/  IMAD R73, R73, -0xc0, R25 ;  /* 0xffffff4049497824 */ /* 0x000fe200078e0219 */
[----:B------:R-:W-:Y:S01]  /*9b00*/  ISETP.GE.AND P1, PT, R10, R25, PT ;  /* 0x000000190a00720c */ /* 0x000fe20003f26270 */
[----:B--2---:R-:W-:Y:S01]  /*9b10*/  IMAD.MOV.U32 R39, RZ, RZ, R5 ;  /* 0x000000ffff277224 */ /* 0x004fe200078e0005 */
[----:B------:R-:W-:Y:S02]  /*9b20*/  CS2R R4, SRZ ;  /* 0x0000000000047805 */ /* 0x000fe4000001ff00 */
[----:B------:R-:W-:-:S02]  /*9b30*/  CS2R R8, SRZ ;  /* 0x0000000000087805 */ /* 0x000fc4000001ff00 */
[----:B------:R-:W-:Y:S02]  /*9b40*/  VIMNMX R0, R73, 0xc0, PT ;  /* 0x000000c049007848 */ /* 0x000fe40003fe0100 */
[----:B------:R-:W-:Y:S02]  /*9b50*/  CS2R R10, SRZ ;  /* 0x00000000000a7805 */ /* 0x000fe4000001ff00 */
[----:B------:R-:W-:Y:S02]  /*9b60*/  CS2R R12, SRZ ;  /* 0x00000000000c7805 */ /* 0x000fe4000001ff00 */
[----:B------:R-:W-:Y:S02]  /*9b70*/  CS2R R14, SRZ ;  /* 0x00000000000e7805 */ /* 0x000fe4000001ff00 */
[----:B------:R-:W-:Y:S02]  /*9b80*/  ISETP.GE.AND P0, PT, R19, R0, PT ;  /* 0x000000001300720c */ /* 0x000fe40003f06270 */
[----:B------:R-:W-:-:S02]  /*9b90*/  CS2R R24, SRZ ;  /* 0x0000000000187805 */ /* 0x000fc4000001ff00 */
[----:B------:R-:W-:Y:S02]  /*9ba0*/  CS2R R26, SRZ ;  /* 0x00000000001a7805 */ /* 0x000fe4000001ff00 */
[----:B------:R-:W-:Y:S02]  /*9bb0*/  CS2R R28, SRZ ;  /* 0x00000000001c7805 */ /* 0x000fe4000001ff00 */
[----:B------:R-:W-:Y:S02]  /*9bc0*/  CS2R R30, SRZ ;  /* 0x00000000001e7805 */ /* 0x000fe4000001ff00 */
[----:B------:R-:W-:Y:S02]  /*9bd0*/  CS2R R32, SRZ ;  /* 0x0000000000207805 */ /* 0x000fe4000001ff00 */
[----:B------:R-:W-:Y:S02]  /*9be0*/  CS2R R34, SRZ ;  /* 0x0000000000227805 */ /* 0x000fe4000001ff00 */
[----:B---3--:R-:W-:Y:S01]  /*9bf0*/  LEA.HI R0, R54, R54, RZ, 0x1 ;  /* 0x0000003636007211 */ /* 0x008fe200078f08ff */
[----:B------:R-:W-:Y:S06]  /*9c00*/  @P1 BRA `(.L_x_1481) ;  /* 0x0000000000801947 */ /* 0x000fec0003800000 */
[C---:B------:R-:W-:Y:S01]  /*9c10*/  VIADD R3, R22.reuse, 0x10 ;  /* 0x0000001016037836 */ /* 0x040fe20000000000 */
[----:B------:R-:W-:Y:S01]  /*9c20*/  ULDC UR4, c[0x0][0x3f4] ;  /* 0x0000fd0000047ab9 */ /* 0x000fe20000000800 */
[C---:B------:R-:W-:Y:S01]  /*9c30*/  VIADD R4, R22.reuse, 0x20 ;  /* 0x0000002016047836 */ /* 0x040fe20000000000 */
[----:B------:R-:W-:Y:S02]  /*9c40*/  ISETP.GE.AND P1, PT, R22, UR4, PT ;  /* 0x0000000416007c0c */ /* 0x000fe4000bf26270 */
[----:B------:R-:W-:Y:S02]  /*9c50*/  CS2R R24, SRZ ;  /* 0x0000000000187805 */ /* 0x000fe4000001ff00 */
[----:B------:R-:W-:Y:S02]  /*9c60*/  ISETP.GE.AND P2, PT, R3, UR4, PT ;  /* 0x0000000403007c0c */ /* 0x000fe4000bf46270 */
[----:B------:R-:W-:Y:S02]  /*9c70*/  CS2R R26, SRZ ;  /* 0x00000000001a7805 */ /* 0x000fe4000001ff00 */
[----:B------:R-:W-:-:S02]  /*9c80*/  ISETP.GE.AND P3, PT, R4, UR4, PT ;  /* 0x0000000404007c0c */ /* 0x000fc4000bf66270 */
[----:B------:R-:W-:Y:S02]  /*9c90*/  CS2R R4, SRZ ;  /* 0x0000000000047805 */ /* 0x000fe4000001ff00 */
[----:B------:R-:W-:Y:S02]  /*9ca0*/  CS2R R6, SRZ ;  /* 0x0000000000067805 */ /* 0x000fe4000001ff00 */
[----:B------:R-:W-:Y:S01]  /*9cb0*/  CS2R R28, SRZ ;  /* 0x00000000001c7805 */ /* 0x000fe2000001ff00 */
[----:B------:R-:W-:-:S04]  /*9cc0*/  @!P1 IMAD.WIDE R12, R22, 0x2, R36 ;  /* 0x00000002160c9825 */ /* 0x000fc800078e0224 */
[----:B------:R-:W-:Y:S01]  /*9cd0*/  @!P2 IMAD.SHL.U32 R3, R49, 0x8, RZ ;  /* 0x000000083103a824 */ /* 0x000fe200078e00ff */
[----:B------:R0:W5:Y:S01]  /*9ce0*/  @!P1 LD.E.128 R24, desc[UR38][R12.64] ;  /* 0x000000260c189980 */ /* 0x000162000c101d00 */
[----:B------:R-:W-:Y:S01]  /*9cf0*/  @!P3 IMAD.SHL.U32 R53, R45, 0x8, RZ ;  /* 0x000000082d35b824 */ /* 0x000fe200078e00ff */
[----:B------:R-:W-:Y:S01]  /*9d00*/  CS2R R30, SRZ ;  /* 0x00000000001e7805 */ /* 0x000fe2000001ff00 */
[--C-:B------:R-:W-:Y:S01]  /*9d10*/  @!P2 IMAD.WIDE R40, R3, 0x2, R36.reuse ;  /* 0x000000020328a825 */ /* 0x100fe200078e0224 */
[----:B------:R-:W-:Y:S02]  /*9d20*/  CS2R R8, SRZ ;  /* 0x0000000000087805 */ /* 0x000fe4000001ff00 */
[----:B------:R-:W-:Y:S02]  /*9d30*/  CS2R R10, SRZ ;  /* 0x00000000000a7805 */ /* 0x000fe4000001ff00 */
[----:B------:R-:W-:Y:S01]  /*9d40*/  CS2R R32, SRZ ;  /* 0x0000000000207805 */ /* 0x000fe2000001ff00 */
[----:B------:R-:W-:Y:S01]  /*9d50*/  @!P3 IMAD.WIDE R42, R53, 0x2, R36 ;  /* 0x00000002352ab825 */ /* 0x000fe200078e0224 */
[----:B------:R-:W-:-:S02]  /*9d60*/  CS2R R34, SRZ ;  /* 0x0000000000227805 */ /* 0x000fc4000001ff00 */
[----:B------:R-:W-:Y:S02]  /*9d70*/  CS2R R14, SRZ ;  /* 0x00000000000e7805 */ /* 0x000fe4000001ff00 */
[----:B0-----:R-:W-:Y:S01]  /*9d80*/  CS2R R12, SRZ ;  /* 0x00000000000c7805 */ /* 0x001fe2000001ff00 */
[--C-:B------:R-:W-:Y:S01]  /*9d90*/  @!P2 IMAD.WIDE R36, R3, 0x2, R38.reuse ;  /* 0x000000020324a825 */ /* 0x100fe200078e0226 */
[----:B------:R0:W5:Y:S03]  /*9da0*/  @!P2 LD.E.128 R28, desc[UR38][R40.64] ;  /* 0x00000026281ca980 */ /* 0x000166000c101d00 */
[--C-:B------:R-:W-:Y:S01]  /*9db0*/  @!P3 IMAD.WIDE R52, R53, 0x2, R38.reuse ;  /* 0x000000023534b825 */ /* 0x100fe200078e0226 */
[----:B------:R0:W5:Y:S03]  /*9dc0*/  @!P2 LD.E.128 R8, desc[UR38][R36.64] ;  /* 0x000000262408a980 */ /* 0x000166000c101d00 */
[----:B------:R-:W-:Y:S01]  /*9dd0*/  @!P1 IMAD.WIDE R38, R22, 0x2, R38 ;  /* 0x0000000216269825 */ /* 0x000fe200078e0226 */
[----:B------:R0:W5:Y:S04]  /*9de0*/  @!P3 LD.E.128 R32, desc[UR38][R42.64] ;  /* 0x000000262a20b980 */ /* 0x000168000c101d00 */
[----:B------:R0:W5:Y:S04]  /*9df0*/  @!P1 LD.E.128 R4, desc[UR38][R38.64] ;  /* 0x0000002626049980 */ /* 0x000168000c101d00 */
[----:B------:R0:W5:Y:S02]  /*9e00*/  @!P3 LD.E.128 R12, desc[UR38][R52.64] ;  /* 0x00000026340cb980 */ /* 0x000164000c101d00 */
.L_x_1481:
[----:B------:R-:W-:Y:S05]  /*9e10*/  BSYNC B1 ;  /* 0x0000000000017941 */ /* 0x000fea0003800000 */
.L_x_1480:
[----:B------:R-:W-:Y:S01]  /*9e20*/  LOP3.LUT R0, R0, 0xfffffffe, RZ, 0xc0, !PT ;  /* 0xfffffffe00007812 */ /* 0x000fe200078ec0ff */
[----:B0----5:R-:W-:Y:S01]  /*9e30*/  IMAD.MOV.U32 R37, RZ, RZ, R6 ;  /* 0x000000ffff257224 */ /* 0x021fe200078e0006 */
[----:B------:R-:W-:Y:S01]  /*9e40*/  BSSY B1, `(.L_x_1482) ;  /* 0x000002a000017945 */ /* 0x000fe20003800000 */
[----:B------:R-:W-:Y:S02]  /*9e50*/  IMAD.MOV.U32 R3, RZ, RZ, R4 ;  /* 0x000000ffff037224 */ /* 0x000fe400078e0004 */
        /* <DEDUP_REMOVED lines=10> */
[----:B------:R-:W-:Y:S01]  /*9f00*/  PRMT R60, R3, 0x7610, R60 ;  /* 0x00007610033c7816 */ /* 0x000fe2000000003c */
[----:B------:R-:W-:-:S02]  /*9f10*/  IMAD.MOV.U32 R0, RZ, RZ, R10 ;  /* 0x000000ffff007224 */ /* 0x000fc400078e000a */
[----:B------:R-:W-:Y:S01]  /*9f20*/  PRMT R56, R36, 0x5410, R38 ;  /* 0x0000541024387816 */ /* 0x000fe20000000026 */
[----:B------:R-:W-:Y:S02]  /*9f30*/  IMAD.MOV.U32 R3, RZ, RZ, R11 ;  /* 0x000000ffff037224 */ /* 0x000fe400078e000b */
        /* <DEDUP_REMOVED lines=14> */
[----:B------:R-:W-:-:S03]  /*a020*/  IMAD.MOV.U32 R38, RZ, RZ, R28 ;  /* 0x000000ffff267224 */ /* 0x000fc600078e001c */
[----:B------:R-:W-:Y:S01]  /*a030*/  PRMT R75, R0, 0x5410, R36 ;  /* 0x00005410004b7816 */ /* 0x000fe20000000024 */
[----:B------:R-:W-:Y:S01]  /*a040*/  IMAD.MOV.U32 R0, RZ, RZ, R30 ;  /* 0x000000ffff007224 */ /* 0x000fe200078e001e */
        /* <DEDUP_REMOVED lines=8> */
[----:B0-----:R-:W-:Y:S06]  /*a0d0*/  @!P1 BRA `(.L_x_1483) ;  /* 0x000001a800809947 */ /* 0x001fec0003800000 */
.L_x_1775:
[----:B------:R-:W-:Y:S05]  /*a0e0*/  BSYNC B1 ;  /* 0x0000000000017941 */ /* 0x000fea0003800000 */
.L_x_1482:
[----:B------:R-:W-:Y:S01]  /*a0f0*/  PRMT R53, R0, 0x5410, R36 ;  /* 0x0000541000357816 */ /* 0x000fe20000000024 */
[----:B------:R-:W-:Y:S06]  /*a100*/  @P0 BRA `(.L_x_1468) ;  /* 0x0000001400000947 */ /* 0x000fec0003800000 */
[----:B------:R1:W5:Y:S01]  /*a110*/  LDL R78, [R1+0x14] ;  /* 0x00001400014e7983 */ /* 0x0003620000100800 */
[----:B------:R-:W2:Y:S01]  /*a120*/  LDC R0, c[0x0][0x3f4] ;  /* 0x0000fd00ff007b82 */ /* 0x000ea20000000800 */
[C---:B0-----:R-:W-:Y:S01]  /*a130*/  VIADD R37, R22.reuse, 0x10 ;  /* 0x0000001016257836 */ /* 0x041fe20000000000 */
[----:B------:R-:W-:Y:S01]  /*a140*/  BSSY B1, `(.L_x_1484) ;  /* 0x000006e000017945 */ /* 0x000fe20003800000 */
[C---:B------:R-:W-:Y:S01]  /*a150*/  VIADD R39, R22.reuse, 0x20 ;  /* 0x0000002016277836 */ /* 0x040fe20000000000 */
[----:B------:R-:W-:Y:S02]  /*a160*/  SHF.R.U32.HI R77, RZ, 0x3, R157 ;  /* 0x00000003ff4d7819 */ /* 0x000fe4000001169d */
[-C--:B--2---:R-:W-:Y:S02]  /*a170*/  ISETP.GE.AND P0, PT, R22, R0.reuse, PT ;  /* 0x000000001600720c */ /* 0x084fe40003f06270 */
[-C--:B------:R-:W-:Y:S02]  /*a180*/  ISETP.GE.AND P1, PT, R37, R0.reuse, PT ;  /* 0x000000002500720c */ /* 0x080fe40003f26270 */
[----:B------:R-:W-:-:S09]  /*a190*/  ISETP.GE.AND P2, PT, R39, R0, PT ;  /* 0x000000002700720c */ /* 0x000fd20003f46270 */
[----:B-1----:R-:W-:Y:S05]  /*a1a0*/  @P0 BRA `(.L_x_1485) ;  /* 0x00000004009c0947 */ /* 0x002fea0003800000 */
[----:B------:R-:W0:Y:S01]  /*a1b0*/  S2R R38, SR_TID.X ;  /* 0x0000000000267919 */ /* 0x000e220000002100 */
[--C-:B------:R-:W-:Y:S01]  /*a1c0*/  SHF.R.U64 R24, R24, 0x10, R25.reuse ;  /* 0x0000001018187819 */ /* 0x100fe20000001219 */
[----:B------:R-:W-:Y:S01]  /*a1d0*/  HADD2.F32 R69, -RZ, R69.H0_H0 ;  /* 0x20000045ff457230 */ /* 0x000fe20000004100 */
[----:B------:R-:W-:Y:S01]  /*a1e0*/  SHF.R.U32.HI R68, RZ, 0x10, R25 ;  /* 0x00000010ff447819 */ /* 0x000fe20000011619 */
[----:B------:R-:W-:Y:S01]  /*a1f0*/  HADD2.F32 R67, -RZ, R67.H0_H0 ;  /* 0x20000043ff437230 */ /* 0x000fe20000004100 */
[--C-:B------:R-:W-:Y:S02]  /*a200*/  SHF.R.U64 R25, R4, 0x10, R5.reuse ;  /* 0x0000001004197819 */ /* 0x100fe40000001205 */
[----:B------:R-:W-:Y:S02]  /*a210*/  SHF.R.U32.HI R70, RZ, 0x10, R5 ;  /* 0x00000010ff467819 */ /* 0x000fe40000011605 */
[----:B------:R-:W-:Y:S01]  /*a220*/  SHF.R.U64 R5, R6, 0x10, R7 ;  /* 0x0000001006057819 */ /* 0x000fe20000001207 */
[----:B------:R-:W-:Y:S01]  /*a230*/  HADD2.F32 R25, -RZ, R25.H0_H0 ;  /* 0x20000019ff197230 */ /* 0x000fe20000004100 */
[----:B------:R-:W-:Y:S01]  /*a240*/  SHF.R.U64 R4, R26, 0x10, R27 ;  /* 0x000000101a047819 */ /* 0x000fe2000000121b */
[----:B------:R-:W-:Y:S01]  /*a250*/  HADD2.F32 R70, -RZ, R70.H0_H0 ;  /* 0x20000046ff467230 */ /* 0x000fe20000004100 */
[----:B------:R-:W-:-:S02]  /*a260*/  SHF.R.U32.HI R74, RZ, 0x10, R7 ;  /* 0x00000010ff4a7819 */ /* 0x000fc40000011607 */
[----:B------:R-:W-:Y:S01]  /*a270*/  SHF.R.U32.HI R27, RZ, 0x10, R27 ;  /* 0x00000010ff1b7819 */ /* 0x000fe2000001161b */
[----:B0-----:R-:W-:-:S05]  /*a280*/  VIADD R38, R38, 0xffffff80 ;  /* 0xffffff8026267836 */ /* 0x001fca0000000000 */
[----:B------:R-:W-:-:S04]  /*a290*/  LEA.HI R36, R38, R38, RZ, 0x1 ;  /* 0x0000002626247211 */ /* 0x000fc800078f08ff */
[----:B------:R-:W-:-:S05]  /*a2a0*/  LOP3.LUT R36, R36, 0xfffffffe, RZ, 0xc0, !PT ;  /* 0xfffffffe24247812 */ /* 0x000fca00078ec0ff */
[----:B------:R-:W-:Y:S01]  /*a2b0*/  IMAD.IADD R37, R38, 0x1, -R36 ;  /* 0x0000000126257824 */ /* 0x000fe200078e0a24 */
[----:B------:R-:W-:-:S04]  /*a2c0*/  LOP3.LUT R38, R157, 0x18, R22, 0xf8, !PT ;  /* 0x000000189d267812 */ /* 0x000fc800078ef816 */
[----:B------:R-:W-:Y:S02]  /*a2d0*/  LEA.HI R36, R0, R37, RZ, 0x1d ;  /* 0x0000002500247211 */ /* 0x000fe400078fe8ff */
[----:B------:R-:W-:Y:S02]  /*a2e0*/  LOP3.LUT R38, R38, R77, RZ, 0x3c, !PT ;  /* 0x0000004d26267212 */ /* 0x000fe400078e3cff */
[----:B------:R-:W-:-:S03]  /*a2f0*/  SHF.R.S32.HI R37, RZ, 0x1f, R36 ;  /* 0x0000001fff257819 */ /* 0x000fc60000011424 */
[----:B-----5:R-:W-:Y:S01]  /*a300*/  IMAD.IADD R38, R78, 0x1, R38 ;  /* 0x000000014e267824 */ /* 0x020fe200078e0226 */
[----:B------:R-:W-:Y:S01]  /*a310*/  LEA.HI R37, R37, R36, RZ, 0x2 ;  /* 0x0000002425257211 */ /* 0x000fe200078f10ff */
[----:B------:R-:W-:-:S03]  /*a320*/  IMAD.SHL.U32 R36, R36, 0x8, RZ ;  /* 0x0000000824247824 */ /* 0x000fc600078e00ff */
[----:B------:R-:W-:Y:S02]  /*a330*/  SHF.R.S32.HI R37, RZ, 0x2, R37 ;  /* 0x00000002ff257819 */ /* 0x000fe40000011425 */
[----:B------:R-:W-:Y:S02]  /*a340*/  LOP3.LUT R36, R157, 0x18, R36, 0xf8, !PT ;  /* 0x000000189d247812 */ /* 0x000fe400078ef824 */
[----:B------:R-:W-:Y:S01]  /*a350*/  LEA R54, R38, UR40, 0x1 ;  /* 0x0000002826367c11 */ /* 0x000fe2000f8e08ff */
[----:B------:R-:W-:Y:S01]  /*a360*/  IMAD R40, R37, 0x1800, R78 ;  /* 0x0000180025287824 */ /* 0x000fe200078e024e */
[----:B------:R-:W-:-:S03]  /*a370*/  LOP3.LUT R41, R36, R77, RZ, 0x3c, !PT ;  /* 0x0000004d24297212 */ /* 0x000fc600078e3cff */
[----:B------:R-:W0:Y:S02]  /*a380*/  LDS.128 R36, [R54] ;  /* 0x0000000036247984 */ /* 0x000e240000000c00 */
        /* <DEDUP_REMOVED lines=9> */
[--C-:B-1----:R-:W-:Y:S02]  /*a420*/  HADD2.F32 R6, -RZ, R41.reuse.H0_H0 ;  /* 0x20000029ff067230 */ /* 0x102fe40000004100 */
[----:B------:R-:W-:Y:S02]  /*a430*/  HADD2.F32 R64, -RZ, R41.H1_H1 ;  /* 0x30000029ff407230 */ /* 0x000fe40000004100 */
[----:B------:R-:W-:Y:S02]  /*a440*/  HADD2.F32 R41, -RZ, R40.H0_H0 ;  /* 0x20000028ff297230 */ /* 0x000fe40000004100 */
[C---:B------:R-:W-:Y:S01]  /*a450*/  FMUL.FTZ R71, R6.reuse, R69 ;  /* 0x0000004506477220 */ /* 0x040fe20000410000 */
[-C--:B------:R-:W-:Y:S01]  /*a460*/  FMUL.FTZ R73, R6, R67.reuse ;  /* 0x0000004306497220 */ /* 0x080fe20000410000 */
[----:B------:R-:W-:Y:S01]  /*a470*/  FMUL.FTZ R72, R64, R70 ;  /* 0x0000004640487220 */ /* 0x000fe20000410000 */
[----:B------:R-:W-:Y:S02]  /*a480*/  HADD2.F32 R65, -RZ, R42.H0_H0 ;  /* 0x2000002aff417230 */ /* 0x000fe40000004100 */
[----:B------:R-:W-:Y:S01]  /*a490*/  FFMA.FTZ R6, R26, R67, -R71 ;  /* 0x000000431a067223 */ /* 0x000fe20000010847 */
[----:B------:R-:W-:-:S02]  /*a4a0*/  HADD2.F32 R67, -RZ, R68.H0_H0 ;  /* 0x20000044ff437230 */ /* 0x000fc40000004100 */
[----:B------:R-:W-:Y:S01]  /*a4b0*/  FFMA.FTZ R26, R26, R69, R73 ;  /* 0x000000451a1a7223 */ /* 0x000fe20000010049 */
[--C-:B------:R-:W-:Y:S02]  /*a4c0*/  HADD2.F32 R68, -RZ, R61.reuse.H0_H0 ;  /* 0x2000003dff447230 */ /* 0x100fe40000004100 */
[----:B------:R-:W-:Y:S02]  /*a4d0*/  HADD2.F32 R61, -RZ, R61.H1_H1 ;  /* 0x3000003dff3d7230 */ /* 0x000fe40000004100 */
[-C--:B------:R-:W-:Y:S01]  /*a4e0*/  FMUL.FTZ R64, R64, R67.reuse ;  /* 0x0000004340407220 */ /* 0x080fe20000410000 */
[----:B------:R-:W-:Y:S01]  /*a4f0*/  FFMA.FTZ R69, R63, R67, -R72 ;  /* 0x000000433f457223 */ /* 0x000fe20000010848 */
[C---:B------:R-:W-:Y:S01]  /*a500*/  FMUL.FTZ R67, R41.reuse, R68 ;  /* 0x0000004429437220 */ /* 0x040fe20000410000 */
[----:B------:R-:W-:Y:S02]  /*a510*/  HADD2.F32 R72, -RZ, R60.H1_H1 ;  /* 0x3000003cff487230 */ /* 0x000fe40000004100 */
[----:B------:R-:W-:Y:S01]  /*a520*/  FMUL.FTZ R41, R41, R61 ;  /* 0x0000003d29297220 */ /* 0x000fe20000410000 */
[----:B------:R-:W-:Y:S01]  /*a530*/  FFMA.FTZ R63, R63, R70, R64 ;  /* 0x000000463f3f7223 */ /* 0x000fe20000010040 */
[----:B------:R-:W-:-:S02]  /*a540*/  HADD2.F32 R64, -RZ, R75.H0_H0 ;  /* 0x2000004bff407230 */ /* 0x000fc40000004100 */
[C---:B------:R-:W-:Y:S01]  /*a550*/  FFMA.FTZ R67, R62.reuse, R61, -R67 ;  /* 0x0000003d3e437223 */ /* 0x040fe20000010843 */
[----:B------:R-:W-:Y:S01]  /*a560*/  FFMA.FTZ R68, R62, R68, R41 ;  /* 0x000000443e447223 */ /* 0x000fe20000010029 */
[C---:B------:R-:W-:Y:S01]  /*a570*/  FMUL.FTZ R62, R65.reuse, R72 ;  /* 0x00000048413e7220 */ /* 0x040fe20000410000 */
[----:B------:R-:W-:Y:S02]  /*a580*/  HADD2.F32 R66, -RZ, R43.H0_H0 ;  /* 0x2000002bff427230 */ /* 0x000fe40000004100 */
[-C--:B------:R-:W-:Y:S01]  /*a590*/  FMUL.FTZ R70, R65, R64.reuse ;  /* 0x0000004041467220 */ /* 0x080fe20000410000 */
[----:B------:R-:W-:Y:S02]  /*a5a0*/  HADD2.F32 R61, -RZ, R60.H0_H0 ;  /* 0x2000003cff3d7230 */ /* 0x000fe40000004100 */
[C---:B------:R-:W-:Y:S01]  /*a5b0*/  FFMA.FTZ R64, R37.reuse, R64, -R62 ;  /* 0x0000004025407223 */ /* 0x040fe2000001083e */
[----:B------:R-:W-:Y:S02]  /*a5c0*/  HADD2.F32 R41, -RZ, R75.H1_H1 ;  /* 0x3000004bff297230 */ /* 0x000fe40000004100 */
[----:B------:R-:W-:Y:S01]  /*a5d0*/  FFMA.FTZ R70, R37, R72, R70 ;  /* 0x0000004825467223 */ /* 0x000fe20000010046 */
[----:B------:R-:W-:-:S02]  /*a5e0*/  HADD2.F32 R62, -RZ, R74.H0_H0 ;  /* 0x2000004aff3e7230 */ /* 0x000fc40000004100 */
[C---:B------:R-:W-:Y:S01]  /*a5f0*/  FMUL.FTZ R74, R66.reuse, R61 ;  /* 0x0000003d424a7220 */ /* 0x040fe20000410000 */
[----:B------:R-:W-:Y:S02]  /*a600*/  HADD2.F32 R43, -RZ, R43.H1_H1 ;  /* 0x3000002bff2b7230 */ /* 0x000fe40000004100 */
[-C--:B------:R-:W-:Y:S01]  /*a610*/  FMUL.FTZ R66, R66, R41.reuse ;  /* 0x0000002942427220 */ /* 0x080fe20000410000 */
[----:B------:R-:W-:Y:S02]  /*a620*/  HADD2.F32 R60, -RZ, R27.H0_H0 ;  /* 0x2000001bff3c7230 */ /* 0x000fe40000004100 */
[----:B------:R-:W-:Y:S01]  /*a630*/  FFMA.FTZ R74, R7, R41, -R74 ;  /* 0x00000029074a7223 */ /* 0x000fe2000001084a */
[----:B------:R-:W-:Y:S02]  /*a640*/  HADD2.F32 R40, -RZ, R40.H1_H1 ;  /* 0x30000028ff287230 */ /* 0x000fe40000004100 */
[----:B------:R-:W-:Y:S01]  /*a650*/  FMUL.FTZ R72, R43, R62 ;  /* 0x0000003e2b487220 */ /* 0x000fe20000410000 */
[----:B------:R-:W-:-:S02]  /*a660*/  HADD2.F32 R42, -RZ, R42.H1_H1 ;  /* 0x3000002aff2a7230 */ /* 0x000fc40000004100 */
[----:B------:R-:W-:Y:S01]  /*a670*/  FFMA.FTZ R66, R7, R61, R66 ;  /* 0x0000003d07427223 */ /* 0x000fe20000010042 */
[-C--:B------:R-:W-:Y:S01]  /*a680*/  FMUL.FTZ R76, R43, R60.reuse ;  /* 0x0000003c2b4c7220 */ /* 0x080fe20000410000 */
[----:B------:R-:W-:Y:S02]  /*a690*/  HADD2.F32 R27, -RZ, R5.H0_H0 ;  /* 0x20000005ff1b7230 */ /* 0x000fe40000004100 */
[C---:B------:R-:W-:Y:S01]  /*a6a0*/  FFMA.FTZ R43, R39.reuse, R60, -R72 ;  /* 0x0000003c272b7223 */ /* 0x040fe20000010848 */
[----:B------:R-:W-:Y:S02]  /*a6b0*/  HADD2.F32 R7, -RZ, R24.H0_H0 ;  /* 0x20000018ff077230 */ /* 0x000fe40000004100 */
[----:B------:R-:W-:Y:S01]  /*a6c0*/  FFMA.FTZ R61, R39, R62, R76 ;  /* 0x0000003e273d7223 */ /* 0x000fe2000001004c */
[----:B------:R-:W-:Y:S02]  /*a6d0*/  HADD2.F32 R5, -RZ, R4.H0_H0 ;  /* 0x20000004ff057230 */ /* 0x000fe40000004100 */
[----:B------:R-:W-:Y:S01]  /*a6e0*/  FMUL.FTZ R37, R40, R25 ;  /* 0x0000001928257220 */ /* 0x000fe20000410000 */
[----:B------:R-:W-:-:S02]  /*a6f0*/  HADD2.F32 R36, -RZ, R36.H1_H1 ;  /* 0x30000024ff247230 */ /* 0x000fc40000004100 */
[----:B------:R-:W-:Y:S01]  /*a700*/  FMUL.FTZ R39, R42, R27 ;  /* 0x0000001b2a277220 */ /* 0x000fe20000410000 */
[----:B------:R-:W-:Y:S02]  /*a710*/  HADD2.F32 R38, -RZ, R38.H1_H1 ;  /* 0x30000026ff267230 */ /* 0x000fe40000004100 */
[----:B------:R-:W-:Y:S01]  /*a720*/  FMUL.FTZ R40, R40, R7 ;  /* 0x0000000728287220 */ /* 0x000fe20000410000 */
[----:B------:R-:W-:Y:S01]  /*a730*/  FMUL.FTZ R42, R42, R5 ;  /* 0x000000052a2a7220 */ /* 0x000fe20000410000 */
[----:B------:R-:W-:Y:S01]  /*a740*/  FFMA.FTZ R4, R36, R7, -R37 ;  /* 0x0000000724047223 */ /* 0x000fe20000010825 */
[----:B------:R-:W-:Y:S01]  /*a750*/  F2FP.F16.F32.PACK_AB R7, R43, R74 ;  /* 0x0000004a2b07723e */ /* 0x000fe200000000ff */
        /* <DEDUP_REMOVED lines=10> */
[----:B------:R-:W-:-:S05]  /*a800*/  F2FP.F16.F32.PACK_AB R26, R41, R70 ;  /* 0x00000046291a723e */ /* 0x000fca00000000ff */
[----:B------:R0:W-:Y:S02]  /*a810*/  STS.128 [R55+0xc400], R24 ;  /* 0x00c4001837007388 */ /* 0x0001e40000000c00 */
.L_x_1485:
[----:B------:R-:W-:Y:S05]  /*a820*/  BSYNC B1 ;  /* 0x0000000000017941 */ /* 0x000fea0003800000 */
.L_x_1484:
[----:B------:R-:W-:Y:S04]  /*a830*/  BSSY B1, `(.L_x_1486) ;  /* 0x0000067000017945 */ /* 0x000fe80003800000 */
[----:B------:R-:W-:Y:S05]  /*a840*/  @P1 BRA `(.L_x_1487) ;  /* 0x0000000400941947 */ /* 0x000fea0003800000 */
[----:B------:R-:W-:Y:S01]  /*a850*/  LEA.HI R49, R0, R49, RZ, 0x1d ;  /* 0x0000003100317211 */ /* 0x000fe200078fe8ff */
[----:B------:R-:W-:Y:S01]  /*a860*/  HADD2.F32 R39, -RZ, R58.H1_H1 ;  /* 0x3000003aff277230 */ /* 0x000fe20000004100 */
[----:B------:R-:W-:Y:S01]  /*a870*/  LEA.HI R47, R48, R47, RZ, 0x5 ;  /* 0x0000002f302f7211 */ /* 0x000fe200078f28ff */
[--C-:B------:R-:W-:Y:S01]  /*a880*/  HADD2.F32 R41, -RZ, R56.reuse.H1_H1 ;  /* 0x30000038ff297230 */ /* 0x100fe20000004100 */
[----:B0-----:R-:W-:Y:S01]  /*a890*/  SHF.R.S32.HI R4, RZ, 0x1f, R49 ;  /* 0x0000001fff047819 */ /* 0x001fe20000011431 */
[----:B------:R-:W-:Y:S01]  /*a8a0*/  HADD2.F32 R56, -RZ, R56.H0_H0 ;  /* 0x20000038ff387230 */ /* 0x000fe20000004100 */
[----:B------:R-:W-:Y:S01]  /*a8b0*/  SHF.R.S32.HI R47, RZ, 0x5, R47 ;  /* 0x00000005ff2f7819 */ /* 0x000fe2000001142f */
[----:B------:R-:W-:Y:S01]  /*a8c0*/  HADD2.F32 R58, -RZ, R58.H0_H0 ;  /* 0x2000003aff3a7230 */ /* 0x000fe20000004100 */
[----:B------:R-:W-:Y:S01]  /*a8d0*/  LEA.HI R5, R4, R49, RZ, 0x2 ;  /* 0x0000003104057211 */ /* 0x000fe200078f10ff */
[----:B------:R-:W-:Y:S01]  /*a8e0*/  IMAD.SHL.U32 R4, R49, 0x8, RZ ;  /* 0x0000000831047824 */ /* 0x000fe200078e00ff */
[----:B------:R-:W-:Y:S01]  /*a8f0*/  LOP3.LUT R50, R157, 0x18, R50, 0xf8, !PT ;  /* 0x000000189d327812 */ /* 0x000fe200078ef832 */
[----:B-----5:R-:W-:Y:S01]  /*a900*/  IMAD R47, R47, 0x1800, R78 ;  /* 0x000018002f2f7824 */ /* 0x020fe200078e024e */
[----:B------:R-:W-:-:S02]  /*a910*/  SHF.R.S32.HI R5, RZ, 0x2, R5 ;  /* 0x00000002ff057819 */ /* 0x000fc40000011405 */
[----:B------:R-:W-:Y:S02]  /*a920*/  LOP3.LUT R4, R157, 0x18, R4, 0xf8, !PT ;  /* 0x000000189d047812 */ /* 0x000fe400078ef804 */
[-C--:B------:R-:W-:Y:S01]  /*a930*/  LOP3.LUT R50, R50, R77.reuse, RZ, 0x3c, !PT ;  /* 0x0000004d32327212 */ /* 0x080fe200078e3cff */
[----:B------:R-:W-:Y:S01]  /*a940*/  IMAD R24, R5, 0x1800, R78 ;  /* 0x0000180005187824 */ /* 0x000fe200078e024e */
[----:B------:R-:W-:Y:S02]  /*a950*/  LOP3.LUT R25, R4, R77, RZ, 0x3c, !PT ;  /* 0x0000004d04197212 */ /* 0x000fe400078e3cff */
[--C-:B------:R-:W-:Y:S01]  /*a960*/  SHF.R.U64 R60, R28, 0x10, R29.reuse ;  /* 0x000000101c3c7819 */ /* 0x100fe2000000121d */
[----:B------:R-:W-:Y:S01]  /*a970*/  IMAD.IADD R36, R47, 0x1, R50 ;  /* 0x000000012f247824 */ /* 0x000fe200078e0232 */
[----:B------:R-:W-:Y:S01]  /*a980*/  SHF.R.U32.HI R40, RZ, 0x10, R29 ;  /* 0x00000010ff287819 */ /* 0x000fe2000001161d */
[----:B------:R-:W-:Y:S01]  /*a990*/  IMAD.IADD R25, R24, 0x1, R25 ;  /* 0x0000000118197824 */ /* 0x000fe200078e0219 */
[----:B------:R-:W-:-:S02]  /*a9a0*/  SHF.R.U32.HI R38, RZ, 0x10, R9 ;  /* 0x00000010ff267819 */ /* 0x000fc40000011609 */
[----:B------:R-:W-:Y:S01]  /*a9b0*/  LEA R36, R36, UR40, 0x1 ;  /* 0x0000002824247c11 */ /* 0x000fe2000f8e08ff */
[----:B------:R-:W-:Y:S01]  /*a9c0*/  IMAD R37, R25, 0x2, R2 ;  /* 0x0000000219257824 */ /* 0x000fe200078e0202 */
[----:B------:R-:W-:Y:S01]  /*a9d0*/  SHF.R.U64 R54, R8, 0x10, R9 ;  /* 0x0000001008367819 */ /* 0x000fe20000001209 */
[----:B------:R-:W-:Y:S01]  /*a9e0*/  HADD2.F32 R38, -RZ, R38.H0_H0 ;  /* 0x20000026ff267230 */ /* 0x000fe20000004100 */
[--C-:B------:R-:W-:Y:S01]  /*a9f0*/  SHF.R.U64 R55, R30, 0x10, R31.reuse ;  /* 0x000000101e377819 */ /* 0x100fe2000000121f */
[----:B------:R-:W0:Y:S01]  /*aa00*/  LDS.128 R4, [R36] ;  /* 0x0000000024047984 */ /* 0x000e220000000c00 */
[----:B------:R-:W-:Y:S02]  /*aa10*/  SHF.R.U32.HI R50, RZ, 0x10, R31 ;  /* 0x00000010ff327819 */ /* 0x000fe4000001161f */
[--C-:B------:R-:W-:Y:S01]  /*aa20*/  SHF.R.U32.HI R48, RZ, 0x10, R11.reuse ;  /* 0x00000010ff307819 */ /* 0x100fe2000001160b */
[----:B------:R-:W1:Y:S01]  /*aa30*/  LDS.128 R24, [R37+0xc400] ;  /* 0x00c4000025187984 */ /* 0x000e620000000c00 */
[----:B------:R-:W-:Y:S01]  /*aa40*/  SHF.R.U64 R49, R10, 0x10, R11 ;  /* 0x000000100a317819 */ /* 0x000fe2000000120b */
[----:B0-----:R-:W-:-:S02]  /*aa50*/  HADD2.F32 R8, -RZ, R5.H0_H0 ;  /* 0x20000005ff087230 */ /* 0x001fc40000004100 */
        /* <DEDUP_REMOVED lines=8> */
[----:B------:R-:W-:Y:S02]  /*aae0*/  HADD2.F32 R5, -RZ, R4.H0_H0 ;  /* 0x20000004ff057230 */ /* 0x000fe40000004100 */
[C---:B------:R-:W-:Y:S01]  /*aaf0*/  FFMA.FTZ R43, R8.reuse, R39, -R43 ;  /* 0x00000027082b7223 */ /* 0x040fe2000001082b */
[----:B------:R-:W-:Y:S01]  /*ab00*/  FFMA.FTZ R47, R8, R41, R47 ;  /* 0x00000029082f7223 */ /* 0x000fe2000001002f */
[----:B------:R-:W-:Y:S01]  /*ab10*/  FMUL.FTZ R42, R29, R28 ;  /* 0x0000001c1d2a7220 */ /* 0x000fe20000410000 */
[----:B------:R-:W-:Y:S01]  /*ab20*/  FMUL.FTZ R8, R25, R56 ;  /* 0x0000003819087220 */ /* 0x000fe20000410000 */
[C---:B------:R-:W-:Y:S01]  /*ab30*/  FFMA.FTZ R40, R9.reuse, R28, -R40 ;  /* 0x0000001c09287223 */ /* 0x040fe20000010828 */
[----:B------:R-:W-:Y:S02]  /*ab40*/  HADD2.F32 R30, -RZ, R26.H0_H0 ;  /* 0x2000001aff1e7230 */ /* 0x000fe40000004100 */
[----:B------:R-:W-:Y:S01]  /*ab50*/  FFMA.FTZ R42, R9, R38, R42 ;  /* 0x00000026092a7223 */ /* 0x000fe2000001002a */
[----:B------:R-:W-:-:S02]  /*ab60*/  HADD2.F32 R29, -RZ, R57.H0_H0 ;  /* 0x20000039ff1d7230 */ /* 0x000fc40000004100 */
[-C--:B------:R-:W-:Y:S01]  /*ab70*/  FMUL.FTZ R25, R25, R58.reuse ;  /* 0x0000003a19197220 */ /* 0x080fe20000410000 */
[----:B------:R-:W-:Y:S02]  /*ab80*/  HADD2.F32 R9, -RZ, R59.H0_H0 ;  /* 0x2000003bff097230 */ /* 0x000fe40000004100 */
[C---:B------:R-:W-:Y:S01]  /*ab90*/  FFMA.FTZ R58, R5.reuse, R58, -R8 ;  /* 0x0000003a053a7223 */ /* 0x040fe20000010808 */
[----:B------:R-:W-:Y:S02]  /*aba0*/  HADD2.F32 R31, -RZ, R27.H0_H0 ;  /* 0x2000001bff1f7230 */ /* 0x000fe40000004100 */
[----:B------:R-:W-:Y:S01]  /*abb0*/  FFMA.FTZ R56, R5, R56, R25 ;  /* 0x0000003805387223 */ /* 0x000fe20000010019 */
[----:B------:R-:W-:Y:S02]  /*abc0*/  HADD2.F32 R38, -RZ, R57.H1_H1 ;  /* 0x30000039ff267230 */ /* 0x000fe40000004100 */
[----:B------:R-:W-:Y:S01]  /*abd0*/  FMUL.FTZ R5, R30, R29 ;  /* 0x0000001d1e057220 */ /* 0x000fe20000410000 */
[----:B------:R-:W-:-:S02]  /*abe0*/  HADD2.F32 R8, -RZ, R59.H1_H1 ;  /* 0x3000003bff087230 */ /* 0x000fc40000004100 */
[----:B------:R-:W-:Y:S01]  /*abf0*/  FMUL.FTZ R25, R30, R9 ;  /* 0x000000091e197220 */ /* 0x000fe20000410000 */
[----:B------:R-:W-:Y:S02]  /*ac00*/  HADD2.F32 R30, -RZ, R48.H0_H0 ;  /* 0x20000030ff1e7230 */ /* 0x000fe40000004100 */
[C---:B------:R-:W-:Y:S01]  /*ac10*/  FMUL.FTZ R48, R31.reuse, R38 ;  /* 0x000000261f307220 */ /* 0x040fe20000410000 */
[----:B------:R-:W-:Y:S02]  /*ac20*/  HADD2.F32 R11, -RZ, R7.H0_H0 ;  /* 0x20000007ff0b7230 */ /* 0x000fe40000004100 */
[-C--:B------:R-:W-:Y:S01]  /*ac30*/  FMUL.FTZ R31, R31, R8.reuse ;  /* 0x000000081f1f7220 */ /* 0x080fe20000410000 */
[----:B------:R-:W-:Y:S02]  /*ac40*/  HADD2.F32 R10, -RZ, R6.H0_H0 ;  /* 0x20000006ff0a7230 */ /* 0x000fe40000004100 */
[----:B------:R-:W-:Y:S02]  /*ac50*/  HADD2.F32 R27, -RZ, R27.H1_H1 ;  /* 0x3000001bff1b7230 */ /* 0x000fe40000004100 */
[----:B------:R-:W-:Y:S01]  /*ac60*/  FFMA.FTZ R48, R11, R8, -R48 ;  /* 0x000000080b307223 */ /* 0x000fe20000010830 */
[----:B------:R-:W-:-:S02]  /*ac70*/  HADD2.F32 R28, -RZ, R50.H0_H0 ;  /* 0x20000032ff1c7230 */ /* 0x000fc40000004100 */
[----:B------:R-:W-:Y:S01]  /*ac80*/  FFMA.FTZ R38, R11, R38, R31 ;  /* 0x000000260b267223 */ /* 0x000fe2000001001f */
[----:B------:R-:W-:Y:S02]  /*ac90*/  HADD2.F32 R7, -RZ, R7.H1_H1 ;  /* 0x30000007ff077230 */ /* 0x000fe40000004100 */
[C---:B------:R-:W-:Y:S01]  /*aca0*/  FFMA.FTZ R39, R10.reuse, R9, -R5 ;  /* 0x000000090a277223 */ /* 0x040fe20000010805 */
[----:B------:R-:W-:Y:S02]  /*acb0*/  HADD2.F32 R24, -RZ, R24.H1_H1 ;  /* 0x30000018ff187230 */ /* 0x000fe40000004100 */
[C---:B------:R-:W-:Y:S01]  /*acc0*/  FMUL.FTZ R50, R27.reuse, R30 ;  /* 0x0000001e1b327220 */ /* 0x040fe20000410000 */
[----:B------:R-:W-:Y:S01]  /*acd0*/  FMUL.FTZ R8, R27, R28 ;  /* 0x0000001c1b087220 */ /* 0x000fe20000410000 */
[----:B------:R-:W-:Y:S02]  /*ace0*/  HADD2.F32 R11, -RZ, R54.H0_H0 ;  /* 0x20000036ff0b7230 */ /* 0x000fe40000004100 */
[----:B------:R-:W-:Y:S01]  /*acf0*/  FFMA.FTZ R10, R10, R29, R25 ;  /* 0x0000001d0a0a7223 */ /* 0x000fe20000010019 */
[----:B------:R-:W-:-:S02]  /*ad00*/  HADD2.F32 R5, -RZ, R60.H0_H0 ;  /* 0x2000003cff057230 */ /* 0x000fc40000004100 */
[C---:B------:R-:W-:Y:S01]  /*ad10*/  FFMA.FTZ R41, R7.reuse, R28, -R50 ;  /* 0x0000001c07297223 */ /* 0x040fe20000010832 */
[----:B------:R-:W-:Y:S02]  /*ad20*/  HADD2.F32 R26, -RZ, R26.H1_H1 ;  /* 0x3000001aff1a7230 */ /* 0x000fe40000004100 */
[----:B------:R-:W-:Y:S02]  /*ad30*/  HADD2.F32 R25, -RZ, R49.H0_H0 ;  /* 0x20000031ff197230 */ /* 0x000fe40000004100 */
[----:B------:R-:W-:Y:S01]  /*ad40*/  FFMA.FTZ R49, R7, R30, R8 ;  /* 0x0000001e07317223 */ /* 0x000fe20000010008 */
[----:B------:R-:W-:Y:S02]  /*ad50*/  HADD2.F32 R9, -RZ, R55.H0_H0 ;  /* 0x20000037ff097230 */ /* 0x000fe40000004100 */
[C---:B------:R-:W-:Y:S01]  /*ad60*/  FMUL.FTZ R7, R24.reuse, R11 ;  /* 0x0000000b18077220 */ /* 0x040fe20000410000 */
[----:B------:R-:W-:Y:S02]  /*ad70*/  HADD2.F32 R4, -RZ, R4.H1_H1 ;  /* 0x30000004ff047230 */ /* 0x000fe40000004100 */
[----:B------:R-:W-:Y:S01]  /*ad80*/  FMUL.FTZ R24, R24, R5 ;  /* 0x0000000518187220 */ /* 0x000fe20000410000 */
[----:B------:R-:W-:-:S02]  /*ad90*/  HADD2.F32 R6, -RZ, R6.H1_H1 ;  /* 0x30000006ff067230 */ /* 0x000fc40000004100 */
[C---:B------:R-:W-:Y:S01]  /*ada0*/  FMUL.FTZ R31, R26.reuse, R25 ;  /* 0x000000191a1f7220 */ /* 0x040fe20000410000 */
[----:B------:R-:W-:Y:S01]  /*adb0*/  FMUL.FTZ R26, R26, R9 ;  /* 0x000000091a1a7220 */ /* 0x000fe20000410000 */
[C---:B------:R-:W-:Y:S01]  /*adc0*/  FFMA.FTZ R29, R4.reuse, R11, R24 ;  /* 0x0000000b041d7223 */ /* 0x040fe20000010018 */
[----:B------:R-:W-:Y:S01]  /*add0*/  FFMA.FTZ R27, R4, R5, -R7 ;  /* 0x00000005041b7223 */ /* 0x000fe20000010807 */
[C---:B------:R-:W-:Y:S01]  /*ade0*/  FFMA.FTZ R24, R6.reuse, R9, -R31 ;  /* 0x0000000906187223 */ /* 0x040fe2000001081f */
[----:B------:R-:W-:Y:S01]  /*adf0*/  FFMA.FTZ R25, R6, R25, R26 ;  /* 0x0000001906197223 */ /* 0x000fe2000001001a */
[----:B------:R-:W-:Y:S02]  /*ae00*/  F2FP.F16.F32.PACK_AB R7, R41, R48 ;  /* 0x000000302907723e */ /* 0x000fe400000000ff */
[----:B------:R-:W-:Y:S02]  /*ae10*/  F2FP.F16.F32.PACK_AB R5, R40, R43 ;  /* 0x0000002b2805723e */ /* 0x000fe400000000ff */
[----:B------:R-:W-:-:S02]  /*ae20*/  F2FP.F16.F32.PACK_AB R4, R27, R58 ;  /* 0x0000003a1b04723e */ /* 0x000fc400000000ff */
[----:B------:R-:W-:Y:S02]  /*ae30*/  F2FP.F16.F32.PACK_AB R6, R24, R39 ;  /* 0x000000271806723e */ /* 0x000fe400000000ff */
[----:B------:R-:W-:Y:S02]  /*ae40*/  F2FP.F16.F32.PACK_AB R11, R49, R38 ;  /* 0x00000026310b723e */ /* 0x000fe400000000ff */
[----:B------:R-:W-:Y:S01]  /*ae50*/  F2FP.F16.F32.PACK_AB R9, R42, R47 ;  /* 0x0000002f2a09723e */ /* 0x000fe200000000ff */
[----:B------:R1:W-:Y:S01]  /*ae60*/  STS.128 [R36], R4 ;  /* 0x0000000424007388 */ /* 0x0003e20000000c00 */
[----:B------:R-:W-:Y:S02]  /*ae70*/  F2FP.F16.F32.PACK_AB R8, R29, R56 ;  /* 0x000000381d08723e */ /* 0x000fe400000000ff */
[----:B------:R-:W-:-:S05]  /*ae80*/  F2FP.F16.F32.PACK_AB R10, R25, R10 ;  /* 0x0000000a190a723e */ /* 0x000fca00000000ff */
[----:B------:R1:W-:Y:S02]  /*ae90*/  STS.128 [R37+0xc400], R8 ;  /* 0x00c4000825007388 */ /* 0x0003e40000000c00 */
.L_x_1487:
[----:B------:R-:W-:Y:S05]  /*aea0*/  BSYNC B1 ;  /* 0x0000000000017941 */ /* 0x000fea0003800000 */
.L_x_1486:
[----:B------:R-:W-:Y:S05]  /*aeb0*/  @P2 BRA `(.L_x_1468) ;  /* 0x0000000400942947 */ /* 0x000fea0003800000 */
[----:B------:R-:W-:Y:S01]  /*aec0*/  LEA.HI R0, R0, R45, RZ, 0x1d ;  /* 0x0000002d00007211 */ /* 0x000fe200078fe8ff */
[--C-:B0-----:R-:W-:Y:S01]  /*aed0*/  HADD2.F32 R27, -RZ, R52.reuse.H1_H1 ;  /* 0x30000034ff1b7230 */ /* 0x101fe20000004100 */
[----:B------:R-:W-:Y:S01]  /*aee0*/  LEA.HI R20, R21, R20, RZ, 0x5 ;  /* 0x0000001415147211 */ /* 0x000fe200078f28ff */
[--C-:B------:R-:W-:Y:S01]  /*aef0*/  HADD2.F32 R29, -RZ, R3.reuse.H1_H1 ;  /* 0x30000003ff1d7230 */ /* 0x100fe20000004100 */
[----:B-1----:R-:W-:Y:S01]  /*af00*/  SHF.R.S32.HI R5, RZ, 0x1f, R0 ;  /* 0x0000001fff057819 */ /* 0x002fe20000011400 */
[----:B------:R-:W-:Y:S01]  /*af10*/  HADD2.F32 R28, -RZ, R3.H0_H0 ;  /* 0x20000003ff1c7230 */ /* 0x000fe20000004100 */
[----:B------:R-:W-:Y:S01]  /*af20*/  SHF.R.S32.HI R20, RZ, 0x5, R20 ;  /* 0x00000005ff147819 */ /* 0x000fe20000011414 */
[----:B------:R-:W-:Y:S01]  /*af30*/  HADD2.F32 R52, -RZ, R52.H0_H0 ;  /* 0x20000034ff347230 */ /* 0x000fe20000004100 */
[----:B------:R-:W-:Y:S01]  /*af40*/  LEA.HI R5, R5, R0, RZ, 0x2 ;  /* 0x0000000005057211 */ /* 0x000fe200078f10ff */
[----:B------:R-:W-:Y:S01]  /*af50*/  IMAD.SHL.U32 R0, R0, 0x8, RZ ;  /* 0x0000000800007824 */ /* 0x000fe200078e00ff */
[C---:B------:R-:W-:Y:S01]  /*af60*/  LOP3.LUT R46, R157.reuse, 0x18, R46, 0xf8, !PT ;  /* 0x000000189d2e7812 */ /* 0x040fe200078ef82e */
[----:B-----5:R-:W-:Y:S01]  /*af70*/  IMAD R20, R20, 0x1800, R78 ;  /* 0x0000180014147824 */ /* 0x020fe200078e024e */
[----:B------:R-:W-:Y:S01]  /*af80*/  SHF.R.S32.HI R5, RZ, 0x2, R5 ;  /* 0x00000002ff057819 */ /* 0x000fe20000011405 */
[--C-:B------:R-:W-:Y:S01]  /*af90*/  HADD2.F32 R3, -RZ, R53.reuse.H0_H0 ;  /* 0x20000035ff037230 */ /* 0x100fe20000004100 */
[----:B------:R-:W-:Y:S01]  /*afa0*/  LOP3.LUT R4, R157, 0x18, R0, 0xf8, !PT ;  /* 0x000000189d047812 */ /* 0x000fe200078ef800 */
[----:B------:R-:W-:Y:S01]  /*afb0*/  HADD2.F32 R53, -RZ, R53.H1_H1 ;  /* 0x30000035ff357230 */ /* 0x000fe20000004100 */
[-C--:B------:R-:W-:Y:S01]  /*afc0*/  LOP3.LUT R7, R46, R77.reuse, RZ, 0x3c, !PT ;  /* 0x0000004d2e077212 */ /* 0x080fe200078e3cff */
[----:B------:R-:W-:Y:S01]  /*afd0*/  IMAD R8, R5, 0x1800, R78 ;  /* 0x0000180005087824 */ /* 0x000fe200078e024e */
[----:B------:R-:W-:-:S02]  /*afe0*/  LOP3.LUT R9, R4, R77, RZ, 0x3c, !PT ;  /* 0x0000004d04097212 */ /* 0x000fc400078e3cff */
[----:B------:R-:W-:Y:S01]  /*aff0*/  SHF.R.U32.HI R30, RZ, 0x10, R13 ;  /* 0x00000010ff1e7819 */ /* 0x000fe2000001160d */
[----:B------:R-:W-:Y:S01]  /*b000*/  IMAD.IADD R7, R20, 0x1, R7 ;  /* 0x0000000114077824 */ /* 0x000fe200078e0207 */
[----:B------:R-:W-:Y:S01]  /*b010*/  SHF.R.U64 R40, R32, 0x10, R33 ;  /* 0x0000001020287819 */ /* 0x000fe20000001221 */
[----:B------:R-:W-:Y:S01]  /*b020*/  IMAD.IADD R9, R8, 0x1, R9 ;  /* 0x0000000108097824 */ /* 0x000fe200078e0209 */
[----:B------:R-:W-:Y:S01]  /*b030*/  SHF.R.U32.HI R32, RZ, 0x10, R33 ;  /* 0x00000010ff207819 */ /* 0x000fe20000011621 */
[----:B------:R-:W-:Y:S01]  /*b040*/  HADD2.F32 R30, -RZ, R30.H0_H0 ;  /* 0x2000001eff1e7230 */ /* 0x000fe20000004100 */
[----:B------:R-:W-:Y:S01]  /*b050*/  LEA R0, R7, UR40, 0x1 ;  /* 0x0000002807007c11 */ /* 0x000fe2000f8e08ff */
[----:B------:R-:W-:Y:S01]  /*b060*/  IMAD R20, R9, 0x2, R2 ;  /* 0x0000000209147824 */ /* 0x000fe200078e0202 */
[----:B------:R-:W-:Y:S02]  /*b070*/  SHF.R.U64 R37, R12, 0x10, R13 ;  /* 0x000000100c257819 */ /* 0x000fe4000000120d */
[--C-:B------:R-:W-:Y:S01]  /*b080*/  SHF.R.U64 R39, R34, 0x10, R35.reuse ;  /* 0x0000001022277819 */ /* 0x100fe20000001223 */
[----:B------:R-:W0:Y:S01]  /*b090*/  LDS.128 R4, [R0] ;  /* 0x0000000000047984 */ /* 0x000e220000000c00 */
[----:B------:R-:W-:-:S02]  /*b0a0*/  SHF.R.U32.HI R36, RZ, 0x10, R35 ;  /* 0x00000010ff247819 */ /* 0x000fc40000011623 */
[--C-:B------:R-:W-:Y:S01]  /*b0b0*/  SHF.R.U32.HI R34, RZ, 0x10, R15.reuse ;  /* 0x00000010ff227819 */ /* 0x100fe2000001160f */
[----:B------:R-:W1:Y:S01]  /*b0c0*/  LDS.128 R8, [R20+0xc400] ;  /* 0x00c4000014087984 */ /* 0x000e620000000c00 */
[----:B------:R-:W-:Y:S01]  /*b0d0*/  SHF.R.U64 R35, R14, 0x10, R15 ;  /* 0x000000100e237819 */ /* 0x000fe2000000120f */
[--C-:B0-----:R-:W-:Y:S02]  /*b0e0*/  HADD2.F32 R12, -RZ, R5.reuse.H0_H0 ;  /* 0x20000005ff0c7230 */ /* 0x101fe40000004100 */
[----:B------:R-:W-:Y:S02]  /*b0f0*/  HADD2.F32 R13, -RZ, R5.H1_H1 ;  /* 0x30000005ff0d7230 */ /* 0x000fe40000004100 */
[--C-:B-1----:R-:W-:Y:S02]  /*b100*/  HADD2.F32 R21, -RZ, R9.reuse.H0_H0 ;  /* 0x20000009ff157230 */ /* 0x102fe40000004100 */
[----:B------:R-:W-:Y:S02]  /*b110*/  HADD2.F32 R24, -RZ, R9.H1_H1 ;  /* 0x30000009ff187230 */ /* 0x000fe40000004100 */
[----:B------:R-:W-:-:S02]  /*b120*/  HADD2.F32 R9, -RZ, R8.H0_H0 ;  /* 0x20000008ff097230 */ /* 0x000fc40000004100 */
[C---:B------:R-:W-:Y:S01]  /*b130*/  FMUL.FTZ R31, R21.reuse, R29 ;  /* 0x0000001d151f7220 */ /* 0x040fe20000410000 */
[-C--:B------:R-:W-:Y:S01]  /*b140*/  FMUL.FTZ R33, R21, R27.reuse ;  /* 0x0000001b15217220 */ /* 0x080fe20000410000 */
[----:B------:R-:W-:Y:S02]  /*b150*/  HADD2.F32 R21, -RZ, R32.H0_H0 ;  /* 0x20000020ff157230 */ /* 0x000fe40000004100 */
[----:B------:R-:W-:Y:S01]  /*b160*/  FMUL.FTZ R32, R24, R30 ;  /* 0x0000001e18207220 */ /* 0x000fe20000410000 */
[C---:B------:R-:W-:Y:S01]  /*b170*/  FFMA.FTZ R31, R12.reuse, R27, -R31 ;  /* 0x0000001b0c1f7223 */ /* 0x040fe2000001081f */
[----:B------:R-:W-:Y:S01]  /*b180*/  FFMA.FTZ R33, R12, R29, R33 ;  /* 0x0000001d0c217223 */ /* 0x000fe20000010021 */
[----:B------:R-:W-:Y:S02]  /*b190*/  HADD2.F32 R5, -RZ, R4.H0_H0 ;  /* 0x20000004ff057230 */ /* 0x000fe40000004100 */
[-C--:B------:R-:W-:Y:S01]  /*b1a0*/  FMUL.FTZ R24, R24, R21.reuse ;  /* 0x0000001518187220 */ /* 0x080fe20000410000 */
[----:B------:R-:W-:Y:S01]  /*b1b0*/  FFMA.FTZ R32, R13, R21, -R32 ;  /* 0x000000150d207223 */ /* 0x000fe20000010820 */
[----:B------:R-:W-:Y:S01]  /*b1c0*/  FMUL.FTZ R12, R9, R28 ;  /* 0x0000001c090c7220 */ /* 0x000fe20000410000 */
[----:B------:R-:W-:-:S02]  /*b1d0*/  HADD2.F32 R25, -RZ, R10.H0_H0 ;  /* 0x2000000aff197230 */ /* 0x000fc40000004100 */
[----:B------:R-:W-:Y:S01]  /*b1e0*/  FMUL.FTZ R9, R9, R52 ;  /* 0x0000003409097220 */ /* 0x000fe20000410000 */
[----:B------:R-:W-:Y:S02]  /*b1f0*/  HADD2.F32 R21, -RZ, R51.H0_H0 ;  /* 0x20000033ff157230 */ /* 0x000fe40000004100 */
[----:B------:R-:W-:Y:S01]  /*b200*/  FFMA.FTZ R30, R13, R30, R24 ;  /* 0x0000001e0d1e7223 */ /* 0x000fe20000010018 */
[----:B------:R-:W-:Y:S02]  /*b210*/  HADD2.F32 R14, -RZ, R6.H0_H0 ;  /* 0x20000006ff0e7230 */ /* 0x000fe40000004100 */
[C---:B------:R-:W-:Y:S01]  /*b220*/  FFMA.FTZ R52, R5.reuse, R52, -R12 ;  /* 0x0000003405347223 */ /* 0x040fe2000001080c */
[--C-:B------:R-:W-:Y:S02]  /*b230*/  HADD2.F32 R26, -RZ, R11.reuse.H0_H0 ;  /* 0x2000000bff1a7230 */ /* 0x100fe40000004100 */
[----:B------:R-:W-:Y:S01]  /*b240*/  FFMA.FTZ R28, R5, R28, R9 ;  /* 0x0000001c051c7223 */ /* 0x000fe20000010009 */
[----:B------:R-:W-:-:S02]  /*b250*/  HADD2.F32 R11, -RZ, R11.H1_H1 ;  /* 0x3000000bff0b7230 */ /* 0x000fc40000004100 */
[C---:B------:R-:W-:Y:S01]  /*b260*/  FMUL.FTZ R5, R25.reuse, R21 ;  /* 0x0000001519057220 */ /* 0x040fe20000410000 */
[----:B------:R-:W-:Y:S02]  /*b270*/  HADD2.F32 R51, -RZ, R51.H1_H1 ;  /* 0x30000033ff337230 */ /* 0x000fe40000004100 */
[-C--:B------:R-:W-:Y:S01]  /*b280*/  FMUL.FTZ R9, R25, R3.reuse ;  /* 0x0000000319097220 */ /* 0x080fe20000410000 */
[----:B------:R-:W-:Y:S02]  /*b290*/  HADD2.F32 R24, -RZ, R34.H0_H0 ;  /* 0x20000022ff187230 */ /* 0x000fe40000004100 */
[----:B------:R-:W-:Y:S01]  /*b2a0*/  FFMA.FTZ R25, R14, R3, -R5 ;  /* 0x000000030e197223 */ /* 0x000fe20000010805 */
[----:B------:R-:W-:Y:S02]  /*b2b0*/  HADD2.F32 R12, -RZ, R36.H0_H0 ;  /* 0x20000024ff0c7230 */ /* 0x000fe40000004100 */
[----:B------:R-:W-:Y:S01]  /*b2c0*/  FMUL.FTZ R34, R26, R51 ;  /* 0x000000331a227220 */ /* 0x000fe20000410000 */
[----:B------:R-:W-:-:S02]  /*b2d0*/  HADD2.F32 R15, -RZ, R7.H0_H0 ;  /* 0x20000007ff0f7230 */ /* 0x000fc40000004100 */
[----:B------:R-:W-:Y:S01]  /*b2e0*/  FFMA.FTZ R14, R14, R21, R9 ;  /* 0x000000150e0e7223 */ /* 0x000fe20000010009 */
[----:B------:R-:W-:Y:S02]  /*b2f0*/  HADD2.F32 R7, -RZ, R7.H1_H1 ;  /* 0x30000007ff077230 */ /* 0x000fe40000004100 */
[C---:B------:R-:W-:Y:S01]  /*b300*/  FMUL.FTZ R36, R11.reuse, R24 ;  /* 0x000000180b247220 */ /* 0x040fe20000410000 */
[----:B------:R-:W-:Y:S01]  /*b310*/  FMUL.FTZ R38, R11, R12 ;  /* 0x0000000c0b267220 */ /* 0x000fe20000410000 */
[----:B------:R-:W-:Y:S02]  /*b320*/  HADD2.F32 R8, -RZ, R8.H1_H1 ;  /* 0x30000008ff087230 */ /* 0x000fe40000004100 */
[-C--:B------:R-:W-:Y:S01]  /*b330*/  FMUL.FTZ R26, R26, R53.reuse ;  /* 0x000000351a1a7220 */ /* 0x080fe20000410000 */
[----:B------:R-:W-:Y:S02]  /*b340*/  HADD2.F32 R10, -RZ, R10.H1_H1 ;  /* 0x3000000aff0a7230 */ /* 0x000fe40000004100 */
        /* <DEDUP_REMOVED lines=23> */
[----:B------:R-:W-:Y:S01]  /*b4c0*/  F2FP.F16.F32.PACK_AB R9, R30, R33 ;  /* 0x000000211e09723e */ /* 0x000fe200000000ff */
[----:B------:R0:W-:Y:S01]  /*b4d0*/  STS.128 [R0], R4 ;  /* 0x0000000400007388 */ /* 0x0001e20000000c00 */
[----:B------:R-:W-:Y:S02]  /*b4e0*/  F2FP.F16.F32.PACK_AB R8, R13, R28 ;  /* 0x0000001c0d08723e */ /* 0x000fe400000000ff */
[----:B------:R-:W-:-:S05]  /*b4f0*/  F2FP.F16.F32.PACK_AB R10, R15, R14 ;  /* 0x0000000e0f0a723e */ /* 0x000fca00000000ff */
[----:B------:R0:W-:Y:S02]  /*b500*/  STS.128 [R20+0xc400], R8 ;  /* 0x00c4000814007388 */ /* 0x0001e40000000c00 */
.L_x_1468:
[----:B------:R-:W-:Y:S05]  /*b510*/  BSYNC B0 ;  /* 0x0000000000007941 */ /* 0x000fea0003800000 */
.L_x_1461:
        /* <DEDUP_REMOVED lines=8> */
.L_x_1459:
[----:B0--3--:R-:W-:-:S05]  /*b5a0*/  IMAD.U32 R0, RZ, RZ, UR37 ;  /* 0x00000025ff007e24 */ /* 0x009fca000f8e00ff */
[----:B------:R-:W-:-:S13]  /*b5b0*/  ISETP.NE.AND P0, PT, R0, 0x3, PT ;  /* 0x000000030000780c */ /* 0x000fda0003f05270 */
[----:B------:R-:W-:Y:S05]  /*b5c0*/  @!P0 BRA `(.L_x_1488) ;  /* 0x0000000000048947 */ /* 0x000fea0003800000 */
[----:B------:R-:W-:Y:S01]  /*b5d0*/  BPT.TRAP 0x1 ;  /* 0x000000040000795c */ /* 0x000fe20000300000 */
.L_x_1488:
[----:B------:R-:W-:Y:S01]  /*b5e0*/  IMAD R0, R16, 0x8, R2 ;  /* 0x0000000810007824 */ /* 0x000fe200078e0202 */
[----:B-12-4-:R-:W-:-:S04]  /*b5f0*/  SHF.L.U32 R3, R18, 0x1f, RZ ;  /* 0x0000001f12037819 */ /* 0x016fc800000006ff */
[----:B------:R0:W1:Y:S01]  /*b600*/  SYNCS.PHASECHK.TRANS64.TRYWAIT P2, [R0+URZ+0x2d830], R3 ;  /* 0x02d83003000075a7 */ /* 0x000062000804017f */
[----:B------:R-:W-:Y:S05]  /*b610*/  @!P0 BRA `(.L_x_1489) ;  /* 0x0000000000048947 */ /* 0x000fea0003800000 */
[----:B------:R-:W-:Y:S01]  /*b620*/  BPT.TRAP 0x1 ;  /* 0x000000040000795c */ /* 0x000fe20000300000 */
.L_x_1489:
[----:B------:R-:W2:Y:S02]  /*b630*/  S2R R4, SR_TID.X ;  /* 0x0000000000047919 */ /* 0x000ea40000002100 */
[----:B--2---:R-:W-:-:S04]  /*b640*/  LOP3.LUT R4, R4, 0x7f, RZ, 0xc0, !PT ;  /* 0x0000007f04047812 */ /* 0x004fc800078ec0ff */
[----:B------:R-:W-:Y:S01]  /*b650*/  ISETP.NE.AND P1, PT, R4, RZ, PT ;  /* 0x000000ff0400720c */ /* 0x000fe20003f25270 */
[----:B-1----:R-:W-:-:S12]  /*b660*/  @P2 BRA `(.L_x_1490) ;  /* 0x0000000000082947 */ /* 0x002fd80003800000 */
[----:B------:R-:W1:Y:S02]  /*b670*/  SYNCS.PHASECHK.TRANS64.TRYWAIT P2, [R0+URZ+0x2d830], R3 ;  /* 0x02d83003000075a7 */ /* 0x000e64000804017f */
[----:B-1----:R-:W-:Y:S05]  /*b680*/  @!P2 BRA `(.L_x_1491) ;  /* 0x000001940028a947 */ /* 0x002fea0003800000 */
.L_x_1490:
[----:B------:R-:W-:Y:S05]  /*b690*/  WARPSYNC.ALL ;  /* 0x0000000000007948 */ /* 0x000fea0003800000 */
[----:B01----:R-:W-:Y:S01]  /*b6a0*/  VIADD R3, R2, 0x15400 ;  /* 0x0001540002037836 */ /* 0x003fe20000000000 */
[----:B------:R-:W-:Y:S01]  /*b6b0*/  LOP3.LUT R6, R44, 0x10000, RZ, 0xfc, !PT ;  /* 0x000100002c067812 */ /* 0x000fe200078efcff */
[----:B------:R-:W-:Y:S01]  /*b6c0*/  IMAD.MOV.U32 R7, RZ, RZ, -0x7fffffe0 ;  /* 0x80000020ff077424 */ /* 0x000fe200078e00ff */
[----:B------:R-:W2:Y:S01]  /*b6d0*/  LDL R90, [R1+0x40] ;  /* 0x00004000015a7983 */ /* 0x000ea20000100800 */
[----:B------:R-:W-:Y:S01]  /*b6e0*/  IMAD.MOV.U32 R5, RZ, RZ, -0x7fffffe0 ;  /* 0x80000020ff057424 */ /* 0x000fe200078e00ff */
[----:B------:R-:W-:Y:S01]  /*b6f0*/  SHF.R.U32.HI R3, RZ, 0x4, R3 ;  /* 0x00000004ff037819 */ /* 0x000fe20000011603 */
[----:B------:R-:W-:Y:S01]  /*b700*/  IMAD.MOV.U32 R153, RZ, RZ, -0x7fffffe0 ;  /* 0x80000020ff997424 */ /* 0x000fe200078e00ff */
[----:B------:R-:W2:Y:S01]  /*b710*/  LDL R89, [R1+0x18] ;  /* 0x0000180001597983 */ /* 0x000ea20000100800 */
[C---:B------:R-:W-:Y:S01]  /*b720*/  R2UR UR4, R6.reuse ;  /* 0x00000000060472ca */ /* 0x040fe200000e0000 */
[----:B-----5:R-:W-:Y:S01]  /*b730*/  WARPGROUP.ARRIVE ;  /* 0x00000000000079c5 */ /* 0x020fe20000000000 */
[----:B------:R-:W-:Y:S01]  /*b740*/  LOP3.LUT R3, R3, 0x3fff, RZ, 0xc0, !PT ;  /* 0x00003fff03037812 */ /* 0x000fe200078ec0ff */
[C---:B------:R-:W-:Y:S01]  /*b750*/  VIADD R152, R6.reuse, 0x2 ;  /* 0x0000000206987836 */ /* 0x040fe20000000000 */
[----:B------:R-:W-:Y:S01]  /*b760*/  R2UR UR5, R7 ;  /* 0x00000000070572ca */ /* 0x000fe200000e0000 */
[----:B------:R-:W-:Y:S01]  /*b770*/  IMAD.MOV.U32 R9, RZ, RZ, -0x7fffffe0 ;  /* 0x80000020ff097424 */ /* 0x000fe200078e00ff */
[----:B------:R-:W-:Y:S01]  /*b780*/  LOP3.LUT R156, R3, 0x10000, RZ, 0xfc, !PT ;  /* 0x00010000039c7812 */ /* 0x000fe200078efcff */
[----:B------:R-:W-:Y:S01]  /*b790*/  VIADD R150, R6, 0x300 ;  /* 0x0000030006967836 */ /* 0x000fe20000000000 */
[----:B------:R-:W-:Y:S01]  /*b7a0*/  R2UR UR7, R5 ;  /* 0x00000000050772ca */ /* 0x000fe200000e0000 */
[----:B------:R-:W-:Y:S01]  /*b7b0*/  IMAD.MOV.U32 R151, RZ, RZ, -0x7fffffe0 ;  /* 0x80000020ff977424 */ /* 0x000fe200078e00ff */
[----:B------:R-:W-:Y:S01]  /*b7c0*/  ULDC UR52, c[0x0][0x9dc] ;  /* 0x0002770000347ab9 */ /* 0x000fe20000000800 */
[----:B------:R-:W-:Y:S01]  /*b7d0*/  IMAD R4, R16, 0x600, R156 ;  /* 0x0000060010047824 */ /* 0x000fe200078e029c */
[----:B------:R-:W-:Y:S01]  /*b7e0*/  ULOP3.LUT UR52, URZ, UR52, URZ, 0x33, !UPT ;  /* 0x000000343f347292 */ /* 0x000fe2000f8e333f */
[----:B------:R-:W-:-:S02]  /*b7f0*/  VIADD R148, R6, 0x302 ;  /* 0x0000030206947836 */ /* 0x000fc40000000000 */
[C---:B------:R-:W-:Y:S01]  /*b800*/  VIADD R8, R4.reuse, 0x2 ;  /* 0x0000000204087836 */ /* 0x040fe20000000000 */
[----:B------:R-:W-:Y:S01]  /*b810*/  R2UR UR6, R4 ;  /* 0x00000000040672ca */ /* 0x000fe200000e0000 */
[----:B------:R-:W-:Y:S02]  /*b820*/  IMAD.MOV.U32 R149, RZ, RZ, -0x7fffffe0 ;  /* 0x80000020ff957424 */ /* 0x000fe400078e00ff */
[----:B------:R-:W-:Y:S02]  /*b830*/  VIADD R146, R6, 0x600 ;  /* 0x0000060006927836 */ /* 0x000fe40000000000 */
[----:B------:R-:W-:Y:S02]  /*b840*/  IMAD.MOV.U32 R147, RZ, RZ, -0x7fffffe0 ;  /* 0x80000020ff937424 */ /* 0x000fe400078e00ff */
[----:B------:R-:W-:Y:S02]  /*b850*/  IMAD.MOV.U32 R5, RZ, RZ, -0x7fffffe0 ;  /* 0x80000020ff057424 */ /* 0x000fe400078e00ff */
[----:B------:R-:W-:-:S04]  /*b860*/  @!P1 VIADD R0, R0, 0x2d840 ;  /* 0x0002d84000009836 */ /* 0x000fc80000000000 */
[----:B------:R-:W-:Y:S01]  /*b870*/  HGMMA.64x128x16.F32 R24, gdesc[UR4], RZ, !UPT, gsb0 ;  /* 0x01e00000041879f0 */ /* 0x000fe2000c0008ff */
[----:B------:R-:W-:Y:S02]  /*b880*/  R2UR UR4, R152 ;  /* 0x00000000980472ca */ /* 0x000fe400000e0000 */
[----:B------:R-:W-:Y:S02]  /*b890*/  R2UR UR5, R153 ;  /* 0x00000000990572ca */ /* 0x000fe400000e0000 */
[----:B------:R-:W-:Y:S01]  /*b8a0*/  R2UR UR6, R8 ;  /* 0x00000000080672ca */ /* 0x000fe200000e0000 */
[----:B------:R-:W-:Y:S01]  /*b8b0*/  VIADD R8, R4, 0x200 ;  /* 0x0000020004087836 */ /* 0x000fe20000000000 */
[----:B------:R-:W-:Y:S01]  /*b8c0*/  R2UR UR7, R9 ;  /* 0x00000000090772ca */ /* 0x000fe200000e0000 */
[----:B------:R-:W-:Y:S01]  /*b8d0*/  IMAD.MOV.U32 R9, RZ, RZ, -0x7fffffe0 ;  /* 0x80000020ff097424 */ /* 0x000fe200078e00ff */
[----:B------:R-:W-:Y:S01]  /*b8e0*/  @!P1 PRMT R0, RZ, 0x654, R0 ;  /* 0x00000654ff009816 */ /* 0x000fe20000000000 */
[----:B------:R-:W-:-:S02]  /*b8f0*/  WARPGROUP.DEPBAR.LE gsb0, 0x0 ;  /* 0x00008000000079c5 */ /* 0x000fc40000010000 */
[----:B------:R-:W-:-:S08]  /*b900*/  WARPGROUP.ARRIVE ;  /* 0x00000000000079c5 */ /* 0x000fd00000000000 */
[----:B------:R-:W-:Y:S01]  /*b910*/  HGMMA.64x128x16.F32 R24, gdesc[UR4], R24, gsb0 ;  /* 0x01e00000041879f0 */ /* 0x000fe20008000818 */
[----:B------:R-:W-:Y:S02]  /*b920*/  R2UR UR4, R150 ;  /* 0x00000000960472ca */ /* 0x000fe400000e0000 */
[----:B------:R-:W-:Y:S02]  /*b930*/  R2UR UR5, R151 ;  /* 0x00000000970572ca */ /* 0x000fe400000e0000 */
[----:B------:R-:W-:Y:S01]  /*b940*/  R2UR UR6, R8 ;  /* 0x00000000080672ca */ /* 0x000fe200000e0000 */
[----:B------:R-:W-:Y:S01]  /*b950*/  VIADD R8, R4, 0x202 ;  /* 0x0000020204087836 */ /* 0x000fe20000000000 */
[----:B------:R-:W-:Y:S01]  /*b960*/  R2UR UR7, R9 ;  /* 0x00000000090772ca */ /* 0x000fe200000e0000 */
[----:B------:R-:W-:Y:S01]  /*b970*/  IMAD.MOV.U32 R9, RZ, RZ, -0x7fffffe0 ;  /* 0x80000020ff097424 */ /* 0x000fe200078e00ff */
[----:B------:R-:W-:Y:S02]  /*b980*/  WARPGROUP.DEPBAR.LE gsb0, 0x0 ;  /* 0x00008000000079c5 */ /* 0x000fe40000010000 */
[----:B------:R-:W-:-:S09]  /*b990*/  WARPGROUP.ARRIVE ;  /* 0x00000000000079c5 */ /* 0x000fd20000000000 */
[----:B------:R-:W-:Y:S01]  /*b9a0*/  HGMMA.64x128x16.F32 R24, gdesc[UR4], R24, gsb0 ;  /* 0x01e00000041879f0 */ /* 0x000fe20008000818 */
[----:B------:R-:W-:Y:S02]  /*b9b0*/  R2UR UR4, R148 ;  /* 0x00000000940472ca */ /* 0x000fe400000e0000 */
[----:B------:R-:W-:Y:S02]  /*b9c0*/  R2UR UR5, R149 ;  /* 0x00000000950572ca */ /* 0x000fe400000e0000 */
[----:B------:R-:W-:Y:S01]  /*b9d0*/  R2UR UR6, R8 ;  /* 0x00000000080672ca */ /* 0x000fe200000e0000 */
[C---:B------:R-:W-:Y:S01]  /*b9e0*/  VIADD R8, R4.reuse, 0x400 ;  /* 0x0000040004087836 */ /* 0x040fe20000000000 */
[----:B------:R-:W-:Y:S01]  /*b9f0*/  R2UR UR7, R9 ;  /* 0x00000000090772ca */ /* 0x000fe200000e0000 */
[----:B------:R-:W-:Y:S02]  /*ba00*/  IMAD.MOV.U32 R9, RZ, RZ, -0x7fffffe0 ;  /* 0x80000020ff097424 */ /* 0x000fe400078e00ff */
[----:B------:R-:W-:Y:S01]  /*ba10*/  VIADD R4, R4, 0x402 ;  /* 0x0000040204047836 */ /* 0x000fe20000000000 */
[----:B------:R-:W-:-:S02]  /*ba20*/  WARPGROUP.DEPBAR.LE gsb0, 0x0 ;  /* 0x00008000000079c5 */ /* 0x000fc40000010000 */
[----:B------:R-:W-:-:S07]  /*ba30*/  WARPGROUP.ARRIVE ;  /* 0x00000000000079c5 */ /* 0x000fce0000000000 */
        /* <DEDUP_REMOVED lines=12> */
[----:B------:R-:W-:Y:S02]  /*bb00*/  R2UR UR6, R4 ;  /* 0x00000000040672ca */ /* 0x000fe400000e0000 */
[----:B------:R-:W-:Y:S01]  /*bb10*/  R2UR UR7, R5 ;  /* 0x00000000050772ca */ /* 0x000fe200000e0000 */
[----:B------:R-:W-:Y:S02]  /*bb20*/  WARPGROUP.DEPBAR.LE gsb0, 0x0 ;  /* 0x00008000000079c5 */ /* 0x000fe40000010000 */
[----:B------:R-:W-:-:S10]  /*bb30*/  WARPGROUP.ARRIVE ;  /* 0x00000000000079c5 */ /* 0x000fd40000000000 */
[----:B------:R-:W-:Y:S01]  /*bb40*/  HGMMA.64x128x16.F32 R24, gdesc[UR4], R24, gsb0 ;  /* 0x01e00000041879f0 */ /* 0x000fe20008000818 */
[----:B------:R-:W-:Y:S01]  /*bb50*/  ULDC UR4, c[0x0][0x9d8] ;  /* 0x0002760000047ab9 */ /* 0x000fe20000000800 */
[----:B------:R-:W-:Y:S02]  /*bb60*/  ULDC.64 UR6, c[0x0][0x9e0] ;  /* 0x0002780000067ab9 */ /* 0x000fe40000000a00 */
[----:B------:R-:W-:-:S06]  /*bb70*/  UISETP.GE.AND UP0, UPT, UR7, 0x1, UPT ;  /* 0x000000010700788c */ /* 0x000fcc000bf06270 */
[----:B------:R-:W-:Y:S01]  /*bb80*/  PLOP3.LUT P3, PT, PT, PT, UP0, 0x40, 0x0 ;  /* 0x000000000000781c */ /* 0x000fe20003f6e808 */
[----:B------:R-:W-:Y:S02]  /*bb90*/  WARPGROUP.DEPBAR.LE gsb0, 0x0 ;  /* 0x00008000000079c5 */ /* 0x000fe40000010000 */
[----:B------:R-:W-:Y:S01]  /*bba0*/  FMUL.FTZ R21, R34, UR4 ;  /* 0x0000000422157c20 */ /* 0x000fe20008410000 */
[----:B------:R-:W-:Y:S01]  /*bbb0*/  FMUL.FTZ R34, R45, UR4 ;  /* 0x000000042d227c20 */ /* 0x000fe20008410000 */
[----:B------:R-:W-:Y:S01]  /*bbc0*/  FMUL.FTZ R45, R56, UR4 ;  /* 0x00000004382d7c20 */ /* 0x000fe20008410000 */
[----:B------:R-:W-:Y:S01]  /*bbd0*/  FMUL.FTZ R56, R67, UR4 ;  /* 0x0000000443387c20 */ /* 0x000fe20008410000 */
[----:B------:R-:W-:Y:S01]  /*bbe0*/  FMUL.FTZ R14, R31, UR4 ;  /* 0x000000041f0e7c20 */ /* 0x000fe20008410000 */
[----:B------:R-:W0:Y:S01]  /*bbf0*/  LDC R67, c[0x0][0x448] ;  /* 0x00011200ff437b82 */ /* 0x000e220000000800 */
        /* <DEDUP_REMOVED lines=14> */
[----:B--2---:R-:W-:-:S02]  /*bce0*/  IMAD.IADD R72, R90, 0x1, R89 ;  /* 0x000000015a487824 */ /* 0x004fc400078e0259 */
        /* <DEDUP_REMOVED lines=8> */
[----:B0-----:R-:W-:Y:S01]  /*bd70*/  ISETP.NE.AND P2, PT, R67, 0x1, PT ;  /* 0x000000014300780c */ /* 0x001fe20003f45270 */
[----:B------:R-:W-:Y:S01]  /*bd80*/  FMUL.FTZ R52, R63, UR4 ;  /* 0x000000043f347c20 */ /* 0x000fe20008410000 */
[----:B------:R-:W-:-:S02]  /*bd90*/  IMAD.MOV.U32 R77, RZ, RZ, -0x80 ;  /* 0xffffff80ff4d7424 */ /* 0x000fc400078e00ff */
        /* <DEDUP_REMOVED lines=10> */
[----:B------:R-:W0:Y:S01]  /*be40*/  @P2 LDC R75, c[0x0][0x44c] ;  /* 0x00011300ff4b2b82 */ /* 0x000e220000000800 */
[----:B------:R-:W-:Y:S01]  /*be50*/  FMUL.FTZ R26, R37, UR4 ;  /* 0x00000004251a7c20 */ /* 0x000fe20008410000 */
[----:B------:R-:W-:Y:S01]  /*be60*/  FMUL.FTZ R27, R38, UR4 ;  /* 0x00000004261b7c20 */ /* 0x000fe20008410000 */
[----:B------:R-:W-:Y:S01]  /*be70*/  FMUL.FTZ R29, R40, UR4 ;  /* 0x00000004281d7c20 */ /* 0x000fe20008410000 */
[----:B------:R-:W-:Y:S01]  /*be80*/  FMUL.FTZ R46, R57, UR4 ;  /* 0x00000004392e7c20 */ /* 0x000fe20008410000 */
[----:B------:R-:W-:Y:S01]  /*be90*/  FMUL.FTZ R36, R47, UR4 ;  /* 0x000000042f247c20 */ /* 0x000fe20008410000 */
[----:B------:R-:W-:Y:S01]  /*bea0*/  FMUL.FTZ R37, R48, UR4 ;  /* 0x0000000430257c20 */ /* 0x000fe20008410000 */
[----:B------:R-:W-:Y:S01]  /*beb0*/  FMUL.FTZ R38, R49, UR4 ;  /* 0x0000000431267c20 */ /* 0x000fe20008410000 */
[----:B------:R-:W1:Y:S01]  /*bec0*/  @P2 LDC R76, c[0x0][0x450] ;  /* 0x00011400ff4c2b82 */ /* 0x000e620000000800 */
        /* <DEDUP_REMOVED lines=15> */
[----:B0-----:R-:W-:-:S04]  /*bfc0*/  @P2 IMAD.HI.U32 R75, R72, R75, RZ ;  /* 0x0000004b484b2227 */ /* 0x001fc800078e00ff */
[----:B------:R-:W-:Y:S01]  /*bfd0*/  FMUL.FTZ R71, R83, UR4 ;  /* 0x0000000453477c20 */ /* 0x000fe20008410000 */
[----:B------:R-:W-:Y:S01]  /*bfe0*/  FMUL.FTZ R86, R86, UR4 ;  /* 0x0000000456567c20 */ /* 0x000fe20008410000 */
[----:B------:R0:W-:Y:S01]  /*bff0*/  @!P1 SYNCS.ARRIVE.TRANS64.RED.A1T0 RZ, [R0+URZ], RZ ;  /* 0x000000ff00ff99a7 */ /* 0x0001e2000810043f */
[----:B------:R-:W2:Y:S01]  /*c000*/  MUFU.TANH R3, R3 ;  /* 0x0000000300037308 */ /* 0x000ea20000002400 */
[C---:B------:R-:W-:Y:S02]  /*c010*/  LEA R80, R88.reuse, 0xffffff80, 0x7 ;  /* 0xffffff8058507811 */ /* 0x040fe400078e38ff */
[----:B-1----:R-:W-:Y:S01]  /*c020*/  @P2 SHF.R.U32.HI R72, RZ, R76, R75 ;  /* 0x0000004cff482219 */ /* 0x002fe2000001164b */
[----:B------:R-:W-:Y:S02]  /*c030*/  IMAD R76, R88, R77, 0x80 ;  /* 0x00000080584c7424 */ /* 0x000fe400078e024d */
[----:B------:R-:W-:Y:S01]  /*c040*/  FMUL.FTZ R75, R85, UR4 ;  /* 0x00000004554b7c20 */ /* 0x000fe20008410000 */
[----:B------:R-:W-:Y:S01]  /*c050*/  FMUL.FTZ R77, R87, UR4 ;  /* 0x00000004574d7c20 */ /* 0x000fe20008410000 */
[----:B------:R-:W1:Y:S01]  /*c060*/  MUFU.TANH R5, R5 ;  /* 0x0000000500057308 */ /* 0x000e620000002400 */
[----:B------:R-:W3:Y:S01]  /*c070*/  SHFL.IDX PT, R84, R72, RZ, 0x1c1f ;  /* 0x001c1fff48547589 */ /* 0x000ee200000e0000 */
[----:B------:R-:W-:-:S02]  /*c080*/  VIADD R79, R76, 0x1 ;  /* 0x000000014c4f7836 */ /* 0x000fc40000000000 */
[----:B------:R-:W-:Y:S02]  /*c090*/  IMAD.IADD R83, R137, 0x1, R76 ;  /* 0x0000000189537824 */ /* 0x000fe400078e024c */
[C---:B------:R-:W-:Y:S02]  /*c0a0*/  IMAD R79, R138.reuse, -0x2, R79 ;  /* 0xfffffffe8a4f7824 */ /* 0x040fe400078e024f */
[----:B------:R-:W4:Y:S01]  /*c0b0*/  MUFU.TANH R4, R4 ;  /* 0x0000000400047308 */ /* 0x000f220000002400 */
[----:B------:R-:W-:Y:S02]  /*c0c0*/  IMAD R83, R138, -0x2, R83 ;  /* 0xfffffffe8a537824 */ /* 0x000fe400078e0253 */
[----:B------:R-:W-:-:S05]  /*c0d0*/  IADD3 R79, -R136, R79, R137 ;  /* 0x0000004f884f7210 */ /* 0x000fca0007ffe189 */
[----:B------:R-:W0:Y:S01]  /*c0e0*/  MUFU.TANH R10, R10 ;  /* 0x0000000a000a7308 */ /* 0x000e220000002400 */
[C---:B------:R-:W-:Y:S02]  /*c0f0*/  VIADD R82, R79.reuse, UR6 ;  /* 0x000000064f527c36 */ /* 0x040fe40008000000 */
[----:B------:R-:W-:-:S05]  /*c100*/  VIADD R81, R79, UR52 ;  /* 0x000000344f517c36 */ /* 0x000fca0008000000 */
[----:B------:R-:W0:Y:S01]  /*c110*/  MUFU.TANH R11, R11 ;  /* 0x0000000b000b7308 */ /* 0x000e220000002400 */
[----:B---3--:R-:W-:Y:S01]  /*c120*/  VIADDMNMX R79, R84, R82, R83, PT ;  /* 0x00000052544f7246 */ /* 0x008fe20003800153 */
[----:B------:R-:W-:-:S06]  /*c130*/  IMAD.IADD R78, R81, 0x1, R84 ;  /* 0x00000001514e7824 */ /* 0x000fcc00078e0254 */
[----:B------:R-:W3:Y:S08]  /*c140*/  MUFU.TANH R12, R12 ;  /* 0x0000000c000c7308 */ /* 0x000ef00000002400 */
        /* <DEDUP_REMOVED lines=54> */
[----:B------:R-:W1:Y:S08]  /*c4b0*/  MUFU.TANH R74, R74 ;  /* 0x0000004a004a7308 */ /* 0x000e700000002400 */
[----:B------:R-:W1:Y:S08]  /*c4c0*/  MUFU.TANH R75, R75 ;  /* 0x0000004b004b7308 */ /* 0x000e700000002400 */
[----:B0-----:R0:W0:Y:S08]  /*c4d0*/  MUFU.TANH R0, R86 ;  /* 0x0000005600007308 */ /* 0x0010300000002400 */
[----:B------:R-:W0:Y:S01]  /*c4e0*/  MUFU.TANH R77, R77 ;  /* 0x0000004d004d7308 */ /* 0x000e220000002400 */
[----:B-1234-:R-:W-:Y:S05]  /*c4f0*/  @P3 BRA `(.L_x_1492) ;  /* 0x0000000000583947 */ /* 0x01efea0003800000 */
[----:B------:R-:W-:Y:S01]  /*c500*/  IADD3 R85, -R136, R137, R84 ;  /* 0x0000008988557210 */ /* 0x000fe20007ffe154 */
[----:B------:R-:W-:Y:S03]  /*c510*/  BSSY B0, `(.L_x_1493) ;  /* 0x0000010000007945 */ /* 0x000fe60003800000 */
        /* <DEDUP_REMOVED lines=10> */
.L_x_1494:
[----:B------:R-:W-:-:S06]  /*c5c0*/  UISETP.NE.AND UP1, UPT, UR7, 0x1, UPT ;  /* 0x000000010700788c */ /* 0x000fcc000bf25270 */
[----:B------:R-:W-:-:S05]  /*c5d0*/  PLOP3.LUT P3, PT, PT, PT, UP1, 0x80, 0x0 ;  /* 0x000000000000781c */ /* 0x000fca0003f6f018 */
[----:B------:R-:W-:-:S08]  /*c5e0*/  @UP1 ULDC.64 UR4, c[0x0][0x9e8] ;  /* 0x00027a0000041ab9 */ /* 0x000fd00000000a00 */
[----:B------:R-:W-:-:S05]  /*c5f0*/  @P3 IMAD.HI.U32 R84, R85, UR4, RZ ;  /* 0x0000000455543c27 */ /* 0x000fca000f8e00ff */
[----:B------:R-:W-:-:S07]  /*c600*/  @P3 SHF.R.U32.HI R85, RZ, UR5, R84 ;  /* 0x00000005ff553c19 */ /* 0x000fce0008011654 */
.L_x_1495:
[----:B------:R-:W-:Y:S05]  /*c610*/  BSYNC B0 ;  /* 0x0000000000007941 */ /* 0x000fea0003800000 */
.L_x_1493:
[----:B------:R-:W-:-:S04]  /*c620*/  IMAD R85, R85, UR7, -R80 ;  /* 0x0000000755557c24 */ /* 0x000fc8000f8e0a50 */
[----:B------:R-:W-:-:S05]  /*c630*/  IMAD R85, R138, -0x2, R85 ;  /* 0xfffffffe8a557824 */ /* 0x000fca00078e0255 */
[----:B------:R-:W-:Y:S02]  /*c640*/  VIMNMX R78, R78, R85, !PT ;  /* 0x000000554e4e7248 */ /* 0x000fe40007fe0100 */
[----:B------:R-:W-:-:S07]  /*c650*/  VIADDMNMX R79, R85, UR7, R79, PT ;  /* 0x00000007554f7c46 */ /* 0x000fce000b80014f */
.L_x_1492:
[----:B------:R-:W2:Y:S01]  /*c660*/  LDL.LU R85, [R1] ;  /* 0x0000000001557983 */ /* 0x000ea20000300800 */
[C---:B------:R-:W-:Y:S02]  /*c670*/  ISETP.GE.AND P3, PT, R76.reuse, 0x2, PT ;  /* 0x000000024c00780c */ /* 0x040fe40003f66270 */
[----:B------:R-:W-:Y:S01]  /*c680*/  ISETP.GE.AND P5, PT, R76, 0x9, PT ;  /* 0x000000094c00780c */ /* 0x000fe20003fa6270 */
[----:B------:R-:W1:Y:S01]  /*c690*/  SHFL.IDX PT, R72, R72, 0x1, 0x1c1f ;  /* 0x003c1f0048487f89 */ /* 0x000e6200000e0000 */
[----:B------:R-:W-:-:S04]  /*c6a0*/  ISETP.GT.AND P4, PT, R78, 0x1, !P3 ;  /* 0x000000014e00780c */ /* 0x000fc80005f84270 */
[----:B------:R-:W-:-:S04]  /*c6b0*/  ISETP.LT.OR P4, PT, R79, 0x2, P4 ;  /* 0x000000024f00780c */ /* 0x000fc80002781670 */
[----:B------:R-:W-:Y:S02]  /*c6c0*/  FSEL R5, R5, -INF , !P4 ;  /* 0xff80000005057808 */ /* 0x000fe40006000000 */
[----:B------:R-:W-:-:S04]  /*c6d0*/  ISETP.GT.AND P4, PT, R78, 0x8, !P5 ;  /* 0x000000084e00780c */ /* 0x000fc80006f84270 */
[----:B------:R-:W-:-:S04]  /*c6e0*/  ISETP.LT.OR P4, PT, R79, 0x9, P4 ;  /* 0x000000094f00780c */ /* 0x000fc80002781670 */
[----:B------:R-:W-:Y:S02]  /*c6f0*/  FSEL R11, R11, -INF , !P4 ;  /* 0xff8000000b0b7808 */ /* 0x000fe40006000000 */
[----:B-1----:R-:W-:Y:S01]  /*c700*/  VIADDMNMX R82, R72, R82, R83, PT ;  /* 0x0000005248527246 */ /* 0x002fe20003800153 */
[----:B------:R-:W-:Y:S01]  /*c710*/  IMAD.IADD R81, R81, 0x1, R72 ;  /* 0x0000000151517824 */ /* 0x000fe200078e0248 */
[----:B--2---:R-:W-:-:S04]  /*c720*/  LOP3.LUT R85, R85, 0xfffffffd, RZ, 0xc0, !PT ;  /* 0xfffffffd55557812 */ /* 0x004fc800078ec0ff */
[----:B------:R-:W-:Y:S02]  /*c730*/  @P5 LOP3.LUT R85, R85, 0x2, RZ, 0xfc, !PT ;  /* 0x0000000255555812 */ /* 0x000fe400078efcff */
[----:B------:R-:W-:Y:S02]  /*c740*/  ISETP.GE.AND P5, PT, R76, 0xa, PT ;  /* 0x0000000a4c00780c */ /* 0x000fe40003fa6270 */
[----:B------:R-:W-:Y:S02]  /*c750*/  LOP3.LUT R85, R85, 0xfffffffb, RZ, 0xc0, !PT ;  /* 0xfffffffb55557812 */ /* 0x000fe400078ec0ff */
[----:B------:R-:W-:-:S04]  /*c760*/  ISETP.GT.AND P4, PT, R78, 0x9, !P5 ;  /* 0x000000094e00780c */ /* 0x000fc80006f84270 */
[----:B------:R-:W-:-:S04]  /*c770*/  ISETP.LT.OR P4, PT, R79, 0xa, P4 ;  /* 0x0000000a4f00780c */ /* 0x000fc80002781670 */
[----:B------:R-:W-:Y:S02]  /*c780*/  FSEL R84, R12, -INF , !P4 ;  /* 0xff8000000c547808 */ /* 0x000fe40006000000 */
        /* <DEDUP_REMOVED lines=165> */
[----:B0-----:R-:W-:Y:S02]  /*d1e0*/  FSEL R86, R3, -INF , !P6 ;  /* 0xff80000003567808 */ /* 0x001fe40007000000 */
        /* <DEDUP_REMOVED lines=21> */
.L_x_1498:
[----:B------:R-:W-:-:S06]  /*d340*/  UISETP.NE.AND UP1, UPT, UR7, 0x1, UPT ;  /* 0x000000010700788c */ /* 0x000fcc000bf25270 */
[----:B------:R-:W-:-:S05]  /*d350*/  PLOP3.LUT P6, PT, PT, PT, UP1, 0x80, 0x0 ;  /* 0x000000000000781c */ /* 0x000fca0003fcf018 */
[----:B------:R-:W-:-:S08]  /*d360*/  @UP1 ULDC.64 UR4, c[0x0][0x9e8] ;  /* 0x00027a0000041ab9 */ /* 0x000fd00000000a00 */
[----:B------:R-:W-:Y:S01]  /*d370*/  @P6 IMAD.HI.U32 R12, R3, UR4, RZ ;  /* 0x00000004030c6c27 */ /* 0x000fe2000f8e00ff */
[----:B------:R-:W-:-:S13]  /*d380*/  PLOP3.LUT P6, PT, PT, PT, UP1, 0x80, 0x0 ;  /* 0x000000000000781c */ /* 0x000fda0003fcf018 */
[----:B------:R-:W-:-:S07]  /*d390*/  @P6 SHF.R.U32.HI R3, RZ, UR5, R12 ;  /* 0x00000005ff036c19 */ /* 0x000fce000801160c */
.L_x_1499:
[----:B------:R-:W-:Y:S05]  /*d3a0*/  BSYNC B0 ;  /* 0x0000000000007941 */ /* 0x000fea0003800000 */
.L_x_1497:
[----:B------:R-:W-:-:S04]  /*d3b0*/  IMAD R3, R3, UR7, -R80 ;  /* 0x0000000703037c24 */ /* 0x000fc8000f8e0a50 */
[----:B------:R-:W-:-:S05]  /*d3c0*/  IMAD R3, R138, -0x2, R3 ;  /* 0xfffffffe8a037824 */ /* 0x000fca00078e0203 */
[----:B------:R-:W-:Y:S02]  /*d3d0*/  VIMNMX R81, R81, R3, !PT ;  /* 0x0000000351517248 */ /* 0x000fe40007fe0100 */
[----:B------:R-:W-:-:S07]  /*d3e0*/  VIADDMNMX R82, R3, UR7, R82, PT ;  /* 0x0000000703527c46 */ /* 0x000fce000b800152 */
.L_x_1496:
[----:B------:R-:W-:Y:S01]  /*d3f0*/  ISETP.GT.AND P3, PT, R81, 0x1, !P3 ;  /* 0x000000015100780c */ /* 0x000fe20005f64270 */
[----:B------:R-:W-:Y:S01]  /*d400*/  ULDC UR41, c[0x0][0x988] ;  /* 0x0002620000297ab9 */ /* 0x000fe20000000800 */
[C---:B------:R-:W-:Y:S01]  /*d410*/  LOP3.LUT P6, RZ, R85.reuse, 0x2000000, RZ, 0xc0, !PT ;  /* 0x0200000055ff7812 */ /* 0x040fe200078cc0ff */
[----:B------:R-:W2:Y:S01]  /*d420*/  LDL R87, [R1+0x20] ;  /* 0x0000200001577983 */ /* 0x000ea20000100800 */
[----:B------:R-:W-:Y:S02]  /*d430*/  ISETP.LT.OR P3, PT, R82, 0x2, P3 ;  /* 0x000000025200780c */ /* 0x000fe40001f61670 */
[----:B------:R-:W-:Y:S02]  /*d440*/  FMNMX.FTZ R12, R86, R5, !PT ;  /* 0x00000005560c7209 */ /* 0x000fe40007810000 */
[----:B------:R-:W-:Y:S02]  /*d450*/  FSEL R10, R10, -INF , !P3 ;  /* 0xff8000000a0a7808 */ /* 0x000fe40005800000 */
[----:B------:R-:W-:-:S04]  /*d460*/  LOP3.LUT P3, RZ, R85, 0x2, RZ, 0xc0, !PT ;  /* 0x0000000255ff7812 */ /* 0x000fc8000786c0ff */
[----:B------:R-:W-:-:S04]  /*d470*/  ISETP.GT.AND P3, PT, R81, 0x8, !P3 ;  /* 0x000000085100780c */ /* 0x000fc80005f64270 */
[----:B------:R-:W-:-:S04]  /*d480*/  ISETP.LT.OR P3, PT, R82, 0x9, P3 ;  /* 0x000000095200780c */ /* 0x000fc80001f61670 */
        /* <DEDUP_REMOVED lines=22> */
[----:B------:R-:W-:Y:S02]  /*d5f0*/  ISETP.GT.AND P3, PT, R81, 0x18, !P6 ;  /* 0x000000185100780c */ /* 0x000fe40007764270 */
[----:B------:R-:W-:-:S02]  /*d600*/  LOP3.LUT P6, RZ, R85, 0x4000, RZ, 0xc0, !PT ;  /* 0x0000400055ff7812 */ /* 0x000fc400078cc0ff */
        /* <DEDUP_REMOVED lines=49> */
[----:B------:R-:W-:-:S03]  /*d920*/  ISETP.LT.OR P3, PT, R82, 0x32, P3 ;  /* 0x000000325200780c */ /* 0x000fc60001f61670 */
[----:B------:R-:W0:Y:S01]  /*d930*/  SHFL.BFLY PT, R12, R13, 0x2, 0x1f ;  /* 0x0c401f000d0c7f89 */ /* 0x000e2200000e0000 */
[----:B------:R-:W-:Y:S02]  /*d940*/  FSEL R40, R40, -INF , !P3 ;  /* 0xff80000028287808 */ /* 0x000fe40005800000 */
[----:B------:R-:W-:-:S04]  /*d950*/  LOP3.LUT P3, RZ, R85, 0x20000, RZ, 0xc0, !PT ;  /* 0x0002000055ff7812 */ /* 0x000fc8000786c0ff */
[----:B------:R-:W-:-:S04]  /*d960*/  ISETP.GT.AND P3, PT, R81, 0x38, !P3 ;  /* 0x000000385100780c */ /* 0x000fc80005f64270 */
[----:B------:R-:W-:-:S04]  /*d970*/  ISETP.LT.OR P3, PT, R82, 0x39, P3 ;  /* 0x000000395200780c */ /* 0x000fc80001f61670 */
[----:B------:R-:W-:Y:S02]  /*d980*/  FSEL R43, R43, -INF , !P3 ;  /* 0xff8000002b2b7808 */ /* 0x000fe40005800000 */
[----:B------:R-:W-:-:S04]  /*d990*/  LOP3.LUT P3, RZ, R85, 0x10000, RZ, 0xc0, !PT ;  /* 0x0001000055ff7812 */ /* 0x000fc8000786c0ff */
[----:B------:R-:W-:Y:S02]  /*d9a0*/  ISETP.GT.AND P3, PT, R81, 0x39, !P3 ;  /* 0x000000395100780c */ /* 0x000fe40005f64270 */
[----:B0-----:R-:W-:Y:S02]  /*d9b0*/  FMNMX.FTZ R76, R13, R12, !PT ;  /* 0x0000000c0d4c7209 */ /* 0x001fe40007810000 */
[----:B------:R-:W-:-:S03]  /*d9c0*/  ISETP.LT.OR P3, PT, R82, 0x3a, P3 ;  /* 0x0000003a5200780c */ /* 0x000fc60001f61670 */
[----:B------:R-:W0:Y:S01]  /*d9d0*/  SHFL.BFLY PT, R79, R76, 0x1, 0x1f ;  /* 0x0c201f004c4f7f89 */ /* 0x000e2200000e0000 */
[----:B------:R-:W-:Y:S02]  /*d9e0*/  FSEL R44, R44, -INF , !P3 ;  /* 0xff8000002c2c7808 */ /* 0x000fe40005800000 */
[----:B------:R-:W-:-:S04]  /*d9f0*/  LOP3.LUT P3, RZ, R85, 0x8000, RZ, 0xc0, !PT ;  /* 0x0000800055ff7812 */ /* 0x000fc8000786c0ff */
[----:B------:R-:W-:-:S04]  /*da00*/  ISETP.GT.AND P3, PT, R81, 0x40, !P3 ;  /* 0x000000405100780c */ /* 0x000fc80005f64270 */
[----:B------:R-:W-:-:S04]  /*da10*/  ISETP.LT.OR P3, PT, R82, 0x41, P3 ;  /* 0x000000415200780c */ /* 0x000fc80001f61670 */
[----:B------:R-:W-:Y:S02]  /*da20*/  FSEL R47, R47, -INF , !P3 ;  /* 0xff8000002f2f7808 */ /* 0x000fe40005800000 */
[----:B------:R-:W-:Y:S02]  /*da30*/  ISETP.GT.AND P3, PT, R81, 0x41, !P6 ;  /* 0x000000415100780c */ /* 0x000fe40007764270 */
[----:B------:R-:W-:Y:S02]  /*da40*/  LOP3.LUT P6, RZ, R85, 0x8, RZ, 0xc0, !PT ;  /* 0x0000000855ff7812 */ /* 0x000fe400078cc0ff */
[----:B------:R-:W-:Y:S02]  /*da50*/  ISETP.LT.OR P3, PT, R82, 0x42, P3 ;  /* 0x000000425200780c */ /* 0x000fe40001f61670 */
[----:B0-----:R-:W-:Y:S02]  /*da60*/  FMNMX.FTZ R12, R76, R79, !PT ;  /* 0x0000004f4c0c7209 */ /* 0x001fe40007810000 */
[----:B------:R-:W-:-:S02]  /*da70*/  FSEL R48, R48, -INF , !P3 ;  /* 0xff80000030307808 */ /* 0x000fc40005800000 */
[----:B------:R-:W-:Y:S01]  /*da80*/  LOP3.LUT P3, RZ, R85, 0x2000, RZ, 0xc0, !PT ;  /* 0x0000200055ff7812 */ /* 0x000fe2000786c0ff */
[----:B------:R-:W-:-:S03]  /*da90*/  FMUL.FTZ R72, R12, UR41 ;  /* 0x000000290c487c20 */ /* 0x000fc60008410000 */
        /* <DEDUP_REMOVED lines=45> */
[----:B------:R-:W-:Y:S02]  /*dd70*/  ISETP.GT.AND P3, PT, R81, RZ, !P6 ;  /* 0x000000ff5100720c */ /* 0x000fe40007764270 */
[----:B------:R-:W-:Y:S02]  /*dd80*/  LOP3.LUT P6, RZ, R85, 0x10000000, RZ, 0xc0, !PT ;  /* 0x1000000055ff7812 */ /* 0x000fe400078cc0ff */
[----:B------:R-:W-:-:S04]  /*dd90*/  ISETP.LT.OR P3, PT, R82, 0x1, P3 ;  /* 0x000000015200780c */ /* 0x000fc80001f61670 */
[----:B------:R-:W-:Y:S01]  /*dda0*/  FSEL R79, R4, -INF , !P3 ;  /* 0xff800000044f7808 */ /* 0x000fe20005800000 */
[----:B------:R-:W-:-:S03]  /*ddb0*/  FFMA.FTZ R83, R5, UR41, -R72 ;  /* 0x0000002905537c23 */ /* 0x000fc60008010848 */
[----:B------:R-:W-:-:S04]  /*ddc0*/  FMNMX.FTZ R78, R79, R10, !PT ;  /* 0x0000000a4f4e7209 */ /* 0x000fc80007810000 */
[----:B------:R-:W-:-:S04]  /*ddd0*/  FMNMX.FTZ R5, R3, R78, !PT ;  /* 0x0000004e03057209 */ /* 0x000fc80007810000 */
[----:B------:R-:W-:Y:S01]  /*dde0*/  FMNMX.FTZ R80, R14, R5, !PT ;  /* 0x000000050e507209 */ /* 0x000fe20007810000 */
[----:B------:R-:W-:-:S03]  /*ddf0*/  FFMA.FTZ R85, R20, UR41, -R72 ;  /* 0x0000002914557c23 */ /* 0x000fc60008010848 */
        /* <DEDUP_REMOVED lines=21> */
[----:B------:R-:W-:Y:S01]  /*df50*/  FMNMX.FTZ R13, R63, R26, !PT ;  /* 0x0000001a3f0d7209 */ /* 0x000fe20007810000 */
[--C-:B------:R-:W-:Y:S01]  /*df60*/  FFMA.FTZ R76, R84, UR41, -R72.reuse ;  /* 0x00000029544c7c23 */ /* 0x100fe20008010848 */
[--C-:B------:R-:W-:Y:S02]  /*df70*/  FFMA.FTZ R84, R30, UR41, -R72.reuse ;  /* 0x000000291e547c23 */ /* 0x100fe40008010848 */
[----:B------:R-:W-:Y:S01]  /*df80*/  FMNMX.FTZ R26, R64, R13, !PT ;  /* 0x0000000d401a7209 */ /* 0x000fe20007810000 */
[----:B------:R-:W-:Y:S01]  /*df90*/  FFMA.FTZ R30, R38, UR41, -R72 ;  /* 0x00000029261e7c23 */ /* 0x000fe20008010848 */
[----:B------:R-:W-:Y:S02]  /*dfa0*/  ISETP.GT.AND P4, PT, R81, 0x71, !P4 ;  /* 0x000000715100780c */ /* 0x000fe40006784270 */
[----:B------:R-:W-:Y:S01]  /*dfb0*/  FMNMX.FTZ R13, R67, R26, !PT ;  /* 0x0000001a430d7209 */ /* 0x000fe20007810000 */
[----:B------:R0:W-:Y:S01]  /*dfc0*/  MUFU.EX2 R20, R30 ;  /* 0x0000001e00147308 */ /* 0x0001e20000000800 */
[----:B------:R-:W-:-:S02]  /*dfd0*/  ISETP.GT.AND P5, PT, R81, 0x78, !P5 ;  /* 0x000000785100780c */ /* 0x000fc40006fa4270 */
[----:B------:R-:W-:Y:S02]  /*dfe0*/  ISETP.LT.OR P4, PT, R82, 0x72, P4 ;  /* 0x000000725200780c */ /* 0x000fe40002781670 */
[----:B------:R-:W-:Y:S02]  /*dff0*/  ISETP.GT.AND P3, PT, R81, 0x79, !P6 ;  /* 0x000000795100780c */ /* 0x000fe40007764270 */
[----:B0-----:R-:W-:Y:S02]  /*e000*/  FMNMX.FTZ R30, R68, R13, !PT ;  /* 0x0000000d441e7209 */ /* 0x001fe40007810000 */
[----:B------:R-:W-:Y:S02]  /*e010*/  ISETP.LT.OR P5, PT, R82, 0x79, P5 ;  /* 0x000000795200780c */ /* 0x000fe40002fa1670 */
[----:B------:R-:W-:Y:S02]  /*e020*/  FSEL R26, R71, -INF , !P4 ;  /* 0xff800000471a7808 */ /* 0x000fe40006000000 */
[----:B------:R-:W-:-:S02]  /*e030*/  FMNMX.FTZ R13, R73, R30, !PT ;  /* 0x0000001e490d7209 */ /* 0x000fc40007810000 */
[----:B------:R-:W-:Y:S02]  /*e040*/  ISETP.LT.OR P3, PT, R82, 0x7a, P3 ;  /* 0x0000007a5200780c */ /* 0x000fe40001f61670 */
[----:B------:R-:W-:Y:S02]  /*e050*/  FSEL R30, R0, -INF , !P5 ;  /* 0xff800000001e7808 */ /* 0x000fe40006800000 */
[----:B------:R-:W-:Y:S02]  /*e060*/  FMNMX.FTZ R13, R26, R13, !PT ;  /* 0x0000000d1a0d7209 */ /* 0x000fe40007810000 */
[----:B------:R-:W-:Y:S02]  /*e070*/  FSEL R77, R77, -INF , !P3 ;  /* 0xff8000004d4d7808 */ /* 0x000fe40005800000 */
[----:B------:R-:W-:-:S04]  /*e080*/  FMNMX.FTZ R0, R30, R13, !PT ;  /* 0x0000000d1e007209 */ /* 0x000fc80007810000 */
[----:B------:R-:W-:-:S05]  /*e090*/  FMNMX.FTZ R0, R77, R0, !PT ;  /* 0x000000004d007209 */ /* 0x000fca0007810000 */
[----:B------:R-:W0:Y:S01]  /*e0a0*/  SHFL.BFLY PT, R13, R0, 0x2, 0x1f ;  /* 0x0c401f00000d7f89 */ /* 0x000e2200000e0000 */
[----:B------:R-:W-:-:S04]  /*e0b0*/  FFMA.FTZ R15, R15, UR41, -R72 ;  /* 0x000000290f0f7c23 */ /* 0x000fc80008010848 */
[----:B------:R1:W-:Y:S02]  /*e0c0*/  MUFU.EX2 R78, R15 ;  /* 0x0000000f004e7308 */ /* 0x0003e40000000800 */
[----:B-1----:R-:W-:Y:S01]  /*e0d0*/  FFMA.FTZ R15, R42, UR41, -R72 ;  /* 0x000000292a0f7c23 */ /* 0x002fe20008010848 */
[----:B0-----:R-:W-:-:S05]  /*e0e0*/  FMNMX.FTZ R42, R0, R13, !PT ;  /* 0x0000000d002a7209 */ /* 0x001fca0007810000 */
[----:B------:R-:W0:Y:S01]  /*e0f0*/  SHFL.BFLY PT, R13, R42, 0x1, 0x1f ;  /* 0x0c201f002a0d7f89 */ /* 0x000e2200000e0000 */
[--C-:B------:R-:W-:Y:S01]  /*e100*/  FFMA.FTZ R4, R86, UR41, -R72.reuse ;  /* 0x0000002956047c23 */ /* 0x100fe20008010848 */
[--C-:B------:R-:W-:Y:S01]  /*e110*/  FFMA.FTZ R11, R11, UR41, -R72.reuse ;  /* 0x000000290b0b7c23 */ /* 0x100fe20008010848 */
[----:B------:R-:W-:Y:S08]  /*e120*/  MUFU.EX2 R83, R83 ;  /* 0x0000005300537308 */ /* 0x000ff00000000800 */
[----:B------:R-:W1:Y:S01]  /*e130*/  MUFU.EX2 R4, R4 ;  /* 0x0000000400047308 */ /* 0x000e620000000800 */
[----:B------:R-:W-:-:S07]  /*e140*/  FFMA.FTZ R46, R46, UR41, -R72 ;  /* 0x000000292e2e7c23 */ /* 0x000fce0008010848 */
[----:B------:R-:W3:Y:S01]  /*e150*/  MUFU.EX2 R11, R11 ;  /* 0x0000000b000b7308 */ /* 0x000ee20000000800 */
[----:B0-----:R-:W-:Y:S01]  /*e160*/  FMNMX.FTZ R13, R42, R13, !PT ;  /* 0x0000000d2a0d7209 */ /* 0x001fe20007810000 */
[----:B------:R-:W-:-:S06]  /*e170*/  FFMA.FTZ R42, R74, UR41, -R72 ;  /* 0x000000294a2a7c23 */ /* 0x000fcc0008010848 */
[----:B------:R-:W0:Y:S01]  /*e180*/  MUFU.EX2 R76, R76 ;  /* 0x0000004c004c7308 */ /* 0x000e220000000800 */
[C---:B------:R-:W-:Y:S01]  /*e190*/  FSETP.NEU.FTZ.AND P3, PT, R13.reuse, -INF , PT ;  /* 0xff8000000d00780b */ /* 0x040fe20003f7d000 */
[----:B------:R-:W-:Y:S01]  /*e1a0*/  FMUL.FTZ R74, R13, UR41 ;  /* 0x000000290d4a7c20 */ /* 0x000fe20008410000 */
[----:B------:R-:W-:-:S04]  /*e1b0*/  FFMA.FTZ R25, R25, UR41, -R72 ;  /* 0x0000002919197c23 */ /* 0x000fc80008010848 */
[----:B------:R-:W-:Y:S01]  /*e1c0*/  FSEL R74, R74, RZ, P3 ;  /* 0x000000ff4a4a7208 */ /* 0x000fe20001800000 */
[----:B------:R4:W-:Y:S01]  /*e1d0*/  MUFU.EX2 R82, R46 ;  /* 0x0000002e00527308 */ /* 0x0009e20000000800 */
[--C-:B------:R-:W-:Y:S01]  /*e1e0*/  FFMA.FTZ R5, R37, UR41, -R72.reuse ;  /* 0x0000002925057c23 */ /* 0x100fe20008010848 */
[--C-:B------:R-:W-:Y:S01]  /*e1f0*/  FFMA.FTZ R37, R45, UR41, -R72.reuse ;  /* 0x000000292d257c23 */ /* 0x100fe20008010848 */
[--C-:B------:R-:W-:Y:S01]  /*e200*/  FFMA.FTZ R86, R50, UR41, -R72.reuse ;  /* 0x0000002932567c23 */ /* 0x100fe20008010848 */
[--C-:B------:R-:W-:Y:S01]  /*e210*/  FFMA.FTZ R45, R53, UR41, -R72.reuse ;  /* 0x00000029352d7c23 */ /* 0x100fe20008010848 */
[--C-:B----4-:R-:W-:Y:S01]  /*e220*/  FFMA.FTZ R46, R54, UR41, -R72.reuse ;  /* 0x00000029362e7c23 */ /* 0x110fe20008010848 */
[--C-:B------:R-:W-:Y:S01]  /*e230*/  FFMA.FTZ R54, R61, UR41, -R72.reuse ;  /* 0x000000293d367c23 */ /* 0x100fe20008010848 */
[----:B------:R-:W-:Y:S01]  /*e240*/  FFMA.FTZ R61, R66, UR41, -R72 ;  /* 0x00000029423d7c23 */ /* 0x000fe20008010848 */
[----:B------:R-:W4:Y:S01]  /*e250*/  MUFU.EX2 R85, R85 ;  /* 0x0000005500557308 */ /* 0x000f220000000800 */
[----:B------:R-:W-:Y:S01]  /*e260*/  FFMA.FTZ R66, R24, UR41, -R74 ;  /* 0x0000002918427c23 */ /* 0x000fe2000801084a */
[----:B-1----:R-:W-:Y:S01]  /*e270*/  FADD.FTZ R24, R4, R83 ;  /* 0x0000005304187221 */ /* 0x002fe20000010000 */
[--C-:B------:R-:W-:Y:S01]  /*e280*/  FFMA.FTZ R38, R41, UR41, -R72.reuse ;  /* 0x0000002929267c23 */ /* 0x100fe20008010848 */
        /* <DEDUP_REMOVED lines=10> */
[----:B------:R-:W-:Y:S01]  /*e330*/  FFMA.FTZ R49, R75, UR41, -R72 ;  /* 0x000000294b317c23 */ /* 0x000fe20008010848 */
[----:B------:R-:W1:Y:S01]  /*e340*/  MUFU.EX2 R25, R25 ;  /* 0x0000001900197308 */ /* 0x000e620000000800 */
[----:B------:R-:W-:Y:S01]  /*e350*/  FFMA.FTZ R72, R31, UR41, -R74 ;  /* 0x000000291f487c23 */ /* 0x000fe2000801084a */
[----:B---3--:R-:W-:Y:S01]  /*e360*/  FADD.FTZ R31, R11, R24 ;  /* 0x000000180b1f7221 */ /* 0x008fe20000010000 */
[----:B------:R-:W-:-:S03]  /*e370*/  FFMA.FTZ R70, R28, UR41, -R74 ;  /* 0x000000291c467c23 */ /* 0x000fc6000801084a */
[----:B0-----:R-:W-:Y:S02]  /*e380*/  FADD.FTZ R31, R76, R31 ;  /* 0x0000001f4c1f7221 */ /* 0x001fe40000010000 */
[----:B------:R-:W0:Y:S02]  /*e390*/  MUFU.EX2 R80, R80 ;  /* 0x0000005000507308 */ /* 0x000e240000000800 */
[----:B------:R-:W-:Y:S01]  /*e3a0*/  FADD.FTZ R28, R78, R31 ;  /* 0x0000001f4e1c7221 */ /* 0x000fe20000010000 */
[--C-:B------:R-:W-:Y:S01]  /*e3b0*/  FFMA.FTZ R65, R10, UR41, -R74.reuse ;  /* 0x000000290a417c23 */ /* 0x100fe2000801084a */
[----:B------:R-:W-:-:S04]  /*e3c0*/  FFMA.FTZ R62, R79, UR41, -R74 ;  /* 0x000000294f3e7c23 */ /* 0x000fc8000801084a */
[----:B------:R-:W3:Y:S01]  /*e3d0*/  MUFU.EX2 R29, R29 ;  /* 0x0000001d001d7308 */ /* 0x000ee20000000800 */
[--C-:B------:R-:W-:Y:S01]  /*e3e0*/  FFMA.FTZ R10, R39, UR41, -R74.reuse ;  /* 0x00000029270a7c23 */ /* 0x100fe2000801084a */
[----:B------:R-:W-:Y:S01]  /*e3f0*/  FFMA.FTZ R39, R40, UR41, -R74 ;  /* 0x0000002928277c23 */ /* 0x000fe2000801084a */
[----:B----4-:R-:W-:Y:S01]  /*e400*/  FADD.FTZ R28, R85, R28 ;  /* 0x0000001c551c7221 */ /* 0x010fe20000010000 */
[--C-:B------:R-:W-:Y:S01]  /*e410*/  FFMA.FTZ R40, R43, UR41, -R74.reuse ;  /* 0x000000292b287c23 */ /* 0x100fe2000801084a */
[----:B------:R-:W-:-:S03]  /*e420*/  FFMA.FTZ R43, R44, UR41, -R74 ;  /* 0x000000292c2b7c23 */ /* 0x000fc6000801084a */
[----:B------:R-:W4:Y:S01]  /*e430*/  MUFU.EX2 R84, R84 ;  /* 0x0000005400547308 */ /* 0x000f220000000800 */
[--C-:B------:R-:W-:Y:S01]  /*e440*/  FFMA.FTZ R44, R47, UR41, -R74.reuse ;  /* 0x000000292f2c7c23 */ /* 0x100fe2000801084a */
[----:B------:R-:W-:Y:S01]  /*e450*/  FFMA.FTZ R47, R48, UR41, -R74 ;  /* 0x00000029302f7c23 */ /* 0x000fe2000801084a */
[----:B-1----:R-:W-:Y:S01]  /*e460*/  FADD.FTZ R79, R25, R28 ;  /* 0x0000001c194f7221 */ /* 0x002fe20000010000 */
[--C-:B------:R-:W-:Y:S01]  /*e470*/  FFMA.FTZ R69, R27, UR41, -R74.reuse ;  /* 0x000000291b457c23 */ /* 0x100fe2000801084a */
[----:B------:R-:W-:-:S03]  /*e480*/  FFMA.FTZ R48, R51, UR41, -R74 ;  /* 0x0000002933307c23 */ /* 0x000fc6000801084a */
[----:B------:R-:W-:Y:S01]  /*e490*/  MUFU.EX2 R33, R33 ;  /* 0x0000002100217308 */ /* 0x000fe20000000800 */
[--C-:B------:R-:W-:Y:S01]  /*e4a0*/  FFMA.FTZ R51, R52, UR41, -R74.reuse ;  /* 0x0000002934337c23 */ /* 0x100fe2000801084a */
[--C-:B------:R-:W-:Y:S01]  /*e4b0*/  FFMA.FTZ R27, R60, UR41, -R74.reuse ;  /* 0x000000293c1b7c23 */ /* 0x100fe2000801084a */
[--C-:B------:R-:W-:Y:S01]  /*e4c0*/  FFMA.FTZ R52, R55, UR41, -R74.reuse ;  /* 0x0000002937347c23 */ /* 0x100fe2000801084a */
[--C-:B------:R-:W-:Y:S01]  /*e4d0*/  FFMA.FTZ R60, R26, UR41, -R74.reuse ;  /* 0x000000291a3c7c23 */ /* 0x100fe2000801084a */
[----:B------:R-:W-:-:S03]  /*e4e0*/  FFMA.FTZ R55, R56, UR41, -R74 ;  /* 0x0000002938377c23 */ /* 0x000fc6000801084a */
[----:B------:R-:W-:Y:S01]  /*e4f0*/  MUFU.EX2 R62, R62 ;  /* 0x0000003e003e7308 */ /* 0x000fe20000000800 */
[----:B0-----:R-:W-:Y:S01]  /*e500*/  FADD.FTZ R26, R80, R79 ;  /* 0x0000004f501a7221 */ /* 0x001fe20000010000 */
[--C-:B------:R-:W-:Y:S01]  /*e510*/  FFMA.FTZ R56, R59, UR41, -R74.reuse ;  /* 0x000000293b387c23 */ /* 0x100fe2000801084a */
[----:B------:R-:W-:-:S05]  /*e520*/  FFMA.FTZ R3, R3, UR41, -R74 ;  /* 0x0000002903037c23 */ /* 0x000fca000801084a */
        /* <DEDUP_REMOVED lines=13> */
[----:B---3--:R-:W-:-:S04]  /*e600*/  FADD.FTZ R77, R29, R26 ;  /* 0x0000001a1d4d7221 */ /* 0x008fc80000010000 */
[----:B----4-:R-:W-:Y:S01]  /*e610*/  FADD.FTZ R30, R84, R77 ;  /* 0x0000004d541e7221 */ /* 0x010fe20000010000 */
[----:B0-----:R-:W-:-:S03]  /*e620*/  FADD.FTZ R24, R62, R65 ;  /* 0x000000413e187221 */ /* 0x001fc60000010000 */
[----:B------:R-:W-:Y:S01]  /*e630*/  FADD.FTZ R77, R33, R30 ;  /* 0x0000001e214d7221 */ /* 0x000fe20000010000 */
[----:B------:R-:W-:Y:S02]  /*e640*/  F2FP.F16.F32.PACK_AB R30, R80, R25 ;  /* 0x00000019501e723e */ /* 0x000fe400000000ff */
[----:B------:R-:W-:Y:S02]  /*e650*/  F2FP.F16.F32.PACK_AB R25, R65, R62 ;  /* 0x0000003e4119723e */ /* 0x000fe400000000ff */
[----:B------:R-:W3:Y:S01]  /*e660*/  LDL R62, [R1+0x24] ;  /* 0x00002400013e7983 */ /* 0x000ee20000100800 */
[----:B------:R-:W0:Y:S08]  /*e670*/  MUFU.EX2 R3, R3 ;  /* 0x0000000300037308 */ /* 0x000e300000000800 */
[----:B------:R-:W1:Y:S08]  /*e680*/  MUFU.EX2 R14, R14 ;  /* 0x0000000e000e7308 */ /* 0x000e700000000800 */
[----:B------:R-:W4:Y:S01]  /*e690*/  MUFU.EX2 R21, R21 ;  /* 0x0000001500157308 */ /* 0x000f220000000800 */
[----:B0-----:R-:W-:-:S07]  /*e6a0*/  FADD.FTZ R31, R3, R24 ;  /* 0x00000018031f7221 */ /* 0x001fce0000010000 */
[----:B------:R-:W0:Y:S01]  /*e6b0*/  MUFU.EX2 R66, R66 ;  /* 0x0000004200427308 */ /* 0x000e220000000800 */
[----:B-1----:R-:W-:-:S07]  /*e6c0*/  FADD.FTZ R24, R14, R31 ;  /* 0x0000001f0e187221 */ /* 0x002fce0000010000 */
[----:B------:R-:W1:Y:S01]  /*e6d0*/  MUFU.EX2 R69, R69 ;  /* 0x0000004500457308 */ /* 0x000e620000000800 */
[----:B----4-:R-:W-:-:S07]  /*e6e0*/  FADD.FTZ R31, R21, R24 ;  /* 0x00000018151f7221 */ /* 0x010fce0000010000 */
[----:B------:R-:W4:Y:S01]  /*e6f0*/  MUFU.EX2 R70, R70 ;  /* 0x0000004600467308 */ /* 0x000f220000000800 */
[----:B------:R-:W-:Y:S01]  /*e700*/  F2FP.F16.F32.PACK_AB R24, R83, R4 ;  /* 0x000000045318723e */ /* 0x000fe200000000ff */
[----:B0-----:R-:W-:-:S06]  /*e710*/  FADD.FTZ R4, R66, R31 ;  /* 0x0000001f42047221 */ /* 0x001fcc0000010000 */
[----:B------:R-:W0:Y:S08]  /*e720*/  MUFU.EX2 R34, R34 ;  /* 0x0000002200227308 */ /* 0x000e300000000800 */
[----:B------:R-:W5:Y:S01]  /*e730*/  MUFU.EX2 R72, R72 ;  /* 0x0000004800487308 */ /* 0x000f620000000800 */
[----:B-1----:R-:W-:-:S07]  /*e740*/  FADD.FTZ R31, R69, R4 ;  /* 0x00000004451f7221 */ /* 0x002fce0000010000 */
[----:B------:R-:W1:Y:S08]  /*e750*/  MUFU.EX2 R5, R5 ;  /* 0x0000000500057308 */ /* 0x000e700000000800 */
[----:B------:R-:W2:Y:S01]  /*e760*/  MUFU.EX2 R75, R75 ;  /* 0x0000004b004b7308 */ /* 0x000ea20000000800 */
[----:B----4-:R-:W-:-:S07]  /*e770*/  FADD.FTZ R31, R70, R31 ;  /* 0x0000001f461f7221 */ /* 0x010fce0000010000 */
[----:B------:R-:W4:Y:S01]  /*e780*/  MUFU.EX2 R35, R35 ;  /* 0x0000002300237308 */ /* 0x000f220000000800 */
[----:B------:R-:W-:Y:S01]  /*e790*/  F2FP.F16.F32.PACK_AB R26, R76, R11 ;  /* 0x0000000b4c1a723e */ /* 0x000fe200000000ff */
[----:B0-----:R-:W-:-:S06]  /*e7a0*/  FADD.FTZ R76, R34, R77 ;  /* 0x0000004d224c7221 */ /* 0x001fcc0000010000 */
[----:B------:R-:W0:Y:S01]  /*e7b0*/  MUFU.EX2 R38, R38 ;  /* 0x0000002600267308 */ /* 0x000e220000000800 */
[----:B-----5:R-:W-:-:S07]  /*e7c0*/  FADD.FTZ R4, R72, R31 ;  /* 0x0000001f48047221 */ /* 0x020fce0000010000 */
[----:B------:R-:W5:Y:S01]  /*e7d0*/  MUFU.EX2 R36, R36 ;  /* 0x0000002400247308 */ /* 0x000f620000000800 */
[----:B------:R-:W-:Y:S01]  /*e7e0*/  F2FP.F16.F32.PACK_AB R32, R84, R29 ;  /* 0x0000001d5420723e */ /* 0x000fe200000000ff */
[----:B-1----:R-:W-:-:S06]  /*e7f0*/  FADD.FTZ R29, R5, R76 ;  /* 0x0000004c051d7221 */ /* 0x002fcc0000010000 */
[----:B------:R-:W1:Y:S01]  /*e800*/  MUFU.EX2 R15, R15 ;  /* 0x0000000f000f7308 */ /* 0x000e620000000800 */
[----:B--2---:R-:W-:-:S07]  /*e810*/  FADD.FTZ R4, R75, R4 ;  /* 0x000000044b047221 */ /* 0x004fce0000010000 */
[----:B------:R-:W2:Y:S01]  /*e820*/  MUFU.EX2 R10, R10 ;  /* 0x0000000a000a7308 */ /* 0x000ea20000000800 */
[----:B------:R-:W-:-:S07]  /*e830*/  FADD.FTZ R31, R20, R29 ;  /* 0x0000001d141f7221 */ /* 0x000fce0000010000 */
[----:B------:R-:W2:Y:S08]  /*e840*/  MUFU.EX2 R39, R39 ;  /* 0x0000002700277308 */ /* 0x000eb00000000800 */
[----:B------:R4:W-:Y:S08]  /*e850*/  MUFU.EX2 R11, R27 ;  /* 0x0000001b000b7308 */ /* 0x0009f00000000800 */
[----:B------:R-:W2:Y:S01]  /*e860*/  MUFU.EX2 R40, R40 ;  /* 0x0000002800287308 */ /* 0x000ea20000000800 */
[----:B----4-:R-:W-:Y:S01]  /*e870*/  F2FP.F16.F32.PACK_AB R27, R14, R3 ;  /* 0x000000030e1b723e */ /* 0x010fe200000000ff */
[----:B------:R-:W-:Y:S01]  /*e880*/  FADD.FTZ R3, R35, R4 ;  /* 0x0000000423037221 */ /* 0x000fe20000010000 */
[----:B0-----:R-:W-:-:S03]  /*e890*/  FADD.FTZ R4, R38, R31 ;  /* 0x0000001f26047221 */ /* 0x001fc60000010000 */
[----:B-----5:R-:W-:Y:S02]  /*e8a0*/  FADD.FTZ R3, R36, R3 ;  /* 0x0000000324037221 */ /* 0x020fe40000010000 */
[----:B------:R-:W0:Y:S01]  /*e8b0*/  MUFU.EX2 R43, R43 ;  /* 0x0000002b002b7308 */ /* 0x000e220000000800 */
[----:B-1----:R-:W-:Y:S01]  /*e8c0*/  FADD.FTZ R14, R15, R4 ;  /* 0x000000040f0e7221 */ /* 0x002fe20000010000 */
[----:B--2---:R-:W-:-:S06]  /*e8d0*/  FADD.FTZ R4, R10, R3 ;  /* 0x000000030a047221 */ /* 0x004fcc0000010000 */
[----:B------:R-:W1:Y:S01]  /*e8e0*/  MUFU.EX2 R37, R37 ;  /* 0x0000002500257308 */ /* 0x000e620000000800 */
[----:B------:R-:W-:-:S07]  /*e8f0*/  FADD.FTZ R3, R39, R4 ;  /* 0x0000000427037221 */ /* 0x000fce0000010000 */
[----:B------:R-:W2:Y:S01]  /*e900*/  MUFU.EX2 R44, R44 ;  /* 0x0000002c002c7308 */ /* 0x000ea20000000800 */
[----:B------:R-:W-:-:S07]  /*e910*/  FADD.FTZ R4, R40, R3 ;  /* 0x0000000328047221 */ /* 0x000fce0000010000 */
[----:B------:R-:W4:Y:S01]  /*e920*/  MUFU.EX2 R47, R47 ;  /* 0x0000002f002f7308 */ /* 0x000f220000000800 */
[----:B0-----:R-:W-:-:S07]  /*e930*/  FADD.FTZ R3, R43, R4 ;  /* 0x000000042b037221 */ /* 0x001fce0000010000 */
[----:B------:R-:W0:Y:S08]  /*e940*/  MUFU.EX2 R71, R71 ;  /* 0x0000004700477308 */ /* 0x000e300000000800 */
[----:B------:R-:W5:Y:S01]  /*e950*/  MUFU.EX2 R48, R48 ;  /* 0x0000003000307308 */ /* 0x000f620000000800 */
[----:B------:R-:W-:Y:S01]  /*e960*/  F2FP.F16.F32.PACK_AB R29, R66, R21 ;  /* 0x00000015421d723e */ /* 0x000fe200000000ff */
[----:B-1----:R-:W-:Y:S01]  /*e970*/  FADD.FTZ R21, R37, R14 ;  /* 0x0000000e25157221 */ /* 0x002fe20000010000 */
[----:B--2---:R-:W-:-:S05]  /*e980*/  FADD.FTZ R4, R44, R3 ;  /* 0x000000032c047221 */ /* 0x004fca0000010000 */
[----:B------:R-:W1:Y:S08]  /*e990*/  MUFU.EX2 R86, R86 ;  /* 0x0000005600567308 */ /* 0x000e700000000800 */
[----:B------:R-:W2:Y:S01]  /*e9a0*/  MUFU.EX2 R51, R51 ;  /* 0x0000003300337308 */ /* 0x000ea20000000800 */
[----:B------:R-:W-:Y:S01]  /*e9b0*/  FADD.FTZ R14, R82, R21 ;  /* 0x00000015520e7221 */ /* 0x000fe20000010000 */
[----:B----4-:R-:W-:-:S06]  /*e9c0*/  FADD.FTZ R3, R47, R4 ;  /* 0x000000042f037221 */ /* 0x010fcc0000010000 */
[----:B------:R-:W4:Y:S08]  /*e9d0*/  MUFU.EX2 R45, R45 ;  /* 0x0000002d002d7308 */ /* 0x000f300000000800 */
[----:B------:R-:W4:Y:S01]  /*e9e0*/  MUFU.EX2 R52, R52 ;  /* 0x0000003400347308 */ /* 0x000f220000000800 */
[----:B0-----:R-:W-:Y:S01]  /*e9f0*/  FADD.FTZ R21, R71, R14 ;  /* 0x0000000e47157221 */ /* 0x001fe20000010000 */
[----:B-----5:R-:W-:-:S06]  /*ea00*/  FADD.FTZ R4, R48, R3 ;  /* 0x0000000330047221 */ /* 0x020fcc0000010000 */
[----:B------:R-:W0:Y:S08]  /*ea10*/  MUFU.EX2 R46, R46 ;  /* 0x0000002e002e7308 */ /* 0x000e300000000800 */
[----:B------:R-:W5:Y:S01]  /*ea20*/  MUFU.EX2 R55, R55 ;  /* 0x0000003700377308 */ /* 0x000f620000000800 */
[----:B-1----:R-:W-:Y:S01]  /*ea30*/  FADD.FTZ R14, R86, R21 ;  /* 0x00000015560e7221 */ /* 0x002fe20000010000 */
[----:B--2---:R-:W-:-:S06]  /*ea40*/  FADD.FTZ R3, R51, R4 ;  /* 0x0000000433037221 */ /* 0x004fcc0000010000 */
[----:B------:R-:W1:Y:S01]  /*ea50*/  MUFU.EX2 R50, R50 ;  /* 0x0000003200327308 */ /* 0x000e620000000800 */
[----:B------:R-:W-:-:S07]  /*ea60*/  F2FP.F16.F32.PACK_AB R35, R36, R35 ;  /* 0x000000232423723e */ /* 0x000fce00000000ff */
[----:B------:R-:W2:Y:S01]  /*ea70*/  MUFU.EX2 R56, R56 ;  /* 0x0000003800387308 */ /* 0x000ea20000000800 */
[----:B------:R4:W-:Y:S07]  /*ea80*/  STSM.16.M88.4 [R139+0x21800], R24 ;  /* 0x021800188b007844 */ /* 0x0009ee0000000200 */
[----:B------:R-:W2:Y:S01]  /*ea90*/  MUFU.EX2 R53, R53 ;  /* 0x0000003500357308 */ /* 0x000ea20000000800 */
[----:B------:R-:W-:-:S07]  /*eaa0*/  F2FP.F16.F32.PACK_AB R36, R20, R5 ;  /* 0x000000051424723e */ /* 0x000fce00000000ff */
[----:B------:R-:W-:Y:S01]  /*eab0*/  MUFU.EX2 R54, R54 ;  /* 0x0000003600367308 */ /* 0x000fe20000000800 */
[----:B------:R-:W-:-:S07]  /*eac0*/  F2FP.F16.F32.PACK_AB R28, R85, R78 ;  /* 0x0000004e551c723e */ /* 0x000fce00000000ff */
[----:B------:R-:W3:Y:S01]  /*ead0*/  MUFU.EX2 R57, R57 ;  /* 0x0000003900397308 */ /* 0x000ee20000000800 */
[----:B------:R-:W-:-:S07]  /*eae0*/  F2FP.F16.F32.PACK_AB R34, R34, R33 ;  /* 0x000000212222723e */ /* 0x000fce00000000ff */
[----:B------:R-:W-:Y:S01]  /*eaf0*/  MUFU.EX2 R58, R58 ;  /* 0x0000003a003a7308 */ /* 0x000fe20000000800 */
[----:B------:R-:W-:-:S07]  /*eb00*/  F2FP.F16.F32.PACK_AB R31, R70, R69 ;  /* 0x00000045461f723e */ /* 0x000fce00000000ff */
[----:B------:R-:W3:Y:S01]  /*eb10*/  MUFU.EX2 R61, R61 ;  /* 0x0000003d003d7308 */ /* 0x000ee20000000800 */
[----:B----4-:R-:W-:-:S07]  /*eb20*/  F2FP.F16.F32.PACK_AB R24, R82, R37 ;  /* 0x000000255218723e */ /* 0x010fce00000000ff */
[----:B------:R-:W-:Y:S01]  /*eb30*/  MUFU.EX2 R63, R63 ;  /* 0x0000003f003f7308 */ /* 0x000fe20000000800 */
[----:B------:R-:W-:-:S07]  /*eb40*/  FADD.FTZ R5, R45, R14 ;  /* 0x0000000e2d057221 */ /* 0x000fce0000010000 */
[----:B------:R-:W4:Y:S01]  /*eb50*/  MUFU.EX2 R64, R64 ;  /* 0x0000004000407308 */ /* 0x000f220000000800 */
[----:B------:R-:W-:-:S07]  /*eb60*/  FADD.FTZ R4, R52, R3 ;  /* 0x0000000334047221 */ /* 0x000fce0000010000 */
[----:B------:R-:W-:Y:S08]  /*eb70*/  MUFU.EX2 R67, R67 ;  /* 0x0000004300437308 */ /* 0x000ff00000000800 */
[----:B------:R-:W4:Y:S01]  /*eb80*/  MUFU.EX2 R68, R68 ;  /* 0x0000004400447308 */ /* 0x000f220000000800 */
[----:B------:R-:W-:-:S07]  /*eb90*/  F2FP.F16.F32.PACK_AB R33, R75, R72 ;  /* 0x000000484b21723e */ /* 0x000fce00000000ff */
[----:B------:R-:W-:Y:S01]  /*eba0*/  MUFU.EX2 R0, R0 ;  /* 0x0000000000007308 */ /* 0x000fe20000000800 */
[----:B------:R-:W-:-:S07]  /*ebb0*/  F2FP.F16.F32.PACK_AB R37, R39, R10 ;  /* 0x0000000a2725723e */ /* 0x000fce00000000ff */
[----:B------:R-:W4:Y:S08]  /*ebc0*/  MUFU.EX2 R41, R41 ;  /* 0x0000002900297308 */ /* 0x000f300000000800 */
[----:B------:R-:W-:Y:S08]  /*ebd0*/  MUFU.EX2 R42, R42 ;  /* 0x0000002a002a7308 */ /* 0x000ff00000000800 */
[----:B------:R-:W4:Y:S08]  /*ebe0*/  MUFU.EX2 R49, R49 ;  /* 0x0000003100317308 */ /* 0x000f300000000800 */
[----:B------:R-:W-:Y:S08]  /*ebf0*/  MUFU.EX2 R73, R73 ;  /* 0x0000004900497308 */ /* 0x000ff00000000800 */
[----:B------:R-:W4:Y:S08]  /*ec00*/  MUFU.EX2 R60, R60 ;  /* 0x0000003c003c7308 */ /* 0x000f300000000800 */
[----:B------:R-:W-:Y:S08]  /*ec10*/  MUFU.EX2 R59, R59 ;  /* 0x0000003b003b7308 */ /* 0x000ff00000000800 */
[----:B------:R-:W4:Y:S01]  /*ec20*/  MUFU.EX2 R74, R74 ;  /* 0x0000004a004a7308 */ /* 0x000f220000000800 */
[----:B------:R-:W-:-:S02]  /*ec30*/  F2FP.F16.F32.PACK_AB R38, R15, R38 ;  /* 0x000000260f26723e */ /* 0x000fc400000000ff */
[----:B------:R-:W-:Y:S01]  /*ec40*/  F2FP.F16.F32.PACK_AB R26, R86, R71 ;  /* 0x00000047561a723e */ /* 0x000fe200000000ff */
[----:B0-----:R-:W-:Y:S01]  /*ec50*/  FADD.FTZ R5, R46, R5 ;  /* 0x000000052e057221 */ /* 0x001fe20000010000 */
[----:B------:R-:W-:Y:S01]  /*ec60*/  F2FP.F16.F32.PACK_AB R39, R43, R40 ;  /* 0x000000282b27723e */ /* 0x000fe200000000ff */
[----:B-----5:R-:W-:Y:S01]  /*ec70*/  FADD.FTZ R3, R55, R4 ;  /* 0x0000000437037221 */ /* 0x020fe20000010000 */
[----:B------:R-:W-:Y:S02]  /*ec80*/  F2FP.F16.F32.PACK_AB R25, R47, R44 ;  /* 0x0000002c2f19723e */ /* 0x000fe400000000ff */
[----:B------:R-:W-:Y:S01]  /*ec90*/  F2FP.F16.F32.PACK_AB R27, R51, R48 ;  /* 0x00000030331b723e */ /* 0x000fe200000000ff */
[----:B------:R3:W-:Y:S01]  /*eca0*/  STSM.16.M88.4 [R87], R28 ;  /* 0x0000001c57007844 */ /* 0x0007e20000000200 */
[----:B------:R-:W0:Y:S01]  /*ecb0*/  @P2 LDC R14, c[0x0][0x44c] ;  /* 0x00011300ff0e2b82 */ /* 0x000e220000000800 */
[----:B-1----:R-:W-:Y:S02]  /*ecc0*/  FADD.FTZ R10, R50, R5 ;  /* 0x00000005320a7221 */ /* 0x002fe40000010000 */
[----:B------:R1:W-:Y:S01]  /*ecd0*/  STSM.16.M88.4 [R141], R32 ;  /* 0x000000208d007844 */ /* 0x0003e20000000200 */
[----:B--2---:R-:W-:-:S03]  /*ece0*/  FADD.FTZ R4, R56, R3 ;  /* 0x0000000338047221 */ /* 0x004fc60000010000 */
[----:B------:R-:W-:Y:S01]  /*ecf0*/  STSM.16.M88.4 [R140], R36 ;  /* 0x000000248c007844 */ /* 0x000fe20000000200 */
[----:B------:R-:W2:Y:S03]  /*ed00*/  @P2 LDC R15, c[0x0][0x450] ;  /* 0x00011400ff0f2b82 */ /* 0x000ea60000000800 */
[----:B------:R5:W-:Y:S01]  /*ed10*/  STSM.16.M88.4 [R139+0x27800], R24 ;  /* 0x027800188b007844 */ /* 0x000be20000000200 */
[----:B------:R-:W-:Y:S01]  /*ed20*/  FADD.FTZ R5, R53, R10 ;  /* 0x0000000a35057221 */ /* 0x000fe20000010000 */
[----:B------:R-:W-:Y:S01]  /*ed30*/  FADD.FTZ R4, R11, R4 ;  /* 0x000000040b047221 */ /* 0x000fe20000010000 */
[----:B---3--:R-:W-:Y:S02]  /*ed40*/  F2FP.F16.F32.PACK_AB R28, R57, R54 ;  /* 0x00000036391c723e */ /* 0x008fe400000000ff */
[----:B------:R-:W-:Y:S02]  /*ed50*/  F2FP.F16.F32.PACK_AB R30, R61, R58 ;  /* 0x0000003a3d1e723e */ /* 0x000fe400000000ff */
[----:B----4-:R-:W-:-:S02]  /*ed60*/  F2FP.F16.F32.PACK_AB R29, R64, R63 ;  /* 0x0000003f401d723e */ /* 0x010fc400000000ff */
[----:B------:R-:W-:Y:S02]  /*ed70*/  F2FP.F16.F32.PACK_AB R31, R68, R67 ;  /* 0x00000043441f723e */ /* 0x000fe400000000ff */
[----:B-1----:R-:W-:Y:S02]  /*ed80*/  F2FP.F16.F32.PACK_AB R32, R41, R0 ;  /* 0x000000002920723e */ /* 0x002fe400000000ff */
[----:B------:R-:W-:Y:S02]  /*ed90*/  F2FP.F16.F32.PACK_AB R34, R49, R42 ;  /* 0x0000002a3122723e */ /* 0x000fe400000000ff */
[----:B-----5:R-:W-:Y:S02]  /*eda0*/  F2FP.F16.F32.PACK_AB R24, R46, R45 ;  /* 0x0000002d2e18723e */ /* 0x020fe400000000ff */
[----:B------:R-:W-:Y:S02]  /*edb0*/  F2FP.F16.F32.PACK_AB R26, R53, R50 ;  /* 0x00000032351a723e */ /* 0x000fe400000000ff */
[----:B------:R-:W-:-:S02]  /*edc0*/  F2FP.F16.F32.PACK_AB R25, R55, R52 ;  /* 0x000000343719723e */ /* 0x000fc400000000ff */
[----:B------:R-:W-:Y:S02]  /*edd0*/  F2FP.F16.F32.PACK_AB R27, R11, R56 ;  /* 0x000000380b1b723e */ /* 0x000fe400000000ff */
[----:B------:R-:W-:Y:S02]  /*ede0*/  F2FP.F16.F32.PACK_AB R33, R60, R73 ;  /* 0x000000493c21723e */ /* 0x000fe400000000ff */
[----:B------:R-:W-:Y:S01]  /*edf0*/  F2FP.F16.F32.PACK_AB R35, R74, R59 ;  /* 0x0000003b4a23723e */ /* 0x000fe200000000ff */
[----:B------:R1:W-:Y:S01]  /*ee00*/  STSM.16.M88.4 [R62], R24 ;  /* 0x000000183e007844 */ /* 0x0003e20000000200 */
[----:B------:R-:W-:Y:S01]  /*ee10*/  FADD.FTZ R10, R54, R5 ;  /* 0x00000005360a7221 */ /* 0x000fe20000010000 */
[----:B------:R-:W-:Y:S02]  /*ee20*/  FADD.FTZ R3, R63, R4 ;  /* 0x000000043f037221 */ /* 0x000fe40000010000 */
[----:B------:R1:W-:Y:S04]  /*ee30*/  STSM.16.M88.4 [R141+0x6000], R28 ;  /* 0x0060001c8d007844 */ /* 0x0003e80000000200 */
[----:B------:R1:W-:Y:S01]  /*ee40*/  STSM.16.M88.4 [R140+0x6000], R32 ;  /* 0x006000208c007844 */ /* 0x0003e20000000200 */
[----:B------:R-:W-:Y:S01]  /*ee50*/  FADD.FTZ R5, R57, R10 ;  /* 0x0000000a39057221 */ /* 0x000fe20000010000 */
[----:B------:R3:W-:Y:S06]  /*ee60*/  MEMBAR.ALL.CTA ;  /* 0x0000000000007992 */ /* 0x0007ec0000008000 */
[----:B---3--:R-:W3:Y:S01]  /*ee70*/  FENCE.VIEW.ASYNC.S ;  /* 0x00000000000073c6 */ /* 0x008ee20000000000 */
[----:B------:R-:W-:Y:S01]  /*ee80*/  FADD.FTZ R4, R64, R3 ;  /* 0x0000000340047221 */ /* 0x000fe20000010000 */
[----:B------:R-:W-:-:S03]  /*ee90*/  FADD.FTZ R10, R58, R5 ;  /* 0x000000053a0a7221 */ /* 0x000fc60000010000 */
[----:B------:R-:W-:Y:S01]  /*eea0*/  FADD.FTZ R3, R67, R4 ;  /* 0x0000000443037221 */ /* 0x000fe20000010000 */
[----:B------:R-:W-:Y:S01]  /*eeb0*/  FADD.FTZ R5, R61, R10 ;  /* 0x0000000a3d057221 */ /* 0x000fe20000010000 */
[----:B------:R-:W-:Y:S02]  /*eec0*/  PLOP3.LUT P3, PT, PT, PT, UP0, 0x40, 0x0 ;  /* 0x000000000000781c */ /* 0x000fe40003f6e808 */
[----:B------:R-:W-:Y:S01]  /*eed0*/  FADD.FTZ R68, R68, R3 ;  /* 0x0000000344447221 */ /* 0x000fe20000010000 */
[----:B0-----:R-:W-:-:S04]  /*eee0*/  @P2 IMAD.HI.U32 R14, R89, R14, RZ ;  /* 0x0000000e590e2227 */ /* 0x001fc800078e00ff */
[----:B------:R-:W-:Y:S01]  /*eef0*/  FADD.FTZ R0, R0, R5 ;  /* 0x0000000500007221 */ /* 0x000fe20000010000 */
[----:B------:R-:W-:Y:S01]  /*ef00*/  FADD.FTZ R73, R73, R68 ;  /* 0x0000004449497221 */ /* 0x000fe20000010000 */
[----:B------:R-:W-:Y:S01]  /*ef10*/  IMAD.MOV.U32 R5, RZ, RZ, R89 ;  /* 0x000000ffff057224 */ /* 0x000fe200078e0059 */
[----:B--2---:R-:W-:Y:S01]  /*ef20*/  @P2 SHF.R.U32.HI R5, RZ, R15, R14 ;  /* 0x0000000fff052219 */ /* 0x004fe2000001160e */
[----:B------:R-:W-:Y:S01]  /*ef30*/  FADD.FTZ R41, R41, R0 ;  /* 0x0000000029297221 */ /* 0x000fe20000010000 */
[----:B------:R-:W-:-:S03]  /*ef40*/  FADD.FTZ R60, R60, R73 ;  /* 0x000000493c3c7221 */ /* 0x000fc60000010000 */
[----:B------:R-:W-:Y:S01]  /*ef50*/  FADD.FTZ R4, R42, R41 ;  /* 0x000000292a047221 */ /* 0x000fe20000010000 */
[----:B------:R-:W-:Y:S01]  /*ef60*/  FADD.FTZ R3, R59, R60 ;  /* 0x0000003c3b037221 */ /* 0x000fe20000010000 */
[----:B------:R-:W-:Y:S02]  /*ef70*/  IMAD.IADD R114, R114, 0x1, R5 ;  /* 0x0000000172727824 */ /* 0x000fe400078e0205 */
[----:B------:R-:W-:Y:S01]  /*ef80*/  FADD.FTZ R4, R49, R4 ;  /* 0x0000000431047221 */ /* 0x000fe20000010000 */
[----:B------:R-:W-:Y:S01]  /*ef90*/  FADD.FTZ R3, R74, R3 ;  /* 0x000000034a037221 */ /* 0x000fe20000010000 */
[----:B------:R-:W-:Y:S02]  /*efa0*/  VIADD R0, R88, 0xfffffffe ;  /* 0xfffffffe58007836 */ /* 0x000fe40000000000 */
[----:B------:R-:W-:Y:S01]  /*efb0*/  VIADD R5, R114, UR6 ;  /* 0x0000000672057c36 */ /* 0x000fe20008000000 */
[----:B---3--:R-:W-:Y:S01]  /*efc0*/  NOP ;  /* 0x0000000000007918 */ /* 0x008fe20000000000 */
[----:B-1----:R-:W-:Y:S05]  /*efd0*/  @P3 BRA `(.L_x_1500) ;  /* 0x0000000000543947 */ /* 0x002fea0003800000 */
[C---:B------:R-:W-:Y:S01]  /*efe0*/  ISETP.GT.AND P3, PT, R114.reuse, RZ, PT ;  /* 0x000000ff7200720c */ /* 0x040fe20003f64270 */
[----:B------:R-:W-:Y:S01]  /*eff0*/  BSSY B0, `(.L_x_1501) ;  /* 0x0000010000007945 */ /* 0x000fe20003800000 */
[----:B------:R-:W-:-:S11]  /*f000*/  VIADD R10, R114, 0xffffffff ;  /* 0xffffffff720a7836 */ /* 0x000fd60000000000 */
[----:B------:R-:W-:Y:S05]  /*f010*/  @P3 BRA `(.L_x_1502) ;  /* 0x0000000000203947 */ /* 0x000fea0003800000 */
[----:B------:R-:W-:Y:S01]  /*f020*/  UISETP.NE.AND UP1, UPT, UR7, 0x1, UPT ;  /* 0x000000010700788c */ /* 0x000fe2000bf25270 */
[----:B------:R-:W-:-:S05]  /*f030*/  IMAD.MOV R10, RZ, RZ, -R114 ;  /* 0x000000ffff0a7224 */ /* 0x000fca00078e0a72 */
[----:B------:R-:W-:-:S05]  /*f040*/  PLOP3.LUT P3, PT, PT, PT, UP1, 0x80, 0x0 ;  /* 0x000000000000781c */ /* 0x000fca0003f6f018 */
[----:B------:R-:W-:-:S08]  /*f050*/  @UP1 ULDC.64 UR4, c[0x0][0x9e8] ;  /* 0x00027a0000041ab9 */ /* 0x000fd00000000a00 */
[----:B------:R-:W-:-:S05]  /*f060*/  @P3 IMAD.HI.U32 R11, R10, UR4, RZ ;  /* 0x000000040a0b3c27 */ /* 0x000fca000f8e00ff */
[----:B------:R-:W-:-:S04]  /*f070*/  @P3 SHF.R.U32.HI R10, RZ, UR5, R11 ;  /* 0x00000005ff0a3c19 */ /* 0x000fc8000801160b */
[----:B------:R-:W-:Y:S01]  /*f080*/  LOP3.LUT R10, RZ, R10, RZ, 0x33, !PT ;  /* 0x0000000aff0a7212 */ /* 0x000fe200078e33ff */
[----:B------:R-:W-:Y:S06]  /*f090*/  BRA `(.L_x_1503) ;  /* 0x0000000000147947 */ /* 0x000fec0003800000 */
.L_x_1502:
[----:B------:R-:W-:-:S06]  /*f0a0*/  UISETP.NE.AND UP1, UPT, UR7, 0x1, UPT ;  /* 0x000000010700788c */ /* 0x000fcc000bf25270 */
[----:B------:R-:W-:-:S05]  /*f0b0*/  PLOP3.LUT P3, PT, PT, PT, UP1, 0x80, 0x0 ;  /* 0x000000000000781c */ /* 0x000fca0003f6f018 */
[----:B------:R-:W-:-:S08]  /*f0c0*/  @UP1 ULDC.64 UR4, c[0x0][0x9e8] ;  /* 0x00027a0000041ab9 */ /* 0x000fd00000000a00 */
[----:B------:R-:W-:-:S05]  /*f0d0*/  @P3 IMAD.HI.U32 R11, R10, UR4, RZ ;  /* 0x000000040a0b3c27 */ /* 0x000fca000f8e00ff */
[----:B------:R-:W-:-:S07]  /*f0e0*/  @P3 SHF.R.U32.HI R10, RZ, UR5, R11 ;  /* 0x00000005ff0a3c19 */ /* 0x000fce000801160b */
.L_x_1503:
[----:B------:R-:W-:Y:S05]  /*f0f0*/  BSYNC B0 ;  /* 0x0000000000007941 */ /* 0x000fea0003800000 */
.L_x_1501:
[----:B------:R-:W-:-:S04]  /*f100*/  IMAD.U32 R11, RZ, RZ, UR7 ;  /* 0x00000007ff0b7e24 */ /* 0x000fc8000f8e00ff */
[----:B------:R-:W-:-:S05]  /*f110*/  IMAD R10, R10, R11, UR7 ;  /* 0x000000070a0a7e24 */ /* 0x000fca000f8e020b */
[----:B------:R-:W-:-:S07]  /*f120*/  VIMNMX R5, R5, R10, PT ;  /* 0x0000000a05057248 */ /* 0x000fce0003fe0100 */
.L_x_1500:
[----:B------:R-:W2:Y:S01]  /*f130*/  LDL R11, [R1+0x44] ;  /* 0x00004400010b7983 */ /* 0x000ea20000100800 */
[----:B------:R-:W-:Y:S01]  /*f140*/  SHF.R.S32.HI R10, RZ, 0x1f, R5 ;  /* 0x0000001fff0a7819 */ /* 0x000fe20000011405 */
[----:B------:R-:W-:Y:S01]  /*f150*/  ULDC UR42, c[0x0][0x9e4] ;  /* 0x00027900002a7ab9 */ /* 0x000fe20000000800 */
[----:B------:R-:W-:Y:S01]  /*f160*/  ULDC UR5, c[0x0][0x9e4] ;  /* 0x0002790000057ab9 */ /* 0x000fe20000000800 */
[----:B------:R-:W-:Y:S01]  /*f170*/  ULDC UR48, c[0x0][0x9d8] ;  /* 0x0002760000307ab9 */ /* 0x000fe20000000800 */
[----:B------:R-:W-:Y:S01]  /*f180*/  LEA.HI R10, R10, R5, RZ, 0x7 ;  /* 0x000000050a0a7211 */ /* 0x000fe200078f38ff */
[----:B------:R-:W-:Y:S01]  /*f190*/  ULDC UR51, c[0x0][0x9d8] ;  /* 0x0002760000337ab9 */ /* 0x000fe20000000800 */
[----:B------:R-:W-:Y:S01]  /*f1a0*/  ULDC UR49, c[0x0][0x9d8] ;  /* 0x0002760000317ab9 */ /* 0x000fe20000000800 */
[----:B------:R-:W-:Y:S01]  /*f1b0*/  ULDC UR4, c[0x0][0x988] ;  /* 0x0002620000047ab9 */ /* 0x000fe20000000800 */
[----:B------:R-:W-:Y:S01]  /*f1c0*/  SHF.R.S32.HI R10, RZ, 0x7, R10 ;  /* 0x00000007ff0a7819 */ /* 0x000fe2000001140a */
[----:B------:R-:W-:Y:S01]  /*f1d0*/  ULDC UR7, c[0x0][0x988] ;  /* 0x0002620000077ab9 */ /* 0x000fe20000000800 */
[----:B------:R-:W-:Y:S01]  /*f1e0*/  ULDC UR6, c[0x0][0x988] ;  /* 0x0002620000067ab9 */ /* 0x000fe20000000800 */
[----:B------:R-:W-:Y:S01]  /*f1f0*/  ULDC UR50, c[0x0][0x9e0] ;  /* 0x0002780000327ab9 */ /* 0x000fe20000000800 */
[----:B------:R-:W-:Y:S01]  /*f200*/  ULDC UR43, c[0x0][0x9e0] ;  /* 0x00027800002b7ab9 */ /* 0x000fe20000000800 */
        /* <DEDUP_REMOVED lines=24> */
[----:B--2---:R-:W-:-:S04]  /*f390*/  VIMNMX R11, R11, R10, !PT ;  /* 0x0000000a0b0b7248 */ /* 0x004fc80007fe0100 */
[----:B------:R-:W-:Y:S01]  /*f3a0*/  ISETP.GE.AND P3, PT, R0, R11, PT ;  /* 0x0000000b0000720c */ /* 0x000fe20003f66270 */
[----:B------:R0:W-:-:S12]  /*f3b0*/  STL [R1+0x4], R11 ;  /* 0x0000040b01007387 */ /* 0x0001d80000100800 */
[----:B0-----:R-:W-:Y:S05]  /*f3c0*/  @!P3 BRA `(.L_x_1504) ;  /* 0x0000003800e4b947 */ /* 0x001fea0003800000 */
[----:B------:R-:W-:-:S07]  /*f3d0*/  IMAD.MOV.U32 R135, RZ, RZ, RZ ;  /* 0x000000ffff877224 */ /* 0x000fce00078e00ff */
.L_x_1522:
[----:B------:R-:W-:Y:S01]  /*f3e0*/  ISETP.NE.AND P3, PT, R155, RZ, PT ;  /* 0x000000ff9b00720c */ /* 0x000fe20003f65270 */
[----:B------:R-:W-:Y:S01]  /*f3f0*/  VIADD R20, R16, 0x1 ;  /* 0x0000000110147836 */ /* 0x000fe20000000000 */
[----:B------:R-:W-:Y:S05]  /*f400*/  YIELD ;  /* 0x0000000000007946 */ /* 0x000fea0003800000 */
[----:B------:R-:W-:-:S04]  /*f410*/  ISETP.NE.AND P4, PT, R20, 0x2, PT ;  /* 0x000000021400780c */ /* 0x000fc80003f85270 */
[----:B------:R-:W-:Y:S02]  /*f420*/  SEL R5, RZ, 0x1, P4 ;  /* 0x00000001ff057807 */ /* 0x000fe40002000000 */
[----:B------:R-:W-:Y:S02]  /*f430*/  SEL R20, R20, RZ, P4 ;  /* 0x000000ff14147207 */ /* 0x000fe40002000000 */
[----:B------:R-:W-:Y:S01]  /*f440*/  LOP3.LUT R5, R18, R5, RZ, 0x3c, !PT ;  /* 0x0000000512057212 */ /* 0x000fe200078e3cff */
[----:B------:R-:W-:Y:S06]  /*f450*/  @P3 BRA `(.L_x_1505) ;  /* 0x0000000000303947 */ /* 0x000fec0003800000 */
[----:B------:R-:W-:Y:S05]  /*f460*/  @!P0 BRA `(.L_x_1506) ;  /* 0x0000000000048947 */ /* 0x000fea0003800000 */
[----:B------:R-:W-:Y:S01]  /*f470*/  BPT.TRAP 0x1 ;  /* 0x000000040000795c */ /* 0x000fe20000300000 */
.L_x_1506:
[----:B------:R-:W-:Y:S01]  /*f480*/  IMAD R11, R20, 0x8, R2 ;  /* 0x00000008140b7824 */ /* 0x000fe200078e0202 */
[----:B------:R-:W-:-:S04]  /*f490*/  SHF.L.U32 R10, R5, 0x1f, RZ ;  /* 0x0000001f050a7819 */ /* 0x000fc800000006ff */
[----:B------:R0:W1:Y:S01]  /*f4a0*/  SYNCS.PHASECHK.TRANS64.TRYWAIT P4, [R11+URZ+0x2d830], R10 ;  /* 0x02d8300a0b0075a7 */ /* 0x000062000808017f */
[----:B------:R-:W-:Y:S05]  /*f4b0*/  @!P0 BRA `(.L_x_1507) ;  /* 0x0000000000048947 */ /* 0x000fea0003800000 */
[----:B------:R-:W-:Y:S01]  /*f4c0*/  BPT.TRAP 0x1 ;  /* 0x000000040000795c */ /* 0x000fe20000300000 */
.L_x_1507:
[----:B------:R-:W-:Y:S04]  /*f4d0*/  BSSY B0, `(.L_x_1505) ;  /* 0x0000004000007945 */ /* 0x000fe80003800000 */
[----:B-1----:R-:W-:Y:S05]  /*f4e0*/  @P4 BRA `(.L_x_1508) ;  /* 0x0000000000084947 */ /* 0x002fea0003800000 */
[----:B------:R-:W1:Y:S02]  /*f4f0*/  SYNCS.PHASECHK.TRANS64.TRYWAIT P4, [R11+URZ+0x2d830], R10 ;  /* 0x02d8300a0b0075a7 */ /* 0x000e64000808017f */
[----:B-1----:R-:W-:Y:S05]  /*f500*/  @!P4 BRA `(.L_x_1509) ;  /* 0x00000154009cc947 */ /* 0x002fea0003800000 */
.L_x_1508:
[----:B------:R-:W-:Y:S05]  /*f510*/  BSYNC B0 ;  /* 0x0000000000007941 */ /* 0x000fea0003800000 */
.L_x_1505:
[----:B01----:R-:W0:Y:S01]  /*f520*/  S2R R10, SR_TID.X ;  /* 0x00000000000a7919 */ /* 0x003e220000002100 */
[----:B------:R-:W-:Y:S05]  /*f530*/  WARPSYNC.ALL ;  /* 0x0000000000007948 */ /* 0x000fea0003800000 */
[----:B------:R-:W-:Y:S01]  /*f540*/  IMAD.MOV.U32 R11, RZ, RZ, -0x7fffffe0 ;  /* 0x80000020ff0b7424 */ /* 0x000fe200078e00ff */
[----:B------:R-:W-:Y:S01]  /*f550*/  R2UR UR8, R6 ;  /* 0x00000000060872ca */ /* 0x000fe200000e0000 */
[----:B------:R-:W-:Y:S01]  /*f560*/  IMAD.MOV.U32 R25, RZ, RZ, -0x7fffffe0 ;  /* 0x80000020ff197424 */ /* 0x000fe200078e00ff */
[----:B------:R-:W-:Y:S01]  /*f570*/  R2UR UR9, R7 ;  /* 0x00000000070972ca */ /* 0x000fe200000e0000 */
[----:B------:R-:W-:Y:S01]  /*f580*/  IMAD.MOV.U32 R27, RZ, RZ, -0x7fffffe0 ;  /* 0x80000020ff1b7424 */ /* 0x000fe200078e00ff */
[----:B------:R-:W-:Y:S01]  /*f590*/  R2UR UR11, R11 ;  /* 0x000000000b0b72ca */ /* 0x000fe200000e0000 */
[----:B------:R-:W-:Y:S01]  /*f5a0*/  IMAD.MOV.U32 R15, RZ, RZ, -0x7fffffe0 ;  /* 0x80000020ff0f7424 */ /* 0x000fe200078e00ff */
[----:B------:R-:W-:-:S02]  /*f5b0*/  R2UR UR15, R25 ;  /* 0x00000000190f72ca */ /* 0x000fc400000e0000 */
[----:B------:R-:W-:Y:S02]  /*f5c0*/  R2UR UR23, R25 ;  /* 0x00000000191772ca */ /* 0x000fe400000e0000 */
[----:B------:R-:W-:Y:S02]  /*f5d0*/  R2UR UR27, R27 ;  /* 0x000000001b1b72ca */ /* 0x000fe400000e0000 */
[----:B------:R-:W-:Y:S02]  /*f5e0*/  R2UR UR12, R152 ;  /* 0x00000000980c72ca */ /* 0x000fe400000e0000 */
[----:B------:R-:W-:Y:S02]  /*f5f0*/  R2UR UR13, R153 ;  /* 0x00000000990d72ca */ /* 0x000fe400000e0000 */
[----:B------:R-:W-:Y:S02]  /*f600*/  R2UR UR19, R15 ;  /* 0x000000000f1372ca */ /* 0x000fe400000e0000 */
[----:B------:R-:W-:-:S02]  /*f610*/  R2UR UR16, R150 ;  /* 0x00000000961072ca */ /* 0x000fc400000e0000 */
[----:B------:R-:W-:Y:S02]  /*f620*/  R2UR UR17, R151 ;  /* 0x00000000971172ca */ /* 0x000fe400000e0000 */
[----:B------:R-:W-:Y:S02]  /*f630*/  R2UR UR20, R148 ;  /* 0x00000000941472ca */ /* 0x000fe400000e0000 */
[----:B------:R-:W-:Y:S02]  /*f640*/  R2UR UR21, R149 ;  /* 0x00000000951572ca */ /* 0x000fe400000e0000 */
[----:B0-----:R-:W-:Y:S01]  /*f650*/  SHF.R.U32.HI R14, RZ, 0x7, R10 ;  /* 0x00000007ff0e7819 */ /* 0x001fe2000001160a */
[----:B------:R-:W-:Y:S01]  /*f660*/  IMAD R10, R20, 0x600, R156 ;  /* 0x00000600140a7824 */ /* 0x000fe200078e029c */
[----:B------:R-:W-:Y:S02]  /*f670*/  R2UR UR24, R146 ;  /* 0x00000000921872ca */ /* 0x000fe400000e0000 */
[----:B------:R-:W-:Y:S01]  /*f680*/  R2UR UR25, R147 ;  /* 0x00000000931972ca */ /* 0x000fe200000e0000 */
[----:B------:R-:W-:Y:S01]  /*f690*/  VIADD R21, R14, 0x8 ;  /* 0x000000080e157836 */ /* 0x000fe20000000000 */
[C---:B------:R-:W-:Y:S01]  /*f6a0*/  R2UR UR10, R10.reuse ;  /* 0x000000000a0a72ca */ /* 0x040fe200000e0000 */
[C---:B------:R-:W-:Y:S01]  /*f6b0*/  VIADD R24, R10.reuse, 0x2 ;  /* 0x000000020a187836 */ /* 0x040fe20000000000 */
[----:B------:R-:W-:Y:S01]  /*f6c0*/  R2UR UR31, R11 ;  /* 0x000000000b1f72ca */ /* 0x000fe200000e0000 */
[C---:B------:R-:W-:Y:S01]  /*f6d0*/  VIADD R26, R10.reuse, 0x400 ;  /* 0x000004000a1a7836 */ /* 0x040fe20000000000 */
[----:B------:R0:W-:Y:S01]  /*f6e0*/  BAR.SYNC.DEFER_BLOCKING R21, 0x100 ;  /* 0x000400150000751d */ /* 0x0001e20000010000 */
[----:B------:R-:W-:Y:S01]  /*f6f0*/  VIADD R14, R10, 0x200 ;  /* 0x000002000a0e7836 */ /* 0x000fe20000000000 */
[----:B------:R-:W-:Y:S01]  /*f700*/  R2UR UR14, R24 ;  /* 0x00000000180e72ca */ /* 0x000fe200000e0000 */
[----:B------:R-:W-:Y:S01]  /*f710*/  VIADD R24, R10, 0x202 ;  /* 0x000002020a187836 */ /* 0x000fe20000000000 */
[----:B------:R-:W-:Y:S01]  /*f720*/  R2UR UR26, R26 ;  /* 0x000000001a1a72ca */ /* 0x000fe200000e0000 */
[----:B------:R-:W-:Y:S01]  /*f730*/  VIADD R10, R10, 0x402 ;  /* 0x000004020a0a7836 */ /* 0x000fe20000000000 */
[----:B------:R-:W-:-:S02]  /*f740*/  R2UR UR18, R14 ;  /* 0x000000000e1272ca */ /* 0x000fc400000e0000 */
[----:B------:R-:W-:Y:S02]  /*f750*/  R2UR UR22, R24 ;  /* 0x00000000181672ca */ /* 0x000fe400000e0000 */
[----:B------:R-:W-:Y:S02]  /*f760*/  R2UR UR30, R10 ;  /* 0x000000000a1e72ca */ /* 0x000fe400000e0000 */
[----:B------:R-:W-:Y:S02]  /*f770*/  R2UR UR28, R8 ;  /* 0x00000000081c72ca */ /* 0x000fe400000e0000 */
[----:B------:R-:W-:Y:S01]  /*f780*/  R2UR UR29, R9 ;  /* 0x00000000091d72ca */ /* 0x000fe200000e0000 */
        /* <DEDUP_REMOVED lines=21> */
.L_x_1511:
[----:B------:R-:W-:Y:S01]  /*f8e0*/  SHF.L.U32 R10, R18, 0x1f, RZ ;  /* 0x0000001f120a7819 */ /* 0x000fe200000006ff */
[----:B------:R-:W-:-:S04]  /*f8f0*/  IMAD R11, R16, 0x8, R2 ;  /* 0x00000008100b7824 */ /* 0x000fc800078e0202 */
[----:B------:R0:W1:Y:S01]  /*f900*/  SYNCS.PHASECHK.TRANS64.TRYWAIT P3, [R11+URZ+0x2d850], R10 ;  /* 0x02d8500a0b0075a7 */ /* 0x000062000806017f */
[----:B------:R-:W-:Y:S05]  /*f910*/  @!P0 BRA `(.L_x_1512) ;  /* 0x0000000000048947 */ /* 0x000fea0003800000 */
[----:B------:R-:W-:Y:S01]  /*f920*/  BPT.TRAP 0x1 ;  /* 0x000000040000795c */ /* 0x000fe20000300000 */
.L_x_1512:
[----:B-1----:R-:W-:Y:S05]  /*f930*/  @P3 BRA `(.L_x_1510) ;  /* 0x0000000000083947 */ /* 0x002fea0003800000 */
[----:B------:R-:W1:Y:S02]  /*f940*/  SYNCS.PHASECHK.TRANS64.TRYWAIT P3, [R11+URZ+0x2d850], R10 ;  /* 0x02d8500a0b0075a7 */ /* 0x000e64000806017f */
[----:B-1----:R-:W-:Y:S05]  /*f950*/  @!P3 BRA `(.L_x_1513) ;  /* 0x00000150009cb947 */ /* 0x002fea0003800000 */
.L_x_1510:
[----:B------:R-:W2:Y:S01]  /*f960*/  LDL R18, [R1+0x18] ;  /* 0x0000180001127983 */ /* 0x000ea20000100800 */
[----:B01----:R-:W0:Y:S03]  /*f970*/  @P2 LDC R11, c[0x0][0x44c] ;  /* 0x00011300ff0b2b82 */ /* 0x003e260000000800 */
[----:B------:R-:W2:Y:S04]  /*f980*/  LDL R14, [R1+0x40] ;  /* 0x00004000010e7983 */ /* 0x000ea80000100800 */
[----:B------:R-:W3:Y:S01]  /*f990*/  LDL R21, [R1+0x1c] ;  /* 0x00001c0001157983 */ /* 0x000ee20000100800 */
[----:B------:R-:W1:Y:S01]  /*f9a0*/  @P2 LDC R10, c[0x0][0x450] ;  /* 0x00011400ff0a2b82 */ /* 0x000e620000000800 */
[----:B------:R-:W-:Y:S05]  /*f9b0*/  WARPSYNC.ALL ;  /* 0x0000000000007948 */ /* 0x000fea0003800000 */
[----:B------:R-:W-:Y:S01]  /*f9c0*/  WARPGROUP.ARRIVE ;  /* 0x00000000000079c5 */ /* 0x000fe20000000000 */
[----:B------:R-:W-:Y:S01]  /*f9d0*/  UMOV UR9, 0x40000040 ;  /* 0x4000004000097882 */ /* 0x000fe20000000000 */
[----:B------:R-:W-:Y:S01]  /*f9e0*/  IMAD.MOV.U32 R15, RZ, RZ, -0x7fffffe0 ;  /* 0x80000020ff0f7424 */ /* 0x000fe200078e00ff */
[----:B------:R-:W-:Y:S01]  /*f9f0*/  UMOV UR13, 0x40000040 ;  /* 0x40000040000d7882 */ /* 0x000fe20000000000 */
[----:B------:R-:W-:Y:S01]  /*fa00*/  UMOV UR17, 0x40000040 ;  /* 0x4000004000117882 */ /* 0x000fe20000000000 */
[----:B------:R-:W-:Y:S01]  /*fa10*/  UMOV UR21, 0x40000040 ;  /* 0x4000004000157882 */ /* 0x000fe20000000000 */
[----:B------:R-:W-:Y:S01]  /*fa20*/  UMOV UR25, 0x40000040 ;  /* 0x4000004000197882 */ /* 0x000fe20000000000 */
[C---:B------:R-:W-:Y:S01]  /*fa30*/  R2UR UR15, R15.reuse ;  /* 0x000000000f0f72ca */ /* 0x040fe200000e0000 */
[----:B------:R-:W-:Y:S01]  /*fa40*/  UMOV UR29, 0x40000040 ;  /* 0x40000040001d7882 */ /* 0x000fe20000000000 */
[C---:B------:R-:W-:Y:S01]  /*fa50*/  R2UR UR19, R15.reuse ;  /* 0x000000000f1372ca */ /* 0x040fe200000e0000 */
[----:B------:R-:W-:Y:S01]  /*fa60*/  UMOV UR33, 0x40000040 ;  /* 0x4000004000217882 */ /* 0x000fe20000000000 */
[C---:B------:R-:W-:Y:S01]  /*fa70*/  R2UR UR23, R15.reuse ;  /* 0x000000000f1772ca */ /* 0x040fe200000e0000 */
[----:B------:R-:W4:Y:S01]  /*fa80*/  S2R R143, SR_TID.X ;  /* 0x00000000008f7919 */ /* 0x000f220000002100 */
[C---:B------:R-:W-:Y:S01]  /*fa90*/  R2UR UR27, R15.reuse ;  /* 0x000000000f1b72ca */ /* 0x040fe200000e0000 */
[----:B------:R-:W-:Y:S01]  /*faa0*/  FMUL.FTZ R84, R84, UR51 ;  /* 0x0000003354547c20 */ /* 0x000fe20008410000 */
[----:B------:R-:W-:Y:S01]  /*fab0*/  R2UR UR31, R15 ;  /* 0x000000000f1f72ca */ /* 0x000fe200000e0000 */
[----:B------:R-:W-:Y:S01]  /*fac0*/  FMUL.FTZ R85, R85, UR51 ;  /* 0x0000003355557c20 */ /* 0x000fe20008410000 */
        /* <DEDUP_REMOVED lines=18> */
[----:B------:R-:W0:Y:S08]  /*fbf0*/  MUFU.TANH R15, R15 ;  /* 0x0000000f000f7308 */ /* 0x000e300000002400 */
[----:B------:R-:W0:Y:S01]  /*fc00*/  MUFU.TANH R27, R27 ;  /* 0x0000001b001b7308 */ /* 0x000e220000002400 */
[----:B----4-:R-:W-:-:S02]  /*fc10*/  SHF.R.U32.HI R142, RZ, 0x7, R143 ;  /* 0x00000007ff8e7819 */ /* 0x010fc4000001168f */
[----:B------:R-:W-:-:S05]  /*fc20*/  ISETP.GE.U32.AND P3, PT, R143, 0x180, PT ;  /* 0x000001808f00780c */ /* 0x000fca0003f66070 */
        /* <DEDUP_REMOVED lines=17> */
[----:B--2---:R-:W-:-:S04]  /*fd40*/  IMAD.IADD R18, R14, 0x1, R18 ;  /* 0x000000010e127824 */ /* 0x004fc800078e0212 */
[----:B0-----:R-:W-:-:S05]  /*fd50*/  @P2 IMAD.HI.U32 R11, R18, R11, RZ ;  /* 0x0000000b120b2227 */ /* 0x001fca00078e00ff */
[----:B-1----:R-:W-:Y:S01]  /*fd60*/  @P2 SHF.R.U32.HI R18, RZ, R10, R11 ;  /* 0x0000000aff122219 */ /* 0x002fe2000001160b */
[----:B------:R-:W-:Y:S02]  /*fd70*/  IMAD.MOV.U32 R11, RZ, RZ, -0x7fffffe0 ;  /* 0x80000020ff0b7424 */ /* 0x000fe400078e00ff */
[----:B------:R-:W-:Y:S02]  /*fd80*/  VIADD R10, R2, 0x400 ;  /* 0x00000400020a7836 */ /* 0x000fe40000000000 */
[----:B------:R-:W0:Y:S01]  /*fd90*/  SHFL.IDX PT, R144, R18, RZ, 0x1c1f ;  /* 0x001c1fff12907589 */ /* 0x000e2200000e0000 */
[----:B------:R-:W-:Y:S01]  /*fda0*/  R2UR UR11, R11 ;  /* 0x000000000b0b72ca */ /* 0x000fe200000e0000 */
[----:B---3--:R-:W-:Y:S01]  /*fdb0*/  IMAD R11, R21, 0x2000, R2 ;  /* 0x00002000150b7824 */ /* 0x008fe200078e0202 */
[----:B------:R-:W-:Y:S01]  /*fdc0*/  SHF.R.U32.HI R10, RZ, 0x4, R10 ;  /* 0x00000004ff0a7819 */ /* 0x000fe2000001160a */
[----:B------:R-:W-:Y:S01]  /*fdd0*/  FMUL.FTZ R21, R28, UR51 ;  /* 0x000000331c157c20 */ /* 0x000fe20008410000 */
[----:B------:R-:W-:Y:S01]  /*fde0*/  FMUL.FTZ R28, R33, UR51 ;  /* 0x00000033211c7c20 */ /* 0x000fe20008410000 */
[----:B------:R-:W-:Y:S01]  /*fdf0*/  FMUL.FTZ R33, R38, UR51 ;  /* 0x0000003326217c20 */ /* 0x000fe20008410000 */
[----:B------:R-:W-:Y:S01]  /*fe00*/  R2UR UR8, R11 ;  /* 0x000000000b0872ca */ /* 0x000fe200000e0000 */
[----:B------:R-:W-:Y:S01]  /*fe10*/  IMAD.MOV.U32 R11, RZ, RZ, -0x7fffffe0 ;  /* 0x80000020ff0b7424 */ /* 0x000fe200078e00ff */
[----:B------:R-:W-:Y:S01]  /*fe20*/  LOP3.LUT R10, R10, 0x3fff, RZ, 0xc0, !PT ;  /* 0x00003fff0a0a7812 */ /* 0x000fe200078ec0ff */
[----:B------:R-:W-:Y:S01]  /*fe30*/  FMUL.FTZ R38, R43, UR51 ;  /* 0x000000332b267c20 */ /* 0x000fe20008410000 */
[----:B------:R-:W-:Y:S01]  /*fe40*/  FMUL.FTZ R43, R48, UR51 ;  /* 0x00000033302b7c20 */ /* 0x000fe20008410000 */
[----:B------:R-:W-:Y:S01]  /*fe50*/  FMUL.FTZ R48, R53, UR51 ;  /* 0x0000003335307c20 */ /* 0x000fe20008410000 */
[----:B------:R-:W-:Y:S01]  /*fe60*/  LOP3.LUT R10, R10, 0x2000000, RZ, 0xfc, !PT ;  /* 0x020000000a0a7812 */ /* 0x000fe200078efcff */
[----:B------:R-:W-:Y:S01]  /*fe70*/  FMUL.FTZ R53, R56, UR51 ;  /* 0x0000003338357c20 */ /* 0x000fe20008410000 */
[----:B------:R-:W-:Y:S01]  /*fe80*/  FMUL.FTZ R56, R59, UR51 ;  /* 0x000000333b387c20 */ /* 0x000fe20008410000 */
[----:B------:R-:W-:Y:S01]  /*fe90*/  FMUL.FTZ R59, R62, UR51 ;  /* 0x000000333e3b7c20 */ /* 0x000fe20008410000 */
[----:B------:R-:W-:Y:S01]  /*fea0*/  FMUL.FTZ R62, R65, UR51 ;  /* 0x00000033413e7c20 */ /* 0x000fe20008410000 */
[----:B------:R-:W-:-:S02]  /*feb0*/  IMAD R10, R16, 0x600, R10 ;  /* 0x00000600100a7824 */ /* 0x000fc400078e020a */
[----:B------:R-:W-:Y:S01]  /*fec0*/  FMUL.FTZ R65, R68, UR51 ;  /* 0x0000003344417c20 */ /* 0x000fe20008410000 */
[----:B------:R-:W-:Y:S01]  /*fed0*/  UIADD3 UR8, UR8, 0x21800, URZ ;  /* 0x0002180008087890 */ /* 0x000fe2000fffe03f */
[----:B------:R-:W-:Y:S01]  /*fee0*/  FMUL.FTZ R68, R71, UR51 ;  /* 0x0000003347447c20 */ /* 0x000fe20008410000 */
[C---:B------:R-:W-:Y:S01]  /*fef0*/  VIADD R14, R10.reuse, 0x40 ;  /* 0x000000400a0e7836 */ /* 0x040fe20000000000 */
[----:B------:R-:W-:Y:S01]  /*ff00*/  R2UR UR10, R10 ;  /* 0x000000000a0a72ca */ /* 0x000fe200000e0000 */
[----:B------:R-:W-:Y:S01]  /*ff10*/  USHF.R.U32.HI UR8, URZ, 0x4, UR8 ;  /* 0x000000043f087899 */ /* 0x000fe20008011608 */
[----:B------:R-:W-:Y:S01]  /*ff20*/  FMUL.FTZ R71, R74, UR51 ;  /* 0x000000334a477c20 */ /* 0x000fe20008410000 */
[----:B------:R-:W-:Y:S01]  /*ff30*/  FMUL.FTZ R74, R77, UR51 ;  /* 0x000000334d4a7c20 */ /* 0x000fe20008410000 */
[----:B------:R-:W-:Y:S01]  /*ff40*/  R2UR UR14, R14 ;  /* 0x000000000e0e72ca */ /* 0x000fe200000e0000 */
[----:B------:R-:W-:Y:S01]  /*ff50*/  ULOP3.LUT UR8, UR8, 0x3fff, URZ, 0xc0, !UPT ;  /* 0x00003fff08087892 */ /* 0x000fe2000f8ec03f */
[----:B------:R-:W-:-:S02]  /*ff60*/  VIADD R14, R10, 0x80 ;  /* 0x000000800a0e7836 */ /* 0x000fc40000000000 */
[----:B------:R-:W-:Y:S01]  /*ff70*/  FMUL.FTZ R77, R80, UR51 ;  /* 0x00000033504d7c20 */ /* 0x000fe20008410000 */
[----:B------:R-:W-:Y:S01]  /*ff80*/  FMUL.FTZ R80, R82, UR51 ;  /* 0x0000003352507c20 */ /* 0x000fe20008410000 */
[----:B------:R-:W-:Y:S01]  /*ff90*/  ULOP3.LUT UR8, UR8, 0x10000, URZ, 0xfc, !UPT ;  /* 0x0001000008087892 */ /* 0x000fe2000f8efc3f */
[----:B------:R-:W-:Y:S01]  /*ffa0*/  IMAD.SHL.U32 R82, R0, 0x80, RZ ;  /* 0x0000008000527824 */ /* 0x000fe200078e00ff */
[----:B------:R-:W-:Y:S01]  /*ffb0*/  R2UR UR18, R14 ;  /* 0x000000000e1272ca */ /* 0x000fe200000e0000 */
[----:B------:R-:W-:Y:S01]  /*ffc0*/  VIADD R14, R10, 0xc0 ;  /* 0x000000c00a0e7836 */ /* 0x000fe20000000000 */
[----:B------:R-:W-:Y:S01]  /*ffd0*/  UIADD3 UR12, UR8, 0x2, URZ ;  /* 0x00000002080c7890 */ /* 0x000fe2000fffe03f */
[----:B------:R-:W1:Y:S01]  /*ffe0*/  MUFU.TANH R21, R21 ;  /* 0x0000001500157308 */ /* 0x000e620000002400 */
[----:B------:R-:W-:Y:S02]  /*fff0*/  UIADD3 UR16, UR8, 0x4, URZ ;  /* 0x0000000408107890 */ /* 0x000fe4000fffe03f */
[----:B------:R-:W-:Y:S01]  /*10000*/  R2UR UR22, R14 ;  /* 0x000000000e1672ca */ /* 0x000fe200000e0000 */
[----:B------:R-:W-:Y:S01]  /*10010*/  HGMMA.64x96x16.F32 R88, gdesc[UR8].tnspB, R88, gsb0 ;  /* 0x41600000085879f0 */ /* 0x000fe20008000858 */
[----:B------:R-:W-:Y:S01]  /*10020*/  UIADD3 UR20, UR8, 0x6, URZ ;  /* 0x0000000608147890 */ /* 0x000fe2000fffe03f */
[----:B------:R-:W-:Y:S01]  /*10030*/  VIADD R14, R10, 0x100 ;  /* 0x000001000a0e7836 */ /* 0x000fe20000000000 */
[----:B------:R-:W-:Y:S01]  /*10040*/  UIADD3 UR24, UR8, 0x600, URZ ;  /* 0x0000060008187890 */ /* 0x000fe2000fffe03f */
[----:B------:R-:W-:Y:S01]  /*10050*/  R2UR UR11, R11 ;  /* 0x000000000b0b72ca */ /* 0x000fe200000e0000 */
[----:B------:R-:W-:Y:S01]  /*10060*/  UIADD3 UR28, UR8, 0x602, URZ ;  /* 0x00000602081c7890 */ /* 0x000fe2000fffe03f */
[----:B------:R-:W-:Y:S01]  /*10070*/  FMUL.FTZ R11, R25, UR51 ;  /* 0x00000033190b7c20 */ /* 0x000fe20008410000 */
[----:B------:R-:W-:Y:S01]  /*10080*/  R2UR UR26, R14 ;  /* 0x000000000e1a72ca */ /* 0x000fe200000e0000 */
[----:B------:R-:W-:Y:S01]  /*10090*/  VIADD R14, R10, 0x140 ;  /* 0x000001400a0e7836 */ /* 0x000fe20000000000 */
[----:B------:R-:W-:Y:S01]  /*100a0*/  UIADD3 UR32, UR8, 0x604, URZ ;  /* 0x0000060408207890 */ /* 0x000fe2000fffe03f */
[----:B------:R-:W-:Y:S01]  /*100b0*/  FMUL.FTZ R25, R30, UR51 ;  /* 0x000000331e197c20 */ /* 0x000fe20008410000 */
[----:B------:R-:W-:Y:S01]  /*100c0*/  UIADD3 UR8, UR8, 0x606, URZ ;  /* 0x0000060608087890 */ /* 0x000fe2000fffe03f */
[----:B------:R-:W-:Y:S01]  /*100d0*/  FMUL.FTZ R30, R35, UR51 ;  /* 0x00000033231e7c20 */ /* 0x000fe20008410000 */
[----:B------:R-:W-:Y:S01]  /*100e0*/  R2UR UR30, R14 ;  /* 0x000000000e1e72ca */ /* 0x000fe200000e0000 */
[C---:B------:R-:W-:Y:S01]  /*100f0*/  VIADD R14, R10.reuse, 0x180 ;  /* 0x000001800a0e7836 */ /* 0x040fe20000000000 */
[----:B------:R-:W-:Y:S01]  /*10100*/  UMOV UR9, 0x40000040 ;  /* 0x4000004000097882 */ /* 0x000fe20000000000 */
[----:B------:R-:W-:-:S02]  /*10110*/  VIADD R10, R10, 0x1c0 ;  /* 0x000001c00a0a7836 */ /* 0x000fc40000000000 */
[----:B------:R-:W-:Y:S01]  /*10120*/  FMUL.FTZ R35, R40, UR51 ;  /* 0x0000003328237c20 */ /* 0x000fe20008410000 */
[----:B------:R-:W-:Y:S01]  /*10130*/  FMUL.FTZ R40, R45, UR51 ;  /* 0x000000332d287c20 */ /* 0x000fe20008410000 */
[----:B------:R-:W-:Y:S01]  /*10140*/  R2UR UR34, R14 ;  /* 0x000000000e2272ca */ /* 0x000fe200000e0000 */
[----:B------:R-:W-:Y:S01]  /*10150*/  FMUL.FTZ R45, R50, UR51 ;  /* 0x00000033322d7c20 */ /* 0x000fe20008410000 */
[----:B------:R-:W-:Y:S01]  /*10160*/  R2UR UR10, R10 ;  /* 0x000000000a0a72ca */ /* 0x000fe200000e0000 */
[----:B------:R-:W-:Y:S02]  /*10170*/  VIADD R50, R142, 0x9 ;  /* 0x000000098e327836 */ /* 0x000fe40000000000 */
[----:B------:R-:W-:Y:S01]  /*10180*/  FMUL.FTZ R10, R24, UR51 ;  /* 0x00000033180a7c20 */ /* 0x000fe20008410000 */
[----:B------:R-:W-:Y:S01]  /*10190*/  FMUL.FTZ R24, R29, UR51 ;  /* 0x000000331d187c20 */ /* 0x000fe20008410000 */
[----:B------:R-:W-:Y:S01]  /*101a0*/  FMUL.FTZ R29, R34, UR51 ;  /* 0x00000033221d7c20 */ /* 0x000fe20008410000 */
[----:B------:R-:W-:Y:S01]  /*101b0*/  FMUL.FTZ R34, R39, UR51 ;  /* 0x0000003327227c20 */ /* 0x000fe20008410000 */
[----:B------:R-:W-:Y:S01]  /*101c0*/  SEL R50, R50, 0x9, !P3 ;  /* 0x0000000932327807 */ /* 0x000fe20005800000 */
        /* <DEDUP_REMOVED lines=19> */
[----:B------:R-:W-:Y:S01]  /*10300*/  PLOP3.LUT P3, PT, PT, PT, UP0, 0x40, 0x0 ;  /* 0x000000000000781c */ /* 0x000fe20003f6e808 */
[----:B------:R-:W2:Y:S08]  /*10310*/  MUFU.TANH R10, R10 ;  /* 0x0000000a000a7308 */ /* 0x000eb00000002400 */
[----:B------:R-:W3:Y:S08]  /*10320*/  MUFU.TANH R11, R11 ;  /* 0x0000000b000b7308 */ /* 0x000ef00000002400 */
        /* <DEDUP_REMOVED lines=8> */
[----:B------:R-:W-:Y:S07]  /*103b0*/  HGMMA.64x96x16.F32 R88, gdesc[UR12].tnspB, R88, gsb0 ;  /* 0x416000000c5879f0 */ /* 0x000fee0008000858 */
        /* <DEDUP_REMOVED lines=43> */
[----:B------:R-:W-:-:S06]  /*10670*/  WARPGROUP.ARRIVE ;  /* 0x00000000000079c5 */ /* 0x000fcc0000000000 */
[----:B------:R-:W-:Y:S03]  /*10680*/  HGMMA.64x96x16.F32 R88, gdesc[UR24].tnspB, R88, gsb0 ;  /* 0x41600000185879f0 */ /* 0x000fe60008000858 */
[----:B------:R-:W-:Y:S02]  /*10690*/  WARPGROUP.DEPBAR.LE gsb0, 0x0 ;  /* 0x00008000000079c5 */ /* 0x000fe40000010000 */
        /* <DEDUP_REMOVED lines=9> */
[----:B------:R5:W-:Y:S06]  /*10730*/  BAR.ARV R50, 0x100 ;  /* 0x000400320000751d */ /* 0x000bec0000002000 */
[----:B-----5:R-:W-:-:S04]  /*10740*/  @!P1 IMAD R50, R20, 0x8, R2 ;  /* 0x0000000814329824 */ /* 0x020fc800078e0202 */
[----:B------:R-:W-:-:S05]  /*10750*/  @!P1 VIADD R50, R50, 0x2d840 ;  /* 0x0002d84032329836 */ /* 0x000fca0000000000 */
[----:B------:R-:W-:-:S04]  /*10760*/  @!P1 PRMT R50, RZ, 0x654, R50 ;  /* 0x00000654ff329816 */ /* 0x000fc80000000032 */
[----:B------:R5:W-:Y:S02]  /*10770*/  @!P1 SYNCS.ARRIVE.TRANS64.RED.A1T0 RZ, [R50+URZ], RZ ;  /* 0x000000ff32ff99a7 */ /* 0x000be4000810043f */
[----:B-----5:R-:W-:-:S05]  /*10780*/  IADD3 R50, -R82, 0x1, RZ ;  /* 0x0000000152327810 */ /* 0x020fca0007ffe1ff */
[----:B------:R-:W-:-:S05]  /*10790*/  IMAD R50, R138, -0x2, R50 ;  /* 0xfffffffe8a327824 */ /* 0x000fca00078e0232 */
[----:B------:R-:W-:-:S05]  /*107a0*/  IADD3 R50, -R136, R50, R137 ;  /* 0x0000003288327210 */ /* 0x000fca0007ffe189 */
[C---:B------:R-:W-:Y:S02]  /*107b0*/  VIADD R143, R50.reuse, UR50 ;  /* 0x00000032328f7c36 */ /* 0x040fe40008000000 */
[----:B------:R-:W-:Y:S02]  /*107c0*/  VIADD R142, R50, UR52 ;  /* 0x00000034328e7c36 */ /* 0x000fe40008000000 */
[C---:B0-----:R-:W-:Y:S02]  /*107d0*/  IMAD.IADD R87, R144.reuse, 0x1, R143 ;  /* 0x0000000190577824 */ /* 0x041fe400078e028f */
[----:B------:R-:W-:Y:S01]  /*107e0*/  IMAD.IADD R86, R144, 0x1, R142 ;  /* 0x0000000190567824 */ /* 0x000fe200078e028e */
[----:B-1234-:R-:W-:Y:S06]  /*107f0*/  @P3 BRA `(.L_x_1514) ;  /* 0x0000000000583947 */ /* 0x01efec0003800000 */
[----:B------:R-:W-:Y:S01]  /*10800*/  IADD3 R144, -R136, R137, R144 ;  /* 0x0000008988907210 */ /* 0x000fe20007ffe190 */
[----:B------:R-:W-:Y:S03]  /*10810*/  BSSY B0, `(.L_x_1515) ;  /* 0x0000010000007945 */ /* 0x000fe60003800000 */
        /* <DEDUP_REMOVED lines=10> */
.L_x_1516:
[----:B------:R-:W-:-:S05]  /*108c0*/  IMAD.U32 R154, RZ, RZ, UR42 ;  /* 0x0000002aff9a7e24 */ /* 0x000fca000f8e00ff */
[----:B------:R-:W-:-:S13]  /*108d0*/  ISETP.NE.AND P3, PT, R154, 0x1, PT ;  /* 0x000000019a00780c */ /* 0x000fda0003f65270 */
[----:B------:R-:W0:Y:S02]  /*108e0*/  @P3 LDC.64 R50, c[0x0][0x9e8] ;  /* 0x00027a00ff323b82 */ /* 0x000e240000000a00 */
[----:B0-----:R-:W-:-:S05]  /*108f0*/  @P3 IMAD.HI.U32 R50, R144, R50, RZ ;  /* 0x0000003290323227 */ /* 0x001fca00078e00ff */
[----:B------:R-:W-:-:S07]  /*10900*/  @P3 SHF.R.U32.HI R144, RZ, R51, R50 ;  /* 0x00000033ff903219 */ /* 0x000fce0000011632 */
.L_x_1517:
[----:B------:R-:W-:Y:S05]  /*10910*/  BSYNC B0 ;  /* 0x0000000000007941 */ /* 0x000fea0003800000 */
.L_x_1515:
[----:B------:R-:W-:-:S04]  /*10920*/  IMAD R144, R144, R154, -R82 ;  /* 0x0000009a90907224 */ /* 0x000fc800078e0a52 */
[----:B------:R-:W-:-:S05]  /*10930*/  IMAD R144, R138, -0x2, R144 ;  /* 0xfffffffe8a907824 */ /* 0x000fca00078e0290 */
[----:B------:R-:W-:Y:S02]  /*10940*/  VIMNMX R86, R86, R144, !PT ;  /* 0x0000009056567248 */ /* 0x000fe40007fe0100 */
[----:B------:R-:W-:-:S07]  /*10950*/  VIADDMNMX R87, R144, R154, R87, PT ;  /* 0x0000009a90577246 */ /* 0x000fce0003800157 */
.L_x_1514:
[----:B------:R-:W-:Y:S01]  /*10960*/  ISETP.GT.AND P3, PT, R0, -0x1, PT ;  /* 0xffffffff0000780c */ /* 0x000fe20003f64270 */
[----:B------:R-:W0:Y:S03]  /*10970*/  SHFL.IDX PT, R18, R18, 0x1, 0x1c1f ;  /* 0x003c1f0012127f89 */ /* 0x000e2600000e0000 */
[C---:B------:R-:W-:Y:S02]  /*10980*/  ISETP.GT.AND P4, PT, R86.reuse, RZ, P3 ;  /* 0x000000ff5600720c */ /* 0x040fe40001f84270 */
[----:B------:R-:W-:Y:S02]  /*10990*/  ISETP.GT.AND P5, PT, R86, 0x1, P3 ;  /* 0x000000015600780c */ /* 0x000fe40001fa4270 */
[C---:B------:R-:W-:Y:S02]  /*109a0*/  ISETP.LT.OR P4, PT, R87.reuse, 0x1, P4 ;  /* 0x000000015700780c */ /* 0x040fe40002781670 */
[----:B------:R-:W-:-:S02]  /*109b0*/  ISETP.LT.OR P5, PT, R87, 0x2, P5 ;  /* 0x000000025700780c */ /* 0x000fc40002fa1670 */
[----:B------:R-:W-:Y:S02]  /*109c0*/  FSEL R50, R10, -INF , !P4 ;  /* 0xff8000000a327808 */ /* 0x000fe40006000000 */
[C---:B------:R-:W-:Y:S02]  /*109d0*/  ISETP.GT.AND P4, PT, R86.reuse, 0x8, P3 ;  /* 0x000000085600780c */ /* 0x040fe40001f84270 */
[----:B------:R-:W-:Y:S02]  /*109e0*/  FSEL R51, R11, -INF , !P5 ;  /* 0xff8000000b337808 */ /* 0x000fe40006800000 */
[----:B------:R-:W-:Y:S02]  /*109f0*/  ISETP.LT.OR P4, PT, R87, 0x9, P4 ;  /* 0x000000095700780c */ /* 0x000fe40002781670 */
[----:B------:R-:W-:Y:S02]  /*10a00*/  ISETP.GT.AND P5, PT, R86, 0x9, P3 ;  /* 0x000000095600780c */ /* 0x000fe40001fa4270 */
[----:B------:R-:W-:-:S02]  /*10a10*/  FSEL R21, R21, -INF , !P4 ;  /* 0xff80000015157808 */ /* 0x000fc40006000000 */
[----:B------:R-:W-:Y:S01]  /*10a20*/  ISETP.GT.AND P4, PT, R86, 0x10, P3 ;  /* 0x000000105600780c */ /* 0x000fe20001f84270 */
[--C-:B0-----:R-:W-:Y:S01]  /*10a30*/  IMAD.IADD R143, R143, 0x1, R18.reuse ;  /* 0x000000018f8f7824 */ /* 0x101fe200078e0212 */
[C---:B------:R-:W-:Y:S01]  /*10a40*/  ISETP.LT.OR P5, PT, R87.reuse, 0xa, P5 ;  /* 0x0000000a5700780c */ /* 0x040fe20002fa1670 */
[----:B------:R-:W-:Y:S01]  /*10a50*/  IMAD.IADD R142, R142, 0x1, R18 ;  /* 0x000000018e8e7824 */ /* 0x000fe200078e0212 */
[----:B------:R-:W-:Y:S02]  /*10a60*/  ISETP.LT.OR P4, PT, R87, 0x11, P4 ;  /* 0x000000115700780c */ /* 0x000fe40002781670 */
[----:B------:R-:W-:Y:S02]  /*10a70*/  FSEL R24, R24, -INF , !P5 ;  /* 0xff80000018187808 */ /* 0x000fe40006800000 */
[----:B------:R-:W-:Y:S02]  /*10a80*/  FSEL R27, R27, -INF , !P4 ;  /* 0xff8000001b1b7808 */ /* 0x000fe40006000000 */
[----:B------:R-:W-:-:S02]  /*10a90*/  ISETP.GT.AND P4, PT, R86, 0x18, P3 ;  /* 0x000000185600780c */ /* 0x000fc40001f84270 */
[C---:B------:R-:W-:Y:S02]  /*10aa0*/  ISETP.GT.AND P5, PT, R86.reuse, 0x11, P3 ;  /* 0x000000115600780c */ /* 0x040fe40001fa4270 */
[C---:B------:R-:W-:Y:S02]  /*10ab0*/  ISETP.LT.OR P4, PT, R87.reuse, 0x19, P4 ;  /* 0x000000195700780c */ /* 0x040fe40002781670 */
[----:B------:R-:W-:Y:S02]  /*10ac0*/  ISETP.LT.OR P5, PT, R87, 0x12, P5 ;  /* 0x000000125700780c */ /* 0x000fe40002fa1670 */
[----:B------:R-:W-:Y:S02]  /*10ad0*/  FSEL R31, R31, -INF , !P4 ;  /* 0xff8000001f1f7808 */ /* 0x000fe40006000000 */
[----:B------:R-:W-:Y:S02]  /*10ae0*/  ISETP.GT.AND P4, PT, R86, 0x20, P3 ;  /* 0x000000205600780c */ /* 0x000fe40001f84270 */
[----:B------:R-:W-:-:S02]  /*10af0*/  FSEL R28, R28, -INF , !P5 ;  /* 0xff8000001c1c7808 */ /* 0x000fc40006800000 */
[----:B------:R-:W-:Y:S02]  /*10b00*/  ISETP.LT.OR P4, PT, R87, 0x21, P4 ;  /* 0x000000215700780c */ /* 0x000fe40002781670 */
[C---:B------:R-:W-:Y:S02]  /*10b10*/  ISETP.GT.AND P5, PT, R86.reuse, 0x19, P3 ;  /* 0x000000195600780c */ /* 0x040fe40001fa4270 */
[----:B------:R-:W-:Y:S02]  /*10b20*/  FSEL R35, R35, -INF , !P4 ;  /* 0xff80000023237808 */ /* 0x000fe40006000000 */
[----:B------:R-:W-:Y:S02]  /*10b30*/  ISETP.GT.AND P4, PT, R86, 0x28, P3 ;  /* 0x000000285600780c */ /* 0x000fe40001f84270 */
[C---:B------:R-:W-:Y:S02]  /*10b40*/  ISETP.LT.OR P5, PT, R87.reuse, 0x1a, P5 ;  /* 0x0000001a5700780c */ /* 0x040fe40002fa1670 */
[----:B------:R-:W-:-:S02]  /*10b50*/  ISETP.LT.OR P4, PT, R87, 0x29, P4 ;  /* 0x000000295700780c */ /* 0x000fc40002781670 */
[----:B------:R-:W-:Y:S02]  /*10b60*/  FSEL R32, R32, -INF , !P5 ;  /* 0xff80000020207808 */ /* 0x000fe40006800000 */
        /* <DEDUP_REMOVED lines=60> */
[----:B------:R-:W-:Y:S02]  /*10f30*/  ISETP.GT.AND P5, PT, R86, 0x71, P3 ;  /* 0x000000715600780c */ /* 0x000fe40001fa4270 */
[----:B------:R-:W-:Y:S02]  /*10f40*/  FSEL R84, R84, -INF , !P4 ;  /* 0xff80000054547808 */ /* 0x000fe40006000000 */
[----:B------:R-:W-:Y:S02]  /*10f50*/  PLOP3.LUT P4, PT, PT, PT, UP0, 0x40, 0x0 ;  /* 0x000000000000781c */ /* 0x000fe40003f8e808 */
[----:B------:R-:W-:-:S04]  /*10f60*/  ISETP.LT.OR P5, PT, R87, 0x72, P5 ;  /* 0x000000725700780c */ /* 0x000fc80002fa1670 */
[----:B------:R-:W-:Y:S02]  /*10f70*/  FSEL R78, R78, -INF , !P5 ;  /* 0xff8000004e4e7808 */ /* 0x000fe40006800000 */
[----:B------:R-:W-:-:S04]  /*10f80*/  ISETP.GT.AND P5, PT, R86, 0x79, P3 ;  /* 0x000000795600780c */ /* 0x000fc80001fa4270 */
[----:B------:R-:W-:-:S04]  /*10f90*/  ISETP.LT.OR P5, PT, R87, 0x7a, P5 ;  /* 0x0000007a5700780c */ /* 0x000fc80002fa1670 */
[----:B------:R-:W-:Y:S01]  /*10fa0*/  FSEL R85, R85, -INF , !P5 ;  /* 0xff80000055557808 */ /* 0x000fe20006800000 */
[----:B------:R-:W-:Y:S08]  /*10fb0*/  @P4 BRA `(.L_x_1518) ;  /* 0x0000000000584947 */ /* 0x000ff00003800000 */
        /* <DEDUP_REMOVED lines=12> */
.L_x_1520:
[----:B------:R-:W-:-:S05]  /*11080*/  IMAD.U32 R86, RZ, RZ, UR42 ;  /* 0x0000002aff567e24 */ /* 0x000fca000f8e00ff */
[----:B------:R-:W-:-:S13]  /*11090*/  ISETP.NE.AND P4, PT, R86, 0x1, PT ;  /* 0x000000015600780c */ /* 0x000fda0003f85270 */
[----:B------:R-:W0:Y:S02]  /*110a0*/  @P4 LDC.64 R10, c[0x0][0x9e8] ;  /* 0x00027a00ff0a4b82 */ /* 0x000e240000000a00 */
[----:B0-----:R-:W-:-:S05]  /*110b0*/  @P4 IMAD.HI.U32 R10, R18, R10, RZ ;  /* 0x0000000a120a4227 */ /* 0x001fca00078e00ff */
[----:B------:R-:W-:-:S07]  /*110c0*/  @P4 SHF.R.U32.HI R18, RZ, R11, R10 ;  /* 0x0000000bff124219 */ /* 0x000fce000001160a */
.L_x_1521:
[----:B------:R-:W-:Y:S05]  /*110d0*/  BSYNC B0 ;  /* 0x0000000000007941 */ /* 0x000fea0003800000 */
.L_x_1519:
[----:B------:R-:W-:-:S04]  /*110e0*/  IMAD R18, R18, R86, -R82 ;  /* 0x0000005612127224 */ /* 0x000fc800078e0a52 */
[----:B------:R-:W-:-:S05]  /*110f0*/  IMAD R18, R138, -0x2, R18 ;  /* 0xfffffffe8a127824 */ /* 0x000fca00078e0212 */
[----:B------:R-:W-:Y:S02]  /*11100*/  VIMNMX R142, R142, R18, !PT ;  /* 0x000000128e8e7248 */ /* 0x000fe40007fe0100 */
[----:B------:R-:W-:-:S07]  /*11110*/  VIADDMNMX R143, R18, R86, R143, PT ;  /* 0x00000056128f7246 */ /* 0x000fce000380018f */
.L_x_1518:
[----:B------:R-:W-:Y:S01]  /*11120*/  @!P1 IMAD R10, R16, 0x8, R2 ;  /* 0x00000008100a9824 */ /* 0x000fe200078e0202 */
[----:B------:R-:W2:Y:S01]  /*11130*/  LDL R86, [R1+0x20] ;  /* 0x0000200001567983 */ /* 0x000ea20000100800 */
[----:B------:R-:W-:Y:S02]  /*11140*/  UMOV UR41, UR7 ;  /* 0x0000000700297c82 */ /* 0x000fe40008000000 */
[----:B------:R-:W-:-:S05]  /*11150*/  @!P1 VIADD R10, R10, 0x2d860 ;  /* 0x0002d8600a0a9836 */ /* 0x000fca0000000000 */
[----:B------:R-:W-:-:S04]  /*11160*/  @!P1 PRMT R10, RZ, 0x654, R10 ;  /* 0x00000654ff0a9816 */ /* 0x000fc8000000000a */
[----:B------:R0:W-:Y:S02]  /*11170*/  @!P1 SYNCS.ARRIVE.TRANS64.RED.A1T0 RZ, [R10+URZ], RZ ;  /* 0x000000ff0aff99a7 */ /* 0x0001e4000810043f */
[----:B0-----:R-:W-:-:S04]  /*11180*/  FMNMX.FTZ R10, R50, R12, !PT ;  /* 0x0000000c320a7209 */ /* 0x001fc80007810000 */
        /* <DEDUP_REMOVED lines=35> */
[----:B------:R-:W-:-:S04]  /*113c0*/  FSETP.NEU.FTZ.AND P4, PT, R10, -INF , PT ;  /* 0xff8000000a00780b */ /* 0x000fc80003f9d000 */
[----:B------:R-:W-:-:S05]  /*113d0*/  FSEL R11, R10, RZ, P4 ;  /* 0x000000ff0a0b7208 */ /* 0x000fca0002000000 */
[----:B------:R-:W-:Y:S01]  /*113e0*/  FADD.FTZ R12, -R11, R12 ;  /* 0x0000000c0b0c7221 */ /* 0x000fe20000010100 */
[----:B------:R-:W-:-:S03]  /*113f0*/  FMUL.FTZ R11, R10, UR41 ;  /* 0x000000290a0b7c20 */ /* 0x000fc60008410000 */
[----:B------:R-:W-:Y:S02]  /*11400*/  FMUL.FTZ R12, R12, UR41 ;  /* 0x000000290c0c7c20 */ /* 0x000fe40008410000 */
[----:B------:R-:W-:Y:S02]  /*11410*/  FSEL R11, R11, RZ, P4 ;  /* 0x000000ff0b0b7208 */ /* 0x000fe40002000000 */
[----:B------:R-:W-:Y:S02]  /*11420*/  ISETP.GT.AND P4, PT, R142, 0x1, P3 ;  /* 0x000000018e00780c */ /* 0x000fe40001f84270 */
[----:B------:R-:W-:Y:S01]  /*11430*/  MUFU.EX2 R12, R12 ;  /* 0x0000000c000c7308 */ /* 0x000fe20000000800 */
[--C-:B------:R-:W-:Y:S01]  /*11440*/  FFMA.FTZ R50, R50, UR41, -R11.reuse ;  /* 0x0000002932327c23 */ /* 0x100fe2000801080b */
[----:B------:R-:W-:Y:S01]  /*11450*/  ISETP.LT.OR P5, PT, R143, 0x2, P4 ;  /* 0x000000028f00780c */ /* 0x000fe200027a1670 */
[--C-:B------:R-:W-:Y:S01]  /*11460*/  FFMA.FTZ R51, R51, UR41, -R11.reuse ;  /* 0x0000002933337c23 */ /* 0x100fe2000801080b */
[--C-:B------:R-:W-:Y:S01]  /*11470*/  FFMA.FTZ R21, R21, UR41, -R11.reuse ;  /* 0x0000002915157c23 */ /* 0x100fe2000801080b */
[--C-:B------:R-:W-:Y:S01]  /*11480*/  FFMA.FTZ R24, R24, UR41, -R11.reuse ;  /* 0x0000002918187c23 */ /* 0x100fe2000801080b */
[----:B------:R-:W-:Y:S01]  /*11490*/  FSEL R15, R15, -INF , !P5 ;  /* 0xff8000000f0f7808 */ /* 0x000fe20006800000 */
[--C-:B------:R-:W-:Y:S01]  /*114a0*/  FFMA.FTZ R27, R27, UR41, -R11.reuse ;  /* 0x000000291b1b7c23 */ /* 0x100fe2000801080b */
[----:B------:R-:W-:Y:S01]  /*114b0*/  ISETP.GT.AND P5, PT, R142, 0x9, P3 ;  /* 0x000000098e00780c */ /* 0x000fe20001fa4270 */
[--C-:B------:R-:W-:Y:S01]  /*114c0*/  FFMA.FTZ R28, R28, UR41, -R11.reuse ;  /* 0x000000291c1c7c23 */ /* 0x100fe2000801080b */
[--C-:B------:R-:W-:Y:S01]  /*114d0*/  FFMA.FTZ R31, R31, UR41, -R11.reuse ;  /* 0x000000291f1f7c23 */ /* 0x100fe2000801080b */
        /* <DEDUP_REMOVED lines=32> */
[----:B------:R-:W-:Y:S01]  /*116e0*/  FSEL R85, R34, -INF , !P5 ;  /* 0xff80000022557808 */ /* 0x000fe20006800000 */
[----:B------:R-:W0:Y:S01]  /*116f0*/  MUFU.EX2 R32, R50 ;  /* 0x0000003200207308 */ /* 0x000e220000000800 */
[----:B------:R-:W-:-:S02]  /*11700*/  ISETP.GT.AND P5, PT, R142, 0x21, P3 ;  /* 0x000000218e00780c */ /* 0x000fc40001fa4270 */
[----:B------:R-:W-:Y:S02]  /*11710*/  ISETP.GT.AND P4, PT, R142, 0x8, P3 ;  /* 0x000000088e00780c */ /* 0x000fe40001f84270 */
[C---:B------:R-:W-:Y:S02]  /*11720*/  ISETP.LT.OR P5, PT, R143.reuse, 0x22, P5 ;  /* 0x000000228f00780c */ /* 0x040fe40002fa1670 */
[----:B------:R-:W-:Y:S01]  /*11730*/  ISETP.LT.OR P4, PT, R143, 0x9, P4 ;  /* 0x000000098f00780c */ /* 0x000fe20002781670 */
[----:B------:R-:W1:Y:S01]  /*11740*/  MUFU.EX2 R51, R51 ;  /* 0x0000003300337308 */ /* 0x000e620000000800 */
[----:B------:R-:W-:Y:S02]  /*11750*/  FSEL R38, R38, -INF , !P5 ;  /* 0xff80000026267808 */ /* 0x000fe40006800000 */
[----:B------:R-:W-:Y:S02]  /*11760*/  ISETP.GT.AND P5, PT, R142, 0x29, P3 ;  /* 0x000000298e00780c */ /* 0x000fe40001fa4270 */
[----:B------:R-:W-:-:S02]  /*11770*/  FSEL R25, R25, -INF , !P4 ;  /* 0xff80000019197808 */ /* 0x000fc40006000000 */
[C---:B------:R-:W-:Y:S01]  /*11780*/  ISETP.LT.OR P5, PT, R143.reuse, 0x2a, P5 ;  /* 0x0000002a8f00780c */ /* 0x040fe20002fa1670 */
[----:B------:R-:W-:Y:S01]  /*11790*/  MUFU.EX2 R24, R24 ;  /* 0x0000001800187308 */ /* 0x000fe20000000800 */
[----:B------:R-:W-:Y:S01]  /*117a0*/  ISETP.GT.AND P4, PT, R142, 0x10, P3 ;  /* 0x000000108e00780c */ /* 0x000fe20001f84270 */
[----:B0-----:R-:W-:Y:S01]  /*117b0*/  FFMA.FTZ R4, R12, R4, R32 ;  /* 0x000000040c047223 */ /* 0x001fe20000010020 */
[----:B------:R-:W-:Y:S02]  /*117c0*/  FSEL R42, R42, -INF , !P5 ;  /* 0xff8000002a2a7808 */ /* 0x000fe40006800000 */
[----:B------:R-:W-:Y:S02]  /*117d0*/  ISETP.GT.AND P5, PT, R142, 0x31, P3 ;  /* 0x000000318e00780c */ /* 0x000fe40001fa4270 */
[C---:B------:R-:W-:Y:S01]  /*117e0*/  ISETP.LT.OR P4, PT, R143.reuse, 0x11, P4 ;  /* 0x000000118f00780c */ /* 0x040fe20002781670 */
[----:B------:R-:W-:Y:S01]  /*117f0*/  MUFU.EX2 R27, R27 ;  /* 0x0000001b001b7308 */ /* 0x000fe20000000800 */
[----:B------:R-:W-:Y:S01]  /*11800*/  ISETP.LT.OR P5, PT, R143, 0x32, P5 ;  /* 0x000000328f00780c */ /* 0x000fe20002fa1670 */
[----:B-1----:R-:W-:Y:S01]  /*11810*/  FADD.FTZ R4, R51, R4 ;  /* 0x0000000433047221 */ /* 0x002fe20000010000 */
[----:B------:R-:W-:-:S02]  /*11820*/  FSEL R29, R29, -INF , !P4 ;  /* 0xff8000001d1d7808 */ /* 0x000fc40006000000 */
[----:B------:R-:W-:Y:S02]  /*11830*/  FSEL R46, R46, -INF , !P5 ;  /* 0xff8000002e2e7808 */ /* 0x000fe40006800000 */
[C---:B------:R-:W-:Y:S01]  /*11840*/  ISETP.GT.AND P5, PT, R142.reuse, 0x39, P3 ;  /* 0x000000398e00780c */ /* 0x040fe20001fa4270 */
[----:B------:R-:W-:Y:S01]  /*11850*/  MUFU.EX2 R28, R28 ;  /* 0x0000001c001c7308 */ /* 0x000fe20000000800 */
[----:B------:R-:W-:Y:S02]  /*11860*/  ISETP.GT.AND P4, PT, R142, 0x18, P3 ;  /* 0x000000188e00780c */ /* 0x000fe40001f84270 */
[C---:B------:R-:W-:Y:S02]  /*11870*/  ISETP.LT.OR P5, PT, R143.reuse, 0x3a, P5 ;  /* 0x0000003a8f00780c */ /* 0x040fe40002fa1670 */
[----:B------:R-:W-:Y:S02]  /*11880*/  ISETP.LT.OR P4, PT, R143, 0x19, P4 ;  /* 0x000000198f00780c */ /* 0x000fe40002781670 */
[----:B------:R-:W-:Y:S01]  /*11890*/  FSEL R52, R52, -INF , !P5 ;  /* 0xff80000034347808 */ /* 0x000fe20006800000 */
[----:B------:R-:W-:Y:S01]  /*118a0*/  MUFU.EX2 R31, R31 ;  /* 0x0000001f001f7308 */ /* 0x000fe20000000800 */
[----:B------:R-:W-:-:S02]  /*118b0*/  ISETP.GT.AND P5, PT, R142, 0x41, P3 ;  /* 0x000000418e00780c */ /* 0x000fc40001fa4270 */
[----:B------:R-:W-:Y:S02]  /*118c0*/  FSEL R82, R33, -INF , !P4 ;  /* 0xff80000021527808 */ /* 0x000fe40006000000 */
[C---:B------:R-:W-:Y:S02]  /*118d0*/  ISETP.LT.OR P5, PT, R143.reuse, 0x42, P5 ;  /* 0x000000428f00780c */ /* 0x040fe40002fa1670 */
[----:B------:R-:W-:Y:S01]  /*118e0*/  ISETP.GT.AND P4, PT, R142, 0x20, P3 ;  /* 0x000000208e00780c */ /* 0x000fe20001f84270 */
[----:B------:R-:W-:Y:S01]  /*118f0*/  MUFU.EX2 R16, R16 ;  /* 0x0000001000107308 */ /* 0x000fe20000000800 */
[----:B------:R-:W-:Y:S02]  /*11900*/  FSEL R56, R56, -INF , !P5 ;  /* 0xff80000038387808 */ /* 0x000fe40006800000 */
[----:B------:R-:W-:Y:S02]  /*11910*/  ISETP.GT.AND P5, PT, R142, 0x49, P3 ;  /* 0x000000498e00780c */ /* 0x000fe40001fa4270 */
[----:B------:R-:W-:-:S02]  /*11920*/  ISETP.LT.OR P4, PT, R143, 0x21, P4 ;  /* 0x000000218f00780c */ /* 0x000fc40002781670 */
[----:B------:R-:W-:Y:S01]  /*11930*/  ISETP.LT.OR P5, PT, R143, 0x4a, P5 ;  /* 0x0000004a8f00780c */ /* 0x000fe20002fa1670 */
[----:B------:R-:W-:Y:S01]  /*11940*/  MUFU.EX2 R18, R18 ;  /* 0x0000001200127308 */ /* 0x000fe20000000800 */
[----:B------:R-:W-:Y:S02]  /*11950*/  FSEL R37, R37, -INF , !P4 ;  /* 0xff80000025257808 */ /* 0x000fe40006000000 */
[----:B------:R-:W-:Y:S02]  /*11960*/  FSEL R60, R60, -INF , !P5 ;  /* 0xff8000003c3c7808 */ /* 0x000fe40006800000 */
[C---:B------:R-:W-:Y:S02]  /*11970*/  ISETP.GT.AND P5, PT, R142.reuse, 0x51, P3 ;  /* 0x000000518e00780c */ /* 0x040fe40001fa4270 */
[----:B------:R-:W-:Y:S01]  /*11980*/  ISETP.GT.AND P4, PT, R142, 0x28, P3 ;  /* 0x000000288e00780c */ /* 0x000fe20001f84270 */
[----:B------:R-:W-:Y:S01]  /*11990*/  MUFU.EX2 R36, R36 ;  /* 0x0000002400247308 */ /* 0x000fe20000000800 */
[----:B------:R-:W-:-:S02]  /*119a0*/  ISETP.LT.OR P5, PT, R143, 0x52, P5 ;  /* 0x000000528f00780c */ /* 0x000fc40002fa1670 */
[----:B------:R-:W-:Y:S02]  /*119b0*/  ISETP.LT.OR P4, PT, R143, 0x29, P4 ;  /* 0x000000298f00780c */ /* 0x000fe40002781670 */
[----:B------:R-:W-:Y:S02]  /*119c0*/  FSEL R64, R64, -INF , !P5 ;  /* 0xff80000040407808 */ /* 0x000fe40006800000 */
[C---:B------:R-:W-:Y:S01]  /*119d0*/  ISETP.GT.AND P5, PT, R142.reuse, 0x59, P3 ;  /* 0x000000598e00780c */ /* 0x040fe20001fa4270 */
[----:B------:R-:W-:Y:S01]  /*119e0*/  MUFU.EX2 R39, R39 ;  /* 0x0000002700277308 */ /* 0x000fe20000000800 */
[----:B------:R-:W-:Y:S02]  /*119f0*/  FSEL R41, R41, -INF , !P4 ;  /* 0xff80000029297808 */ /* 0x000fe40006000000 */
[----:B------:R-:W-:Y:S02]  /*11a00*/  ISETP.LT.OR P5, PT, R143, 0x5a, P5 ;  /* 0x0000005a8f00780c */ /* 0x000fe40002fa1670 */
[----:B------:R-:W-:-:S02]  /*11a10*/  ISETP.GT.AND P4, PT, R142, 0x30, P3 ;  /* 0x000000308e00780c */ /* 0x000fc40001f84270 */
[----:B------:R-:W-:Y:S01]  /*11a20*/  FSEL R68, R68, -INF , !P5 ;  /* 0xff80000044447808 */ /* 0x000fe20006800000 */
[----:B------:R-:W-:Y:S01]  /*11a30*/  MUFU.EX2 R40, R40 ;  /* 0x0000002800287308 */ /* 0x000fe20000000800 */
[----:B------:R-:W-:Y:S02]  /*11a40*/  ISETP.GT.AND P5, PT, R142, 0x61, P3 ;  /* 0x000000618e00780c */ /* 0x000fe40001fa4270 */
[C---:B------:R-:W-:Y:S02]  /*11a50*/  ISETP.LT.OR P4, PT, R143.reuse, 0x31, P4 ;  /* 0x000000318f00780c */ /* 0x040fe40002781670 */
[----:B------:R-:W-:Y:S02]  /*11a60*/  ISETP.LT.OR P5, PT, R143, 0x62, P5 ;  /* 0x000000628f00780c */ /* 0x000fe40002fa1670 */
[----:B------:R-:W-:Y:S01]  /*11a70*/  FSEL R45, R45, -INF , !P4 ;  /* 0xff8000002d2d7808 */ /* 0x000fe20006000000 */
[----:B------:R-:W-:Y:S01]  /*11a80*/  MUFU.EX2 R43, R43 ;  /* 0x0000002b002b7308 */ /* 0x000fe20000000800 */
[----:B------:R-:W-:-:S02]  /*11a90*/  FSEL R72, R72, -INF , !P5 ;  /* 0xff80000048487808 */ /* 0x000fc40006800000 */
[C---:B------:R-:W-:Y:S02]  /*11aa0*/  ISETP.GT.AND P5, PT, R142.reuse, 0x69, P3 ;  /* 0x000000698e00780c */ /* 0x040fe40001fa4270 */
[----:B------:R-:W-:Y:S02]  /*11ab0*/  ISETP.GT.AND P4, PT, R142, 0x38, P3 ;  /* 0x000000388e00780c */ /* 0x000fe40001f84270 */
[C---:B------:R-:W-:Y:S01]  /*11ac0*/  ISETP.LT.OR P5, PT, R143.reuse, 0x6a, P5 ;  /* 0x0000006a8f00780c */ /* 0x040fe20002fa1670 */
[----:B------:R-:W-:Y:S01]  /*11ad0*/  MUFU.EX2 R44, R44 ;  /* 0x0000002c002c7308 */ /* 0x000fe20000000800 */
[----:B------:R-:W-:Y:S02]  /*11ae0*/  ISETP.LT.OR P4, PT, R143, 0x39, P4 ;  /* 0x000000398f00780c */ /* 0x000fe40002781670 */
[----:B------:R-:W-:Y:S02]  /*11af0*/  FSEL R76, R76, -INF , !P5 ;  /* 0xff8000004c4c7808 */ /* 0x000fe40006800000 */
[----:B------:R-:W-:-:S02]  /*11b00*/  ISETP.GT.AND P5, PT, R142, RZ, P3 ;  /* 0x000000ff8e00720c */ /* 0x000fc40001fa4270 */
[----:B------:R-:W-:Y:S01]  /*11b10*/  FSEL R49, R49, -INF , !P4 ;  /* 0xff80000031317808 */ /* 0x000fe20006000000 */
[----:B------:R-:W-:Y:S01]  /*11b20*/  MUFU.EX2 R47, R47 ;  /* 0x0000002f002f7308 */ /* 0x000fe20000000800 */
[C---:B------:R-:W-:Y:S02]  /*11b30*/  ISETP.LT.OR P5, PT, R143.reuse, 0x1, P5 ;  /* 0x000000018f00780c */ /* 0x040fe40002fa1670 */
[----:B------:R-:W-:Y:S02]  /*11b40*/  ISETP.GT.AND P4, PT, R142, 0x40, P3 ;  /* 0x000000408e00780c */ /* 0x000fe40001f84270 */
[----:B------:R-:W-:Y:S02]  /*11b50*/  FSEL R33, R14, -INF , !P5 ;  /* 0xff8000000e217808 */ /* 0x000fe40006800000 */
        /* <DEDUP_REMOVED lines=50> */
[C---:B------:R-:W-:Y:S01]  /*11e80*/  ISETP.GT.AND P4, PT, R142.reuse, 0x71, P3 ;  /* 0x000000718e00780c */ /* 0x040fe20001f84270 */
[----:B------:R-:W-:Y:S01]  /*11e90*/  MUFU.EX2 R70, R70 ;  /* 0x0000004600467308 */ /* 0x000fe20000000800 */
[----:B------:R-:W-:Y:S02]  /*11ea0*/  FMNMX.FTZ R14, R63, R14, !PT ;  /* 0x0000000e3f0e7209 */ /* 0x000fe40007810000 */
[----:B------:R-:W-:Y:S02]  /*11eb0*/  ISETP.GT.AND P5, PT, R142, 0x78, P3 ;  /* 0x000000788e00780c */ /* 0x000fe40001fa4270 */
[----:B------:R-:W-:-:S02]  /*11ec0*/  FMNMX.FTZ R14, R64, R14, !PT ;  /* 0x0000000e400e7209 */ /* 0x000fc40007810000 */
[----:B------:R-:W-:Y:S01]  /*11ed0*/  ISETP.LT.OR P4, PT, R143, 0x72, P4 ;  /* 0x000000728f00780c */ /* 0x000fe20002781670 */
        /* <DEDUP_REMOVED lines=9> */
[----:B------:R-:W-:Y:S01]  /*11f70*/  ISETP.LT.OR P3, PT, R143, 0x7a, P3 ;  /* 0x0000007a8f00780c */ /* 0x000fe20001f61670 */
[----:B------:R-:W-:Y:S01]  /*11f80*/  MUFU.EX2 R77, R77 ;  /* 0x0000004d004d7308 */ /* 0x000fe20000000800 */
[----:B------:R-:W-:Y:S02]  /*11f90*/  FMNMX.FTZ R14, R75, R14, !PT ;  /* 0x0000000e4b0e7209 */ /* 0x000fe40007810000 */
[----:B------:R-:W-:Y:S02]  /*11fa0*/  FSEL R81, R81, -INF , !P5 ;  /* 0xff80000051517808 */ /* 0x000fe40006800000 */
[----:B------:R-:W-:-:S02]  /*11fb0*/  FMNMX.FTZ R14, R76, R14, !PT ;  /* 0x0000000e4c0e7209 */ /* 0x000fc40007810000 */
[----:B------:R-:W-:Y:S01]  /*11fc0*/  FSEL R83, R83, -INF , !P3 ;  /* 0xff80000053537808 */ /* 0x000fe20005800000 */
[----:B------:R-:W-:Y:S01]  /*11fd0*/  MUFU.EX2 R78, R78 ;  /* 0x0000004e004e7308 */ /* 0x000fe20000000800 */
[----:B------:R-:W-:Y:S02]  /*11fe0*/  FMNMX.FTZ R14, R80, R14, !PT ;  /* 0x0000000e500e7209 */ /* 0x000fe40007810000 */
[----:B------:R-:W-:Y:S02]  /*11ff0*/  F2FP.F16.F32.PACK_AB R32, R51, R32 ;  /* 0x000000203320723e */ /* 0x000fe400000000ff */
[----:B------:R-:W-:-:S03]  /*12000*/  FMNMX.FTZ R14, R79, R14, !PT ;  /* 0x0000000e4f0e7209 */ /* 0x000fc60007810000 */
[----:B------:R-:W-:Y:S01]  /*12010*/  MUFU.EX2 R84, R84 ;  /* 0x0000005400547308 */ /* 0x000fe20000000800 */
[----:B------:R-:W-:-:S04]  /*12020*/  FMNMX.FTZ R14, R81, R14, !PT ;  /* 0x0000000e510e7209 */ /* 0x000fc80007810000 */
[----:B------:R-:W-:-:S03]  /*12030*/  FMNMX.FTZ R14, R83, R14, !PT ;  /* 0x0000000e530e7209 */ /* 0x000fc60007810000 */
[----:B------:R-:W-:Y:S02]  /*12040*/  MUFU.EX2 R11, R11 ;  /* 0x0000000b000b7308 */ /* 0x000fe40000000800 */
[----:B------:R-:W0:Y:S02]  /*12050*/  SHFL.BFLY PT, R34, R14, 0x2, 0x1f ;  /* 0x0c401f000e227f89 */ /* 0x000e2400000e0000 */
[----:B0-----:R-:W-:-:S04]  /*12060*/  FMNMX.FTZ R14, R14, R34, !PT ;  /* 0x000000220e0e7209 */ /* 0x001fc80007810000 */
[----:B------:R0:W1:Y:S02]  /*12070*/  MUFU.EX2 R34, R21 ;  /* 0x0000001500227308 */ /* 0x0000640000000800 */
[----:B0-----:R-:W0:Y:S01]  /*12080*/  SHFL.BFLY PT, R21, R14, 0x1, 0x1f ;  /* 0x0c201f000e157f89 */ /* 0x001e2200000e0000 */
[----:B-1----:R-:W-:Y:S01]  /*12090*/  FADD.FTZ R4, R34, R4 ;  /* 0x0000000422047221 */ /* 0x002fe20000010000 */
[----:B------:R-:W-:Y:S02]  /*120a0*/  F2FP.F16.F32.PACK_AB R34, R24, R34 ;  /* 0x000000221822723e */ /* 0x000fe400000000ff */
[----:B0-----:R-:W-:Y:S01]  /*120b0*/  FMNMX.FTZ R14, R14, R21, !PT ;  /* 0x000000150e0e7209 */ /* 0x001fe20007810000 */
[----:B------:R-:W-:-:S03]  /*120c0*/  FADD.FTZ R21, R24, R4 ;  /* 0x0000000418157221 */ /* 0x000fc60000010000 */
[C---:B------:R-:W-:Y:S01]  /*120d0*/  FSETP.NEU.FTZ.AND P3, PT, R14.reuse, -INF , PT ;  /* 0xff8000000e00780b */ /* 0x040fe20003f7d000 */
[----:B------:R-:W-:Y:S01]  /*120e0*/  FMUL.FTZ R4, R14, UR41 ;  /* 0x000000290e047c20 */ /* 0x000fe20008410000 */
[----:B------:R-:W-:-:S04]  /*120f0*/  FADD.FTZ R21, R27, R21 ;  /* 0x000000151b157221 */ /* 0x000fc80000010000 */
[----:B------:R-:W-:Y:S01]  /*12100*/  FSEL R4, R4, RZ, P3 ;  /* 0x000000ff04047208 */ /* 0x000fe20001800000 */
[C---:B------:R-:W-:Y:S01]  /*12110*/  FADD.FTZ R21, R28.reuse, R21 ;  /* 0x000000151c157221 */ /* 0x040fe20000010000 */
[----:B------:R-:W-:-:S03]  /*12120*/  F2FP.F16.F32.PACK_AB R28, R28, R27 ;  /* 0x0000001b1c1c723e */ /* 0x000fc600000000ff */
[--C-:B------:R-:W-:Y:S01]  /*12130*/  FFMA.FTZ R24, R33, UR41, -R4.reuse ;  /* 0x0000002921187c23 */ /* 0x100fe20008010804 */
[--C-:B------:R-:W-:Y:S01]  /*12140*/  FFMA.FTZ R15, R15, UR41, -R4.reuse ;  /* 0x000000290f0f7c23 */ /* 0x100fe20008010804 */
[--C-:B------:R-:W-:Y:S01]  /*12150*/  FFMA.FTZ R25, R25, UR41, -R4.reuse ;  /* 0x0000002919197c23 */ /* 0x100fe20008010804 */
        /* <DEDUP_REMOVED lines=23> */
[----:B------:R-:W-:Y:S01]  /*122d0*/  FFMA.FTZ R81, R81, UR41, -R4 ;  /* 0x0000002951517c23 */ /* 0x000fe20008010804 */
[----:B------:R-:W-:-:S03]  /*122e0*/  F2FP.F16.F32.PACK_AB R38, R40, R39 ;  /* 0x000000272826723e */ /* 0x000fc600000000ff */
[----:B------:R-:W1:Y:S01]  /*122f0*/  MUFU.EX2 R26, R26 ;  /* 0x0000001a001a7308 */ /* 0x000e620000000800 */
[----:B0-----:R-:W-:-:S07]  /*12300*/  F2FP.F16.F32.PACK_AB R33, R15, R24 ;  /* 0x000000180f21723e */ /* 0x001fce00000000ff */
[----:B------:R-:W-:Y:S08]  /*12310*/  MUFU.EX2 R29, R29 ;  /* 0x0000001d001d7308 */ /* 0x000ff00000000800 */
[----:B------:R-:W-:Y:S01]  /*12320*/  MUFU.EX2 R37, R37 ;  /* 0x0000002500257308 */ /* 0x000fe20000000800 */
[----:B-1----:R-:W-:-:S05]  /*12330*/  F2FP.F16.F32.PACK_AB R35, R26, R25 ;  /* 0x000000191a23723e */ /* 0x002fca00000000ff */
[----:B------:R0:W-:Y:S02]  /*12340*/  STSM.16.M88.4 [R139+0x21800], R32 ;  /* 0x021800208b007844 */ /* 0x0001e40000000200 */
[----:B------:R-:W-:Y:S08]  /*12350*/  MUFU.EX2 R50, R50 ;  /* 0x0000003200327308 */ /* 0x000ff00000000800 */
[----:B------:R-:W-:Y:S01]  /*12360*/  MUFU.EX2 R51, R51 ;  /* 0x0000003300337308 */ /* 0x000fe20000000800 */
[--C-:B0-----:R-:W-:Y:S01]  /*12370*/  FFMA.FTZ R32, R30, UR41, -R4.reuse ;  /* 0x000000291e207c23 */ /* 0x101fe20008010804 */
[----:B------:R-:W-:Y:S01]  /*12380*/  FSEL R30, R14, RZ, P3 ;  /* 0x000000ff0e1e7208 */ /* 0x000fe20001800000 */
[--C-:B------:R-:W-:Y:S01]  /*12390*/  FFMA.FTZ R33, R82, UR41, -R4.reuse ;  /* 0x0000002952217c23 */ /* 0x100fe20008010804 */
[----:B------:R-:W-:-:S04]  /*123a0*/  FFMA.FTZ R34, R85, UR41, -R4 ;  /* 0x0000002955227c23 */ /* 0x000fc80008010804 */
[----:B------:R-:W-:Y:S01]  /*123b0*/  MUFU.EX2 R42, R42 ;  /* 0x0000002a002a7308 */ /* 0x000fe20000000800 */
[----:B------:R-:W-:Y:S01]  /*123c0*/  FFMA.FTZ R35, R46, UR41, -R4 ;  /* 0x000000292e237c23 */ /* 0x000fe20008010804 */
[----:B------:R-:W-:-:S04]  /*123d0*/  FADD.FTZ R30, -R30, R13 ;  /* 0x0000000d1e1e7221 */ /* 0x000fc80000010100 */
[----:B------:R-:W-:Y:S01]  /*123e0*/  FMUL.FTZ R13, R30, UR41 ;  /* 0x000000291e0d7c20 */ /* 0x000fe20008410000 */
[----:B------:R-:W-:Y:S01]  /*123f0*/  F2FP.F16.F32.PACK_AB R30, R16, R31 ;  /* 0x0000001f101e723e */ /* 0x000fe200000000ff */
[----:B------:R-:W-:Y:S08]  /*12400*/  MUFU.EX2 R32, R32 ;  /* 0x0000002000207308 */ /* 0x000ff00000000800 */
[----:B------:R-:W0:Y:S08]  /*12410*/  MUFU.EX2 R13, R13 ;  /* 0x0000000d000d7308 */ /* 0x000e300000000800 */
[----:B------:R-:W-:Y:S08]  /*12420*/  MUFU.EX2 R33, R33 ;  /* 0x0000002100217308 */ /* 0x000ff00000000800 */
[----:B------:R-:W1:Y:S01]  /*12430*/  MUFU.EX2 R34, R34 ;  /* 0x0000002200227308 */ /* 0x000e620000000800 */
[----:B0-----:R-:W-:Y:S01]  /*12440*/  FFMA.FTZ R24, R13, R3, R24 ;  /* 0x000000030d187223 */ /* 0x001fe20000010018 */
[--C-:B------:R-:W-:Y:S01]  /*12450*/  FFMA.FTZ R3, R52, UR41, -R4.reuse ;  /* 0x0000002934037c23 */ /* 0x100fe20008010804 */
[----:B------:R-:W-:-:S02]  /*12460*/  FFMA.FTZ R52, R60, UR41, -R4 ;  /* 0x000000293c347c23 */ /* 0x000fc40008010804 */
[----:B------:R-:W-:Y:S01]  /*12470*/  FADD.FTZ R24, R15, R24 ;  /* 0x000000180f187221 */ /* 0x000fe20000010000 */
[----:B------:R-:W-:Y:S02]  /*12480*/  FFMA.FTZ R15, R56, UR41, -R4 ;  /* 0x00000029380f7c23 */ /* 0x000fe40008010804 */
[----:B------:R-:W0:Y:S01]  /*12490*/  MUFU.EX2 R45, R45 ;  /* 0x0000002d002d7308 */ /* 0x000e220000000800 */
[----:B------:R-:W-:-:S07]  /*124a0*/  FADD.FTZ R24, R25, R24 ;  /* 0x0000001819187221 */ /* 0x000fce0000010000 */
[----:B------:R-:W-:Y:S01]  /*124b0*/  MUFU.EX2 R41, R41 ;  /* 0x0000002900297308 */ /* 0x000fe20000000800 */
[----:B------:R-:W-:Y:S01]  /*124c0*/  FADD.FTZ R24, R26, R24 ;  /* 0x000000181a187221 */ /* 0x000fe20000010000 */
[----:B------:R-:W-:Y:S01]  /*124d0*/  FADD.FTZ R26, R31, R21 ;  /* 0x000000151f1a7221 */ /* 0x000fe20000010000 */
[----:B-1----:R-:W-:Y:S01]  /*124e0*/  F2FP.F16.F32.PACK_AB R31, R34, R33 ;  /* 0x00000021221f723e */ /* 0x002fe200000000ff */
[----:B------:R-:W-:Y:S01]  /*124f0*/  FFMA.FTZ R4, R83, UR41, -R4 ;  /* 0x0000002953047c23 */ /* 0x000fe20008010804 */
[----:B------:R-:W-:Y:S01]  /*12500*/  FADD.FTZ R24, R29, R24 ;  /* 0x000000181d187221 */ /* 0x000fe20000010000 */
[----:B------:R-:W-:Y:S01]  /*12510*/  FADD.FTZ R26, R16, R26 ;  /* 0x0000001a101a7221 */ /* 0x000fe20000010000 */
[C---:B------:R-:W-:Y:S01]  /*12520*/  F2FP.F16.F32.PACK_AB R29, R32.reuse, R29 ;  /* 0x0000001d201d723e */ /* 0x040fe200000000ff */
[----:B------:R-:W1:Y:S01]  /*12530*/  MUFU.EX2 R35, R35 ;  /* 0x0000002300237308 */ /* 0x000e620000000800 */
[----:B------:R-:W-:Y:S01]  /*12540*/  FADD.FTZ R24, R32, R24 ;  /* 0x0000001820187221 */ /* 0x000fe20000010000 */
[----:B------:R-:W-:-:S02]  /*12550*/  FADD.FTZ R26, R18, R26 ;  /* 0x0000001a121a7221 */ /* 0x000fc40000010000 */
[----:B--2---:R2:W-:Y:S01]  /*12560*/  STSM.16.M88.4 [R86], R28 ;  /* 0x0000001c56007844 */ /* 0x0045e20000000200 */
[----:B------:R-:W-:Y:S01]  /*12570*/  FADD.FTZ R24, R33, R24 ;  /* 0x0000001821187221 */ /* 0x000fe20000010000 */
[C---:B------:R-:W-:Y:S01]  /*12580*/  FADD.FTZ R26, R36.reuse, R26 ;  /* 0x0000001a241a7221 */ /* 0x040fe20000010000 */
[----:B------:R-:W-:Y:S01]  /*12590*/  F2FP.F16.F32.PACK_AB R36, R36, R18 ;  /* 0x000000122424723e */ /* 0x000fe200000000ff */
[----:B------:R-:W3:Y:S01]  /*125a0*/  MUFU.EX2 R3, R3 ;  /* 0x0000000300037308 */ /* 0x000ee20000000800 */
[----:B------:R-:W-:Y:S01]  /*125b0*/  FADD.FTZ R24, R34, R24 ;  /* 0x0000001822187221 */ /* 0x000fe20000010000 */
[----:B------:R-:W-:Y:S01]  /*125c0*/  FADD.FTZ R26, R39, R26 ;  /* 0x0000001a271a7221 */ /* 0x000fe20000010000 */
[----:B------:R-:W4:Y:S05]  /*125d0*/  LDL R34, [R1+0x24] ;  /* 0x0000240001227983 */ /* 0x000f2a0000100800 */
[----:B------:R-:W-:Y:S01]  /*125e0*/  MUFU.EX2 R49, R49 ;  /* 0x0000003100317308 */ /* 0x000fe20000000800 */
[----:B------:R-:W-:Y:S01]  /*125f0*/  FADD.FTZ R24, R37, R24 ;  /* 0x0000001825187221 */ /* 0x000fe20000010000 */
[----:B------:R-:W-:-:S06]  /*12600*/  FADD.FTZ R26, R40, R26 ;  /* 0x0000001a281a7221 */ /* 0x000fcc0000010000 */
        /* <DEDUP_REMOVED lines=8> */
[----:B------:R-:W-:Y:S01]  /*12690*/  FADD.FTZ R18, R47, R18 ;  /* 0x000000122f127221 */ /* 0x000fe20000010000 */
[C---:B------:R-:W-:Y:S02]  /*126a0*/  F2FP.F16.F32.PACK_AB R46, R48.reuse, R47 ;  /* 0x0000002f302e723e */ /* 0x040fe400000000ff */
[----:B0-----:R-:W-:Y:S01]  /*126b0*/  FADD.FTZ R24, R45, R24 ;  /* 0x000000182d187221 */ /* 0x001fe20000010000 */
[----:B------:R-:W-:Y:S01]  /*126c0*/  FADD.FTZ R26, R48, R18 ;  /* 0x00000012301a7221 */ /* 0x000fe20000010000 */
[----:B------:R-:W-:Y:S01]  /*126d0*/  F2FP.F16.F32.PACK_AB R37, R50, R37 ;  /* 0x000000253225723e */ /* 0x000fe200000000ff */
[----:B------:R-:W0:Y:S01]  /*126e0*/  MUFU.EX2 R25, R55 ;  /* 0x0000003700197308 */ /* 0x000e220000000800 */
[----:B-1----:R-:W-:Y:S01]  /*126f0*/  FADD.FTZ R24, R35, R24 ;  /* 0x0000001823187221 */ /* 0x002fe20000010000 */
[----:B------:R-:W-:Y:S01]  /*12700*/  FADD.FTZ R26, R53, R26 ;  /* 0x0000001a351a7221 */ /* 0x000fe20000010000 */
[----:B------:R-:W-:-:S02]  /*12710*/  F2FP.F16.F32.PACK_AB R39, R42, R51 ;  /* 0x000000332a27723e */ /* 0x000fc400000000ff */
[----:B------:R-:W-:Y:S01]  /*12720*/  FADD.FTZ R24, R41, R24 ;  /* 0x0000001829187221 */ /* 0x000fe20000010000 */
[----:B------:R-:W-:Y:S02]  /*12730*/  FADD.FTZ R26, R54, R26 ;  /* 0x0000001a361a7221 */ /* 0x000fe40000010000 */
[----:B------:R-:W1:Y:S01]  /*12740*/  MUFU.EX2 R15, R15 ;  /* 0x0000000f000f7308 */ /* 0x000e620000000800 */
[----:B---3--:R-:W-:Y:S01]  /*12750*/  FADD.FTZ R24, R3, R24 ;  /* 0x0000001803187221 */ /* 0x008fe20000010000 */
[----:B------:R-:W-:-:S06]  /*12760*/  FADD.FTZ R26, R57, R26 ;  /* 0x0000001a391a7221 */ /* 0x000fcc0000010000 */
[----:B------:R-:W3:Y:S01]  /*12770*/  MUFU.EX2 R52, R52 ;  /* 0x0000003400347308 */ /* 0x000ee20000000800 */
[----:B0-----:R-:W-:Y:S01]  /*12780*/  FADD.FTZ R24, R25, R24 ;  /* 0x0000001819187221 */ /* 0x001fe20000010000 */
[----:B------:R-:W-:-:S06]  /*12790*/  FADD.FTZ R26, R58, R26 ;  /* 0x0000001a3a1a7221 */ /* 0x000fcc0000010000 */
[----:B------:R-:W0:Y:S01]  /*127a0*/  MUFU.EX2 R21, R63 ;  /* 0x0000003f00157308 */ /* 0x000e220000000800 */
[----:B-1----:R-:W-:Y:S01]  /*127b0*/  FADD.FTZ R24, R15, R24 ;  /* 0x000000180f187221 */ /* 0x002fe20000010000 */
[----:B------:R-:W-:-:S06]  /*127c0*/  FADD.FTZ R33, R61, R26 ;  /* 0x0000001a3d217221 */ /* 0x000fcc0000010000 */
[----:B------:R-:W1:Y:S01]  /*127d0*/  MUFU.EX2 R16, R64 ;  /* 0x0000004000107308 */ /* 0x000e620000000800 */
[----:B------:R-:W-:Y:S01]  /*127e0*/  FADD.FTZ R27, R49, R24 ;  /* 0x00000018311b7221 */ /* 0x000fe20000010000 */
[----:B------:R-:W-:-:S03]  /*127f0*/  FADD.FTZ R32, R62, R33 ;  /* 0x000000213e207221 */ /* 0x000fc60000010000 */
[----:B---3--:R-:W-:Y:S01]  /*12800*/  FADD.FTZ R26, R52, R27 ;  /* 0x0000001b341a7221 */ /* 0x008fe20000010000 */
[----:B--2---:R-:W-:Y:S02]  /*12810*/  FADD.FTZ R29, R65, R32 ;  /* 0x00000020411d7221 */ /* 0x004fe40000010000 */
[----:B------:R-:W2:Y:S01]  /*12820*/  MUFU.EX2 R18, R72 ;  /* 0x0000004800127308 */ /* 0x000ea20000000800 */
[----:B0-----:R-:W-:Y:S01]  /*12830*/  FADD.FTZ R27, R21, R26 ;  /* 0x0000001a151b7221 */ /* 0x001fe20000010000 */
[----:B------:R-:W-:Y:S01]  /*12840*/  FADD.FTZ R30, R66, R29 ;  /* 0x0000001d421e7221 */ /* 0x000fe20000010000 */
[----:B------:R-:W-:-:S03]  /*12850*/  F2FP.F16.F32.PACK_AB R47, R3, R41 ;  /* 0x00000029032f723e */ /* 0x000fc600000000ff */
[----:B------:R-:W-:Y:S02]  /*12860*/  FADD.FTZ R29, R69, R30 ;  /* 0x0000001e451d7221 */ /* 0x000fe40000010000 */
[----:B------:R-:W0:Y:S01]  /*12870*/  MUFU.EX2 R75, R75 ;  /* 0x0000004b004b7308 */ /* 0x000e220000000800 */
[----:B-1----:R-:W-:Y:S01]  /*12880*/  FADD.FTZ R28, R16, R27 ;  /* 0x0000001b101c7221 */ /* 0x002fe20000010000 */
[----:B------:R-:W-:-:S03]  /*12890*/  FADD.FTZ R30, R70, R29 ;  /* 0x0000001d461e7221 */ /* 0x000fc60000010000 */
[----:B------:R-:W-:Y:S01]  /*128a0*/  FADD.FTZ R3, R67, R28 ;  /* 0x0000001c43037221 */ /* 0x000fe20000010000 */
[----:B------:R-:W-:Y:S01]  /*128b0*/  F2FP.F16.F32.PACK_AB R25, R15, R25 ;  /* 0x000000190f19723e */ /* 0x000fe200000000ff */
[----:B------:R-:W-:Y:S02]  /*128c0*/  FADD.FTZ R15, R73, R30 ;  /* 0x0000001e490f7221 */ /* 0x000fe40000010000 */
[----:B------:R-:W-:Y:S02]  /*128d0*/  FADD.FTZ R28, R68, R3 ;  /* 0x00000003441c7221 */ /* 0x000fe40000010000 */
[C---:B------:R-:W-:Y:S02]  /*128e0*/  FADD.FTZ R30, R74.reuse, R15 ;  /* 0x0000000f4a1e7221 */ /* 0x040fe40000010000 */
[----:B------:R-:W-:Y:S01]  /*128f0*/  FADD.FTZ R3, R71, R28 ;  /* 0x0000001c47037221 */ /* 0x000fe20000010000 */
[----:B------:R-:W-:Y:S02]  /*12900*/  F2FP.F16.F32.PACK_AB R74, R74, R73 ;  /* 0x000000494a4a723e */ /* 0x000fe400000000ff */
[C---:B--2---:R-:W-:Y:S01]  /*12910*/  F2FP.F16.F32.PACK_AB R73, R18.reuse, R71 ;  /* 0x000000471249723e */ /* 0x044fe200000000ff */
[----:B------:R-:W-:-:S02]  /*12920*/  FADD.FTZ R28, R18, R3 ;  /* 0x00000003121c7221 */ /* 0x000fc40000010000 */
[----:B------:R-:W2:Y:S01]  /*12930*/  LDL R18, [R1+0x4] ;  /* 0x0000040001127983 */ /* 0x000ea20000100800 */
[----:B------:R-:W1:Y:S08]  /*12940*/  MUFU.EX2 R76, R76 ;  /* 0x0000004c004c7308 */ /* 0x000e700000000800 */
[----:B------:R-:W-:Y:S08]  /*12950*/  MUFU.EX2 R80, R80 ;  /* 0x0000005000507308 */ /* 0x000ff00000000800 */
[----:B------:R-:W3:Y:S08]  /*12960*/  MUFU.EX2 R79, R79 ;  /* 0x0000004f004f7308 */ /* 0x000ef00000000800 */
[----:B------:R-:W-:Y:S08]  /*12970*/  MUFU.EX2 R81, R81 ;  /* 0x0000005100517308 */ /* 0x000ff00000000800 */
[----:B------:R-:W5:Y:S01]  /*12980*/  MUFU.EX2 R29, R4 ;  /* 0x00000004001d7308 */ /* 0x000f620000000800 */
[----:B------:R-:W-:-:S02]  /*12990*/  F2FP.F16.F32.PACK_AB R44, R44, R43 ;  /* 0x0000002b2c2c723e */ /* 0x000fc400000000ff */
[----:B------:R-:W-:Y:S02]  /*129a0*/  F2FP.F16.F32.PACK_AB R45, R35, R45 ;  /* 0x0000002d232d723e */ /* 0x000fe400000000ff */
[----:B------:R-:W-:Y:S02]  /*129b0*/  F2FP.F16.F32.PACK_AB R24, R54, R53 ;  /* 0x000000353618723e */ /* 0x000fe400000000ff */
[----:B------:R-:W-:Y:S02]  /*129c0*/  F2FP.F16.F32.PACK_AB R26, R58, R57 ;  /* 0x000000393a1a723e */ /* 0x000fe400000000ff */
[----:B------:R-:W-:Y:S01]  /*129d0*/  F2FP.F16.F32.PACK_AB R27, R52, R49 ;  /* 0x00000031341b723e */ /* 0x000fe200000000ff */
[----:B------:R-:W-:Y:S01]  /*129e0*/  STSM.16.M88.4 [R141], R36 ;  /* 0x000000248d007844 */ /* 0x000fe20000000200 */
[----:B------:R-:W-:Y:S01]  /*129f0*/  F2FP.F16.F32.PACK_AB R66, R66, R65 ;  /* 0x000000414242723e */ /* 0x000fe200000000ff */
[----:B0-----:R-:W-:Y:S01]  /*12a00*/  FADD.FTZ R3, R75, R28 ;  /* 0x0000001c4b037221 */ /* 0x001fe20000010000 */
[----:B------:R-:W-:Y:S01]  /*12a10*/  F2FP.F16.F32.PACK_AB R64, R62, R61 ;  /* 0x0000003d3e40723e */ /* 0x000fe200000000ff */
[----:B------:R-:W-:Y:S01]  /*12a20*/  STSM.16.M88.4 [R140], R44 ;  /* 0x0000002c8c007844 */ /* 0x000fe20000000200 */
[----:B------:R-:W-:-:S02]  /*12a30*/  F2FP.F16.F32.PACK_AB R65, R16, R21 ;  /* 0x000000151041723e */ /* 0x000fc400000000ff */
[----:B------:R-:W-:Y:S01]  /*12a40*/  F2FP.F16.F32.PACK_AB R67, R68, R67 ;  /* 0x000000434443723e */ /* 0x000fe200000000ff */
[----:B------:R0:W-:Y:S01]  /*12a50*/  STSM.16.M88.4 [R139+0x27800], R24 ;  /* 0x027800188b007844 */ /* 0x0001e20000000200 */
[----:B------:R-:W-:Y:S02]  /*12a60*/  F2FP.F16.F32.PACK_AB R72, R70, R69 ;  /* 0x000000454648723e */ /* 0x000fe400000000ff */
[----:B-1----:R-:W-:Y:S02]  /*12a70*/  F2FP.F16.F32.PACK_AB R75, R76, R75 ;  /* 0x0000004b4c4b723e */ /* 0x002fe400000000ff */
[----:B0-----:R-:W-:Y:S02]  /*12a80*/  F2FP.F16.F32.PACK_AB R24, R78, R77 ;  /* 0x0000004d4e18723e */ /* 0x001fe400000000ff */
[----:B---3--:R-:W-:Y:S02]  /*12a90*/  F2FP.F16.F32.PACK_AB R25, R79, R80 ;  /* 0x000000504f19723e */ /* 0x008fe400000000ff */
[----:B------:R-:W-:-:S02]  /*12aa0*/  F2FP.F16.F32.PACK_AB R26, R11, R84 ;  /* 0x000000540b1a723e */ /* 0x000fc400000000ff */
[----:B-----5:R-:W-:Y:S01]  /*12ab0*/  F2FP.F16.F32.PACK_AB R27, R29, R81 ;  /* 0x000000511d1b723e */ /* 0x020fe200000000ff */
[----:B------:R-:W-:Y:S01]  /*12ac0*/  FADD.FTZ R3, R76, R3 ;  /* 0x000000034c037221 */ /* 0x000fe20000010000 */
[----:B------:R-:W-:-:S03]  /*12ad0*/  FADD.FTZ R15, R77, R30 ;  /* 0x0000001e4d0f7221 */ /* 0x000fc60000010000 */
[----:B------:R-:W-:Y:S01]  /*12ae0*/  FADD.FTZ R16, R80, R3 ;  /* 0x0000000350107221 */ /* 0x000fe20000010000 */
[----:B------:R-:W-:-:S03]  /*12af0*/  FADD.FTZ R15, R78, R15 ;  /* 0x0000000f4e0f7221 */ /* 0x000fc60000010000 */
[----:B------:R-:W-:Y:S01]  /*12b00*/  FADD.FTZ R16, R79, R16 ;  /* 0x000000104f107221 */ /* 0x000fe20000010000 */
[----:B------:R-:W-:-:S03]  /*12b10*/  FADD.FTZ R4, R84, R15 ;  /* 0x0000000f54047221 */ /* 0x000fc60000010000 */
[----:B------:R-:W-:Y:S01]  /*12b20*/  FADD.FTZ R16, R81, R16 ;  /* 0x0000001051107221 */ /* 0x000fe20000010000 */
[-C--:B------:R-:W-:Y:S01]  /*12b30*/  FMUL.FTZ R88, R88, R12.reuse ;  /* 0x0000000c58587220 */ /* 0x080fe20000410000 */
[-C--:B------:R-:W-:Y:S01]  /*12b40*/  FMUL.FTZ R89, R89, R12.reuse ;  /* 0x0000000c59597220 */ /* 0x080fe20000410000 */
[-C--:B------:R-:W-:Y:S01]  /*12b50*/  FMUL.FTZ R92, R92, R12.reuse ;  /* 0x0000000c5c5c7220 */ /* 0x080fe20000410000 */
[----:B------:R-:W-:Y:S01]  /*12b60*/  FADD.FTZ R3, R29, R16 ;  /* 0x000000101d037221 */ /* 0x000fe20000010000 */
        /* <DEDUP_REMOVED lines=45> */
[----:B------:R-:W-:Y:S01]  /*12e40*/  FADD.FTZ R4, R11, R4 ;  /* 0x000000040b047221 */ /* 0x000fe20000010000 */
[----:B------:R-:W-:-:S02]  /*12e50*/  IMAD.MOV.U32 R16, RZ, RZ, R20 ;  /* 0x000000ffff107224 */ /* 0x000fc400078e0014 */
[----:B------:R-:W-:Y:S02]  /*12e60*/  IMAD.MOV.U32 R12, RZ, RZ, R10 ;  /* 0x000000ffff0c7224 */ /* 0x000fe400078e000a */
[----:B------:R-:W-:Y:S01]  /*12e70*/  IMAD.MOV.U32 R13, RZ, RZ, R14 ;  /* 0x000000ffff0d7224 */ /* 0x000fe200078e000e */
[----:B----4-:R0:W-:Y:S04]  /*12e80*/  STSM.16.M88.4 [R34], R64 ;  /* 0x0000004022007844 */ /* 0x0101e80000000200 */
[----:B------:R0:W-:Y:S04]  /*12e90*/  STSM.16.M88.4 [R141+0x6000], R72 ;  /* 0x006000488d007844 */ /* 0x0001e80000000200 */
[----:B------:R0:W-:Y:S01]  /*12ea0*/  STSM.16.M88.4 [R140+0x6000], R24 ;  /* 0x006000188c007844 */ /* 0x0001e20000000200 */
[----:B------:R1:W-:Y:S06]  /*12eb0*/  MEMBAR.ALL.CTA ;  /* 0x0000000000007992 */ /* 0x0003ec0000008000 */
[----:B-1----:R-:W1:Y:S01]  /*12ec0*/  FENCE.VIEW.ASYNC.S ;  /* 0x00000000000073c6 */ /* 0x002e620000000000 */
[C---:B--2---:R-:W-:Y:S01]  /*12ed0*/  ISETP.GT.AND P3, PT, R0.reuse, R18, PT ;  /* 0x000000120000720c */ /* 0x044fe20003f64270 */
[----:B------:R-:W-:-:S02]  /*12ee0*/  VIADD R0, R0, 0xffffffff ;  /* 0xffffffff00007836 */ /* 0x000fc40000000000 */
[----:B------:R-:W-:Y:S01]  /*12ef0*/  IMAD.MOV.U32 R18, RZ, RZ, R5 ;  /* 0x000000ffff127224 */ /* 0x000fe200078e0005 */
[----:B-1----:R-:W-:-:S09]  /*12f00*/  NOP ;  /* 0x0000000000007918 */ /* 0x002fd20000000000 */
[----:B0-----:R-:W-:Y:S05]  /*12f10*/  @P3 BRA `(.L_x_1522) ;  /* 0xffffffc400303947 */ /* 0x001fea000383ffff */
[----:B------:R-:W-:Y:S02]  /*12f20*/  IMAD.MOV.U32 R13, RZ, RZ, R14 ;  /* 0x000000ffff0d7224 */ /* 0x000fe400078e000e */
[----:B------:R-:W-:Y:S02]  /*12f30*/  IMAD.MOV.U32 R12, RZ, RZ, R10 ;  /* 0x000000ffff0c7224 */ /* 0x000fe400078e000a */
[----:B------:R-:W-:Y:S02]  /*12f40*/  IMAD.MOV.U32 R16, RZ, RZ, R20 ;  /* 0x000000ffff107224 */ /* 0x000fe400078e0014 */
[----:B------:R-:W-:-:S07]  /*12f50*/  IMAD.MOV.U32 R18, RZ, RZ, R5 ;  /* 0x000000ffff127224 */ /* 0x000fce00078e0005 */
.L_x_1504:
[----:B------:R-:W2:Y:S01]  /*12f60*/  LDL R14, [R1+0x18] ;  /* 0x00001800010e7983 */ /* 0x000ea20000100800 */
[----:B------:R-:W0:Y:S01]  /*12f70*/  LDC R5, c[0x0][0x448] ;  /* 0x00011200ff057b82 */ /* 0x000e220000000800 */
[----:B------:R-:W-:-:S07]  /*12f80*/  ULDC UR8, c[0x0][0x9dc] ;  /* 0x0002770000087ab9 */ /* 0x000fce0000000800 */
[----:B------:R-:W1:Y:S01]  /*12f90*/  LDC R20, c[0x0][0x9e4] ;  /* 0x00027900ff147b82 */ /* 0x000e620000000800 */
[----:B0-----:R-:W-:Y:S02]  /*12fa0*/  ISETP.NE.AND P5, PT, R5, 0x1, PT ;  /* 0x000000010500780c */ /* 0x001fe40003fa5270 */
[----:B-1----:R-:W-:-:S11]  /*12fb0*/  ISETP.GE.AND P4, PT, R20, 0x1, PT ;  /* 0x000000011400780c */ /* 0x002fd60003f86270 */
[----:B------:R-:W0:Y:S08]  /*12fc0*/  @P5 LDC R10, c[0x0][0x44c] ;  /* 0x00011300ff0a5b82 */ /* 0x000e300000000800 */
[----:B------:R-:W1:Y:S01]  /*12fd0*/  @P5 LDC R11, c[0x0][0x450] ;  /* 0x00011400ff0b5b82 */ /* 0x000e620000000800 */
[----:B--2---:R-:W-:Y:S01]  /*12fe0*/  VIADD R5, R14, 0xbf ;  /* 0x000000bf0e057836 */ /* 0x004fe20000000000 */
[----:B------:R-:W-:-:S03]  /*12ff0*/  IADD3 R14, R137, 0x1, -R136 ;  /* 0x00000001890e7810 */ /* 0x000fc60007ffe888 */
        /* <DEDUP_REMOVED lines=15> */
.L_x_1525:
[----:B------:R-:W-:-:S13]  /*130f0*/  ISETP.NE.AND P2, PT, R20, 0x1, PT ;  /* 0x000000011400780c */ /* 0x000fda0003f45270 */
[----:B------:R-:W0:Y:S02]  /*13100*/  @P2 LDC.64 R10, c[0x0][0x9e8] ;  /* 0x00027a00ff0a2b82 */ /* 0x000e240000000a00 */
[----:B0-----:R-:W-:-:S05]  /*13110*/  @P2 IMAD.HI.U32 R10, R5, R10, RZ ;  /* 0x0000000a050a2227 */ /* 0x001fca00078e00ff */
[----:B------:R-:W-:-:S07]  /*13120*/  @P2 SHF.R.U32.HI R5, RZ, R11, R10 ;  /* 0x0000000bff052219 */ /* 0x000fce000001160a */
.L_x_1526:
[----:B------:R-:W-:Y:S05]  /*13130*/  BSYNC B0 ;  /* 0x0000000000007941 */ /* 0x000fea0003800000 */
.L_x_1524:
[----:B------:R-:W-:-:S05]  /*13140*/  IMAD R5, R5, R20, RZ ;  /* 0x0000001405057224 */ /* 0x000fca00078e02ff */
[----:B------:R-:W-:-:S07]  /*13150*/  VIMNMX R14, R14, R5, !PT ;  /* 0x000000050e0e7248 */ /* 0x000fce0007fe0100 */
.L_x_1523:
[----:B------:R-:W2:Y:S01]  /*13160*/  LDL R10, [R1+0x44] ;  /* 0x00004400010a7983 */ /* 0x000ea20000100800 */
[----:B------:R-:W-:-:S05]  /*13170*/  VIADD R14, R14, 0x7f ;  /* 0x0000007f0e0e7836 */ /* 0x000fca0000000000 */
[----:B------:R-:W-:-:S04]  /*13180*/  SHF.R.S32.HI R5, RZ, 0x1f, R14 ;  /* 0x0000001fff057819 */ /* 0x000fc8000001140e */
[----:B------:R-:W-:-:S04]  /*13190*/  LEA.HI R5, R5, R14, RZ, 0x7 ;  /* 0x0000000e05057211 */ /* 0x000fc800078f38ff */
[----:B------:R-:W-:-:S04]  /*131a0*/  SHF.R.S32.HI R5, RZ, 0x7, R5 ;  /* 0x00000007ff057819 */ /* 0x000fc80000011405 */
[----:B--2---:R-:W-:-:S04]  /*131b0*/  VIMNMX R154, R10, R5, !PT ;  /* 0x000000050a9a7248 */ /* 0x004fc80007fe0100 */
[----:B------:R-:W-:-:S13]  /*131c0*/  ISETP.GE.AND P2, PT, R0, R154, PT ;  /* 0x0000009a0000720c */ /* 0x000fda0003f46270 */
[----:B------:R-:W-:Y:S05]  /*131d0*/  @!P2 BRA `(.L_x_1527) ;  /* 0x0000002800eca947 */ /* 0x000fea0003800000 */
[----:B------:R-:W-:Y:S02]  /*131e0*/  IMAD.MOV.U32 R5, RZ, RZ, R13 ;  /* 0x000000ffff057224 */ /* 0x000fe400078e000d */
[----:B------:R-:W-:Y:S02]  /*131f0*/  IMAD.MOV.U32 R11, RZ, RZ, R12 ;  /* 0x000000ffff0b7224 */ /* 0x000fe400078e000c */
[----:B------:R-:W-:Y:S02]  /*13200*/  IMAD.MOV.U32 R14, RZ, RZ, R18 ;  /* 0x000000ffff0e7224 */ /* 0x000fe400078e0012 */
[----:B------:R-:W-:-:S07]  /*13210*/  IMAD.MOV.U32 R10, RZ, RZ, R16 ;  /* 0x000000ffff0a7224 */ /* 0x000fce00078e0010 */
.L_x_1537:
[----:B------:R-:W-:Y:S01]  /*13220*/  VIADD R16, R10, 0x1 ;  /* 0x000000010a107836 */ /* 0x000fe20000000000 */
[----:B------:R-:W-:Y:S05]  /*13230*/  YIELD ;  /* 0x0000000000007946 */ /* 0x000fea0003800000 */
[----:B------:R-:W-:-:S04]  /*13240*/  ISETP.NE.AND P2, PT, R16, 0x2, PT ;  /* 0x000000021000780c */ /* 0x000fc80003f45270 */
[----:B------:R-:W-:Y:S02]  /*13250*/  SEL R13, RZ, 0x1, P2 ;  /* 0x00000001ff0d7807 */ /* 0x000fe40001000000 */
[----:B------:R-:W-:Y:S02]  /*13260*/  SEL R16, R16, RZ, P2 ;  /* 0x000000ff10107207 */ /* 0x000fe40001000000 */
[----:B------:R-:W-:Y:S02]  /*13270*/  ISETP.NE.AND P2, PT, R155, RZ, PT ;  /* 0x000000ff9b00720c */ /* 0x000fe40003f45270 */
[----:B------:R-:W-:-:S11]  /*13280*/  LOP3.LUT R18, R14, R13, RZ, 0x3c, !PT ;  /* 0x0000000d0e127212 */ /* 0x000fd600078e3cff */
[----:B------:R-:W-:Y:S05]  /*13290*/  @P2 BRA `(.L_x_1528) ;  /* 0x0000000000302947 */ /* 0x000fea0003800000 */
[----:B------:R-:W-:Y:S05]  /*132a0*/  @!P0 BRA `(.L_x_1529) ;  /* 0x0000000000048947 */ /* 0x000fea0003800000 */
[----:B------:R-:W-:Y:S01]  /*132b0*/  BPT.TRAP 0x1 ;  /* 0x000000040000795c */ /* 0x000fe20000300000 */
.L_x_1529:
[----:B------:R-:W-:Y:S01]  /*132c0*/  IMAD R12, R16, 0x8, R2 ;  /* 0x00000008100c7824 */ /* 0x000fe200078e0202 */
[----:B------:R-:W-:-:S04]  /*132d0*/  SHF.L.U32 R13, R18, 0x1f, RZ ;  /* 0x0000001f120d7819 */ /* 0x000fc800000006ff */
[----:B------:R0:W1:Y:S01]  /*132e0*/  SYNCS.PHASECHK.TRANS64.TRYWAIT P3, [R12+URZ+0x2d830], R13 ;  /* 0x02d8300d0c0075a7 */ /* 0x000062000806017f */
[----:B------:R-:W-:Y:S05]  /*132f0*/  @!P0 BRA `(.L_x_1530) ;  /* 0x0000000000048947 */ /* 0x000fea0003800000 */
[----:B------:R-:W-:Y:S01]  /*13300*/  BPT.TRAP 0x1 ;  /* 0x000000040000795c */ /* 0x000fe20000300000 */
.L_x_1530:
[----:B------:R-:W-:Y:S04]  /*13310*/  BSSY B0, `(.L_x_1528) ;  /* 0x0000004000007945 */ /* 0x000fe80003800000 */
[----:B-1----:R-:W-:Y:S05]  /*13320*/  @P3 BRA `(.L_x_1531) ;  /* 0x0000000000083947 */ /* 0x002fea0003800000 */
[----:B------:R-:W1:Y:S02]  /*13330*/  SYNCS.PHASECHK.TRANS64.TRYWAIT P3, [R12+URZ+0x2d830], R13 ;  /* 0x02d8300d0c0075a7 */ /* 0x000e64000806017f */
[----:B-1----:R-:W-:Y:S05]  /*13340*/  @!P3 BRA `(.L_x_1532) ;  /* 0x000001180034b947 */ /* 0x002fea0003800000 */
.L_x_1531:
[----:B------:R-:W-:Y:S05]  /*13350*/  BSYNC B0 ;  /* 0x0000000000007941 */ /* 0x000fea0003800000 */
.L_x_1528:
        /* <DEDUP_REMOVED lines=60> */
.L_x_1534:
[----:B------:R-:W-:Y:S01]  /*13720*/  SHF.L.U32 R12, R14, 0x1f, RZ ;  /* 0x0000001f0e0c7819 */ /* 0x000fe200000006ff */
[----:B------:R-:W-:-:S04]  /*13730*/  IMAD R13, R10, 0x8, R2 ;  /* 0x000000080a0d7824 */ /* 0x000fc800078e0202 */
[----:B------:R0:W1:Y:S01]  /*13740*/  SYNCS.PHASECHK.TRANS64.TRYWAIT P2, [R13+URZ+0x2d850], R12 ;  /* 0x02d8500c0d0075a7 */ /* 0x000062000804017f */
[----:B------:R-:W-:Y:S05]  /*13750*/  @!P0 BRA `(.L_x_1535) ;  /* 0x0000000000048947 */ /* 0x000fea0003800000 */
[----:B------:R-:W-:Y:S01]  /*13760*/  BPT.TRAP 0x1 ;  /* 0x000000040000795c */ /* 0x000fe20000300000 */
.L_x_1535:
[----:B-1----:R-:W-:Y:S05]  /*13770*/  @P2 BRA `(.L_x_1533) ;  /* 0x0000000000082947 */ /* 0x002fea0003800000 */
[----:B------:R-:W1:Y:S02]  /*13780*/  SYNCS.PHASECHK.TRANS64.TRYWAIT P2, [R13+URZ+0x2d850], R12 ;  /* 0x02d8500c0d0075a7 */ /* 0x000e64000804017f */
[----:B-1----:R-:W-:Y:S05]  /*13790*/  @!P2 BRA `(.L_x_1536) ;  /* 0x000001140034a947 */ /* 0x002fea0003800000 */
.L_x_1533:
[----:B01----:R-:W-:Y:S01]  /*137a0*/  VIADD R12, R2, 0x400 ;  /* 0x00000400020c7836 */ /* 0x003fe20000000000 */
[----:B------:R-:W-:Y:S05]  /*137b0*/  WARPSYNC.ALL ;  /* 0x0000000000007948 */ /* 0x000fea0003800000 */
[----:B------:R-:W-:-:S04]  /*137c0*/  SHF.R.U32.HI R12, RZ, 0x4, R12 ;  /* 0x00000004ff0c7819 */ /* 0x000fc8000001160c */
[----:B------:R-:W-:-:S04]  /*137d0*/  LOP3.LUT R12, R12, 0x3fff, RZ, 0xc0, !PT ;  /* 0x00003fff0c0c7812 */ /* 0x000fc800078ec0ff */
[----:B------:R-:W-:-:S05]  /*137e0*/  LOP3.LUT R12, R12, 0x2000000, RZ, 0xfc, !PT ;  /* 0x020000000c0c7812 */ /* 0x000fca00078efcff */
[----:B------:R-:W-:Y:S02]  /*137f0*/  IMAD R12, R10, 0x600, R12 ;  /* 0x000006000a0c7824 */ /* 0x000fe400078e020c */
[----:B------:R-:W-:Y:S01]  /*13800*/  FMUL.FTZ R20, R29, UR49 ;  /* 0x000000311d147c20 */ /* 0x000fe20008410000 */
[----:B------:R-:W-:Y:S02]  /*13810*/  IMAD.MOV.U32 R13, RZ, RZ, -0x7fffffe0 ;  /* 0x80000020ff0d7424 */ /* 0x000fe400078e00ff */
[----:B------:R-:W-:Y:S01]  /*13820*/  FMUL.FTZ R21, R32, UR49 ;  /* 0x0000003120157c20 */ /* 0x000fe20008410000 */
[C---:B------:R-:W-:Y:S01]  /*13830*/  VIADD R14, R12.reuse, 0x40 ;  /* 0x000000400c0e7836 */ /* 0x040fe20000000000 */
[----:B------:R-:W-:Y:S01]  /*13840*/  R2UR UR10, R12 ;  /* 0x000000000c0a72ca */ /* 0x000fe200000e0000 */
[----:B------:R-:W-:Y:S01]  /*13850*/  IMAD.MOV.U32 R15, RZ, RZ, -0x7fffffe0 ;  /* 0x80000020ff0f7424 */ /* 0x000fe200078e00ff */
[C---:B------:R-:W-:Y:S01]  /*13860*/  R2UR UR11, R13.reuse ;  /* 0x000000000d0b72ca */ /* 0x040fe200000e0000 */
[----:B------:R-:W-:Y:S01]  /*13870*/  MUFU.TANH R20, R20 ;  /* 0x0000001400147308 */ /* 0x000fe20000002400 */
[----:B------:R-:W-:Y:S01]  /*13880*/  R2UR UR14, R14 ;  /* 0x000000000e0e72ca */ /* 0x000fe200000e0000 */
[----:B------:R-:W-:Y:S01]  /*13890*/  VIADD R14, R12, 0x80 ;  /* 0x000000800c0e7836 */ /* 0x000fe20000000000 */
[----:B------:R-:W-:Y:S01]  /*138a0*/  R2UR UR47, R13 ;  /* 0x000000000d2f72ca */ /* 0x000fe200000e0000 */
[----:B------:R-:W-:Y:S01]  /*138b0*/  FMUL.FTZ R13, R24, UR49 ;  /* 0x00000031180d7c20 */ /* 0x000fe20008410000 */
[----:B------:R-:W-:Y:S01]  /*138c0*/  R2UR UR15, R15 ;  /* 0x000000000f0f72ca */ /* 0x000fe200000e0000 */
[----:B------:R-:W-:Y:S01]  /*138d0*/  FMUL.FTZ R24, R33, UR49 ;  /* 0x0000003121187c20 */ /* 0x000fe20008410000 */
[----:B------:R-:W-:Y:S01]  /*138e0*/  R2UR UR18, R14 ;  /* 0x000000000e1272ca */ /* 0x000fe200000e0000 */
[----:B------:R-:W-:Y:S01]  /*138f0*/  VIADD R14, R12, 0xc0 ;  /* 0x000000c00c0e7836 */ /* 0x000fe20000000000 */
[C---:B------:R-:W-:Y:S01]  /*13900*/  R2UR UR19, R15.reuse ;  /* 0x000000000f1372ca */ /* 0x040fe200000e0000 */
[----:B------:R-:W0:Y:S01]  /*13910*/  MUFU.TANH R13, R13 ;  /* 0x0000000d000d7308 */ /* 0x000e220000002400 */
[C---:B------:R-:W-:Y:S01]  /*13920*/  R2UR UR23, R15.reuse ;  /* 0x000000000f1772ca */ /* 0x040fe200000e0000 */
[----:B------:R-:W-:Y:S01]  /*13930*/  FMUL.FTZ R29, R40, UR49 ;  /* 0x00000031281d7c20 */ /* 0x000fe20008410000 */
[----:B------:R-:W-:Y:S01]  /*13940*/  R2UR UR22, R14 ;  /* 0x000000000e1672ca */ /* 0x000fe200000e0000 */
[----:B------:R-:W-:Y:S01]  /*13950*/  VIADD R14, R12, 0x100 ;  /* 0x000001000c0e7836 */ /* 0x000fe20000000000 */
[----:B------:R-:W-:Y:S01]  /*13960*/  R2UR UR27, R15 ;  /* 0x000000000f1b72ca */ /* 0x000fe200000e0000 */
[----:B------:R-:W-:Y:S01]  /*13970*/  FMUL.FTZ R32, R41, UR49 ;  /* 0x0000003129207c20 */ /* 0x000fe20008410000 */
[C---:B------:R-:W-:Y:S01]  /*13980*/  R2UR UR31, R15.reuse ;  /* 0x000000000f1f72ca */ /* 0x040fe200000e0000 */
[----:B------:R-:W-:Y:S01]  /*13990*/  MUFU.TANH R21, R21 ;  /* 0x0000001500157308 */ /* 0x000fe20000002400 */
[----:B------:R-:W-:Y:S01]  /*139a0*/  R2UR UR26, R14 ;  /* 0x000000000e1a72ca */ /* 0x000fe200000e0000 */
[----:B------:R-:W-:Y:S01]  /*139b0*/  VIADD R14, R12, 0x140 ;  /* 0x000001400c0e7836 */ /* 0x000fe20000000000 */
[----:B------:R-:W-:Y:S01]  /*139c0*/  R2UR UR35, R15 ;  /* 0x000000000f2372ca */ /* 0x000fe200000e0000 */
[----:B------:R-:W-:Y:S01]  /*139d0*/  FMUL.FTZ R15, R28, UR49 ;  /* 0x000000311c0f7c20 */ /* 0x000fe20008410000 */
[----:B------:R-:W-:Y:S01]  /*139e0*/  FMUL.FTZ R28, R37, UR49 ;  /* 0x00000031251c7c20 */ /* 0x000fe20008410000 */
[----:B------:R-:W-:Y:S01]  /*139f0*/  FMUL.FTZ R33, R44, UR49 ;  /* 0x000000312c217c20 */ /* 0x000fe20008410000 */
[----:B------:R-:W-:Y:S01]  /*13a00*/  R2UR UR30, R14 ;  /* 0x000000000e1e72ca */ /* 0x000fe200000e0000 */
[C---:B------:R-:W-:Y:S01]  /*13a10*/  VIADD R14, R12.reuse, 0x180 ;  /* 0x000001800c0e7836 */ /* 0x040fe20000000000 */
[----:B------:R-:W-:Y:S01]  /*13a20*/  MUFU.TANH R24, R24 ;  /* 0x0000001800187308 */ /* 0x000fe20000002400 */
[----:B------:R-:W-:-:S02]  /*13a30*/  VIADD R12, R12, 0x1c0 ;  /* 0x000001c00c0c7836 */ /* 0x000fc40000000000 */
[----:B------:R-:W-:Y:S01]  /*13a40*/  FMUL.FTZ R37, R48, UR49 ;  /* 0x0000003130257c20 */ /* 0x000fe20008410000 */
[----:B------:R-:W-:Y:S01]  /*13a50*/  FMUL.FTZ R40, R49, UR49 ;  /* 0x0000003131287c20 */ /* 0x000fe20008410000 */
[----:B------:R-:W-:Y:S01]  /*13a60*/  R2UR UR34, R14 ;  /* 0x000000000e2272ca */ /* 0x000fe200000e0000 */
[----:B------:R-:W-:Y:S01]  /*13a70*/  FMUL.FTZ R14, R25, UR49 ;  /* 0x00000031190e7c20 */ /* 0x000fe20008410000 */
[----:B------:R-:W-:Y:S01]  /*13a80*/  R2UR UR46, R12 ;  /* 0x000000000c2e72ca */ /* 0x000fe200000e0000 */
[----:B------:R-:W-:Y:S01]  /*13a90*/  FMUL.FTZ R25, R36, UR49 ;  /* 0x0000003124197c20 */ /* 0x000fe20008410000 */
[----:B------:R-:W-:Y:S01]  /*13aa0*/  MUFU.TANH R15, R15 ;  /* 0x0000000f000f7308 */ /* 0x000fe20000002400 */
        /* <DEDUP_REMOVED lines=8> */
[----:B------:R-:W-:Y:S01]  /*13b30*/  FMUL.FTZ R52, R61, UR49 ;  /* 0x000000313d347c20 */ /* 0x000fe20008410000 */
[----:B------:R-:W-:Y:S01]  /*13b40*/  FMUL.FTZ R53, R64, UR49 ;  /* 0x0000003140357c20 */ /* 0x000fe20008410000 */
[----:B------:R-:W-:Y:S01]  /*13b50*/  FMUL.FTZ R56, R65, UR49 ;  /* 0x0000003141387c20 */ /* 0x000fe20008410000 */
[----:B------:R-:W-:Y:S01]  /*13b60*/  FMUL.FTZ R57, R68, UR49 ;  /* 0x0000003144397c20 */ /* 0x000fe20008410000 */
[----:B------:R-:W-:Y:S01]  /*13b70*/  FMUL.FTZ R60, R69, UR49 ;  /* 0x00000031453c7c20 */ /* 0x000fe20008410000 */
[----:B------:R-:W-:Y:S01]  /*13b80*/  FMUL.FTZ R61, R72, UR49 ;  /* 0x00000031483d7c20 */ /* 0x000fe20008410000 */
[----:B------:R-:W-:Y:S01]  /*13b90*/  FMUL.FTZ R64, R73, UR49 ;  /* 0x0000003149407c20 */ /* 0x000fe20008410000 */
[----:B------:R-:W1:Y:S01]  /*13ba0*/  MUFU.TANH R25, R25 ;  /* 0x0000001900197308 */ /* 0x000e620000002400 */
[----:B------:R-:W-:Y:S01]  /*13bb0*/  FMUL.FTZ R65, R76, UR49 ;  /* 0x000000314c417c20 */ /* 0x000fe20008410000 */
        /* <DEDUP_REMOVED lines=10> */
[----:B------:R-:W-:Y:S01]  /*13c60*/  UMOV UR41, UR6 ;  /* 0x0000000600297c82 */ /* 0x000fe20008000000 */
[----:B------:R-:W-:Y:S01]  /*13c70*/  FMNMX.FTZ R12, R15, R12, !PT ;  /* 0x0000000c0f0c7209 */ /* 0x000fe20007810000 */
[----:B------:R-:W-:Y:S01]  /*13c80*/  FMUL.FTZ R143, R31, UR49 ;  /* 0x000000311f8f7c20 */ /* 0x000fe20008410000 */
[----:B------:R-:W-:Y:S01]  /*13c90*/  FMUL.FTZ R84, R27, UR49 ;  /* 0x000000311b547c20 */ /* 0x000fe20008410000 */
[----:B------:R-:W0:Y:S01]  /*13ca0*/  MUFU.TANH R29, R29 ;  /* 0x0000001d001d7308 */ /* 0x000e220000002400 */
[----:B------:R-:W-:Y:S01]  /*13cb0*/  FMNMX.FTZ R12, R20, R12, !PT ;  /* 0x0000000c140c7209 */ /* 0x000fe20007810000 */
[----:B------:R-:W-:Y:S01]  /*13cc0*/  FMUL.FTZ R85, R30, UR49 ;  /* 0x000000311e557c20 */ /* 0x000fe20008410000 */
[----:B------:R-:W-:Y:S01]  /*13cd0*/  FMUL.FTZ R81, R35, UR49 ;  /* 0x0000003123517c20 */ /* 0x000fe20008410000 */
[----:B------:R-:W-:Y:S01]  /*13ce0*/  FMUL.FTZ R142, R38, UR49 ;  /* 0x00000031268e7c20 */ /* 0x000fe20008410000 */
[----:B------:R-:W-:Y:S01]  /*13cf0*/  FMNMX.FTZ R12, R21, R12, !PT ;  /* 0x0000000c150c7209 */ /* 0x000fe20007810000 */
[----:B------:R-:W-:Y:S01]  /*13d00*/  FMUL.FTZ R39, R39, UR49 ;  /* 0x0000003127277c20 */ /* 0x000fe20008410000 */
[----:B------:R-:W-:Y:S01]  /*13d10*/  FMUL.FTZ R38, R42, UR49 ;  /* 0x000000312a267c20 */ /* 0x000fe20008410000 */
[----:B------:R-:W3:Y:S01]  /*13d20*/  MUFU.TANH R32, R32 ;  /* 0x0000002000207308 */ /* 0x000ee20000002400 */
[----:B------:R-:W-:Y:S01]  /*13d30*/  FMNMX.FTZ R12, R24, R12, !PT ;  /* 0x0000000c180c7209 */ /* 0x000fe20007810000 */
[----:B------:R-:W-:Y:S01]  /*13d40*/  FMUL.FTZ R35, R43, UR49 ;  /* 0x000000312b237c20 */ /* 0x000fe20008410000 */
[----:B------:R-:W-:Y:S01]  /*13d50*/  FMUL.FTZ R42, R46, UR49 ;  /* 0x000000312e2a7c20 */ /* 0x000fe20008410000 */
[----:B------:R-:W-:Y:S01]  /*13d60*/  FMUL.FTZ R27, R47, UR49 ;  /* 0x000000312f1b7c20 */ /* 0x000fe20008410000 */
[----:B-1----:R-:W-:Y:S01]  /*13d70*/  FMNMX.FTZ R12, R25, R12, !PT ;  /* 0x0000000c190c7209 */ /* 0x002fe20007810000 */
[----:B------:R-:W-:Y:S01]  /*13d80*/  FMUL.FTZ R46, R51, UR49 ;  /* 0x00000031332e7c20 */ /* 0x000fe20008410000 */
[----:B------:R-:W-:Y:S01]  /*13d90*/  FMUL.FTZ R47, R54, UR49 ;  /* 0x00000031362f7c20 */ /* 0x000fe20008410000 */
[----:B------:R-:W1:Y:S01]  /*13da0*/  MUFU.TANH R33, R33 ;  /* 0x0000002100217308 */ /* 0x000e620000002400 */
[----:B--2---:R-:W-:Y:S01]  /*13db0*/  FMNMX.FTZ R12, R28, R12, !PT ;  /* 0x0000000c1c0c7209 */ /* 0x004fe20007810000 */
[----:B------:R-:W-:Y:S01]  /*13dc0*/  FMUL.FTZ R51, R58, UR49 ;  /* 0x000000313a337c20 */ /* 0x000fe20008410000 */
[----:B------:R-:W-:Y:S01]  /*13dd0*/  FMUL.FTZ R54, R59, UR49 ;  /* 0x000000313b367c20 */ /* 0x000fe20008410000 */
[----:B------:R-:W-:Y:S01]  /*13de0*/  FMUL.FTZ R58, R63, UR49 ;  /* 0x000000313f3a7c20 */ /* 0x000fe20008410000 */
[----:B0-----:R-:W-:Y:S01]  /*13df0*/  FMNMX.FTZ R12, R29, R12, !PT ;  /* 0x0000000c1d0c7209 */ /* 0x001fe20007810000 */
        /* <DEDUP_REMOVED lines=50> */
[----:B------:R-:W-:Y:S01]  /*14120*/  MUFU.TANH R144, R144 ;  /* 0x0000009000907308 */ /* 0x000fe20000002400 */
[----:B--2---:R-:W-:-:S07]  /*14130*/  FMNMX.FTZ R12, R73, R12, !PT ;  /* 0x0000000c490c7209 */ /* 0x004fce0007810000 */
[----:B------:R-:W-:Y:S01]  /*14140*/  MUFU.TANH R84, R84 ;  /* 0x0000005400547308 */ /* 0x000fe20000002400 */
[----:B-1----:R-:W-:-:S05]  /*14150*/  FMNMX.FTZ R12, R76, R12, !PT ;  /* 0x0000000c4c0c7209 */ /* 0x002fca0007810000 */
[----:B------:R-:W0:Y:S02]  /*14160*/  SHFL.BFLY PT, R26, R12, 0x2, 0x1f ;  /* 0x0c401f000c1a7f89 */ /* 0x000e2400000e0000 */
[----:B------:R-:W-:Y:S08]  /*14170*/  MUFU.TANH R85, R85 ;  /* 0x0000005500557308 */ /* 0x000ff00000002400 */
[----:B------:R-:W-:Y:S08]  /*14180*/  MUFU.TANH R143, R143 ;  /* 0x0000008f008f7308 */ /* 0x000ff00000002400 */
[----:B------:R-:W-:Y:S01]  /*14190*/  MUFU.TANH R80, R80 ;  /* 0x0000005000507308 */ /* 0x000fe20000002400 */
[----:B0-----:R-:W-:-:S07]  /*141a0*/  FMNMX.FTZ R12, R12, R26, !PT ;  /* 0x0000001a0c0c7209 */ /* 0x001fce0007810000 */
[----:B------:R-:W-:Y:S01]  /*141b0*/  MUFU.TANH R81, R81 ;  /* 0x0000005100517308 */ /* 0x000fe20000002400 */
[----:B------:R-:W0:Y:S07]  /*141c0*/  SHFL.BFLY PT, R26, R12, 0x1, 0x1f ;  /* 0x0c201f000c1a7f89 */ /* 0x000e2e00000e0000 */
[----:B------:R-:W-:Y:S08]  /*141d0*/  MUFU.TANH R142, R142 ;  /* 0x0000008e008e7308 */ /* 0x000ff00000002400 */
[----:B------:R-:W-:Y:S08]  /*141e0*/  MUFU.TANH R39, R39 ;  /* 0x0000002700277308 */ /* 0x000ff00000002400 */
[----:B------:R-:W-:Y:S01]  /*141f0*/  MUFU.TANH R38, R38 ;  /* 0x0000002600267308 */ /* 0x000fe20000002400 */
[----:B0-----:R-:W-:-:S05]  /*14200*/  FMNMX.FTZ R12, R12, R26, !PT ;  /* 0x0000001a0c0c7209 */ /* 0x001fca0007810000 */
[C---:B------:R-:W-:Y:S01]  /*14210*/  FADD.FTZ R34, -R12.reuse, R11 ;  /* 0x0000000b0c227221 */ /* 0x040fe20000010100 */
[----:B------:R-:W-:Y:S01]  /*14220*/  FMUL.FTZ R26, R12, UR41 ;  /* 0x000000290c1a7c20 */ /* 0x000fe20008410000 */
[----:B------:R0:W-:Y:S02]  /*14230*/  MUFU.TANH R11, R50 ;  /* 0x00000032000b7308 */ /* 0x0001e40000002400 */
[----:B------:R-:W-:Y:S01]  /*14240*/  FMUL.FTZ R34, R34, UR41 ;  /* 0x0000002922227c20 */ /* 0x000fe20008410000 */
[--C-:B------:R-:W-:Y:S01]  /*14250*/  FFMA.FTZ R13, R13, UR41, -R26.reuse ;  /* 0x000000290d0d7c23 */ /* 0x100fe2000801081a */
[--C-:B------:R-:W-:Y:S01]  /*14260*/  FFMA.FTZ R31, R14, UR41, -R26.reuse ;  /* 0x000000290e1f7c23 */ /* 0x100fe2000801081a */
[--C-:B------:R-:W-:Y:S01]  /*14270*/  FFMA.FTZ R14, R24, UR41, -R26.reuse ;  /* 0x00000029180e7c23 */ /* 0x100fe2000801081a */
[--C-:B------:R-:W-:Y:S01]  /*14280*/  FFMA.FTZ R30, R15, UR41, -R26.reuse ;  /* 0x000000290f1e7c23 */ /* 0x100fe2000801081a */
[--C-:B------:R-:W-:Y:S01]  /*14290*/  FFMA.FTZ R20, R20, UR41, -R26.reuse ;  /* 0x0000002914147c23 */ /* 0x100fe2000801081a */
[----:B------:R-:W-:Y:S01]  /*142a0*/  MUFU.EX2 R34, R34 ;  /* 0x0000002200227308 */ /* 0x000fe20000000800 */
[----:B0-----:R-:W-:Y:S01]  /*142b0*/  FMUL.FTZ R50, R55, UR49 ;  /* 0x0000003137327c20 */ /* 0x001fe20008410000 */
[----:B------:R-:W-:Y:S01]  /*142c0*/  FMUL.FTZ R55, R62, UR49 ;  /* 0x000000313e377c20 */ /* 0x000fe20008410000 */
[----:B------:R-:W-:Y:S01]  /*142d0*/  FMUL.FTZ R62, R67, UR49 ;  /* 0x00000031433e7c20 */ /* 0x000fe20008410000 */
[----:B------:R-:W-:Y:S01]  /*142e0*/  FMUL.FTZ R67, R74, UR49 ;  /* 0x000000314a437c20 */ /* 0x000fe20008410000 */
[----:B------:R-:W-:Y:S01]  /*142f0*/  FMUL.FTZ R74, R79, UR49 ;  /* 0x000000314f4a7c20 */ /* 0x000fe20008410000 */
[----:B------:R-:W-:Y:S01]  /*14300*/  FMUL.FTZ R79, R87, UR49 ;  /* 0x00000031574f7c20 */ /* 0x000fe20008410000 */
[--C-:B------:R-:W-:Y:S01]  /*14310*/  FFMA.FTZ R21, R21, UR41, -R26.reuse ;  /* 0x0000002915157c23 */ /* 0x100fe2000801081a */
[----:B------:R-:W2:Y:S01]  /*14320*/  LDL R87, [R1+0x3c] ;  /* 0x00003c0001577983 */ /* 0x000ea20000100800 */
        /* <DEDUP_REMOVED lines=8> */
[----:B------:R-:W1:Y:S01]  /*143b0*/  MUFU.EX2 R24, R31 ;  /* 0x0000001f00187308 */ /* 0x000e620000000800 */
[--C-:B------:R-:W-:Y:S01]  /*143c0*/  FFMA.FTZ R40, R40, UR41, -R26.reuse ;  /* 0x0000002928287c23 */ /* 0x100fe2000801081a */
[--C-:B------:R-:W-:Y:S01]  /*143d0*/  FFMA.FTZ R41, R41, UR41, -R26.reuse ;  /* 0x0000002929297c23 */ /* 0x100fe2000801081a */
[--C-:B------:R-:W-:Y:S01]  /*143e0*/  FFMA.FTZ R44, R44, UR41, -R26.reuse ;  /* 0x000000292c2c7c23 */ /* 0x100fe2000801081a */
[--C-:B------:R-:W-:Y:S01]  /*143f0*/  FFMA.FTZ R45, R45, UR41, -R26.reuse ;  /* 0x000000292d2d7c23 */ /* 0x100fe2000801081a */
[--C-:B------:R-:W-:Y:S01]  /*14400*/  FFMA.FTZ R48, R48, UR41, -R26.reuse ;  /* 0x0000002930307c23 */ /* 0x100fe2000801081a */
[--C-:B------:R-:W-:Y:S01]  /*14410*/  FFMA.FTZ R49, R49, UR41, -R26.reuse ;  /* 0x0000002931317c23 */ /* 0x100fe2000801081a */
[--C-:B------:R-:W-:Y:S01]  /*14420*/  FFMA.FTZ R52, R52, UR41, -R26.reuse ;  /* 0x0000002934347c23 */ /* 0x100fe2000801081a */
[----:B------:R-:W3:Y:S01]  /*14430*/  MUFU.TANH R35, R35 ;  /* 0x0000002300237308 */ /* 0x000ee20000002400 */
[----:B0-----:R-:W-:Y:S01]  /*14440*/  FFMA.FTZ R4, R34, R4, R13 ;  /* 0x0000000422047223 */ /* 0x001fe2000001000d */
[--C-:B------:R-:W-:Y:S01]  /*14450*/  FFMA.FTZ R53, R53, UR41, -R26.reuse ;  /* 0x0000002935357c23 */ /* 0x100fe2000801081a */
[--C-:B------:R-:W-:Y:S01]  /*14460*/  FFMA.FTZ R56, R56, UR41, -R26.reuse ;  /* 0x0000002938387c23 */ /* 0x100fe2000801081a */
[--C-:B------:R-:W-:Y:S01]  /*14470*/  FFMA.FTZ R57, R57, UR41, -R26.reuse ;  /* 0x0000002939397c23 */ /* 0x100fe2000801081a */
[--C-:B------:R-:W-:Y:S01]  /*14480*/  FFMA.FTZ R60, R60, UR41, -R26.reuse ;  /* 0x000000293c3c7c23 */ /* 0x100fe2000801081a */
[--C-:B------:R-:W-:Y:S01]  /*14490*/  FFMA.FTZ R61, R61, UR41, -R26.reuse ;  /* 0x000000293d3d7c23 */ /* 0x100fe2000801081a */
[----:B------:R-:W-:Y:S01]  /*144a0*/  FFMA.FTZ R64, R64, UR41, -R26 ;  /* 0x0000002940407c23 */ /* 0x000fe2000801081a */
[----:B------:R-:W0:Y:S01]  /*144b0*/  MUFU.TANH R42, R42 ;  /* 0x0000002a002a7308 */ /* 0x000e220000002400 */
[C---:B-1----:R-:W-:Y:S01]  /*144c0*/  FADD.FTZ R4, R24.reuse, R4 ;  /* 0x0000000418047221 */ /* 0x042fe20000010000 */
[----:B------:R-:W-:Y:S01]  /*144d0*/  F2FP.F16.F32.PACK_AB R24, R24, R13 ;  /* 0x0000000d1818723e */ /* 0x000fe200000000ff */
[--C-:B------:R-:W-:Y:S01]  /*144e0*/  FFMA.FTZ R65, R65, UR41, -R26.reuse ;  /* 0x0000002941417c23 */ /* 0x100fe2000801081a */
[----:B------:R-:W-:Y:S01]  /*144f0*/  FMNMX.FTZ R13, R144, R5, !PT ;  /* 0x00000005900d7209 */ /* 0x000fe20007810000 */
[--C-:B------:R-:W-:Y:S01]  /*14500*/  FFMA.FTZ R68, R68, UR41, -R26.reuse ;  /* 0x0000002944447c23 */ /* 0x100fe2000801081a */
[--C-:B------:R-:W-:Y:S01]  /*14510*/  FFMA.FTZ R69, R69, UR41, -R26.reuse ;  /* 0x0000002945457c23 */ /* 0x100fe2000801081a */
[--C-:B------:R-:W-:Y:S01]  /*14520*/  FFMA.FTZ R72, R72, UR41, -R26.reuse ;  /* 0x0000002948487c23 */ /* 0x100fe2000801081a */
[----:B------:R-:W-:Y:S01]  /*14530*/  FMNMX.FTZ R13, R84, R13, !PT ;  /* 0x0000000d540d7209 */ /* 0x000fe20007810000 */
[----:B------:R-:W1:Y:S01]  /*14540*/  MUFU.TANH R27, R27 ;  /* 0x0000001b001b7308 */ /* 0x000e620000002400 */
[--C-:B------:R-:W-:Y:S01]  /*14550*/  FFMA.FTZ R73, R73, UR41, -R26.reuse ;  /* 0x0000002949497c23 */ /* 0x100fe2000801081a */
[----:B------:R-:W-:Y:S01]  /*14560*/  FFMA.FTZ R76, R76, UR41, -R26 ;  /* 0x000000294c4c7c23 */ /* 0x000fe2000801081a */
[----:B------:R-:W-:-:S04]  /*14570*/  FMNMX.FTZ R13, R85, R13, !PT ;  /* 0x0000000d550d7209 */ /* 0x000fc80007810000 */
[----:B------:R-:W-:Y:S01]  /*14580*/  FMNMX.FTZ R13, R143, R13, !PT ;  /* 0x0000000d8f0d7209 */ /* 0x000fe20007810000 */
[----:B------:R-:W4:Y:S03]  /*14590*/  MUFU.TANH R46, R46 ;  /* 0x0000002e002e7308 */ /* 0x000f260000002400 */
[----:B------:R-:W-:-:S04]  /*145a0*/  FMNMX.FTZ R13, R80, R13, !PT ;  /* 0x0000000d500d7209 */ /* 0x000fc80007810000 */
[----:B------:R-:W-:Y:S01]  /*145b0*/  FMNMX.FTZ R13, R81, R13, !PT ;  /* 0x0000000d510d7209 */ /* 0x000fe20007810000 */
[----:B------:R-:W5:Y:S03]  /*145c0*/  MUFU.TANH R47, R47 ;  /* 0x0000002f002f7308 */ /* 0x000f660000002400 */
[----:B------:R-:W-:-:S04]  /*145d0*/  FMNMX.FTZ R13, R142, R13, !PT ;  /* 0x0000000d8e0d7209 */ /* 0x000fc80007810000 */
[----:B------:R-:W-:Y:S01]  /*145e0*/  FMNMX.FTZ R13, R39, R13, !PT ;  /* 0x0000000d270d7209 */ /* 0x000fe20007810000 */
[----:B------:R-:W5:Y:S03]  /*145f0*/  MUFU.TANH R50, R50 ;  /* 0x0000003200327308 */ /* 0x000f660000002400 */
[----:B------:R-:W-:-:S04]  /*14600*/  FMNMX.FTZ R13, R38, R13, !PT ;  /* 0x0000000d260d7209 */ /* 0x000fc80007810000 */
[----:B---3--:R-:W-:Y:S01]  /*14610*/  FMNMX.FTZ R13, R35, R13, !PT ;  /* 0x0000000d230d7209 */ /* 0x008fe20007810000 */
[----:B------:R-:W3:Y:S03]  /*14620*/  MUFU.TANH R51, R51 ;  /* 0x0000003300337308 */ /* 0x000ee60000002400 */
[----:B0-----:R-:W-:-:S04]  /*14630*/  FMNMX.FTZ R13, R42, R13, !PT ;  /* 0x0000000d2a0d7209 */ /* 0x001fc80007810000 */
[----:B-1----:R-:W-:Y:S01]  /*14640*/  FMNMX.FTZ R13, R27, R13, !PT ;  /* 0x0000000d1b0d7209 */ /* 0x002fe20007810000 */
[----:B------:R-:W0:Y:S03]  /*14650*/  MUFU.TANH R54, R54 ;  /* 0x0000003600367308 */ /* 0x000e260000002400 */
[----:B------:R-:W-:-:S04]  /*14660*/  FMNMX.FTZ R13, R11, R13, !PT ;  /* 0x0000000d0b0d7209 */ /* 0x000fc80007810000 */
[----:B----4-:R-:W-:Y:S01]  /*14670*/  FMNMX.FTZ R13, R46, R13, !PT ;  /* 0x0000000d2e0d7209 */ /* 0x010fe20007810000 */
[----:B------:R-:W1:Y:S03]  /*14680*/  MUFU.TANH R55, R55 ;  /* 0x0000003700377308 */ /* 0x000e660000002400 */
[----:B-----5:R-:W-:-:S04]  /*14690*/  FMNMX.FTZ R13, R47, R13, !PT ;  /* 0x0000000d2f0d7209 */ /* 0x020fc80007810000 */
[----:B------:R-:W-:Y:S01]  /*146a0*/  FMNMX.FTZ R13, R50, R13, !PT ;  /* 0x0000000d320d7209 */ /* 0x000fe20007810000 */
[----:B------:R-:W4:Y:S03]  /*146b0*/  MUFU.TANH R58, R58 ;  /* 0x0000003a003a7308 */ /* 0x000f260000002400 */
[----:B---3--:R-:W-:-:S04]  /*146c0*/  FMNMX.FTZ R13, R51, R13, !PT ;  /* 0x0000000d330d7209 */ /* 0x008fc80007810000 */
[----:B0-----:R-:W-:Y:S01]  /*146d0*/  FMNMX.FTZ R13, R54, R13, !PT ;  /* 0x0000000d360d7209 */ /* 0x001fe20007810000 */
[----:B------:R-:W0:Y:S03]  /*146e0*/  MUFU.TANH R59, R59 ;  /* 0x0000003b003b7308 */ /* 0x000e260000002400 */
[----:B-1----:R-:W-:-:S05]  /*146f0*/  FMNMX.FTZ R13, R55, R13, !PT ;  /* 0x0000000d370d7209 */ /* 0x002fca0007810000 */
[----:B------:R-:W1:Y:S01]  /*14700*/  MUFU.TANH R62, R62 ;  /* 0x0000003e003e7308 */ /* 0x000e620000002400 */
[----:B----4-:R-:W-:-:S07]  /*14710*/  FMNMX.FTZ R13, R58, R13, !PT ;  /* 0x0000000d3a0d7209 */ /* 0x010fce0007810000 */
[----:B------:R-:W3:Y:S01]  /*14720*/  MUFU.TANH R63, R63 ;  /* 0x0000003f003f7308 */ /* 0x000ee20000002400 */
[----:B0-----:R-:W-:-:S07]  /*14730*/  FMNMX.FTZ R13, R59, R13, !PT ;  /* 0x0000000d3b0d7209 */ /* 0x001fce0007810000 */
[----:B------:R-:W0:Y:S01]  /*14740*/  MUFU.TANH R66, R66 ;  /* 0x0000004200427308 */ /* 0x000e220000002400 */
[----:B-1----:R-:W-:-:S07]  /*14750*/  FMNMX.FTZ R13, R62, R13, !PT ;  /* 0x0000000d3e0d7209 */ /* 0x002fce0007810000 */
[----:B------:R-:W1:Y:S01]  /*14760*/  MUFU.TANH R67, R67 ;  /* 0x0000004300437308 */ /* 0x000e620000002400 */
[----:B---3--:R-:W-:-:S07]  /*14770*/  FMNMX.FTZ R13, R63, R13, !PT ;  /* 0x0000000d3f0d7209 */ /* 0x008fce0007810000 */
        /* <DEDUP_REMOVED lines=12> */
[----:B------:R-:W3:Y:S08]  /*14840*/  MUFU.EX2 R26, R30 ;  /* 0x0000001e001a7308 */ /* 0x000ef00000000800 */
[----:B------:R-:W4:Y:S01]  /*14850*/  MUFU.TANH R79, R79 ;  /* 0x0000004f004f7308 */ /* 0x000f220000002400 */
[----:B0-----:R-:W-:-:S07]  /*14860*/  FMNMX.FTZ R13, R77, R13, !PT ;  /* 0x0000000d4d0d7209 */ /* 0x001fce0007810000 */
[----:B------:R-:W0:Y:S01]  /*14870*/  MUFU.EX2 R20, R20 ;  /* 0x0000001400147308 */ /* 0x000e220000000800 */
[----:B-1----:R-:W-:Y:S01]  /*14880*/  FMNMX.FTZ R13, R78, R13, !PT ;  /* 0x0000000d4e0d7209 */ /* 0x002fe20007810000 */
[----:B---3--:R-:W-:-:S03]  /*14890*/  FADD.FTZ R4, R26, R4 ;  /* 0x000000041a047221 */ /* 0x008fc60000010000 */
[----:B----4-:R-:W-:Y:S01]  /*148a0*/  FMNMX.FTZ R13, R79, R13, !PT ;  /* 0x0000000d4f0d7209 */ /* 0x010fe20007810000 */
[C---:B0-----:R-:W-:Y:S01]  /*148b0*/  FADD.FTZ R4, R20.reuse, R4 ;  /* 0x0000000414047221 */ /* 0x041fe20000010000 */
[----:B------:R-:W-:-:S03]  /*148c0*/  F2FP.F16.F32.PACK_AB R26, R20, R26 ;  /* 0x0000001a141a723e */ /* 0x000fc600000000ff */
[----:B------:R-:W0:Y:S02]  /*148d0*/  SHFL.BFLY PT, R20, R13, 0x2, 0x1f ;  /* 0x0c401f000d147f89 */ /* 0x000e2400000e0000 */
[----:B0-----:R-:W-:-:S05]  /*148e0*/  FMNMX.FTZ R13, R13, R20, !PT ;  /* 0x000000140d0d7209 */ /* 0x001fca0007810000 */
[----:B------:R-:W0:Y:S01]  /*148f0*/  SHFL.BFLY PT, R20, R13, 0x1, 0x1f ;  /* 0x0c201f000d147f89 */ /* 0x000e2200000e0000 */
[----:B------:R-:W-:-:S05]  /*14900*/  IMAD.MOV.U32 R31, RZ, RZ, 0x40000040 ;  /* 0x40000040ff1f7424 */ /* 0x000fca00078e00ff */
[----:B------:R-:W-:Y:S02]  /*14910*/  R2UR UR9, R31 ;  /* 0x000000001f0972ca */ /* 0x000fe400000e0000 */
[----:B0-----:R-:W-:-:S05]  /*14920*/  FMNMX.FTZ R13, R13, R20, !PT ;  /* 0x000000140d0d7209 */ /* 0x001fca0007810000 */
[----:B------:R-:W-:-:S04]  /*14930*/  FMUL.FTZ R30, R13, UR41 ;  /* 0x000000290d1e7c20 */ /* 0x000fc80008410000 */
        /* <DEDUP_REMOVED lines=32> */
[----:B--2---:R-:W-:-:S04]  /*14b40*/  LOP3.LUT R30, R87, 0x10000, RZ, 0xfc, !PT ;  /* 0x00010000571e7812 */ /* 0x004fc800078efcff */
[----:B------:R-:W-:Y:S01]  /*14b50*/  R2UR UR8, R30 ;  /* 0x000000001e0872ca */ /* 0x000fe200000e0000 */
[----:B------:R-:W-:-:S12]  /*14b60*/  WARPGROUP.ARRIVE ;  /* 0x00000000000079c5 */ /* 0x000fd80000000000 */
[----:B------:R-:W-:Y:S01]  /*14b70*/  HGMMA.64x96x16.F32 R88, gdesc[UR8].tnspB, R88, gsb0 ;  /* 0x41600000085879f0 */ /* 0x000fe20008000858 */
[----:B------:R-:W-:Y:S02]  /*14b80*/  VIADD R38, R30, 0x2 ;  /* 0x000000021e267836 */ /* 0x000fe40000000000 */
[----:B------:R-:W-:-:S03]  /*14b90*/  IMAD.MOV.U32 R39, RZ, RZ, 0x40000040 ;  /* 0x40000040ff277424 */ /* 0x000fc600078e00ff */
[----:B------:R-:W-:Y:S02]  /*14ba0*/  R2UR UR12, R38 ;  /* 0x00000000260c72ca */ /* 0x000fe400000e0000 */
[----:B------:R-:W-:Y:S01]  /*14bb0*/  R2UR UR13, R39 ;  /* 0x00000000270d72ca */ /* 0x000fe200000e0000 */
[----:B------:R-:W-:Y:S02]  /*14bc0*/  VIADD R38, R30, 0x4 ;  /* 0x000000041e267836 */ /* 0x000fe40000000000 */
[----:B------:R-:W-:Y:S01]  /*14bd0*/  IMAD.MOV.U32 R39, RZ, RZ, 0x40000040 ;  /* 0x40000040ff277424 */ /* 0x000fe200078e00ff */
[----:B------:R-:W-:Y:S02]  /*14be0*/  WARPGROUP.DEPBAR.LE gsb0, 0x0 ;  /* 0x00008000000079c5 */ /* 0x000fe40000010000 */
[----:B------:R-:W-:-:S07]  /*14bf0*/  WARPGROUP.ARRIVE ;  /* 0x00000000000079c5 */ /* 0x000fce0000000000 */
[----:B------:R-:W-:Y:S01]  /*14c00*/  HGMMA.64x96x16.F32 R88, gdesc[UR12].tnspB, R88, gsb0 ;  /* 0x416000000c5879f0 */ /* 0x000fe20008000858 */
[----:B------:R-:W-:Y:S02]  /*14c10*/  R2UR UR16, R38 ;  /* 0x00000000261072ca */ /* 0x000fe400000e0000 */
[----:B------:R-:W-:Y:S01]  /*14c20*/  R2UR UR17, R39 ;  /* 0x00000000271172ca */ /* 0x000fe200000e0000 */
[----:B------:R-:W-:Y:S02]  /*14c30*/  VIADD R38, R30, 0x6 ;  /* 0x000000061e267836 */ /* 0x000fe40000000000 */
[----:B------:R-:W-:-:S03]  /*14c40*/  IMAD.MOV.U32 R39, RZ, RZ, 0x40000040 ;  /* 0x40000040ff277424 */ /* 0x000fc600078e00ff */
[----:B------:R-:W-:Y:S01]  /*14c50*/  R2UR UR20, R38 ;  /* 0x00000000261472ca */ /* 0x000fe200000e0000 */
[----:B------:R-:W-:Y:S02]  /*14c60*/  WARPGROUP.DEPBAR.LE gsb0, 0x0 ;  /* 0x00008000000079c5 */ /* 0x000fe40000010000 */
[----:B------:R-:W-:-:S06]  /*14c70*/  WARPGROUP.ARRIVE ;  /* 0x00000000000079c5 */ /* 0x000fcc0000000000 */
[----:B------:R-:W-:Y:S01]  /*14c80*/  HGMMA.64x96x16.F32 R88, gdesc[UR16].tnspB, R88, gsb0 ;  /* 0x41600000105879f0 */ /* 0x000fe20008000858 */
[----:B------:R-:W-:Y:S01]  /*14c90*/  R2UR UR21, R39 ;  /* 0x00000000271572ca */ /* 0x000fe200000e0000 */
[----:B------:R-:W-:Y:S02]  /*14ca0*/  VIADD R38, R30, 0x600 ;  /* 0x000006001e267836 */ /* 0x000fe40000000000 */
[----:B------:R-:W-:-:S03]  /*14cb0*/  IMAD.MOV.U32 R39, RZ, RZ, 0x40000040 ;  /* 0x40000040ff277424 */ /* 0x000fc600078e00ff */
[----:B------:R-:W-:Y:S02]  /*14cc0*/  R2UR UR24, R38 ;  /* 0x00000000261872ca */ /* 0x000fe400000e0000 */
[----:B------:R-:W-:Y:S01]  /*14cd0*/  R2UR UR25, R39 ;  /* 0x00000000271972ca */ /* 0x000fe200000e0000 */
[----:B------:R-:W-:Y:S02]  /*14ce0*/  WARPGROUP.DEPBAR.LE gsb0, 0x0 ;  /* 0x00008000000079c5 */ /* 0x000fe40000010000 */
[----:B------:R-:W-:-:S06]  /*14cf0*/  WARPGROUP.ARRIVE ;  /* 0x00000000000079c5 */ /* 0x000fcc0000000000 */
[----:B------:R-:W-:Y:S01]  /*14d00*/  HGMMA.64x96x16.F32 R88, gdesc[UR20].tnspB, R88, gsb0 ;  /* 0x41600000145879f0 */ /* 0x000fe20008000858 */
        /* <DEDUP_REMOVED lines=18> */
[----:B------:R-:W2:Y:S01]  /*14e30*/  LDL R30, [R1+0x20] ;  /* 0x00002000011e7983 */ /* 0x000ea20000100800 */
[----:B------:R-:W-:Y:S02]  /*14e40*/  WARPGROUP.DEPBAR.LE gsb0, 0x0 ;  /* 0x00008000000079c5 */ /* 0x000fe40000010000 */
[----:B------:R-:W-:-:S06]  /*14e50*/  WARPGROUP.ARRIVE ;  /* 0x00000000000079c5 */ /* 0x000fcc0000000000 */
[----:B------:R-:W-:Y:S03]  /*14e60*/  HGMMA.64x96x16.F32 R88, gdesc[UR32].tnspB, R88, gsb0 ;  /* 0x41600000205879f0 */ /* 0x000fe60008000858 */
[----:B------:R-:W0:Y:S01]  /*14e70*/  S2R R87, SR_TID.X ;  /* 0x0000000000577919 */ /* 0x000e220000002100 */
[----:B------:R-:W-:-:S04]  /*14e80*/  FADD.FTZ R5, -R13, R5 ;  /* 0x000000050d057221 */ /* 0x000fc80000010100 */
[----:B------:R-:W-:Y:S01]  /*14e90*/  FMUL.FTZ R5, R5, UR41 ;  /* 0x0000002905057c20 */ /* 0x000fe20008410000 */
[----:B------:R-:W-:Y:S02]  /*14ea0*/  WARPGROUP.DEPBAR.LE gsb0, 0x0 ;  /* 0x00008000000079c5 */ /* 0x000fe40000010000 */
[----:B------:R-:W-:-:S06]  /*14eb0*/  WARPGROUP.ARRIVE ;  /* 0x00000000000079c5 */ /* 0x000fcc0000000000 */
[----:B------:R-:W-:Y:S01]  /*14ec0*/  HGMMA.64x96x16.F32 R88, gdesc[UR44].tnspB, R88, gsb0 ;  /* 0x416000002c5879f0 */ /* 0x000fe20008000858 */
[----:B0-----:R-:W-:Y:S02]  /*14ed0*/  SHF.R.U32.HI R27, RZ, 0x7, R87 ;  /* 0x00000007ff1b7819 */ /* 0x001fe40000011657 */
[----:B------:R-:W-:-:S03]  /*14ee0*/  ISETP.GE.U32.AND P2, PT, R87, 0x180, PT ;  /* 0x000001805700780c */ /* 0x000fc60003f46070 */
[----:B------:R-:W-:Y:S01]  /*14ef0*/  VIADD R27, R27, 0x9 ;  /* 0x000000091b1b7836 */ /* 0x000fe20000000000 */
[----:B------:R-:W-:Y:S04]  /*14f00*/  MUFU.EX2 R5, R5 ;  /* 0x0000000500057308 */ /* 0x000fe80000000800 */
[----:B------:R-:W-:-:S04]  /*14f10*/  SEL R27, R27, 0x9, !P2 ;  /* 0x000000091b1b7807 */ /* 0x000fc80005000000 */
[----:B------:R-:W0:Y:S08]  /*14f20*/  MUFU.EX2 R25, R25 ;  /* 0x0000001900197308 */ /* 0x000e300000000800 */
[----:B------:R-:W1:Y:S08]  /*14f30*/  MUFU.EX2 R84, R84 ;  /* 0x0000005400547308 */ /* 0x000e700000000800 */
[----:B------:R-:W-:Y:S08]  /*14f40*/  MUFU.EX2 R85, R85 ;  /* 0x0000005500557308 */ /* 0x000ff00000000800 */
[----:B------:R-:W-:Y:S01]  /*14f50*/  MUFU.EX2 R86, R86 ;  /* 0x0000005600567308 */ /* 0x000fe20000000800 */
[----:B------:R-:W-:-:S07]  /*14f60*/  @!P1 IMAD R10, R10, 0x8, R2 ;  /* 0x000000080a0a9824 */ /* 0x000fce00078e0202 */
[----:B------:R-:W3:Y:S01]  /*14f70*/  MUFU.EX2 R21, R21 ;  /* 0x0000001500157308 */ /* 0x000ee20000000800 */
[----:B------:R-:W-:-:S07]  /*14f80*/  @!P1 VIADD R10, R10, 0x2d860 ;  /* 0x0002d8600a0a9836 */ /* 0x000fce0000000000 */
[----:B------:R-:W4:Y:S01]  /*14f90*/  MUFU.EX2 R14, R14 ;  /* 0x0000000e000e7308 */ /* 0x000f220000000800 */
[----:B0-----:R-:W-:Y:S01]  /*14fa0*/  FFMA.FTZ R3, R5, R3, R25 ;  /* 0x0000000305037223 */ /* 0x001fe20000010019 */
[----:B------:R-:W-:Y:S02]  /*14fb0*/  @!P1 PRMT R10, RZ, 0x654, R10 ;  /* 0x00000654ff0a9816 */ /* 0x000fe4000000000a */
[----:B-1----:R-:W-:Y:S01]  /*14fc0*/  F2FP.F16.F32.PACK_AB R25, R84, R25 ;  /* 0x000000195419723e */ /* 0x002fe200000000ff */
[----:B---3--:R-:W-:Y:S01]  /*14fd0*/  FADD.FTZ R4, R21, R4 ;  /* 0x0000000415047221 */ /* 0x008fe20000010000 */
[----:B------:R-:W-:Y:S02]  /*14fe0*/  WARPGROUP.DEPBAR.LE gsb0, 0x0 ;  /* 0x00008000000079c5 */ /* 0x000fe40000010000 */
[----:B------:R0:W-:Y:S06]  /*14ff0*/  BAR.ARV R27, 0x100 ;  /* 0x0004001b0000751d */ /* 0x0001ec0000002000 */
[----:B0-----:R-:W-:-:S04]  /*15000*/  @!P1 IMAD R27, R16, 0x8, R2 ;  /* 0x00000008101b9824 */ /* 0x001fc800078e0202 */
[----:B------:R-:W-:-:S05]  /*15010*/  @!P1 VIADD R27, R27, 0x2d840 ;  /* 0x0002d8401b1b9836 */ /* 0x000fca0000000000 */
[----:B------:R-:W-:-:S04]  /*15020*/  @!P1 PRMT R27, RZ, 0x654, R27 ;  /* 0x00000654ff1b9816 */ /* 0x000fc8000000001b */
[----:B------:R0:W-:Y:S02]  /*15030*/  @!P1 SYNCS.ARRIVE.TRANS64.RED.A1T0 RZ, [R27+URZ], RZ ;  /* 0x000000ff1bff99a7 */ /* 0x0001e4000810043f */
[----:B0-----:R-:W-:Y:S01]  /*15040*/  F2FP.F16.F32.PACK_AB R27, R86, R85 ;  /* 0x00000055561b723e */ /* 0x001fe200000000ff */
[----:B------:R0:W-:Y:S04]  /*15050*/  @!P1 SYNCS.ARRIVE.TRANS64.RED.A1T0 RZ, [R10+URZ], RZ ;  /* 0x000000ff0aff99a7 */ /* 0x0001e8000810043f */
[----:B------:R4:W-:Y:S02]  /*15060*/  STSM.16.M88.4 [R139+0x21800], R24 ;  /* 0x021800188b007844 */ /* 0x0009e40000000200 */
[C---:B----4-:R-:W-:Y:S02]  /*15070*/  F2FP.F16.F32.PACK_AB R24, R14.reuse, R21 ;  /* 0x000000150e18723e */ /* 0x050fe400000000ff */
[----:B------:R-:W3:Y:S01]  /*15080*/  LDL R21, [R1+0x24] ;  /* 0x0000240001157983 */ /* 0x000ee20000100800 */
[----:B------:R-:W1:Y:S08]  /*15090*/  MUFU.EX2 R15, R15 ;  /* 0x0000000f000f7308 */ /* 0x000e700000000800 */
[----:B------:R-:W-:Y:S08]  /*150a0*/  MUFU.EX2 R26, R28 ;  /* 0x0000001c001a7308 */ /* 0x000ff00000000800 */
[----:B------:R-:W-:Y:S08]  /*150b0*/  MUFU.EX2 R80, R80 ;  /* 0x0000005000507308 */ /* 0x000ff00000000800 */
[----:B------:R-:W4:Y:S08]  /*150c0*/  MUFU.EX2 R81, R81 ;  /* 0x0000005100517308 */ /* 0x000f300000000800 */
[----:B------:R-:W-:Y:S08]  /*150d0*/  MUFU.EX2 R82, R82 ;  /* 0x0000005200527308 */ /* 0x000ff00000000800 */
[----:B------:R-:W5:Y:S01]  /*150e0*/  MUFU.EX2 R83, R83 ;  /* 0x0000005300537308 */ /* 0x000f620000000800 */
[----:B------:R-:W-:-:S04]  /*150f0*/  FADD.FTZ R4, R14, R4 ;  /* 0x000000040e047221 */ /* 0x000fc80000010000 */
[----:B-1----:R-:W-:Y:S01]  /*15100*/  FADD.FTZ R4, R15, R4 ;  /* 0x000000040f047221 */ /* 0x002fe20000010000 */
[----:B------:R-:W-:Y:S01]  /*15110*/  FADD.FTZ R3, R84, R3 ;  /* 0x0000000354037221 */ /* 0x000fe20000010000 */
[----:B----4-:R-:W-:Y:S02]  /*15120*/  F2FP.F16.F32.PACK_AB R25, R81, R80 ;  /* 0x000000505119723e */ /* 0x010fe400000000ff */
[C---:B------:R-:W-:Y:S01]  /*15130*/  FADD.FTZ R4, R26.reuse, R4 ;  /* 0x000000041a047221 */ /* 0x040fe20000010000 */
[----:B------:R-:W-:Y:S01]  /*15140*/  F2FP.F16.F32.PACK_AB R26, R26, R15 ;  /* 0x0000000f1a1a723e */ /* 0x000fe200000000ff */
[----:B------:R-:W-:Y:S01]  /*15150*/  FADD.FTZ R3, R85, R3 ;  /* 0x0000000355037221 */ /* 0x000fe20000010000 */
[----:B-----5:R-:W-:-:S03]  /*15160*/  F2FP.F16.F32.PACK_AB R27, R83, R82 ;  /* 0x00000052531b723e */ /* 0x020fc600000000ff */
[----:B------:R-:W-:Y:S02]  /*15170*/  FADD.FTZ R3, R86, R3 ;  /* 0x0000000356037221 */ /* 0x000fe40000010000 */
[----:B--2---:R1:W-:Y:S01]  /*15180*/  STSM.16.M88.4 [R30], R24 ;  /* 0x000000181e007844 */ /* 0x0043e20000000200 */
[----:B------:R-:W-:Y:S01]  /*15190*/  MUFU.EX2 R32, R32 ;  /* 0x0000002000207308 */ /* 0x000fe20000000800 */
[----:B------:R-:W-:-:S07]  /*151a0*/  FADD.FTZ R3, R80, R3 ;  /* 0x0000000350037221 */ /* 0x000fce0000010000 */
[----:B------:R-:W-:Y:S08]  /*151b0*/  MUFU.EX2 R20, R20 ;  /* 0x0000001400147308 */ /* 0x000ff00000000800 */
[----:B-1----:R-:W1:Y:S01]  /*151c0*/  MUFU.EX2 R24, R29 ;  /* 0x0000001d00187308 */ /* 0x002e620000000800 */
[----:B------:R-:W-:-:S07]  /*151d0*/  FADD.FTZ R3, R81, R3 ;  /* 0x0000000351037221 */ /* 0x000fce0000010000 */
[----:B------:R-:W2:Y:S01]  /*151e0*/  MUFU.EX2 R26, R33 ;  /* 0x00000021001a7308 */ /* 0x000ea20000000800 */
[----:B------:R-:W-:-:S07]  /*151f0*/  FADD.FTZ R3, R82, R3 ;  /* 0x0000000352037221 */ /* 0x000fce0000010000 */
[----:B------:R-:W4:Y:S01]  /*15200*/  MUFU.EX2 R25, R35 ;  /* 0x0000002300197308 */ /* 0x000f220000000800 */
[----:B-1----:R-:W-:Y:S01]  /*15210*/  FADD.FTZ R4, R24, R4 ;  /* 0x0000000418047221 */ /* 0x002fe20000010000 */
[----:B------:R-:W-:-:S06]  /*15220*/  FADD.FTZ R3, R83, R3 ;  /* 0x0000000353037221 */ /* 0x000fcc0000010000 */
[----:B0-----:R-:W0:Y:S08]  /*15230*/  MUFU.EX2 R10, R36 ;  /* 0x00000024000a7308 */ /* 0x001e300000000800 */
[----:B------:R-:W1:Y:S01]  /*15240*/  MUFU.EX2 R27, R42 ;  /* 0x0000002a001b7308 */ /* 0x000e620000000800 */
[----:B------:R-:W-:Y:S01]  /*15250*/  FADD.FTZ R4, R32, R4 ;  /* 0x0000000420047221 */ /* 0x000fe20000010000 */
[----:B------:R-:W-:-:S06]  /*15260*/  FADD.FTZ R3, R20, R3 ;  /* 0x0000000314037221 */ /* 0x000fcc0000010000 */
[----:B------:R-:W5:Y:S08]  /*15270*/  MUFU.EX2 R28, R37 ;  /* 0x00000025001c7308 */ /* 0x000f700000000800 */
[----:B------:R-:W5:Y:S01]  /*15280*/  MUFU.EX2 R43, R43 ;  /* 0x0000002b002b7308 */ /* 0x000f620000000800 */
[----:B--2---:R-:W-:Y:S01]  /*15290*/  FADD.FTZ R4, R26, R4 ;  /* 0x000000041a047221 */ /* 0x004fe20000010000 */
[----:B----4-:R-:W-:-:S06]  /*152a0*/  FADD.FTZ R3, R25, R3 ;  /* 0x0000000319037221 */ /* 0x010fcc0000010000 */
[----:B------:R-:W2:Y:S08]  /*152b0*/  MUFU.EX2 R14, R40 ;  /* 0x00000028000e7308 */ /* 0x000eb00000000800 */
[----:B------:R-:W4:Y:S01]  /*152c0*/  MUFU.EX2 R11, R11 ;  /* 0x0000000b000b7308 */ /* 0x000f220000000800 */
[----:B0-----:R-:W-:Y:S01]  /*152d0*/  FADD.FTZ R4, R10, R4 ;  /* 0x000000040a047221 */ /* 0x001fe20000010000 */
[----:B-1----:R-:W-:-:S06]  /*152e0*/  FADD.FTZ R3, R27, R3 ;  /* 0x000000031b037221 */ /* 0x002fcc0000010000 */
[----:B------:R-:W0:Y:S08]  /*152f0*/  MUFU.EX2 R30, R41 ;  /* 0x00000029001e7308 */ /* 0x000e300000000800 */
[----:B------:R-:W1:Y:S01]  /*15300*/  MUFU.EX2 R29, R46 ;  /* 0x0000002e001d7308 */ /* 0x000e620000000800 */
[----:B-----5:R-:W-:Y:S01]  /*15310*/  FADD.FTZ R4, R28, R4 ;  /* 0x000000041c047221 */ /* 0x020fe20000010000 */
        /* <DEDUP_REMOVED lines=14> */
[----:B------:R-:W3:Y:S01]  /*15400*/  MUFU.EX2 R54, R54 ;  /* 0x0000003600367308 */ /* 0x000ee20000000800 */
        /* <DEDUP_REMOVED lines=9> */
[----:B---3--:R-:W-:-:S06]  /*154a0*/  FADD.FTZ R4, R54, R4 ;  /* 0x0000000436047221 */ /* 0x008fcc0000010000 */
[----:B------:R-:W3:Y:S08]  /*154b0*/  MUFU.EX2 R56, R56 ;  /* 0x0000003800387308 */ /* 0x000ef00000000800 */
[----:B------:R-:W5:Y:S01]  /*154c0*/  MUFU.EX2 R59, R59 ;  /* 0x0000003b003b7308 */ /* 0x000f620000000800 */
[----:B--2---:R-:W-:Y:S01]  /*154d0*/  FADD.FTZ R3, R52, R3 ;  /* 0x0000000334037221 */ /* 0x004fe20000010000 */
[----:B----4-:R-:W-:-:S06]  /*154e0*/  FADD.FTZ R4, R39, R4 ;  /* 0x0000000427047221 */ /* 0x010fcc0000010000 */
[----:B------:R-:W2:Y:S08]  /*154f0*/  MUFU.EX2 R57, R57 ;  /* 0x0000003900397308 */ /* 0x000eb00000000800 */
[----:B------:R-:W4:Y:S01]  /*15500*/  MUFU.EX2 R62, R62 ;  /* 0x0000003e003e7308 */ /* 0x000f220000000800 */
[----:B0-----:R-:W-:Y:S01]  /*15510*/  FADD.FTZ R3, R53, R3 ;  /* 0x0000000335037221 */ /* 0x001fe20000010000 */
[----:B-1----:R-:W-:-:S06]  /*15520*/  FADD.FTZ R4, R58, R4 ;  /* 0x000000043a047221 */ /* 0x002fcc0000010000 */
[----:B------:R-:W0:Y:S01]  /*15530*/  MUFU.EX2 R63, R63 ;  /* 0x0000003f003f7308 */ /* 0x000e220000000800 */
[----:B------:R-:W-:Y:S01]  /*15540*/  F2FP.F16.F32.PACK_AB R26, R10, R26 ;  /* 0x0000001a0a1a723e */ /* 0x000fe200000000ff */
[----:B---3--:R-:W-:Y:S01]  /*15550*/  FADD.FTZ R10, R56, R3 ;  /* 0x00000003380a7221 */ /* 0x008fe20000010000 */
[----:B-----5:R-:W-:-:S05]  /*15560*/  FADD.FTZ R3, R59, R4 ;  /* 0x000000043b037221 */ /* 0x020fca0000010000 */
[----:B------:R-:W1:Y:S01]  /*15570*/  MUFU.EX2 R60, R60 ;  /* 0x0000003c003c7308 */ /* 0x000e620000000800 */
[----:B------:R-:W-:-:S07]  /*15580*/  F2FP.F16.F32.PACK_AB R29, R29, R11 ;  /* 0x0000000b1d1d723e */ /* 0x000fce00000000ff */
[----:B------:R-:W3:Y:S01]  /*15590*/  MUFU.EX2 R66, R66 ;  /* 0x0000004200427308 */ /* 0x000ee20000000800 */
[----:B--2---:R-:W-:Y:S01]  /*155a0*/  FADD.FTZ R11, R57, R10 ;  /* 0x0000000a390b7221 */ /* 0x004fe20000010000 */
[----:B----4-:R-:W-:-:S06]  /*155b0*/  FADD.FTZ R10, R62, R3 ;  /* 0x000000033e0a7221 */ /* 0x010fcc0000010000 */
[----:B------:R-:W2:Y:S08]  /*155c0*/  MUFU.EX2 R61, R61 ;  /* 0x0000003d003d7308 */ /* 0x000eb00000000800 */
[----:B------:R-:W4:Y:S01]  /*155d0*/  MUFU.EX2 R67, R67 ;  /* 0x0000004300437308 */ /* 0x000f220000000800 */
[----:B0-----:R-:W-:-:S07]  /*155e0*/  FADD.FTZ R3, R63, R10 ;  /* 0x0000000a3f037221 */ /* 0x001fce0000010000 */
[----:B------:R-:W0:Y:S08]  /*155f0*/  MUFU.EX2 R64, R64 ;  /* 0x0000004000407308 */ /* 0x000e300000000800 */
[----:B------:R-:W5:Y:S01]  /*15600*/  MUFU.EX2 R70, R70 ;  /* 0x0000004600467308 */ /* 0x000f620000000800 */
[----:B------:R-:W-:Y:S01]  /*15610*/  F2FP.F16.F32.PACK_AB R28, R14, R28 ;  /* 0x0000001c0e1c723e */ /* 0x000fe200000000ff */
[----:B-1----:R-:W-:Y:S01]  /*15620*/  FADD.FTZ R14, R60, R11 ;  /* 0x0000000b3c0e7221 */ /* 0x002fe20000010000 */
[----:B---3--:R-:W-:-:S05]  /*15630*/  FADD.FTZ R10, R66, R3 ;  /* 0x00000003420a7221 */ /* 0x008fca0000010000 */
[----:B------:R-:W1:Y:S08]  /*15640*/  MUFU.EX2 R65, R65 ;  /* 0x0000004100417308 */ /* 0x000e700000000800 */
[----:B------:R-:W3:Y:S01]  /*15650*/  MUFU.EX2 R71, R71 ;  /* 0x0000004700477308 */ /* 0x000ee20000000800 */
[----:B--2---:R-:W-:Y:S01]  /*15660*/  FADD.FTZ R11, R61, R14 ;  /* 0x0000000e3d0b7221 */ /* 0x004fe20000010000 */
[----:B----4-:R-:W-:-:S06]  /*15670*/  FADD.FTZ R3, R67, R10 ;  /* 0x0000000a43037221 */ /* 0x010fcc0000010000 */
[----:B------:R-:W2:Y:S08]  /*15680*/  MUFU.EX2 R68, R68 ;  /* 0x0000004400447308 */ /* 0x000eb00000000800 */
[----:B------:R-:W4:Y:S01]  /*15690*/  MUFU.EX2 R74, R74 ;  /* 0x0000004a004a7308 */ /* 0x000f220000000800 */
[----:B0-----:R-:W-:Y:S01]  /*156a0*/  FADD.FTZ R14, R64, R11 ;  /* 0x0000000b400e7221 */ /* 0x001fe20000010000 */
[----:B-----5:R-:W-:-:S06]  /*156b0*/  FADD.FTZ R10, R70, R3 ;  /* 0x00000003460a7221 */ /* 0x020fcc0000010000 */
[----:B------:R-:W0:Y:S08]  /*156c0*/  MUFU.EX2 R40, R69 ;  /* 0x0000004500287308 */ /* 0x000e300000000800 */
[----:B------:R-:W5:Y:S08]  /*156d0*/  MUFU.EX2 R41, R75 ;  /* 0x0000004b00297308 */ /* 0x000f700000000800 */
[----:B------:R-:W5:Y:S08]  /*156e0*/  MUFU.EX2 R72, R72 ;  /* 0x0000004800487308 */ /* 0x000f700000000800 */
[----:B------:R-:W-:Y:S08]  /*156f0*/  MUFU.EX2 R73, R73 ;  /* 0x0000004900497308 */ /* 0x000ff00000000800 */
[----:B------:R-:W-:Y:S08]  /*15700*/  MUFU.EX2 R76, R76 ;  /* 0x0000004c004c7308 */ /* 0x000ff00000000800 */
[----:B------:R-:W5:Y:S08]  /*15710*/  MUFU.EX2 R4, R77 ;  /* 0x0000004d00047308 */ /* 0x000f700000000800 */
[----:B------:R-:W-:Y:S08]  /*15720*/  MUFU.EX2 R78, R78 ;  /* 0x0000004e004e7308 */ /* 0x000ff00000000800 */
[----:B------:R-:W5:Y:S01]  /*15730*/  MUFU.EX2 R79, R79 ;  /* 0x0000004f004f7308 */ /* 0x000f620000000800 */
[----:B-1----:R-:W-:Y:S01]  /*15740*/  FADD.FTZ R11, R65, R14 ;  /* 0x0000000e410b7221 */ /* 0x002fe20000010000 */
[----:B---3--:R-:W-:Y:S01]  /*15750*/  FADD.FTZ R3, R71, R10 ;  /* 0x0000000a47037221 */ /* 0x008fe20000010000 */
[----:B------:R-:W-:-:S02]  /*15760*/  F2FP.F16.F32.PACK_AB R24, R32, R24 ;  /* 0x000000182018723e */ /* 0x000fc400000000ff */
[----:B------:R-:W-:Y:S02]  /*15770*/  F2FP.F16.F32.PACK_AB R25, R25, R20 ;  /* 0x000000141919723e */ /* 0x000fe400000000ff */
[----:B------:R-:W-:Y:S02]  /*15780*/  F2FP.F16.F32.PACK_AB R27, R43, R27 ;  /* 0x0000001b2b1b723e */ /* 0x000fe400000000ff */
[----:B------:R-:W-:Y:S02]  /*15790*/  F2FP.F16.F32.PACK_AB R30, R44, R30 ;  /* 0x0000001e2c1e723e */ /* 0x000fe400000000ff */
[----:B------:R-:W-:Y:S01]  /*157a0*/  F2FP.F16.F32.PACK_AB R31, R50, R31 ;  /* 0x0000001f321f723e */ /* 0x000fe200000000ff */
[----:B--2---:R-:W-:Y:S01]  /*157b0*/  FADD.FTZ R11, R68, R11 ;  /* 0x0000000b440b7221 */ /* 0x004fe20000010000 */
[----:B----4-:R-:W-:Y:S01]  /*157c0*/  FADD.FTZ R10, R74, R3 ;  /* 0x000000034a0a7221 */ /* 0x010fe20000010000 */
[----:B------:R1:W-:Y:S01]  /*157d0*/  STSM.16.M88.4 [R141], R24 ;  /* 0x000000188d007844 */ /* 0x0003e20000000200 */
[----:B------:R-:W-:-:S02]  /*157e0*/  F2FP.F16.F32.PACK_AB R36, R48, R36 ;  /* 0x000000243024723e */ /* 0x000fc400000000ff */
[----:B------:R-:W-:Y:S01]  /*157f0*/  F2FP.F16.F32.PACK_AB R37, R54, R37 ;  /* 0x000000253625723e */ /* 0x000fe200000000ff */
[----:B------:R2:W-:Y:S01]  /*15800*/  STSM.16.M88.4 [R140], R28 ;  /* 0x0000001c8c007844 */ /* 0x0005e20000000200 */
[----:B------:R-:W-:Y:S02]  /*15810*/  F2FP.F16.F32.PACK_AB R38, R52, R38 ;  /* 0x000000263426723e */ /* 0x000fe400000000ff */
[----:B------:R-:W-:Y:S01]  /*15820*/  F2FP.F16.F32.PACK_AB R39, R58, R39 ;  /* 0x000000273a27723e */ /* 0x000fe200000000ff */
[----:B0-----:R-:W-:Y:S01]  /*15830*/  FADD.FTZ R11, R40, R11 ;  /* 0x0000000b280b7221 */ /* 0x001fe20000010000 */
[----:B-----5:R-:W-:Y:S01]  /*15840*/  FADD.FTZ R3, R41, R10 ;  /* 0x0000000a29037221 */ /* 0x020fe20000010000 */
[----:B------:R-:W-:Y:S02]  /*15850*/  F2FP.F16.F32.PACK_AB R40, R72, R40 ;  /* 0x000000284828723e */ /* 0x000fe400000000ff */
[----:B------:R-:W-:Y:S02]  /*15860*/  F2FP.F16.F32.PACK_AB R41, R4, R41 ;  /* 0x000000290429723e */ /* 0x000fe400000000ff */
[----:B------:R-:W-:-:S02]  /*15870*/  F2FP.F16.F32.PACK_AB R42, R76, R73 ;  /* 0x000000494c2a723e */ /* 0x000fc400000000ff */
[----:B-1----:R-:W-:Y:S02]  /*15880*/  F2FP.F16.F32.PACK_AB R24, R56, R53 ;  /* 0x000000353818723e */ /* 0x002fe400000000ff */
[----:B------:R-:W-:Y:S02]  /*15890*/  F2FP.F16.F32.PACK_AB R25, R62, R59 ;  /* 0x0000003b3e19723e */ /* 0x000fe400000000ff */
[----:B------:R-:W-:Y:S02]  /*158a0*/  F2FP.F16.F32.PACK_AB R26, R60, R57 ;  /* 0x000000393c1a723e */ /* 0x000fe400000000ff */
[----:B------:R-:W-:Y:S02]  /*158b0*/  F2FP.F16.F32.PACK_AB R27, R66, R63 ;  /* 0x0000003f421b723e */ /* 0x000fe400000000ff */
[----:B--2---:R-:W-:Y:S02]  /*158c0*/  F2FP.F16.F32.PACK_AB R28, R64, R61 ;  /* 0x0000003d401c723e */ /* 0x004fe400000000ff */
[----:B------:R-:W-:-:S02]  /*158d0*/  F2FP.F16.F32.PACK_AB R29, R70, R67 ;  /* 0x00000043461d723e */ /* 0x000fc400000000ff */
[----:B------:R-:W-:Y:S02]  /*158e0*/  F2FP.F16.F32.PACK_AB R30, R68, R65 ;  /* 0x00000041441e723e */ /* 0x000fe400000000ff */
[----:B------:R-:W-:Y:S02]  /*158f0*/  F2FP.F16.F32.PACK_AB R31, R74, R71 ;  /* 0x000000474a1f723e */ /* 0x000fe400000000ff */
[----:B------:R-:W-:Y:S01]  /*15900*/  F2FP.F16.F32.PACK_AB R43, R79, R78 ;  /* 0x0000004e4f2b723e */ /* 0x000fe200000000ff */
[----:B------:R0:W-:Y:S04]  /*15910*/  STSM.16.M88.4 [R139+0x27800], R36 ;  /* 0x027800248b007844 */ /* 0x0001e80000000200 */
[----:B------:R0:W-:Y:S04]  /*15920*/  STSM.16.M88.4 [R21], R24 ;  /* 0x0000001815007844 */ /* 0x0001e80000000200 */
[----:B------:R0:W-:Y:S04]  /*15930*/  STSM.16.M88.4 [R141+0x6000], R28 ;  /* 0x0060001c8d007844 */ /* 0x0001e80000000200 */
[----:B------:R0:W-:Y:S01]  /*15940*/  STSM.16.M88.4 [R140+0x6000], R40 ;  /* 0x006000288c007844 */ /* 0x0001e20000000200 */
[----:B------:R-:W-:Y:S01]  /*15950*/  @!PT LDS RZ, [RZ] ;  /* 0x00000000fffff984 */ /* 0x000fe20000000800 */
[----:B------:R-:W-:Y:S01]  /*15960*/  @!PT LDS RZ, [RZ] ;  /* 0x00000000fffff984 */ /* 0x000fe20000000800 */
[----:B------:R-:W-:Y:S01]  /*15970*/  @!PT LDS RZ, [RZ] ;  /* 0x00000000fffff984 */ /* 0x000fe20000000800 */
[----:B------:R-:W-:Y:S01]  /*15980*/  @!PT LDS RZ, [RZ] ;  /* 0x00000000fffff984 */ /* 0x000fe20000000800 */
[----:B------:R1:W-:Y:S06]  /*15990*/  MEMBAR.ALL.CTA ;  /* 0x0000000000007992 */ /* 0x0003ec0000008000 */
[----:B-1----:R-:W1:Y:S01]  /*159a0*/  FENCE.VIEW.ASYNC.S ;  /* 0x00000000000073c6 */ /* 0x002e620000000000 */
[----:B------:R-:W-:Y:S01]  /*159b0*/  ISETP.GT.AND P2, PT, R0, R154, PT ;  /* 0x0000009a0000720c */ /* 0x000fe20003f44270 */
[----:B------:R-:W-:Y:S01]  /*159c0*/  FADD.FTZ R14, R72, R11 ;  /* 0x0000000b480e7221 */ /* 0x000fe20000010000 */
[----:B------:R-:W-:-:S03]  /*159d0*/  FADD.FTZ R3, R4, R3 ;  /* 0x0000000304037221 */ /* 0x000fc60000010000 */
[----:B------:R-:W-:Y:S01]  /*159e0*/  FADD.FTZ R11, R73, R14 ;  /* 0x0000000e490b7221 */ /* 0x000fe20000010000 */
[----:B------:R-:W-:Y:S01]  /*159f0*/  FADD.FTZ R3, R78, R3 ;  /* 0x000000034e037221 */ /* 0x000fe20000010000 */
        /* <DEDUP_REMOVED lines=50> */
[----:B------:R-:W-:-:S02]  /*15d20*/  VIADD R0, R0, 0xffffffff ;  /* 0xffffffff00007836 */ /* 0x000fc40000000000 */
[----:B------:R-:W-:Y:S02]  /*15d30*/  IMAD.MOV.U32 R14, RZ, RZ, R18 ;  /* 0x000000ffff0e7224 */ /* 0x000fe400078e0012 */
[----:B------:R-:W-:Y:S02]  /*15d40*/  IMAD.MOV.U32 R10, RZ, RZ, R16 ;  /* 0x000000ffff0a7224 */ /* 0x000fe400078e0010 */
[----:B------:R-:W-:Y:S02]  /*15d50*/  IMAD.MOV.U32 R5, RZ, RZ, R13 ;  /* 0x000000ffff057224 */ /* 0x000fe400078e000d */
[----:B------:R-:W-:Y:S01]  /*15d60*/  IMAD.MOV.U32 R11, RZ, RZ, R12 ;  /* 0x000000ffff0b7224 */ /* 0x000fe200078e000c */
[----:B-1----:R-:W-:Y:S01]  /*15d70*/  NOP ;  /* 0x0000000000007918 */ /* 0x002fe20000000000 */
[----:B0-----:R-:W-:Y:S05]  /*15d80*/  @P2 BRA `(.L_x_1537) ;  /* 0xffffffd400242947 */ /* 0x001fea000383ffff */
.L_x_1527:
[----:B------:R-:W2:Y:S02]  /*15d90*/  LDL R5, [R1+0x44] ;  /* 0x0000440001057983 */ /* 0x000ea40000100800 */
[----:B--2---:R-:W-:-:S13]  /*15da0*/  ISETP.GE.AND P2, PT, R0, R5, PT ;  /* 0x000000050000720c */ /* 0x004fda0003f46270 */
[----:B------:R-:W-:Y:S05]  /*15db0*/  @!P2 BRA `(.L_x_1538) ;  /* 0x0000003c0000a947 */ /* 0x000fea0003800000 */
[----:B------:R-:W-:Y:S02]  /*15dc0*/  IMAD.MOV.U32 R5, RZ, RZ, R13 ;  /* 0x000000ffff057224 */ /* 0x000fe400078e000d */
[----:B------:R-:W-:Y:S02]  /*15dd0*/  IMAD.MOV.U32 R10, RZ, RZ, R12 ;  /* 0x000000ffff0a7224 */ /* 0x000fe400078e000c */
[----:B------:R-:W-:Y:S02]  /*15de0*/  IMAD.MOV.U32 R14, RZ, RZ, R18 ;  /* 0x000000ffff0e7224 */ /* 0x000fe400078e0012 */
[----:B------:R-:W-:-:S07]  /*15df0*/  IMAD.MOV.U32 R11, RZ, RZ, R16 ;  /* 0x000000ffff0b7224 */ /* 0x000fce00078e0010 */
.L_x_1556:
        /* <DEDUP_REMOVED lines=10> */
.L_x_1540:
[----:B------:R-:W-:Y:S01]  /*15ea0*/  IMAD R12, R16, 0x8, R2 ;  /* 0x00000008100c7824 */ /* 0x000fe200078e0202 */
[----:B------:R-:W-:-:S04]  /*15eb0*/  SHF.L.U32 R13, R18, 0x1f, RZ ;  /* 0x0000001f120d7819 */ /* 0x000fc800000006ff */
[----:B------:R0:W1:Y:S01]  /*15ec0*/  SYNCS.PHASECHK.TRANS64.TRYWAIT P3, [R12+URZ+0x2d830], R13 ;  /* 0x02d8300d0c0075a7 */ /* 0x000062000806017f */
[----:B------:R-:W-:Y:S05]  /*15ed0*/  @!P0 BRA `(.L_x_1541) ;  /* 0x0000000000048947 */ /* 0x000fea0003800000 */
[----:B------:R-:W-:Y:S01]  /*15ee0*/  BPT.TRAP 0x1 ;  /* 0x000000040000795c */ /* 0x000fe20000300000 */
.L_x_1541:
[----:B------:R-:W-:Y:S04]  /*15ef0*/  BSSY B0, `(.L_x_1539) ;  /* 0x0000004000007945 */ /* 0x000fe80003800000 */
[----:B-1----:R-:W-:Y:S05]  /*15f00*/  @P3 BRA `(.L_x_1542) ;  /* 0x0000000000083947 */ /* 0x002fea0003800000 */
[----:B------:R-:W1:Y:S02]  /*15f10*/  SYNCS.PHASECHK.TRANS64.TRYWAIT P3, [R12+URZ+0x2d830], R13 ;  /* 0x02d8300d0c0075a7 */ /* 0x000e64000806017f */
[----:B-1----:R-:W-:Y:S05]  /*15f20*/  @!P3 BRA `(.L_x_1543) ;  /* 0x000000ec0064b947 */ /* 0x002fea0003800000 */
.L_x_1542:
[----:B------:R-:W-:Y:S05]  /*15f30*/  BSYNC B0 ;  /* 0x0000000000007941 */ /* 0x000fea0003800000 */
.L_x_1539:
        /* <DEDUP_REMOVED lines=60> */
.L_x_1545:
[----:B------:R-:W-:Y:S01]  /*16300*/  SHF.L.U32 R12, R14, 0x1f, RZ ;  /* 0x0000001f0e0c7819 */ /* 0x000fe200000006ff */
[----:B------:R-:W-:-:S04]  /*16310*/  IMAD R13, R11, 0x8, R2 ;  /* 0x000000080b0d7824 */ /* 0x000fc800078e0202 */
[----:B------:R0:W1:Y:S01]  /*16320*/  SYNCS.PHASECHK.TRANS64.TRYWAIT P2, [R13+URZ+0x2d850], R12 ;  /* 0x02d8500c0d0075a7 */ /* 0x000062000804017f */
[----:B------:R-:W-:Y:S05]  /*16330*/  @!P0 BRA `(.L_x_1546) ;  /* 0x0000000000048947 */ /* 0x000fea0003800000 */
[----:B------:R-:W-:Y:S01]  /*16340*/  BPT.TRAP 0x1 ;  /* 0x000000040000795c */ /* 0x000fe20000300000 */
.L_x_1546:
[----:B-1----:R-:W-:Y:S05]  /*16350*/  @P2 BRA `(.L_x_1544) ;  /* 0x0000000000082947 */ /* 0x002fea0003800000 */
[----:B------:R-:W1:Y:S02]  /*16360*/  SYNCS.PHASECHK.TRANS64.TRYWAIT P2, [R13+URZ+0x2d850], R12 ;  /* 0x02d8500c0d0075a7 */ /* 0x000e64000804017f */
[----:B-1----:R-:W-:Y:S05]  /*16370*/  @!P2 BRA `(.L_x_1547) ;  /* 0x000000e80064a947 */ /* 0x002fea0003800000 */
.L_x_1544:
[----:B------:R-:W2:Y:S01]  /*16380*/  LDL R142, [R1+0x18] ;  /* 0x00001800018e7983 */ /* 0x000ea20000100800 */
[----:B------:R-:W3:Y:S03]  /*16390*/  @P5 LDC R14, c[0x0][0x44c] ;  /* 0x00011300ff0e5b82 */ /* 0x000ee60000000800 */
[----:B------:R-:W2:Y:S05]  /*163a0*/  LDL R20, [R1+0x40] ;  /* 0x0000400001147983 */ /* 0x000eaa0000100800 */
[----:B01----:R-:W0:Y:S01]  /*163b0*/  @P5 LDC R13, c[0x0][0x450] ;  /* 0x00011400ff0d5b82 */ /* 0x003e220000000800 */
[----:B------:R-:W-:Y:S05]  /*163c0*/  WARPSYNC.ALL ;  /* 0x0000000000007948 */ /* 0x000fea0003800000 */
[----:B--2---:R-:W-:-:S02]  /*163d0*/  IMAD.IADD R12, R20, 0x1, R142 ;  /* 0x00000001140c7824 */ /* 0x004fc400078e028e */
[----:B------:R-:W2:Y:S01]  /*163e0*/  LDL R142, [R1+0x3c] ;  /* 0x00003c00018e7983 */ /* 0x000ea20000100800 */
[----:B------:R-:W-:Y:S01]  /*163f0*/  IMAD.MOV.U32 R15, RZ, RZ, -0x7fffffe0 ;  /* 0x80000020ff0f7424 */ /* 0x000fe200078e00ff */
[----:B------:R-:W-:Y:S01]  /*16400*/  WARPGROUP.ARRIVE ;  /* 0x00000000000079c5 */ /* 0x000fe20000000000 */
[----:B---3--:R-:W-:-:S05]  /*16410*/  @P5 IMAD.HI.U32 R14, R12, R14, RZ ;  /* 0x0000000e0c0e5227 */ /* 0x008fca00078e00ff */
[----:B------:R-:W1:Y:S01]  /*16420*/  S2R R144, SR_TID.X ;  /* 0x0000000000907919 */ /* 0x000e620000002100 */
[C---:B------:R-:W-:Y:S01]  /*16430*/  R2UR UR11, R15.reuse ;  /* 0x000000000f0b72ca */ /* 0x040fe200000e0000 */
[----:B------:R-:W-:Y:S01]  /*16440*/  IMAD.MOV.U32 R21, RZ, RZ, -0x7fffffe0 ;  /* 0x80000020ff157424 */ /* 0x000fe200078e00ff */
[----:B0-----:R-:W-:Y:S01]  /*16450*/  @P5 SHF.R.U32.HI R12, RZ, R13, R14 ;  /* 0x0000000dff0c5219 */ /* 0x001fe2000001160e */
[----:B------:R-:W-:Y:S01]  /*16460*/  VIADD R13, R2, 0x400 ;  /* 0x00000400020d7836 */ /* 0x000fe20000000000 */
[----:B------:R-:W-:Y:S01]  /*16470*/  R2UR UR47, R15 ;  /* 0x000000000f2f72ca */ /* 0x000fe200000e0000 */
[----:B------:R-:W-:Y:S01]  /*16480*/  IMAD.MOV.U32 R15, RZ, RZ, 0x40000040 ;  /* 0x40000040ff0f7424 */ /* 0x000fe200078e00ff */
[----:B------:R-:W-:Y:S02]  /*16490*/  R2UR UR15, R21 ;  /* 0x00000000150f72ca */ /* 0x000fe400000e0000 */
[----:B------:R-:W-:Y:S02]  /*164a0*/  SHF.R.U32.HI R13, RZ, 0x4, R13 ;  /* 0x00000004ff0d7819 */ /* 0x000fe4000001160d */
[----:B------:R-:W-:Y:S01]  /*164b0*/  R2UR UR9, R15 ;  /* 0x000000000f0972ca */ /* 0x000fe200000e0000 */
[----:B------:R-:W-:Y:S01]  /*164c0*/  IMAD.MOV.U32 R15, RZ, RZ, 0x40000040 ;  /* 0x40000040ff0f7424 */ /* 0x000fe200078e00ff */
[----:B------:R-:W-:-:S02]  /*164d0*/  LOP3.LUT R13, R13, 0x3fff, RZ, 0xc0, !PT ;  /* 0x00003fff0d0d7812 */ /* 0x000fc400078ec0ff */
[----:B------:R-:W-:Y:S02]  /*164e0*/  R2UR UR19, R21 ;  /* 0x00000000151372ca */ /* 0x000fe400000e0000 */
[----:B------:R-:W-:Y:S02]  /*164f0*/  LOP3.LUT R13, R13, 0x2000000, RZ, 0xfc, !PT ;  /* 0x020000000d0d7812 */ /* 0x000fe400078efcff */
[C---:B------:R-:W-:Y:S02]  /*16500*/  R2UR UR23, R21.reuse ;  /* 0x00000000151772ca */ /* 0x040fe400000e0000 */
[----:B------:R-:W-:Y:S01]  /*16510*/  R2UR UR27, R21 ;  /* 0x00000000151b72ca */ /* 0x000fe200000e0000 */
[----:B------:R-:W-:Y:S01]  /*16520*/  IMAD R14, R11, 0x600, R13 ;  /* 0x000006000b0e7824 */ /* 0x000fe200078e020d */
[C---:B------:R-:W-:Y:S01]  /*16530*/  R2UR UR31, R21.reuse ;  /* 0x00000000151f72ca */ /* 0x040fe200000e0000 */
[----:B------:R-:W-:Y:S01]  /*16540*/  FMUL.FTZ R13, R24, UR48 ;  /* 0x00000030180d7c20 */ /* 0x000fe20008410000 */
[----:B------:R-:W-:Y:S01]  /*16550*/  R2UR UR35, R21 ;  /* 0x00000000152372ca */ /* 0x000fe200000e0000 */
[C---:B------:R-:W-:Y:S01]  /*16560*/  VIADD R20, R14.reuse, 0x40 ;  /* 0x000000400e147836 */ /* 0x040fe20000000000 */
[----:B------:R-:W-:Y:S01]  /*16570*/  R2UR UR10, R14 ;  /* 0x000000000e0a72ca */ /* 0x000fe200000e0000 */
[----:B------:R-:W-:Y:S01]  /*16580*/  IMAD.MOV.U32 R21, RZ, RZ, 0x40000040 ;  /* 0x40000040ff157424 */ /* 0x000fe200078e00ff */
[----:B------:R-:W-:Y:S01]  /*16590*/  R2UR UR45, R15 ;  /* 0x000000000f2d72ca */ /* 0x000fe200000e0000 */
[----:B------:R-:W-:Y:S01]  /*165a0*/  FMUL.FTZ R15, R25, UR48 ;  /* 0x00000030190f7c20 */ /* 0x000fe20008410000 */
[----:B------:R-:W-:Y:S01]  /*165b0*/  R2UR UR14, R20 ;  /* 0x00000000140e72ca */ /* 0x000fe200000e0000 */
[----:B------:R-:W-:Y:S01]  /*165c0*/  VIADD R20, R14, 0x80 ;  /* 0x000000800e147836 */ /* 0x000fe20000000000 */
[----:B------:R-:W-:Y:S01]  /*165d0*/  R2UR UR13, R21 ;  /* 0x00000000150d72ca */ /* 0x000fe200000e0000 */
[----:B------:R-:W-:Y:S01]  /*165e0*/  IMAD.MOV.U32 R21, RZ, RZ, 0x40000040 ;  /* 0x40000040ff157424 */ /* 0x000fe200078e00ff */
[----:B-1----:R-:W-:Y:S01]  /*165f0*/  SHF.R.U32.HI R143, RZ, 0x7, R144 ;  /* 0x00000007ff8f7819 */ /* 0x002fe20000011690 */
[----:B------:R-:W-:Y:S01]  /*16600*/  FMUL.FTZ R25, R29, UR48 ;  /* 0x000000301d197c20 */ /* 0x000fe20008410000 */
[----:B------:R-:W-:Y:S01]  /*16610*/  R2UR UR18, R20 ;  /* 0x00000000141272ca */ /* 0x000fe200000e0000 */
[----:B------:R-:W-:Y:S01]  /*16620*/  VIADD R20, R14, 0xc0 ;  /* 0x000000c00e147836 */ /* 0x000fe20000000000 */
[----:B------:R-:W-:Y:S01]  /*16630*/  R2UR UR17, R21 ;  /* 0x00000000151172ca */ /* 0x000fe200000e0000 */
[----:B------:R-:W-:Y:S01]  /*16640*/  IMAD.MOV.U32 R21, RZ, RZ, 0x40000040 ;  /* 0x40000040ff157424 */ /* 0x000fe200078e00ff */
[----:B------:R-:W-:Y:S01]  /*16650*/  ISETP.GE.U32.AND P2, PT, R144, 0x180, PT ;  /* 0x000001809000780c */ /* 0x000fe20003f46070 */
[----:B------:R-:W-:Y:S01]  /*16660*/  FMUL.FTZ R29, R33, UR48 ;  /* 0x00000030211d7c20 */ /* 0x000fe20008410000 */
[----:B------:R-:W-:Y:S01]  /*16670*/  R2UR UR22, R20 ;  /* 0x00000000141672ca */ /* 0x000fe200000e0000 */
[----:B------:R-:W-:Y:S01]  /*16680*/  VIADD R20, R14, 0x100 ;  /* 0x000001000e147836 */ /* 0x000fe20000000000 */
[----:B------:R-:W-:Y:S01]  /*16690*/  R2UR UR21, R21 ;  /* 0x00000000151572ca */ /* 0x000fe200000e0000 */
[----:B------:R-:W-:-:S02]  /*166a0*/  IMAD.MOV.U32 R21, RZ, RZ, 0x40000040 ;  /* 0x40000040ff157424 */ /* 0x000fc400078e00ff */
[----:B------:R-:W-:Y:S01]  /*166b0*/  FMUL.FTZ R33, R38, UR48 ;  /* 0x0000003026217c20 */ /* 0x000fe20008410000 */
[----:B------:R-:W-:Y:S01]  /*166c0*/  FMUL.FTZ R38, R43, UR48 ;  /* 0x000000302b267c20 */ /* 0x000fe20008410000 */
[----:B------:R-:W-:Y:S01]  /*166d0*/  R2UR UR26, R20 ;  /* 0x00000000141a72ca */ /* 0x000fe200000e0000 */
[----:B------:R-:W-:Y:S01]  /*166e0*/  VIADD R20, R14, 0x140 ;  /* 0x000001400e147836 */ /* 0x000fe20000000000 */
[----:B------:R-:W-:Y:S01]  /*166f0*/  R2UR UR25, R21 ;  /* 0x00000000151972ca */ /* 0x000fe200000e0000 */
[----:B------:R-:W-:Y:S02]  /*16700*/  IMAD.MOV.U32 R21, RZ, RZ, 0x40000040 ;  /* 0x40000040ff157424 */ /* 0x000fe400078e00ff */
[----:B------:R-:W-:Y:S01]  /*16710*/  FMUL.FTZ R43, R48, UR48 ;  /* 0x00000030302b7c20 */ /* 0x000fe20008410000 */
[----:B------:R-:W-:Y:S01]  /*16720*/  FMUL.FTZ R48, R54, UR48 ;  /* 0x0000003036307c20 */ /* 0x000fe20008410000 */
[----:B------:R-:W-:Y:S01]  /*16730*/  R2UR UR30, R20 ;  /* 0x00000000141e72ca */ /* 0x000fe200000e0000 */
[C---:B------:R-:W-:Y:S01]  /*16740*/  VIADD R20, R14.reuse, 0x180 ;  /* 0x000001800e147836 */ /* 0x040fe20000000000 */
[----:B------:R-:W-:Y:S01]  /*16750*/  R2UR UR29, R21 ;  /* 0x00000000151d72ca */ /* 0x000fe200000e0000 */
[----:B------:R-:W-:-:S02]  /*16760*/  VIADD R14, R14, 0x1c0 ;  /* 0x000001c00e0e7836 */ /* 0x000fc40000000000 */
[----:B------:R-:W-:Y:S01]  /*16770*/  FMUL.FTZ R54, R58, UR48 ;  /* 0x000000303a367c20 */ /* 0x000fe20008410000 */
[----:B------:R-:W-:Y:S01]  /*16780*/  IMAD.MOV.U32 R21, RZ, RZ, 0x40000040 ;  /* 0x40000040ff157424 */ /* 0x000fe200078e00ff */
[----:B------:R-:W-:Y:S01]  /*16790*/  R2UR UR34, R20 ;  /* 0x00000000142272ca */ /* 0x000fe200000e0000 */
[----:B------:R-:W-:Y:S01]  /*167a0*/  FMUL.FTZ R58, R62, UR48 ;  /* 0x000000303e3a7c20 */ /* 0x000fe20008410000 */
[----:B------:R-:W-:Y:S01]  /*167b0*/  R2UR UR46, R14 ;  /* 0x000000000e2e72ca */ /* 0x000fe200000e0000 */
[----:B------:R-:W0:Y:S01]  /*167c0*/  SHFL.IDX PT, R144, R12, RZ, 0x1c1f ;  /* 0x001c1fff0c907589 */ /* 0x000e2200000e0000 */
[----:B------:R-:W-:Y:S01]  /*167d0*/  R2UR UR33, R21 ;  /* 0x00000000152172ca */ /* 0x000fe200000e0000 */
        /* <DEDUP_REMOVED lines=18> */
[----:B------:R-:W1:Y:S08]  /*16900*/  MUFU.TANH R13, R13 ;  /* 0x0000000d000d7308 */ /* 0x000e700000002400 */
[----:B------:R-:W3:Y:S08]  /*16910*/  MUFU.TANH R15, R15 ;  /* 0x0000000f000f7308 */ /* 0x000ef00000002400 */
        /* <DEDUP_REMOVED lines=24> */
[----:B--2---:R-:W-:Y:S01]  /*16aa0*/  LOP3.LUT R14, R142, 0x10000, RZ, 0xfc, !PT ;  /* 0x000100008e0e7812 */ /* 0x004fe200078efcff */
[----:B------:R-:W-:Y:S01]  /*16ab0*/  FMUL.FTZ R142, R81, UR48 ;  /* 0x00000030518e7c20 */ /* 0x000fe20008410000 */
[----:B------:R-:W-:-:S02]  /*16ac0*/  IMAD.SHL.U32 R81, R0, 0x80, RZ ;  /* 0x0000008000517824 */ /* 0x000fc400078e00ff */
[C---:B------:R-:W-:Y:S01]  /*16ad0*/  R2UR UR8, R14.reuse ;  /* 0x000000000e0872ca */ /* 0x040fe200000e0000 */
[----:B------:R-:W-:Y:S02]  /*16ae0*/  VIADD R20, R14, 0x2 ;  /* 0x000000020e147836 */ /* 0x000fe40000000000 */
[----:B------:R-:W2:Y:S03]  /*16af0*/  MUFU.TANH R142, R142 ;  /* 0x0000008e008e7308 */ /* 0x000ea60000002400 */
[----:B------:R-:W-:Y:S01]  /*16b00*/  R2UR UR12, R20 ;  /* 0x00000000140c72ca */ /* 0x000fe200000e0000 */
[----:B------:R-:W-:-:S05]  /*16b10*/  VIADD R20, R14, 0x4 ;  /* 0x000000040e147836 */ /* 0x000fca0000000000 */
[----:B------:R-:W-:Y:S01]  /*16b20*/  R2UR UR16, R20 ;  /* 0x00000000141072ca */ /* 0x000fe200000e0000 */
[----:B------:R-:W-:Y:S01]  /*16b30*/  HGMMA.64x96x16.F32 R88, gdesc[UR8].tnspB, R88, gsb0 ;  /* 0x41600000085879f0 */ /* 0x000fe20008000858 */
[----:B------:R-:W-:-:S05]  /*16b40*/  VIADD R20, R14, 0x6 ;  /* 0x000000060e147836 */ /* 0x000fca0000000000 */
[----:B------:R-:W-:Y:S01]  /*16b50*/  R2UR UR20, R20 ;  /* 0x00000000141472ca */ /* 0x000fe200000e0000 */
[----:B------:R-:W-:-:S05]  /*16b60*/  VIADD R20, R14, 0x600 ;  /* 0x000006000e147836 */ /* 0x000fca0000000000 */
[----:B------:R-:W-:Y:S01]  /*16b70*/  R2UR UR24, R20 ;  /* 0x00000000141872ca */ /* 0x000fe200000e0000 */
[----:B------:R-:W-:-:S05]  /*16b80*/  VIADD R20, R14, 0x602 ;  /* 0x000006020e147836 */ /* 0x000fca0000000000 */
[----:B------:R-:W-:Y:S01]  /*16b90*/  R2UR UR28, R20 ;  /* 0x00000000141c72ca */ /* 0x000fe200000e0000 */
[C---:B------:R-:W-:Y:S02]  /*16ba0*/  VIADD R20, R14.reuse, 0x604 ;  /* 0x000006040e147836 */ /* 0x040fe40000000000 */
[----:B------:R-:W-:-:S03]  /*16bb0*/  VIADD R14, R14, 0x606 ;  /* 0x000006060e0e7836 */ /* 0x000fc60000000000 */
        /* <DEDUP_REMOVED lines=110> */
[----:B-1234-:R-:W-:Y:S06]  /*172a0*/  @!P4 BRA `(.L_x_1548) ;  /* 0x000000000058c947 */ /* 0x01efec0003800000 */
        /* <DEDUP_REMOVED lines=12> */
.L_x_1550:
[----:B------:R-:W-:-:S05]  /*17370*/  IMAD.U32 R154, RZ, RZ, UR5 ;  /* 0x00000005ff9a7e24 */ /* 0x000fca000f8e00ff */
[----:B------:R-:W-:-:S13]  /*17380*/  ISETP.NE.AND P2, PT, R154, 0x1, PT ;  /* 0x000000019a00780c */ /* 0x000fda0003f45270 */
[----:B------:R-:W0:Y:S02]  /*17390*/  @P2 LDC.64 R50, c[0x0][0x9e8] ;  /* 0x00027a00ff322b82 */ /* 0x000e240000000a00 */
[----:B0-----:R-:W-:-:S05]  /*173a0*/  @P2 IMAD.HI.U32 R50, R144, R50, RZ ;  /* 0x0000003290322227 */ /* 0x001fca00078e00ff */
[----:B------:R-:W-:-:S07]  /*173b0*/  @P2 SHF.R.U32.HI R144, RZ, R51, R50 ;  /* 0x00000033ff902219 */ /* 0x000fce0000011632 */
.L_x_1551:
[----:B------:R-:W-:Y:S05]  /*173c0*/  BSYNC B0 ;  /* 0x0000000000007941 */ /* 0x000fea0003800000 */
.L_x_1549:
[----:B------:R-:W-:-:S04]  /*173d0*/  IMAD R144, R144, R154, -R81 ;  /* 0x0000009a90907224 */ /* 0x000fc800078e0a51 */
[----:B------:R-:W-:-:S05]  /*173e0*/  IMAD R144, R138, -0x2, R144 ;  /* 0xfffffffe8a907824 */ /* 0x000fca00078e0290 */
[----:B------:R-:W-:Y:S02]  /*173f0*/  VIMNMX R85, R85, R144, !PT ;  /* 0x0000009055557248 */ /* 0x000fe40007fe0100 */
[----:B------:R-:W-:-:S07]  /*17400*/  VIADDMNMX R86, R144, R154, R86, PT ;  /* 0x0000009a90567246 */ /* 0x000fce0003800156 */
.L_x_1548:
[----:B------:R-:W-:Y:S01]  /*17410*/  ISETP.GT.AND P3, PT, R0, -0x1, PT ;  /* 0xffffffff0000780c */ /* 0x000fe20003f64270 */
[----:B------:R-:W0:Y:S03]  /*17420*/  SHFL.IDX PT, R12, R12, 0x1, 0x1c1f ;  /* 0x003c1f000c0c7f89 */ /* 0x000e2600000e0000 */
[----:B------:R-:W-:-:S04]  /*17430*/  ISETP.GT.AND P2, PT, R85, RZ, P3 ;  /* 0x000000ff5500720c */ /* 0x000fc80001f44270 */
[----:B------:R-:W-:-:S04]  /*17440*/  ISETP.LT.OR P2, PT, R86, 0x1, P2 ;  /* 0x000000015600780c */ /* 0x000fc80001741670 */
[----:B------:R-:W-:Y:S02]  /*17450*/  FSEL R50, R13, -INF , !P2 ;  /* 0xff8000000d327808 */ /* 0x000fe40005000000 */
[----:B------:R-:W-:-:S04]  /*17460*/  ISETP.GT.AND P2, PT, R85, 0x1, P3 ;  /* 0x000000015500780c */ /* 0x000fc80001f44270 */
[----:B------:R-:W-:-:S04]  /*17470*/  ISETP.LT.OR P2, PT, R86, 0x2, P2 ;  /* 0x000000025600780c */ /* 0x000fc80001741670 */
[----:B------:R-:W-:Y:S02]  /*17480*/  FSEL R15, R15, -INF , !P2 ;  /* 0xff8000000f0f7808 */ /* 0x000fe40005000000 */
[----:B------:R-:W-:Y:S01]  /*17490*/  ISETP.GT.AND P2, PT, R85, 0x8, P3 ;  /* 0x000000085500780c */ /* 0x000fe20001f44270 */
[--C-:B0-----:R-:W-:Y:S02]  /*174a0*/  IMAD.IADD R143, R143, 0x1, R12.reuse ;  /* 0x000000018f8f7824 */ /* 0x101fe400078e020c */
[----:B------:R-:W-:Y:S01]  /*174b0*/  IMAD.IADD R87, R87, 0x1, R12 ;  /* 0x0000000157577824 */ /* 0x000fe200078e020c */
[----:B------:R-:W-:-:S04]  /*174c0*/  ISETP.LT.OR P2, PT, R86, 0x9, P2 ;  /* 0x000000095600780c */ /* 0x000fc80001741670 */
[----:B------:R-:W-:Y:S02]  /*174d0*/  FSEL R21, R21, -INF , !P2 ;  /* 0xff80000015157808 */ /* 0x000fe40005000000 */
[----:B------:R-:W-:-:S04]  /*174e0*/  ISETP.GT.AND P2, PT, R85, 0x9, P3 ;  /* 0x000000095500780c */ /* 0x000fc80001f44270 */
        /* <DEDUP_REMOVED lines=85> */
[----:B------:R-:W-:Y:S01]  /*17a40*/  FSEL R84, R84, -INF , !P2 ;  /* 0xff80000054547808 */ /* 0x000fe20005000000 */
[----:B------:R-:W-:Y:S08]  /*17a50*/  @!P4 BRA `(.L_x_1552) ;  /* 0x000000000058c947 */ /* 0x000ff00003800000 */
        /* <DEDUP_REMOVED lines=12> */
.L_x_1554:
[----:B------:R-:W-:-:S05]  /*17b20*/  IMAD.U32 R85, RZ, RZ, UR5 ;  /* 0x00000005ff557e24 */ /* 0x000fca000f8e00ff */
[----:B------:R-:W-:-:S13]  /*17b30*/  ISETP.NE.AND P2, PT, R85, 0x1, PT ;  /* 0x000000015500780c */ /* 0x000fda0003f45270 */
[----:B------:R-:W0:Y:S02]  /*17b40*/  @P2 LDC.64 R12, c[0x0][0x9e8] ;  /* 0x00027a00ff0c2b82 */ /* 0x000e240000000a00 */
[----:B0-----:R-:W-:-:S05]  /*17b50*/  @P2 IMAD.HI.U32 R12, R51, R12, RZ ;  /* 0x0000000c330c2227 */ /* 0x001fca00078e00ff */
[----:B------:R-:W-:-:S07]  /*17b60*/  @P2 SHF.R.U32.HI R51, RZ, R13, R12 ;  /* 0x0000000dff332219 */ /* 0x000fce000001160c */
.L_x_1555:
[----:B------:R-:W-:Y:S05]  /*17b70*/  BSYNC B0 ;  /* 0x0000000000007941 */ /* 0x000fea0003800000 */
.L_x_1553:
[----:B------:R-:W-:-:S04]  /*17b80*/  IMAD R51, R51, R85, -R81 ;  /* 0x0000005533337224 */ /* 0x000fc800078e0a51 */
[----:B------:R-:W-:-:S05]  /*17b90*/  IMAD R51, R138, -0x2, R51 ;  /* 0xfffffffe8a337824 */ /* 0x000fca00078e0233 */
[----:B------:R-:W-:Y:S02]  /*17ba0*/  VIMNMX R87, R87, R51, !PT ;  /* 0x0000003357577248 */ /* 0x000fe40007fe0100 */
[----:B------:R-:W-:-:S07]  /*17bb0*/  VIADDMNMX R143, R51, R85, R143, PT ;  /* 0x00000055338f7246 */ /* 0x000fce000380018f */
.L_x_1552:
        /* <DEDUP_REMOVED lines=94> */
[----:B------:R-:W-:Y:S01]  /*181a0*/  FFMA.FTZ R10, R84, UR41, -R10 ;  /* 0x00000029540a7c23 */ /* 0x000fe2000801080a */
[----:B------:R-:W-:Y:S01]  /*181b0*/  FSEL R30, R30, -INF , !P2 ;  /* 0xff8000001e1e7808 */ /* 0x000fe20005000000 */
[----:B------:R-:W0:Y:S01]  /*181c0*/  MUFU.EX2 R32, R50 ;  /* 0x0000003200207308 */ /* 0x000e220000000800 */
[----:B------:R-:W-:-:S04]  /*181d0*/  ISETP.GT.AND P2, PT, R87, 0x18, P3 ;  /* 0x000000185700780c */ /* 0x000fc80001f44270 */
[----:B------:R-:W-:-:S03]  /*181e0*/  ISETP.LT.OR P2, PT, R143, 0x19, P2 ;  /* 0x000000198f00780c */ /* 0x000fc60001741670 */
[----:B------:R-:W1:Y:S01]  /*181f0*/  MUFU.EX2 R15, R15 ;  /* 0x0000000f000f7308 */ /* 0x000e620000000800 */
[----:B------:R-:W-:Y:S02]  /*18200*/  FSEL R84, R33, -INF , !P2 ;  /* 0xff80000021547808 */ /* 0x000fe40005000000 */
[----:B------:R-:W-:-:S04]  /*18210*/  ISETP.GT.AND P2, PT, R87, 0x19, P3 ;  /* 0x000000195700780c */ /* 0x000fc80001f44270 */
[----:B------:R-:W-:Y:S01]  /*18220*/  ISETP.LT.OR P2, PT, R143, 0x1a, P2 ;  /* 0x0000001a8f00780c */ /* 0x000fe20001741670 */
[----:B------:R-:W3:Y:S01]  /*18230*/  MUFU.EX2 R21, R21 ;  /* 0x0000001500157308 */ /* 0x000ee20000000800 */
[----:B0-----:R-:W-:Y:S02]  /*18240*/  FFMA.FTZ R4, R11, R4, R32 ;  /* 0x000000040b047223 */ /* 0x001fe40000010020 */
[----:B------:R-:W-:Y:S02]  /*18250*/  FSEL R85, R34, -INF , !P2 ;  /* 0xff80000022557808 */ /* 0x000fe40005000000 */
[----:B------:R-:W-:-:S03]  /*18260*/  ISETP.GT.AND P2, PT, R87, 0x20, P3 ;  /* 0x000000205700780c */ /* 0x000fc60001f44270 */
[----:B------:R-:W0:Y:S01]  /*18270*/  MUFU.EX2 R25, R25 ;  /* 0x0000001900197308 */ /* 0x000e220000000800 */
[----:B------:R-:W-:Y:S01]  /*18280*/  ISETP.LT.OR P2, PT, R143, 0x21, P2 ;  /* 0x000000218f00780c */ /* 0x000fe20001741670 */
[C---:B-1----:R-:W-:Y:S01]  /*18290*/  FADD.FTZ R4, R15.reuse, R4 ;  /* 0x000000040f047221 */ /* 0x042fe20000010000 */
[----:B------:R-:W-:Y:S02]  /*182a0*/  F2FP.F16.F32.PACK_AB R32, R15, R32 ;  /* 0x000000200f20723e */ /* 0x000fe400000000ff */
[----:B------:R-:W-:Y:S02]  /*182b0*/  FSEL R36, R36, -INF , !P2 ;  /* 0xff80000024247808 */ /* 0x000fe40005000000 */
[----:B------:R-:W-:Y:S01]  /*182c0*/  ISETP.GT.AND P2, PT, R87, 0x21, P3 ;  /* 0x000000215700780c */ /* 0x000fe20001f44270 */
[----:B------:R-:W1:Y:S01]  /*182d0*/  MUFU.EX2 R27, R27 ;  /* 0x0000001b001b7308 */ /* 0x000e620000000800 */
[----:B---3--:R-:W-:Y:S02]  /*182e0*/  FADD.FTZ R4, R21, R4 ;  /* 0x0000000415047221 */ /* 0x008fe40000010000 */
[----:B------:R-:W-:-:S04]  /*182f0*/  ISETP.LT.OR P2, PT, R143, 0x22, P2 ;  /* 0x000000228f00780c */ /* 0x000fc80001741670 */
[----:B------:R-:W-:Y:S01]  /*18300*/  FSEL R38, R38, -INF , !P2 ;  /* 0xff80000026267808 */ /* 0x000fe20005000000 */
[----:B------:R-:W3:Y:S01]  /*18310*/  MUFU.EX2 R29, R29 ;  /* 0x0000001d001d7308 */ /* 0x000ee20000000800 */
[----:B------:R-:W-:Y:S01]  /*18320*/  ISETP.GT.AND P2, PT, R87, 0x28, P3 ;  /* 0x000000285700780c */ /* 0x000fe20001f44270 */
[C---:B0-----:R-:W-:Y:S01]  /*18330*/  FADD.FTZ R4, R25.reuse, R4 ;  /* 0x0000000419047221 */ /* 0x041fe20000010000 */
[----:B------:R-:W-:Y:S02]  /*18340*/  F2FP.F16.F32.PACK_AB R34, R25, R21 ;  /* 0x000000151922723e */ /* 0x000fe400000000ff */
[----:B------:R-:W-:-:S03]  /*18350*/  ISETP.LT.OR P2, PT, R143, 0x29, P2 ;  /* 0x000000298f00780c */ /* 0x000fc60001741670 */
[----:B------:R-:W-:Y:S01]  /*18360*/  MUFU.EX2 R31, R31 ;  /* 0x0000001f001f7308 */ /* 0x000fe20000000800 */
[----:B------:R-:W-:Y:S01]  /*18370*/  FSEL R40, R40, -INF , !P2 ;  /* 0xff80000028287808 */ /* 0x000fe20005000000 */
[----:B-1----:R-:W-:Y:S01]  /*18380*/  FADD.FTZ R4, R27, R4 ;  /* 0x000000041b047221 */ /* 0x002fe20000010000 */
[----:B------:R-:W-:-:S04]  /*18390*/  ISETP.GT.AND P2, PT, R87, 0x29, P3 ;  /* 0x000000295700780c */ /* 0x000fc80001f44270 */
[----:B------:R-:W-:Y:S01]  /*183a0*/  ISETP.LT.OR P2, PT, R143, 0x2a, P2 ;  /* 0x0000002a8f00780c */ /* 0x000fe20001741670 */
[----:B------:R-:W-:Y:S01]  /*183b0*/  MUFU.EX2 R51, R51 ;  /* 0x0000003300337308 */ /* 0x000fe20000000800 */
[----:B---3--:R-:W-:Y:S02]  /*183c0*/  FADD.FTZ R4, R29, R4 ;  /* 0x000000041d047221 */ /* 0x008fe40000010000 */
[----:B------:R-:W-:Y:S02]  /*183d0*/  FSEL R42, R42, -INF , !P2 ;  /* 0xff8000002a2a7808 */ /* 0x000fe40005000000 */
[----:B------:R-:W-:-:S03]  /*183e0*/  ISETP.GT.AND P2, PT, R87, 0x30, P3 ;  /* 0x000000305700780c */ /* 0x000fc60001f44270 */
[----:B------:R-:W-:Y:S01]  /*183f0*/  MUFU.EX2 R81, R81 ;  /* 0x0000005100517308 */ /* 0x000fe20000000800 */
[----:B------:R-:W-:-:S04]  /*18400*/  ISETP.LT.OR P2, PT, R143, 0x31, P2 ;  /* 0x000000318f00780c */ /* 0x000fc80001741670 */
[----:B------:R-:W-:Y:S02]  /*18410*/  FSEL R44, R44, -INF , !P2 ;  /* 0xff8000002c2c7808 */ /* 0x000fe40005000000 */
[----:B------:R-:W-:Y:S01]  /*18420*/  ISETP.GT.AND P2, PT, R87, 0x31, P3 ;  /* 0x000000315700780c */ /* 0x000fe20001f44270 */
[----:B------:R-:W-:Y:S03]  /*18430*/  MUFU.EX2 R37, R37 ;  /* 0x0000002500257308 */ /* 0x000fe60000000800 */
[----:B------:R-:W-:-:S04]  /*18440*/  ISETP.LT.OR P2, PT, R143, 0x32, P2 ;  /* 0x000000328f00780c */ /* 0x000fc80001741670 */
[----:B------:R-:W-:Y:S01]  /*18450*/  FSEL R46, R46, -INF , !P2 ;  /* 0xff8000002e2e7808 */ /* 0x000fe20005000000 */
[----:B------:R-:W-:Y:S01]  /*18460*/  MUFU.EX2 R39, R39 ;  /* 0x0000002700277308 */ /* 0x000fe20000000800 */
[----:B------:R-:W-:-:S04]  /*18470*/  ISETP.GT.AND P2, PT, R87, 0x38, P3 ;  /* 0x000000385700780c */ /* 0x000fc80001f44270 */
[----:B------:R-:W-:-:S03]  /*18480*/  ISETP.LT.OR P2, PT, R143, 0x39, P2 ;  /* 0x000000398f00780c */ /* 0x000fc60001741670 */
[----:B------:R-:W-:Y:S01]  /*18490*/  MUFU.EX2 R41, R41 ;  /* 0x0000002900297308 */ /* 0x000fe20000000800 */
[----:B------:R-:W-:Y:S02]  /*184a0*/  FSEL R48, R48, -INF , !P2 ;  /* 0xff80000030307808 */ /* 0x000fe40005000000 */
[----:B------:R-:W-:-:S04]  /*184b0*/  ISETP.GT.AND P2, PT, R87, 0x39, P3 ;  /* 0x000000395700780c */ /* 0x000fc80001f44270 */
[----:B------:R-:W-:Y:S01]  /*184c0*/  ISETP.LT.OR P2, PT, R143, 0x3a, P2 ;  /* 0x0000003a8f00780c */ /* 0x000fe20001741670 */
[----:B------:R-:W-:Y:S03]  /*184d0*/  MUFU.EX2 R43, R43 ;  /* 0x0000002b002b7308 */ /* 0x000fe60000000800 */
        /* <DEDUP_REMOVED lines=61> */
[----:B------:R-:W-:-:S04]  /*188b0*/  ISETP.GT.AND P2, PT, R87, RZ, P3 ;  /* 0x000000ff5700720c */ /* 0x000fc80001f44270 */
[----:B------:R-:W-:-:S03]  /*188c0*/  ISETP.LT.OR P2, PT, R143, 0x1, P2 ;  /* 0x000000018f00780c */ /* 0x000fc60001741670 */
[----:B------:R-:W-:Y:S01]  /*188d0*/  MUFU.EX2 R10, R10 ;  /* 0x0000000a000a7308 */ /* 0x000fe20000000800 */
[----:B------:R-:W-:Y:S02]  /*188e0*/  FSEL R14, R14, -INF , !P2 ;  /* 0xff8000000e0e7808 */ /* 0x000fe40005000000 */
        /* <DEDUP_REMOVED lines=10> */
[----:B------:R-:W-:-:S02]  /*18990*/  FSEL R82, R82, -INF , !P3 ;  /* 0xff80000052527808 */ /* 0x000fc40005800000 */
        /* <DEDUP_REMOVED lines=36> */
[--C-:B------:R-:W-:Y:S01]  /*18be0*/  FFMA.FTZ R14, R14, UR41, -R15.reuse ;  /* 0x000000290e0e7c23 */ /* 0x100fe2000801080f */
[--C-:B------:R-:W-:Y:S01]  /*18bf0*/  FFMA.FTZ R20, R20, UR41, -R15.reuse ;  /* 0x0000002914147c23 */ /* 0x100fe2000801080f */
[----:B------:R-:W-:Y:S01]  /*18c00*/  FSEL R26, R13, RZ, P2 ;  /* 0x000000ff0d1a7208 */ /* 0x000fe20001000000 */
[--C-:B------:R-:W-:Y:S01]  /*18c10*/  FFMA.FTZ R25, R28, UR41, -R15.reuse ;  /* 0x000000291c197c23 */ /* 0x100fe2000801080f */
[----:B------:R-:W-:Y:S01]  /*18c20*/  MUFU.EX2 R21, R21 ;  /* 0x0000001500157308 */ /* 0x000fe20000000800 */
[--C-:B------:R-:W-:Y:S01]  /*18c30*/  FFMA.FTZ R36, R36, UR41, -R15.reuse ;  /* 0x0000002924247c23 */ /* 0x100fe2000801080f */
[----:B------:R-:W-:Y:S01]  /*18c40*/  FFMA.FTZ R50, R38, UR41, -R15 ;  /* 0x0000002926327c23 */ /* 0x000fe2000801080f */
[----:B------:R-:W-:Y:S01]  /*18c50*/  FADD.FTZ R26, -R26, R5 ;  /* 0x000000051a1a7221 */ /* 0x000fe20000010100 */
[--C-:B------:R-:W-:Y:S01]  /*18c60*/  FFMA.FTZ R42, R42, UR41, -R15.reuse ;  /* 0x000000292a2a7c23 */ /* 0x100fe2000801080f */
[--C-:B------:R-:W-:Y:S01]  /*18c70*/  FFMA.FTZ R38, R46, UR41, -R15.reuse ;  /* 0x000000292e267c23 */ /* 0x100fe2000801080f */
[--C-:B------:R-:W-:Y:S01]  /*18c80*/  FFMA.FTZ R54, R54, UR41, -R15.reuse ;  /* 0x0000002936367c23 */ /* 0x100fe2000801080f */
[----:B------:R-:W-:Y:S01]  /*18c90*/  FMUL.FTZ R5, R26, UR41 ;  /* 0x000000291a057c20 */ /* 0x000fe20008410000 */
        /* <DEDUP_REMOVED lines=10> */
[----:B------:R-:W-:-:S06]  /*18d40*/  FFMA.FTZ R80, R80, UR41, -R15 ;  /* 0x0000002950507c23 */ /* 0x000fcc000801080f */
[----:B------:R-:W1:Y:S08]  /*18d50*/  MUFU.EX2 R24, R24 ;  /* 0x0000001800187308 */ /* 0x000e700000000800 */
[----:B------:R-:W3:Y:S01]  /*18d60*/  MUFU.EX2 R5, R5 ;  /* 0x0000000500057308 */ /* 0x000ee20000000800 */
[----:B0-----:R-:W-:-:S07]  /*18d70*/  F2FP.F16.F32.PACK_AB R33, R20, R14 ;  /* 0x0000000e1421723e */ /* 0x001fce00000000ff */
[----:B------:R-:W0:Y:S01]  /*18d80*/  MUFU.EX2 R25, R25 ;  /* 0x0000001900197308 */ /* 0x000e220000000800 */
[----:B-1----:R-:W-:-:S05]  /*18d90*/  F2FP.F16.F32.PACK_AB R35, R24, R21 ;  /* 0x000000151823723e */ /* 0x002fca00000000ff */
[----:B------:R1:W-:Y:S02]  /*18da0*/  STSM.16.M88.4 [R139+0x21800], R32 ;  /* 0x021800208b007844 */ /* 0x0003e40000000200 */
[----:B------:R-:W-:Y:S01]  /*18db0*/  MUFU.EX2 R36, R36 ;  /* 0x0000002400247308 */ /* 0x000fe20000000800 */
[----:B---3--:R-:W-:Y:S01]  /*18dc0*/  FFMA.FTZ R14, R5, R3, R14 ;  /* 0x00000003050e7223 */ /* 0x008fe2000001000e */
[--C-:B------:R-:W-:Y:S01]  /*18dd0*/  FFMA.FTZ R3, R52, UR41, -R15.reuse ;  /* 0x0000002934037c23 */ /* 0x100fe2000801080f */
[--C-:B------:R-:W-:Y:S02]  /*18de0*/  FFMA.FTZ R52, R60, UR41, -R15.reuse ;  /* 0x000000293c347c23 */ /* 0x100fe4000801080f */
[----:B------:R-:W-:Y:S01]  /*18df0*/  FADD.FTZ R14, R20, R14 ;  /* 0x0000000e140e7221 */ /* 0x000fe20000010000 */
[--C-:B------:R-:W-:Y:S02]  /*18e00*/  FFMA.FTZ R20, R56, UR41, -R15.reuse ;  /* 0x0000002938147c23 */ /* 0x100fe4000801080f */
[----:B------:R-:W-:Y:S01]  /*18e10*/  MUFU.EX2 R50, R50 ;  /* 0x0000003200327308 */ /* 0x000fe20000000800 */
[----:B------:R-:W-:Y:S01]  /*18e20*/  FADD.FTZ R26, R21, R14 ;  /* 0x0000000e151a7221 */ /* 0x000fe20000010000 */
[----:B------:R-:W-:-:S03]  /*18e30*/  FFMA.FTZ R21, R58, UR41, -R15 ;  /* 0x000000293a157c23 */ /* 0x000fc6000801080f */
[----:B------:R-:W-:Y:S01]  /*18e40*/  FADD.FTZ R26, R24, R26 ;  /* 0x0000001a181a7221 */ /* 0x000fe20000010000 */
[--C-:B-1----:R-:W-:Y:S01]  /*18e50*/  FFMA.FTZ R32, R30, UR41, -R15.reuse ;  /* 0x000000291e207c23 */ /* 0x102fe2000801080f */
[--C-:B------:R-:W-:Y:S01]  /*18e60*/  FFMA.FTZ R33, R84, UR41, -R15.reuse ;  /* 0x0000002954217c23 */ /* 0x100fe2000801080f */
[--C-:B------:R-:W-:Y:S01]  /*18e70*/  FFMA.FTZ R35, R85, UR41, -R15.reuse ;  /* 0x0000002955237c23 */ /* 0x100fe2000801080f */
[----:B0-----:R-:W-:Y:S01]  /*18e80*/  FADD.FTZ R28, R25, R26 ;  /* 0x0000001a191c7221 */ /* 0x001fe20000010000 */
[--C-:B------:R-:W-:Y:S01]  /*18e90*/  FFMA.FTZ R84, R40, UR41, -R15.reuse ;  /* 0x0000002928547c23 */ /* 0x100fe2000801080f */
[----:B------:R-:W-:Y:S01]  /*18ea0*/  F2FP.F16.F32.PACK_AB R24, R29, R27 ;  /* 0x0000001b1d18723e */ /* 0x000fe200000000ff */
[----:B------:R-:W0:Y:S01]  /*18eb0*/  MUFU.EX2 R32, R32 ;  /* 0x0000002000207308 */ /* 0x000e220000000800 */
[----:B------:R-:W-:Y:S01]  /*18ec0*/  FADD.FTZ R27, R31, R4 ;  /* 0x000000041f1b7221 */ /* 0x000fe20000010000 */
[--C-:B------:R-:W-:Y:S01]  /*18ed0*/  FFMA.FTZ R34, R44, UR41, -R15.reuse ;  /* 0x000000292c227c23 */ /* 0x100fe2000801080f */
[----:B------:R-:W-:Y:S01]  /*18ee0*/  FFMA.FTZ R40, R48, UR41, -R15 ;  /* 0x0000002930287c23 */ /* 0x000fe2000801080f */
[C---:B------:R-:W-:Y:S01]  /*18ef0*/  F2FP.F16.F32.PACK_AB R26, R51.reuse, R31 ;  /* 0x0000001f331a723e */ /* 0x040fe200000000ff */
[----:B------:R-:W-:Y:S01]  /*18f00*/  FADD.FTZ R27, R51, R27 ;  /* 0x0000001b331b7221 */ /* 0x000fe20000010000 */
[--C-:B------:R-:W-:Y:S01]  /*18f10*/  FFMA.FTZ R44, R64, UR41, -R15.reuse ;  /* 0x00000029402c7c23 */ /* 0x100fe2000801080f */
[----:B------:R-:W-:Y:S01]  /*18f20*/  FFMA.FTZ R48, R68, UR41, -R15 ;  /* 0x0000002944307c23 */ /* 0x000fe2000801080f */
[----:B------:R-:W1:Y:S01]  /*18f30*/  MUFU.EX2 R33, R33 ;  /* 0x0000002100217308 */ /* 0x000e620000000800 */
[----:B------:R-:W-:Y:S01]  /*18f40*/  FADD.FTZ R27, R81, R27 ;  /* 0x0000001b511b7221 */ /* 0x000fe20000010000 */
[----:B------:R-:W-:-:S03]  /*18f50*/  FFMA.FTZ R15, R82, UR41, -R15 ;  /* 0x00000029520f7c23 */ /* 0x000fc6000801080f */
[----:B------:R-:W-:-:S03]  /*18f60*/  FADD.FTZ R27, R37, R27 ;  /* 0x0000001b251b7221 */ /* 0x000fc60000010000 */
[----:B------:R-:W3:Y:S01]  /*18f70*/  MUFU.EX2 R35, R35 ;  /* 0x0000002300237308 */ /* 0x000ee20000000800 */
[C---:B0-----:R-:W-:Y:S01]  /*18f80*/  FADD.FTZ R28, R32.reuse, R28 ;  /* 0x0000001c201c7221 */ /* 0x041fe20000010000 */
[----:B------:R-:W-:Y:S01]  /*18f90*/  FADD.FTZ R30, R39, R27 ;  /* 0x0000001b271e7221 */ /* 0x000fe20000010000 */
[----:B------:R-:W-:-:S05]  /*18fa0*/  F2FP.F16.F32.PACK_AB R25, R32, R25 ;  /* 0x000000192019723e */ /* 0x000fca00000000ff */
[----:B------:R-:W0:Y:S01]  /*18fb0*/  MUFU.EX2 R84, R84 ;  /* 0x0000005400547308 */ /* 0x000e220000000800 */
[----:B-1----:R-:W-:Y:S01]  /*18fc0*/  FADD.FTZ R29, R33, R28 ;  /* 0x0000001c211d7221 */ /* 0x002fe20000010000 */
[----:B------:R-:W-:-:S06]  /*18fd0*/  F2FP.F16.F32.PACK_AB R28, R37, R81 ;  /* 0x00000051251c723e */ /* 0x000fcc00000000ff */
[----:B------:R-:W1:Y:S01]  /*18fe0*/  MUFU.EX2 R42, R42 ;  /* 0x0000002a002a7308 */ /* 0x000e620000000800 */
[----:B---3--:R-:W-:-:S04]  /*18ff0*/  FADD.FTZ R29, R35, R29 ;  /* 0x0000001d231d7221 */ /* 0x008fc80000010000 */
[----:B------:R-:W-:-:S03]  /*19000*/  FADD.FTZ R29, R36, R29 ;  /* 0x0000001d241d7221 */ /* 0x000fc60000010000 */
[----:B------:R-:W3:Y:S01]  /*19010*/  MUFU.EX2 R34, R34 ;  /* 0x0000002200227308 */ /* 0x000ee20000000800 */
[----:B------:R-:W-:Y:S01]  /*19020*/  FADD.FTZ R27, R50, R29 ;  /* 0x0000001d321b7221 */ /* 0x000fe20000010000 */
[----:B------:R-:W-:-:S03]  /*19030*/  FADD.FTZ R29, R41, R30 ;  /* 0x0000001e291d7221 */ /* 0x000fc60000010000 */
[----:B0-----:R-:W-:Y:S01]  /*19040*/  FADD.FTZ R27, R84, R27 ;  /* 0x0000001b541b7221 */ /* 0x001fe20000010000 */
[----:B------:R-:W-:Y:S02]  /*19050*/  FADD.FTZ R30, R43, R29 ;  /* 0x0000001d2b1e7221 */ /* 0x000fe40000010000 */
[----:B------:R-:W0:Y:S01]  /*19060*/  MUFU.EX2 R38, R38 ;  /* 0x0000002600267308 */ /* 0x000e220000000800 */
[----:B-1----:R-:W-:Y:S01]  /*19070*/  FADD.FTZ R29, R42, R27 ;  /* 0x0000001b2a1d7221 */ /* 0x002fe20000010000 */
[----:B------:R-:W-:Y:S01]  /*19080*/  FADD.FTZ R27, R45, R30 ;  /* 0x0000001e2d1b7221 */ /* 0x000fe20000010000 */
[----:B------:R-:W-:Y:S02]  /*19090*/  F2FP.F16.F32.PACK_AB R30, R41, R39 ;  /* 0x00000027291e723e */ /* 0x000fe400000000ff */
[----:B------:R-:W4:Y:S01]  /*190a0*/  LDL R39, [R1+0x24] ;  /* 0x0000240001277983 */ /* 0x000f220000100800 */
[----:B------:R-:W-:Y:S02]  /*190b0*/  FADD.FTZ R27, R47, R27 ;  /* 0x0000001b2f1b7221 */ /* 0x000fe40000010000 */
[----:B------:R-:W1:Y:S01]  /*190c0*/  MUFU.EX2 R40, R40 ;  /* 0x0000002800287308 */ /* 0x000e620000000800 */
[----:B---3--:R-:W-:Y:S01]  /*190d0*/  FADD.FTZ R29, R34, R29 ;  /* 0x0000001d221d7221 */ /* 0x008fe20000010000 */
[----:B------:R-:W-:-:S04]  /*190e0*/  FADD.FTZ R27, R49, R27 ;  /* 0x0000001b311b7221 */ /* 0x000fc80000010000 */
[----:B------:R-:W-:Y:S01]  /*190f0*/  FADD.FTZ R31, R53, R27 ;  /* 0x0000001b351f7221 */ /* 0x000fe20000010000 */
[----:B------:R-:W-:Y:S01]  /*19100*/  F2FP.F16.F32.PACK_AB R27, R35, R33 ;  /* 0x00000021231b723e */ /* 0x000fe200000000ff */
[----:B------:R-:W3:Y:S01]  /*19110*/  MUFU.EX2 R3, R3 ;  /* 0x0000000300037308 */ /* 0x000ee20000000800 */
[----:B0-----:R-:W-:Y:S01]  /*19120*/  FADD.FTZ R29, R38, R29 ;  /* 0x0000001d261d7221 */ /* 0x001fe20000010000 */
[----:B------:R-:W-:Y:S02]  /*19130*/  FADD.FTZ R31, R55, R31 ;  /* 0x0000001f371f7221 */ /* 0x000fe40000010000 */
[----:B--2---:R0:W-:Y:S02]  /*19140*/  STSM.16.M88.4 [R86], R24 ;  /* 0x0000001856007844 */ /* 0x0041e40000000200 */
[----:B------:R-:W-:Y:S01]  /*19150*/  FADD.FTZ R33, R57, R31 ;  /* 0x0000001f39217221 */ /* 0x000fe20000010000 */
[----:B------:R-:W-:Y:S01]  /*19160*/  F2FP.F16.F32.PACK_AB R31, R42, R84 ;  /* 0x000000542a1f723e */ /* 0x000fe200000000ff */
[----:B------:R-:W2:Y:S01]  /*19170*/  MUFU.EX2 R14, R54 ;  /* 0x00000036000e7308 */ /* 0x000ea20000000800 */
[----:B-1----:R-:W-:-:S07]  /*19180*/  FADD.FTZ R29, R40, R29 ;  /* 0x0000001d281d7221 */ /* 0x002fce0000010000 */
[----:B------:R-:W1:Y:S01]  /*19190*/  MUFU.EX2 R20, R20 ;  /* 0x0000001400147308 */ /* 0x000e620000000800 */
[----:B---3--:R-:W-:Y:S01]  /*191a0*/  FADD.FTZ R32, R3, R29 ;  /* 0x0000001d03207221 */ /* 0x008fe20000010000 */
[----:B------:R-:W-:-:S06]  /*191b0*/  F2FP.F16.F32.PACK_AB R29, R50, R36 ;  /* 0x00000024321d723e */ /* 0x000fcc00000000ff */
[----:B------:R-:W3:Y:S01]  /*191c0*/  MUFU.EX2 R21, R21 ;  /* 0x0000001500157308 */ /* 0x000ee20000000800 */
[----:B--2---:R-:W-:-:S07]  /*191d0*/  FADD.FTZ R32, R14, R32 ;  /* 0x000000200e207221 */ /* 0x004fce0000010000 */
[----:B------:R-:W2:Y:S01]  /*191e0*/  MUFU.EX2 R52, R52 ;  /* 0x0000003400347308 */ /* 0x000ea20000000800 */
[----:B-1----:R-:W-:-:S07]  /*191f0*/  FADD.FTZ R32, R20, R32 ;  /* 0x0000002014207221 */ /* 0x002fce0000010000 */
[----:B------:R-:W1:Y:S01]  /*19200*/  MUFU.EX2 R4, R62 ;  /* 0x0000003e00047308 */ /* 0x000e620000000800 */
[----:B------:R-:W-:Y:S01]  /*19210*/  FADD.FTZ R36, R59, R33 ;  /* 0x000000213b247221 */ /* 0x000fe20000010000 */
[----:B---3--:R-:W-:-:S06]  /*19220*/  FADD.FTZ R33, R21, R32 ;  /* 0x0000002015217221 */ /* 0x008fcc0000010000 */
[----:B------:R-:W3:Y:S01]  /*19230*/  MUFU.EX2 R44, R44 ;  /* 0x0000002c002c7308 */ /* 0x000ee20000000800 */
[----:B--2---:R-:W-:-:S07]  /*19240*/  FADD.FTZ R35, R52, R33 ;  /* 0x0000002134237221 */ /* 0x004fce0000010000 */
[----:B------:R-:W2:Y:S01]  /*19250*/  MUFU.EX2 R46, R46 ;  /* 0x0000002e002e7308 */ /* 0x000ea20000000800 */
[----:B-1----:R-:W-:-:S07]  /*19260*/  FADD.FTZ R35, R4, R35 ;  /* 0x0000002304237221 */ /* 0x002fce0000010000 */
[----:B------:R-:W1:Y:S01]  /*19270*/  MUFU.EX2 R48, R48 ;  /* 0x0000003000307308 */ /* 0x000e620000000800 */
[----:B---3--:R-:W-:-:S07]  /*19280*/  FADD.FTZ R35, R44, R35 ;  /* 0x000000232c237221 */ /* 0x008fce0000010000 */
[----:B------:R-:W3:Y:S01]  /*19290*/  MUFU.EX2 R37, R70 ;  /* 0x0000004600257308 */ /* 0x000ee20000000800 */
[----:B--2---:R-:W-:-:S07]  /*192a0*/  FADD.FTZ R35, R46, R35 ;  /* 0x000000232e237221 */ /* 0x004fce0000010000 */
[----:B------:R-:W2:Y:S01]  /*192b0*/  MUFU.EX2 R72, R72 ;  /* 0x0000004800487308 */ /* 0x000ea20000000800 */
[----:B------:R5:W-:Y:S07]  /*192c0*/  STSM.16.M88.4 [R141], R28 ;  /* 0x0000001c8d007844 */ /* 0x000bee0000000200 */
[----:B------:R-:W2:Y:S01]  /*192d0*/  MUFU.EX2 R74, R74 ;  /* 0x0000004a004a7308 */ /* 0x000ea20000000800 */
[----:B0-----:R-:W-:-:S07]  /*192e0*/  F2FP.F16.F32.PACK_AB R27, R3, R40 ;  /* 0x00000028031b723e */ /* 0x001fce00000000ff */
[----:B------:R-:W0:Y:S01]  /*192f0*/  MUFU.EX2 R76, R76 ;  /* 0x0000004c004c7308 */ /* 0x000e220000000800 */
[----:B-----5:R-:W-:Y:S01]  /*19300*/  F2FP.F16.F32.PACK_AB R29, R20, R14 ;  /* 0x0000000e141d723e */ /* 0x020fe200000000ff */
[----:B-1----:R-:W-:-:S04]  /*19310*/  FADD.FTZ R14, R48, R35 ;  /* 0x00000023300e7221 */ /* 0x002fc80000010000 */
[----:B---3--:R-:W-:Y:S02]  /*19320*/  FADD.FTZ R3, R37, R14 ;  /* 0x0000000e25037221 */ /* 0x008fe40000010000 */
[----:B------:R-:W1:Y:S02]  /*19330*/  MUFU.EX2 R33, R78 ;  /* 0x0000004e00217308 */ /* 0x000e640000000800 */
[----:B--2---:R-:W-:-:S04]  /*19340*/  FADD.FTZ R3, R72, R3 ;  /* 0x0000000348037221 */ /* 0x004fc80000010000 */
[----:B------:R-:W-:-:S04]  /*19350*/  FADD.FTZ R3, R74, R3 ;  /* 0x000000034a037221 */ /* 0x000fc80000010000 */
[----:B0-----:R-:W-:-:S04]  /*19360*/  FADD.FTZ R14, R76, R3 ;  /* 0x000000034c0e7221 */ /* 0x001fc80000010000 */
[----:B-1----:R-:W-:Y:S02]  /*19370*/  FADD.FTZ R3, R33, R14 ;  /* 0x0000000e21037221 */ /* 0x002fe40000010000 */
[----:B------:R-:W2:Y:S01]  /*19380*/  LDL R14, [R1+0x44] ;  /* 0x00004400010e7983 */ /* 0x000ea20000100800 */
[----:B------:R-:W-:Y:S01]  /*19390*/  F2FP.F16.F32.PACK_AB R25, R38, R34 ;  /* 0x000000222619723e */ /* 0x000fe200000000ff */
[----:B------:R-:W-:Y:S01]  /*193a0*/  MUFU.EX2 R80, R80 ;  /* 0x0000005000507308 */ /* 0x000fe20000000800 */
[----:B------:R-:W-:-:S07]  /*193b0*/  FADD.FTZ R36, R61, R36 ;  /* 0x000000243d247221 */ /* 0x000fce0000010000 */
[----:B------:R-:W0:Y:S08]  /*193c0*/  MUFU.EX2 R34, R79 ;  /* 0x0000004f00227308 */ /* 0x000e300000000800 */
[----:B------:R-:W1:Y:S01]  /*193d0*/  MUFU.EX2 R15, R15 ;  /* 0x0000000f000f7308 */ /* 0x000e620000000800 */
[----:B------:R-:W-:Y:S01]  /*193e0*/  F2FP.F16.F32.PACK_AB R24, R45, R43 ;  /* 0x0000002b2d18723e */ /* 0x000fe200000000ff */
[----:B------:R-:W-:Y:S01]  /*193f0*/  FADD.FTZ R36, R63, R36 ;  /* 0x000000243f247221 */ /* 0x000fe20000010000 */
[----:B------:R-:W-:-:S02]  /*19400*/  F2FP.F16.F32.PACK_AB R26, R49, R47 ;  /* 0x0000002f311a723e */ /* 0x000fc400000000ff */
[----:B------:R-:W-:Y:S02]  /*19410*/  F2FP.F16.F32.PACK_AB R28, R55, R53 ;  /* 0x00000035371c723e */ /* 0x000fe400000000ff */
[----:B------:R-:W-:Y:S02]  /*19420*/  F2FP.F16.F32.PACK_AB R30, R59, R57 ;  /* 0x000000393b1e723e */ /* 0x000fe400000000ff */
[----:B------:R-:W-:Y:S01]  /*19430*/  F2FP.F16.F32.PACK_AB R31, R52, R21 ;  /* 0x00000015341f723e */ /* 0x000fe200000000ff */
[----:B------:R-:W-:Y:S01]  /*19440*/  FADD.FTZ R36, R65, R36 ;  /* 0x0000002441247221 */ /* 0x000fe20000010000 */
[----:B------:R3:W-:Y:S01]  /*19450*/  STSM.16.M88.4 [R140], R24 ;  /* 0x000000188c007844 */ /* 0x0007e20000000200 */
[C---:B0-----:R-:W-:Y:S01]  /*19460*/  FADD.FTZ R3, R34.reuse, R3 ;  /* 0x0000000322037221 */ /* 0x041fe20000010000 */
[----:B------:R-:W-:Y:S02]  /*19470*/  F2FP.F16.F32.PACK_AB R33, R34, R33 ;  /* 0x000000212221723e */ /* 0x000fe400000000ff */
[----:B------:R0:W-:Y:S01]  /*19480*/  STSM.16.M88.4 [R139+0x27800], R28 ;  /* 0x0278001c8b007844 */ /* 0x0001e20000000200 */
[----:B------:R-:W-:Y:S01]  /*19490*/  FADD.FTZ R36, R67, R36 ;  /* 0x0000002443247221 */ /* 0x000fe20000010000 */
[----:B------:R-:W-:-:S02]  /*194a0*/  F2FP.F16.F32.PACK_AB R32, R142, R77 ;  /* 0x0000004d8e20723e */ /* 0x000fc400000000ff */
[----:B------:R-:W-:Y:S02]  /*194b0*/  F2FP.F16.F32.PACK_AB R34, R10, R83 ;  /* 0x000000530a22723e */ /* 0x000fe400000000ff */
[----:B-1----:R-:W-:Y:S02]  /*194c0*/  F2FP.F16.F32.PACK_AB R35, R15, R80 ;  /* 0x000000500f23723e */ /* 0x002fe400000000ff */
[----:B---3--:R-:W-:Y:S02]  /*194d0*/  F2FP.F16.F32.PACK_AB R24, R63, R61 ;  /* 0x0000003d3f18723e */ /* 0x008fe400000000ff */
[----:B------:R-:W-:Y:S02]  /*194e0*/  F2FP.F16.F32.PACK_AB R26, R67, R65 ;  /* 0x00000041431a723e */ /* 0x000fe400000000ff */
[----:B------:R-:W-:Y:S02]  /*194f0*/  F2FP.F16.F32.PACK_AB R25, R44, R4 ;  /* 0x000000042c19723e */ /* 0x000fe400000000ff */
[----:B------:R-:W-:-:S02]  /*19500*/  F2FP.F16.F32.PACK_AB R27, R48, R46 ;  /* 0x0000002e301b723e */ /* 0x000fc400000000ff */
[----:B0-----:R-:W-:Y:S02]  /*19510*/  F2FP.F16.F32.PACK_AB R28, R71, R69 ;  /* 0x00000045471c723e */ /* 0x001fe400000000ff */
[----:B------:R-:W-:Y:S02]  /*19520*/  F2FP.F16.F32.PACK_AB R30, R75, R73 ;  /* 0x000000494b1e723e */ /* 0x000fe400000000ff */
[----:B------:R-:W-:Y:S02]  /*19530*/  F2FP.F16.F32.PACK_AB R29, R72, R37 ;  /* 0x00000025481d723e */ /* 0x000fe400000000ff */
[----:B------:R-:W-:Y:S01]  /*19540*/  F2FP.F16.F32.PACK_AB R31, R76, R74 ;  /* 0x0000004a4c1f723e */ /* 0x000fe200000000ff */
[----:B------:R-:W-:-:S04]  /*19550*/  FADD.FTZ R36, R69, R36 ;  /* 0x0000002445247221 */ /* 0x000fc80000010000 */
[----:B------:R-:W-:-:S04]  /*19560*/  FADD.FTZ R36, R71, R36 ;  /* 0x0000002447247221 */ /* 0x000fc80000010000 */
[----:B------:R-:W-:-:S04]  /*19570*/  FADD.FTZ R36, R73, R36 ;  /* 0x0000002449247221 */ /* 0x000fc80000010000 */
[----:B------:R-:W-:-:S04]  /*19580*/  FADD.FTZ R36, R75, R36 ;  /* 0x000000244b247221 */ /* 0x000fc80000010000 */
[----:B------:R-:W-:-:S04]  /*19590*/  FADD.FTZ R21, R77, R36 ;  /* 0x000000244d157221 */ /* 0x000fc80000010000 */
        /* <DEDUP_REMOVED lines=53> */
[----:B------:R-:W-:Y:S01]  /*198f0*/  IMAD.MOV.U32 R11, RZ, RZ, R16 ;  /* 0x000000ffff0b7224 */ /* 0x000fe200078e0010 */
[----:B----4-:R0:W-:Y:S04]  /*19900*/  STSM.16.M88.4 [R39], R24 ;  /* 0x0000001827007844 */ /* 0x0101e80000000200 */
[----:B------:R0:W-:Y:S04]  /*19910*/  STSM.16.M88.4 [R141+0x6000], R28 ;  /* 0x0060001c8d007844 */ /* 0x0001e80000000200 */
[----:B------:R0:W-:Y:S01]  /*19920*/  STSM.16.M88.4 [R140+0x6000], R32 ;  /* 0x006000208c007844 */ /* 0x0001e20000000200 */
[----:B------:R1:W-:Y:S06]  /*19930*/  MEMBAR.ALL.CTA ;  /* 0x0000000000007992 */ /* 0x0003ec0000008000 */
[----:B-1----:R-:W1:Y:S01]  /*19940*/  FENCE.VIEW.ASYNC.S ;  /* 0x00000000000073c6 */ /* 0x002e620000000000 */
[----:B------:R-:W-:-:S02]  /*19950*/  IMAD.MOV.U32 R10, RZ, RZ, R12 ;  /* 0x000000ffff0a7224 */ /* 0x000fc400078e000c */
[----:B------:R-:W-:Y:S01]  /*19960*/  IMAD.MOV.U32 R5, RZ, RZ, R13 ;  /* 0x000000ffff057224 */ /* 0x000fe200078e000d */
[C---:B--2---:R-:W-:Y:S01]  /*19970*/  ISETP.GT.AND P2, PT, R0.reuse, R14, PT ;  /* 0x0000000e0000720c */ /* 0x044fe20003f44270 */
[----:B------:R-:W-:Y:S02]  /*19980*/  VIADD R0, R0, 0xffffffff ;  /* 0xffffffff00007836 */ /* 0x000fe40000000000 */
[----:B------:R-:W-:Y:S01]  /*19990*/  IMAD.MOV.U32 R14, RZ, RZ, R18 ;  /* 0x000000ffff0e7224 */ /* 0x000fe200078e0012 */
[----:B-1----:R-:W-:-:S09]  /*199a0*/  NOP ;  /* 0x0000000000007918 */ /* 0x002fd20000000000 */
[----:B0-----:R-:W-:Y:S05]  /*199b0*/  @P2 BRA `(.L_x_1556) ;  /* 0xffffffc400102947 */ /* 0x001fea000383ffff */
.L_x_1538:
[----:B------:R-:W-:Y:S05]  /*199c0*/  WARPSYNC.ALL ;  /* 0x0000000000007948 */ /* 0x000fea0003800000 */
[----:B------:R-:W-:Y:S06]  /*199d0*/  BAR.ARV 0x8, 0x200 ;  /* 0x0208000000007b1d */ /* 0x000fec0000002000 */
[----:B------:R-:W-:Y:S05]  /*199e0*/  @!P0 BRA `(.L_x_1557) ;  /* 0x0000000000048947 */ /* 0x000fea0003800000 */
[----:B------:R-:W-:Y:S01]  /*199f0*/  BPT.TRAP 0x1 ;  /* 0x000000040000795c */ /* 0x000fe20000300000 */
.L_x_1557:
[----:B------:R-:W-:Y:S01]  /*19a00*/  IMAD R11, R16, 0x8, R2 ;  /* 0x00000008100b7824 */ /* 0x000fe200078e0202 */
[----:B------:R-:W-:-:S04]  /*19a10*/  SHF.L.U32 R0, R18, 0x1f, RZ ;  /* 0x0000001f12007819 */ /* 0x000fc800000006ff */
[----:B------:R0:W1:Y:S01]  /*19a20*/  SYNCS.PHASECHK.TRANS64.TRYWAIT P2, [R11+URZ+0x2d850], R0 ;  /* 0x02d850000b0075a7 */ /* 0x000062000804017f */
[----:B------:R-:W-:Y:S05]  /*19a30*/  @!P0 BRA `(.L_x_1558) ;  /* 0x0000000000048947 */ /* 0x000fea0003800000 */
[----:B------:R-:W-:Y:S01]  /*19a40*/  BPT.TRAP 0x1 ;  /* 0x000000040000795c */ /* 0x000fe20000300000 */
.L_x_1558:
[----:B------:R-:W2:Y:S01]  /*19a50*/  LDL.LU R5, [R1+0x3c] ;  /* 0x00003c0001057983 */ /* 0x000ea20000300800 */
[----:B------:R-:W-:Y:S02]  /*19a60*/  VIADD R2, R2, 0x400 ;  /* 0x0000040002027836 */ /* 0x000fe40000000000 */
[----:B------:R-:W-:-:S03]  /*19a70*/  IMAD.MOV.U32 R7, RZ, RZ, 0x40000040 ;  /* 0x40000040ff077424 */ /* 0x000fc600078e00ff */
[----:B------:R-:W-:-:S04]  /*19a80*/  SHF.R.U32.HI R2, RZ, 0x4, R2 ;  /* 0x00000004ff027819 */ /* 0x000fc80000011602 */
[----:B------:R-:W-:-:S04]  /*19a90*/  LOP3.LUT R2, R2, 0x3fff, RZ, 0xc0, !PT ;  /* 0x00003fff02027812 */ /* 0x000fc800078ec0ff */
[----:B------:R-:W-:Y:S02]  /*19aa0*/  LOP3.LUT R9, R2, 0x2000000, RZ, 0xfc, !PT ;  /* 0x0200000002097812 */ /* 0x000fe400078efcff */
[----:B--2---:R-:W-:Y:S01]  /*19ab0*/  LOP3.LUT R6, R5, 0x10000, RZ, 0xfc, !PT ;  /* 0x0001000005067812 */ /* 0x004fe200078efcff */
[----:B-1----:R-:W-:Y:S06]  /*19ac0*/  @P2 BRA `(.L_x_1559) ;  /* 0x0000000000082947 */ /* 0x002fec0003800000 */
[----:B------:R-:W1:Y:S02]  /*19ad0*/  SYNCS.PHASECHK.TRANS64.TRYWAIT P0, [R11+URZ+0x2d850], R0 ;  /* 0x02d850000b0075a7 */ /* 0x000e64000800017f */
[----:B-1----:R-:W-:Y:S05]  /*19ae0*/  @!P0 BRA `(.L_x_1560) ;  /* 0x000000b0009c8947 */ /* 0x002fea0003800000 */
.L_x_1559:
[----:B------:R-:W-:Y:S01]  /*19af0*/  IMAD R8, R16, 0x600, R9 ;  /* 0x0000060010087824 */ /* 0x000fe200078e0209 */
[----:B------:R-:W2:Y:S01]  /*19b00*/  LDL.LU R24, [R1+0x54] ;  /* 0x0000540001187983 */ /* 0x000ea20000300800 */
[----:B------:R-:W-:Y:S01]  /*19b10*/  IMAD.MOV.U32 R9, RZ, RZ, -0x7fffffe0 ;  /* 0x80000020ff097424 */ /* 0x000fe200078e00ff */
[----:B------:R-:W-:Y:S05]  /*19b20*/  WARPSYNC.ALL ;  /* 0x0000000000007948 */ /* 0x000fea0003800000 */
[C---:B------:R-:W-:Y:S01]  /*19b30*/  R2UR UR4, R6.reuse ;  /* 0x00000000060472ca */ /* 0x040fe200000e0000 */
[----:B------:R-:W-:Y:S01]  /*19b40*/  WARPGROUP.ARRIVE ;  /* 0x00000000000079c5 */ /* 0x000fe20000000000 */
[----:B------:R-:W-:Y:S01]  /*19b50*/  R2UR UR5, R7 ;  /* 0x00000000070572ca */ /* 0x000fe200000e0000 */
[----:B------:R-:W-:Y:S01]  /*19b60*/  VIADD R20, R6, 0x2 ;  /* 0x0000000206147836 */ /* 0x000fe20000000000 */
[C---:B------:R-:W-:Y:S01]  /*19b70*/  R2UR UR6, R8.reuse ;  /* 0x00000000080672ca */ /* 0x040fe200000e0000 */
[----:B------:R-:W-:Y:S01]  /*19b80*/  VIADD R14, R8, 0x40 ;  /* 0x00000040080e7836 */ /* 0x000fe20000000000 */
[----:B------:R-:W-:Y:S01]  /*19b90*/  R2UR UR7, R9 ;  /* 0x00000000090772ca */ /* 0x000fe200000e0000 */
[----:B------:R-:W-:Y:S01]  /*19ba0*/  IMAD.MOV.U32 R21, RZ, RZ, 0x40000040 ;  /* 0x40000040ff157424 */ /* 0x000fe200078e00ff */
[----:B------:R-:W3:Y:S01]  /*19bb0*/  SHFL.BFLY PT, R5, R4, 0x2, 0x1f ;  /* 0x0c401f0004057f89 */ /* 0x000ee200000e0000 */
[----:B------:R-:W-:-:S02]  /*19bc0*/  IMAD.MOV.U32 R15, RZ, RZ, -0x7fffffe0 ;  /* 0x80000020ff0f7424 */ /* 0x000fc400078e00ff */
[----:B------:R-:W-:Y:S01]  /*19bd0*/  IMAD.MOV.U32 R7, RZ, RZ, 0x40000040 ;  /* 0x40000040ff077424 */ /* 0x000fe200078e00ff */
[----:B01----:R-:W0:Y:S01]  /*19be0*/  SHFL.BFLY PT, R0, R3, 0x2, 0x1f ;  /* 0x0c401f0003007f89 */ /* 0x003e2200000e0000 */
[----:B------:R-:W-:Y:S02]  /*19bf0*/  IMAD.MOV.U32 R9, RZ, RZ, -0x7fffffe0 ;  /* 0x80000020ff097424 */ /* 0x000fe400078e00ff */
[----:B------:R-:W-:-:S04]  /*19c00*/  VIADD R16, R16, 0x1 ;  /* 0x0000000110107836 */ /* 0x000fc80000000000 */
[----:B------:R-:W-:Y:S01]  /*19c10*/  HGMMA.64x96x16.F32 R88, gdesc[UR4].tnspB, R88, gsb0 ;  /* 0x41600000045879f0 */ /* 0x000fe20008000858 */
[----:B------:R-:W-:Y:S01]  /*19c20*/  R2UR UR4, R20 ;  /* 0x00000000140472ca */ /* 0x000fe200000e0000 */
[----:B------:R-:W-:Y:S01]  /*19c30*/  VIADD R20, R6, 0x4 ;  /* 0x0000000406147836 */ /* 0x000fe20000000000 */
[----:B------:R-:W-:Y:S01]  /*19c40*/  R2UR UR5, R21 ;  /* 0x00000000150572ca */ /* 0x000fe200000e0000 */
[----:B------:R-:W-:Y:S01]  /*19c50*/  IMAD.MOV.U32 R21, RZ, RZ, 0x40000040 ;  /* 0x40000040ff157424 */ /* 0x000fe200078e00ff */
[----:B------:R-:W-:Y:S01]  /*19c60*/  R2UR UR6, R14 ;  /* 0x000000000e0672ca */ /* 0x000fe200000e0000 */
[----:B------:R-:W-:Y:S01]  /*19c70*/  VIADD R14, R8, 0x80 ;  /* 0x00000080080e7836 */ /* 0x000fe20000000000 */
[----:B------:R-:W-:Y:S01]  /*19c80*/  R2UR UR7, R15 ;  /* 0x000000000f0772ca */ /* 0x000fe200000e0000 */
[----:B------:R-:W-:Y:S01]  /*19c90*/  IMAD.MOV.U32 R15, RZ, RZ, -0x7fffffe0 ;  /* 0x80000020ff0f7424 */ /* 0x000fe200078e00ff */
[----:B------:R-:W-:Y:S01]  /*19ca0*/  ISETP.NE.AND P2, PT, R16, 0x2, PT ;  /* 0x000000021000780c */ /* 0x000fe20003f45270 */
[----:B---3--:R-:W-:Y:S01]  /*19cb0*/  FADD.FTZ R5, R5, R4 ;  /* 0x0000000405057221 */ /* 0x008fe20000010000 */
[----:B------:R-:W-:-:S02]  /*19cc0*/  IMAD.MOV.U32 R4, RZ, RZ, RZ ;  /* 0x000000ffff047224 */ /* 0x000fc400078e00ff */
[----:B------:R-:W-:Y:S01]  /*19cd0*/  SEL R16, R16, RZ, P2 ;  /* 0x000000ff10107207 */ /* 0x000fe20001000000 */
[----:B0-----:R-:W-:Y:S01]  /*19ce0*/  FADD.FTZ R2, R0, R3 ;  /* 0x0000000300027221 */ /* 0x001fe20000010000 */
[----:B------:R-:W-:Y:S01]  /*19cf0*/  SEL R3, RZ, 0x1, P2 ;  /* 0x00000001ff037807 */ /* 0x000fe20001000000 */
[----:B------:R-:W0:Y:S03]  /*19d00*/  SHFL.BFLY PT, R0, R5, 0x1, 0x1f ;  /* 0x0c201f0005007f89 */ /* 0x000e2600000e0000 */
[----:B------:R-:W-:Y:S01]  /*19d10*/  LOP3.LUT R18, R18, R3, RZ, 0x3c, !PT ;  /* 0x0000000312127212 */ /* 0x000fe200078e3cff */
[----:B------:R-:W-:Y:S01]  /*19d20*/  IMAD.MOV.U32 R3, RZ, RZ, -0x800000 ;  /* 0xff800000ff037424 */ /* 0x000fe200078e00ff */
[----:B------:R-:W-:Y:S02]  /*19d30*/  WARPGROUP.DEPBAR.LE gsb0, 0x0 ;  /* 0x00008000000079c5 */ /* 0x000fe40000010000 */
[----:B------:R-:W-:-:S06]  /*19d40*/  WARPGROUP.ARRIVE ;  /* 0x00000000000079c5 */ /* 0x000fcc0000000000 */
        /* <DEDUP_REMOVED lines=19> */
[----:B------:R-:W-:Y:S02]  /*19e80*/  IMAD.MOV.U32 R15, RZ, RZ, -0x7fffffe0 ;  /* 0x80000020ff0f7424 */ /* 0x000fe400078e00ff */
[----:B--2---:R-:W-:-:S05]  /*19e90*/  VIADD R24, R24, 0x1 ;  /* 0x0000000118187836 */ /* 0x004fca0000000000 */
[----:B------:R-:W-:Y:S01]  /*19ea0*/  STL [R1+0x54], R24 ;  /* 0x0000541801007387 */ /* 0x000fe20000100800 */
        /* <DEDUP_REMOVED lines=35> */
[----:B------:R-:W-:Y:S02]  /*1a0e0*/  R2UR UR5, R7 ;  /* 0x00000000070572ca */ /* 0x000fe400000e0000 */
[----:B------:R-:W-:Y:S01]  /*1a0f0*/  R2UR UR6, R8 ;  /* 0x00000000080672ca */ /* 0x000fe200000e0000 */
[----:B------:R-:W1:Y:S01]  /*1a100*/  SHFL.BFLY PT, R7, R2, 0x1, 0x1f ;  /* 0x0c201f0002077f89 */ /* 0x000e6200000e0000 */
[----:B------:R-:W-:Y:S01]  /*1a110*/  R2UR UR7, R9 ;  /* 0x00000000090772ca */ /* 0x000fe200000e0000 */
[----:B0-----:R-:W-:Y:S01]  /*1a120*/  FADD.FTZ R8, R5, R0 ;  /* 0x0000000005087221 */ /* 0x001fe20000010000 */
[----:B------:R-:W-:Y:S02]  /*1a130*/  @!P1 VIADD R9, R11, 0x2d860 ;  /* 0x0002d8600b099836 */ /* 0x000fe40000000000 */
[----:B------:R-:W-:-:S02]  /*1a140*/  IMAD.U32 R5, RZ, RZ, UR41 ;  /* 0x00000029ff057e24 */ /* 0x000fc4000f8e00ff */
[----:B------:R-:W-:Y:S01]  /*1a150*/  FSETP.NE.FTZ.AND P0, PT, R8, RZ, PT ;  /* 0x000000ff0800720b */ /* 0x000fe20003f15000 */
[----:B------:R-:W-:Y:S01]  /*1a160*/  IMAD.U32 R11, RZ, RZ, UR41 ;  /* 0x00000029ff0b7e24 */ /* 0x000fe2000f8e00ff */
[----:B------:R-:W-:Y:S01]  /*1a170*/  @!P1 PRMT R9, RZ, 0x654, R9 ;  /* 0x00000654ff099816 */ /* 0x000fe20000000009 */
[----:B------:R-:W-:-:S10]  /*1a180*/  IMAD.MOV.U32 R0, RZ, RZ, -0x800000 ;  /* 0xff800000ff007424 */ /* 0x000fd400078e00ff */
[----:B------:R-:W0:Y:S01]  /*1a190*/  @P0 MUFU.LG2 R6, R8 ;  /* 0x0000000800060308 */ /* 0x000e220000000c00 */
[----:B------:R-:W-:Y:S01]  /*1a1a0*/  @P0 FMUL.FTZ R5, R5, 0.69314718246459960938 ;  /* 0x3f31721805050820 */ /* 0x000fe20000410000 */
[----:B-1----:R-:W-:Y:S01]  /*1a1b0*/  FADD.FTZ R10, R2, R7 ;  /* 0x00000007020a7221 */ /* 0x002fe20000010000 */
[----:B------:R-:W-:-:S05]  /*1a1c0*/  IMAD.MOV.U32 R2, RZ, RZ, RZ ;  /* 0x000000ffff027224 */ /* 0x000fca00078e00ff */
[----:B------:R-:W-:Y:S01]  /*1a1d0*/  @P0 MUFU.RCP R4, R8 ;  /* 0x0000000800040308 */ /* 0x000fe20000001000 */
[----:B------:R-:W-:Y:S01]  /*1a1e0*/  FSETP.NE.FTZ.AND P3, PT, R10, RZ, PT ;  /* 0x000000ff0a00720b */ /* 0x000fe20003f75000 */
[----:B0-----:R-:W-:-:S04]  /*1a1f0*/  @P0 FMUL.FTZ R6, R6, 0.69314718246459960938 ;  /* 0x3f31721806060820 */ /* 0x001fc80000410000 */
[----:B------:R-:W-:-:S08]  /*1a200*/  @P0 FFMA.FTZ R0, R5, R12, R6 ;  /* 0x0000000c05000223 */ /* 0x000fd00000010006 */
[----:B------:R-:W0:Y:S01]  /*1a210*/  @P3 MUFU.LG2 R7, R10 ;  /* 0x0000000a00073308 */ /* 0x000e220000000c00 */
[----:B------:R-:W-:Y:S01]  /*1a220*/  @P3 FMUL.FTZ R11, R11, 0.69314718246459960938 ;  /* 0x3f3172180b0b3820 */ /* 0x000fe20000410000 */
[----:B------:R-:W-:-:S06]  /*1a230*/  PLOP3.LUT P0, PT, PT, PT, PT, 0x8, 0x0 ;  /* 0x000000000000781c */ /* 0x000fcc0003f0e170 */
[----:B------:R-:W1:Y:S01]  /*1a240*/  @P3 MUFU.RCP R2, R10 ;  /* 0x0000000a00023308 */ /* 0x000e620000001000 */
[----:B0-----:R-:W-:-:S04]  /*1a250*/  @P3 FMUL.FTZ R8, R7, 0.69314718246459960938 ;  /* 0x3f31721807083820 */ /* 0x001fc80000410000 */
[----:B------:R-:W-:Y:S01]  /*1a260*/  @P3 FFMA.FTZ R3, R11, R13, R8 ;  /* 0x0000000d0b033223 */ /* 0x000fe20000010008 */
[----:B------:R-:W-:Y:S02]  /*1a270*/  WARPGROUP.DEPBAR.LE gsb0, 0x0 ;  /* 0x00008000000079c5 */ /* 0x000fe40000010000 */
[----:B------:R-:W-:-:S06]  /*1a280*/  WARPGROUP.ARRIVE ;  /* 0x00000000000079c5 */ /* 0x000fcc0000000000 */
[----:B------:R-:W-:Y:S03]  /*1a290*/  HGMMA.64x96x16.F32 R88, gdesc[UR4].tnspB, R88, gsb0 ;  /* 0x41600000045879f0 */ /* 0x000fe60008000858 */
        /* <DEDUP_REMOVED lines=49> */
[----:B0-----:R-:W-:-:S07]  /*1a5b0*/  FMUL.FTZ R135, R135, R2 ;  /* 0x0000000287877220 */ /* 0x001fce0000410000 */
.L_x_1451:
[----:B------:R-:W0:Y:S01]  /*1a5c0*/  S2R R2, SR_TID.X ;  /* 0x0000000000027919 */ /* 0x000e220000002100 */
[----:B------:R-:W-:Y:S05]  /*1a5d0*/  WARPSYNC.ALL ;  /* 0x0000000000007948 */ /* 0x000fea0003800000 */
[----:B------:R-:W1:Y:S08]  /*1a5e0*/  S2UR UR5, SR_CgaCtaId ;  /* 0x00000000000579c3 */ /* 0x000e700000008800 */
[----:B------:R-:W-:Y:S06]  /*1a5f0*/  BAR.SYNC.DEFER_BLOCKING 0x5, 0x200 ;  /* 0x0148000000007b1d */ /* 0x000fec0000010000 */
[----:B------:R-:W-:Y:S01]  /*1a600*/  UMOV UR4, 0x400 ;  /* 0x0000040000047882 */ /* 0x000fe20000000000 */
[----:B------:R-:W-:Y:S01]  /*1a610*/  BSSY B0, `(.L_x_1561) ;  /* 0x00001cc000007945 */ /* 0x000fe20003800000 */
[----:B-1----:R-:W-:Y:S01]  /*1a620*/  ULEA UR4, UR5, UR4, 0x18 ;  /* 0x0000000405047291 */ /* 0x002fe2000f8ec03f */
[----:B0-----:R-:W-:-:S05]  /*1a630*/  VIADD R52, R2, 0xffffff80 ;  /* 0xffffff8002347836 */ /* 0x001fca0000000000 */
[----:B------:R-:W-:Y:S01]  /*1a640*/  IMAD.U32 R2, RZ, RZ, UR4 ;  /* 0x00000004ff027e24 */ /* 0x000fe2000f8e00ff */
[----:B------:R-:W-:-:S04]  /*1a650*/  SHF.R.S32.HI R4, RZ, 0x1f, R52 ;  /* 0x0000001fff047819 */ /* 0x000fc80000011434 */
[----:B------:R-:W-:Y:S01]  /*1a660*/  LEA.HI R30, R4, R52, RZ, 0x2 ;  /* 0x00000034041e7211 */ /* 0x000fe200078f10ff */
[----:B------:R0:W1:Y:S03]  /*1a670*/  LDS.128 R72, [R2+0x2d8d0] ;  /* 0x02d8d00002487984 */ /* 0x0000660000000c00 */
[----:B------:R-:W-:-:S05]  /*1a680*/  LOP3.LUT R39, R30, 0xfffffffc, RZ, 0xc0, !PT ;  /* 0xfffffffc1e277812 */ /* 0x000fca00078ec0ff */
[----:B------:R-:W-:-:S04]  /*1a690*/  IMAD.IADD R39, R52, 0x1, -R39 ;  /* 0x0000000134277824 */ /* 0x000fc800078e0a27 */
[----:B------:R-:W-:-:S04]  /*1a6a0*/  IMAD.SHL.U32 R36, R39, 0x8, RZ ;  /* 0x0000000827247824 */ /* 0x000fc800078e00ff */
[C---:B------:R-:W-:Y:S02]  /*1a6b0*/  VIADD R37, R36.reuse, 0x20 ;  /* 0x0000002024257836 */ /* 0x040fe40000000000 */
[----:B------:R-:W-:Y:S01]  /*1a6c0*/  VIADD R38, R36, 0x40 ;  /* 0x0000004024267836 */ /* 0x000fe20000000000 */
[----:B------:R-:W-:Y:S06]  /*1a6d0*/  BAR.ARV 0x4, 0x200 ;  /* 0x0108000000007b1d */ /* 0x000fec0000002000 */
[----:B0-----:R-:W-:Y:S05]  /*1a6e0*/  @P0 BRA `(.L_x_1562) ;  /* 0x0000001000800947 */ /* 0x001fea0003800000 */
[----:B------:R-:W2:Y:S01]  /*1a6f0*/  LDL R46, [R1+0x50] ;  /* 0x00005000012e7983 */ /* 0x000ea20000100800 */
[----:B------:R-:W0:Y:S01]  /*1a700*/  S2R R5, SR_SWINHI ;  /* 0x0000000000057919 */ /* 0x000e220000002f00 */
[-C--:B------:R-:W-:Y:S02]  /*1a710*/  LEA.HI R8, R4, R52.reuse, RZ, 0x4 ;  /* 0x0000003404087211 */ /* 0x080fe400078f20ff */
[----:B------:R-:W3:Y:S02]  /*1a720*/  LDL R54, [R1+0x4c] ;  /* 0x00004c0001367983 */ /* 0x000ee40000100800 */
[----:B------:R-:W-:Y:S01]  /*1a730*/  SHF.R.S32.HI R9, RZ, 0x4, R8 ;  /* 0x00000004ff097819 */ /* 0x000fe20000011408 */
[----:B------:R-:W-:Y:S05]  /*1a740*/  WARPSYNC.ALL ;  /* 0x0000000000007948 */ /* 0x000fea0003800000 */
[----:B------:R-:W-:Y:S01]  /*1a750*/  LEA.HI R10, R8, R9, RZ, 0x1 ;  /* 0x00000009080a7211 */ /* 0x000fe200078f08ff */
[----:B------:R-:W-:Y:S01]  /*1a760*/  ULDC.64 UR4, c[0x0][0xc00] ;  /* 0x0003000000047ab9 */ /* 0x000fe20000000a00 */
[----:B------:R-:W-:-:S02]  /*1a770*/  LEA.HI R4, R4, R52, RZ, 0x5 ;  /* 0x0000003404047211 */ /* 0x000fc400078f28ff */
[----:B------:R-:W-:Y:S02]  /*1a780*/  LOP3.LUT R8, R8, 0xfffffff0, RZ, 0xc0, !PT ;  /* 0xfffffff008087812 */ /* 0x000fe400078ec0ff */
[----:B------:R-:W-:Y:S02]  /*1a790*/  LOP3.LUT R10, R10, 0x1ffffffe, RZ, 0xc0, !PT ;  /* 0x1ffffffe0a0a7812 */ /* 0x000fe400078ec0ff */
[----:B------:R-:W-:Y:S01]  /*1a7a0*/  SHF.R.S32.HI R11, RZ, 0x5, R4 ;  /* 0x00000005ff0b7819 */ /* 0x000fe20000011404 */
[----:B------:R-:W-:Y:S01]  /*1a7b0*/  IMAD.IADD R8, R52, 0x1, -R8 ;  /* 0x0000000134087824 */ /* 0x000fe200078e0a08 */
[----:B------:R-:W-:Y:S01]  /*1a7c0*/  F2FP.F16.F32.PACK_AB R6, R93, R6 ;  /* 0x000000065d06723e */ /* 0x000fe200000000ff */
[----:B------:R-:W-:Y:S01]  /*1a7d0*/  IMAD.IADD R10, R9, 0x1, -R10 ;  /* 0x00000001090a7824 */ /* 0x000fe200078e0a0a */
[----:B------:R-:W-:Y:S01]  /*1a7e0*/  F2FP.F16.F32.PACK_AB R26, R109, R26 ;  /* 0x0000001a6d1a723e */ /* 0x000fe200000000ff */
[----:B------:R-:W-:Y:S02]  /*1a7f0*/  IMAD R11, R11, 0x10, R8 ;  /* 0x000000100b0b7824 */ /* 0x000fe400078e0208 */
[----:B------:R-:W-:Y:S01]  /*1a800*/  IMAD.SHL.U32 R10, R10, 0x8, RZ ;  /* 0x000000080a0a7824 */ /* 0x000fe200078e00ff */
[----:B------:R-:W-:-:S02]  /*1a810*/  MOV R20, R2 ;  /* 0x0000000200147202 */ /* 0x000fc40000000f00 */
[----:B0-----:R-:W-:Y:S01]  /*1a820*/  MOV R21, R5 ;  /* 0x0000000500157202 */ /* 0x001fe20000000f00 */
[----:B------:R-:W-:-:S04]  /*1a830*/  IMAD.U32 R5, R11, 0x20, R10 ;  /* 0x000000200b057824 */ /* 0x000fc800078e000a */
[----:B------:R-:W-:-:S03]  /*1a840*/  IMAD.WIDE R4, R5, 0x2, R20 ;  /* 0x0000000205047825 */ /* 0x000fc600078e0214 */
[C---:B------:R-:W-:Y:S01]  /*1a850*/  LOP3.LUT R9, R4.reuse, 0x180, RZ, 0xc0, !PT ;  /* 0x0000018004097812 */ /* 0x040fe200078ec0ff */
[----:B------:R-:W-:Y:S01]  /*1a860*/  BAR.SYNC.DEFER_BLOCKING 0x1, 0x180 ;  /* 0x0046000000007b1d */ /* 0x000fe20000010000 */
[C---:B------:R-:W-:Y:S02]  /*1a870*/  IADD3 R29, P4, R4.reuse, 0x20, RZ ;  /* 0x00000020041d7810 */ /* 0x040fe40007f9e0ff */
[C---:B------:R-:W-:Y:S02]  /*1a880*/  IADD3 R40, P0, R4.reuse, 0x6020, RZ ;  /* 0x0000602004287810 */ /* 0x040fe40007f1e0ff */
[----:B------:R-:W-:Y:S01]  /*1a890*/  SHF.R.U64 R9, R9, 0x3, RZ ;  /* 0x0000000309097819 */ /* 0x000fe200000012ff */
[----:B------:R-:W-:Y:S01]  /*1a8a0*/  IMAD.X R11, RZ, RZ, R5, P4 ;  /* 0x000000ffff0b7224 */ /* 0x000fe200020e0605 */
[----:B------:R-:W-:Y:S02]  /*1a8b0*/  LOP3.LUT R8, R29, 0x180, RZ, 0xc0, !PT ;  /* 0x000001801d087812 */ /* 0x000fe400078ec0ff */
[----:B------:R-:W-:-:S02]  /*1a8c0*/  IADD3 R33, P3, R4, 0x3000, RZ ;  /* 0x0000300004217810 */ /* 0x000fc40007f7e0ff */
[C---:B------:R-:W-:Y:S02]  /*1a8d0*/  IADD3 R35, P2, R4.reuse, 0x3020, RZ ;  /* 0x0000302004237810 */ /* 0x040fe40007f5e0ff */
[----:B------:R-:W-:Y:S01]  /*1a8e0*/  IADD3 R41, P1, R4, 0x6000, RZ ;  /* 0x0000600004297810 */ /* 0x000fe20007f3e0ff */
[--C-:B------:R-:W-:Y:S01]  /*1a8f0*/  IMAD.X R13, RZ, RZ, R5.reuse, P3 ;  /* 0x000000ffff0d7224 */ /* 0x100fe200018e0605 */
[----:B------:R-:W-:Y:S01]  /*1a900*/  LOP3.LUT R4, R9, R4, RZ, 0x3c, !PT ;  /* 0x0000000409047212 */ /* 0x000fe200078e3cff */
[--C-:B------:R-:W-:Y:S01]  /*1a910*/  IMAD.X R9, RZ, RZ, R5.reuse, P0 ;  /* 0x000000ffff097224 */ /* 0x100fe200000e0605 */
[----:B------:R-:W-:Y:S01]  /*1a920*/  SHF.R.U64 R8, R8, 0x3, RZ ;  /* 0x0000000308087819 */ /* 0x000fe200000012ff */
[--C-:B------:R-:W-:Y:S01]  /*1a930*/  IMAD.X R15, RZ, RZ, R5.reuse, P2 ;  /* 0x000000ffff0f7224 */ /* 0x100fe200010e0605 */
[----:B------:R-:W-:Y:S01]  /*1a940*/  ISETP.NE.U32.AND P0, PT, RZ, UR4, PT ;  /* 0x00000004ff007c0c */ /* 0x000fe2000bf05070 */
[----:B------:R-:W-:Y:S01]  /*1a950*/  IMAD.X R25, RZ, RZ, R5, P1 ;  /* 0x000000ffff197224 */ /* 0x000fe200008e0605 */
[----:B------:R-:W-:-:S02]  /*1a960*/  LOP3.LUT R10, R8, R29, RZ, 0x3c, !PT ;  /* 0x0000001d080a7212 */ /* 0x000fc400078e3cff */
[----:B------:R-:W-:Y:S02]  /*1a970*/  LOP3.LUT R8, R33, 0x180, RZ, 0xc0, !PT ;  /* 0x0000018021087812 */ /* 0x000fe400078ec0ff */
[----:B------:R-:W-:Y:S02]  /*1a980*/  LOP3.LUT R14, R35, 0x180, RZ, 0xc0, !PT ;  /* 0x00000180230e7812 */ /* 0x000fe400078ec0ff */
[----:B------:R-:W-:Y:S02]  /*1a990*/  LOP3.LUT R24, R41, 0x180, RZ, 0xc0, !PT ;  /* 0x0000018029187812 */ /* 0x000fe400078ec0ff */
[----:B------:R-:W-:Y:S01]  /*1a9a0*/  ISETP.NE.AND.EX P0, PT, RZ, UR5, PT, P0 ;  /* 0x00000005ff007c0c */ /* 0x000fe2000bf05300 */
[----:B------:R-:W-:Y:S01]  /*1a9b0*/  ULDC.64 UR4, c[0x0][0xc08] ;  /* 0x0003020000047ab9 */ /* 0x000fe20000000a00 */
[----:B------:R-:W-:Y:S02]  /*1a9c0*/  LOP3.LUT R29, R40, 0x180, RZ, 0xc0, !PT ;  /* 0x00000180281d7812 */ /* 0x000fe400078ec0ff */
[----:B------:R-:W-:-:S02]  /*1a9d0*/  ISETP.NE.U32.AND P2, PT, RZ, UR4, PT ;  /* 0x00000004ff007c0c */ /* 0x000fc4000bf45070 */
[----:B------:R-:W-:Y:S02]  /*1a9e0*/  SHF.R.U64 R8, R8, 0x3, RZ ;  /* 0x0000000308087819 */ /* 0x000fe400000012ff */
[----:B------:R-:W-:Y:S02]  /*1a9f0*/  SHF.R.U64 R14, R14, 0x3, RZ ;  /* 0x000000030e0e7819 */ /* 0x000fe400000012ff */
[----:B------:R-:W-:Y:S02]  /*1aa00*/  SHF.R.U64 R24, R24, 0x3, RZ ;  /* 0x0000000318187819 */ /* 0x000fe400000012ff */
[----:B------:R-:W-:Y:S02]  /*1aa10*/  SHF.R.U64 R29, R29, 0x3, RZ ;  /* 0x000000031d1d7819 */ /* 0x000fe400000012ff */
[----:B------:R-:W-:Y:S02]  /*1aa20*/  ISETP.NE.AND.EX P2, PT, RZ, UR5, PT, P2 ;  /* 0x00000005ff007c0c */ /* 0x000fe4000bf45320 */
[----:B------:R-:W-:-:S02]  /*1aa30*/  LOP3.LUT R12, R8, R33, RZ, 0x3c, !PT ;  /* 0x00000021080c7212 */ /* 0x000fc400078e3cff */
[----:B------:R-:W-:Y:S02]  /*1aa40*/  LOP3.LUT R14, R14, R35, RZ, 0x3c, !PT ;  /* 0x000000230e0e7212 */ /* 0x000fe400078e3cff */
[----:B------:R-:W-:Y:S02]  /*1aa50*/  LOP3.LUT R24, R24, R41, RZ, 0x3c, !PT ;  /* 0x0000002918187212 */ /* 0x000fe400078e3cff */
[----:B------:R-:W-:Y:S02]  /*1aa60*/  MOV R33, R4 ;  /* 0x0000000400217202 */ /* 0x000fe40000000f00 */
[----:B------:R-:W-:Y:S02]  /*1aa70*/  F2FP.F16.F32.PACK_AB R4, R28, R7 ;  /* 0x000000071c04723e */ /* 0x000fe400000000ff */
[----:B------:R-:W-:Y:S02]  /*1aa80*/  LOP3.LUT R8, R29, R40, RZ, 0x3c, !PT ;  /* 0x000000281d087212 */ /* 0x000fe400078e3cff */
[----:B------:R-:W-:Y:S01]  /*1aa90*/  F2FP.F16.F32.PACK_AB R5, R91, R90 ;  /* 0x0000005a5b05723e */ /* 0x000fe200000000ff */
[----:B------:R-:W2:Y:S01]  /*1aaa0*/  LDC.64 R28, c[0x0][0xc00] ;  /* 0x00030000ff1c7b82 */ /* 0x000ea20000000a00 */
[----:B------:R-:W-:-:S02]  /*1aab0*/  F2FP.F16.F32.PACK_AB R7, R95, R94 ;  /* 0x0000005e5f07723e */ /* 0x000fc400000000ff */
[----:B------:R-:W-:Y:S02]  /*1aac0*/  MOV R40, R12 ;  /* 0x0000000c00287202 */ /* 0x000fe40000000f00 */
[----:B------:R-:W-:Y:S01]  /*1aad0*/  MOV R41, R14 ;  /* 0x0000000e00297202 */ /* 0x000fe20000000f00 */
[----:B------:R0:W-:Y:S01]  /*1aae0*/  STSM.16.M88.4 [R33], R4 ;  /* 0x0000000421007844 */ /* 0x0001e20000000200 */
[----:B------:R-:W-:Y:S02]  /*1aaf0*/  MOV R35, R24 ;  /* 0x0000001800237202 */ /* 0x000fe40000000f00 */
[----:B------:R-:W-:Y:S02]  /*1ab00*/  MOV R42, R10 ;  /* 0x0000000a002a7202 */ /* 0x000fe40000000f00 */
        /* <DEDUP_REMOVED lines=8> */
[----:B0-----:R-:W-:-:S02]  /*1ab90*/  MOV R33, R8 ;  /* 0x0000000800217202 */ /* 0x001fc40000000f00 */
[----:B------:R-:W-:Y:S01]  /*1aba0*/  F2FP.F16.F32.PACK_AB R4, R113, R112 ;  /* 0x000000707104723e */ /* 0x000fe200000000ff */
[----:B------:R0:W-:Y:S01]  /*1abb0*/  STSM.16.M88.4 [R40], R24 ;  /* 0x0000001828007844 */ /* 0x0001e20000000200 */
[----:B------:R-:W-:Y:S02]  /*1abc0*/  F2FP.F16.F32.PACK_AB R5, R32, R31 ;  /* 0x0000001f2005723e */ /* 0x000fe400000000ff */
[----:B------:R-:W-:Y:S02]  /*1abd0*/  F2FP.F16.F32.PACK_AB R6, R117, R116 ;  /* 0x000000747506723e */ /* 0x000fe400000000ff */
[----:B------:R-:W-:Y:S02]  /*1abe0*/  F2FP.F16.F32.PACK_AB R7, R119, R118 ;  /* 0x000000767707723e */ /* 0x000fe400000000ff */
[----:B------:R-:W-:Y:S02]  /*1abf0*/  F2FP.F16.F32.PACK_AB R8, R121, R120 ;  /* 0x000000787908723e */ /* 0x000fe400000000ff */
[----:B------:R-:W-:Y:S01]  /*1ac00*/  F2FP.F16.F32.PACK_AB R9, R123, R122 ;  /* 0x0000007a7b09723e */ /* 0x000fe200000000ff */
[----:B------:R1:W-:Y:S01]  /*1ac10*/  STSM.16.M88.4 [R41], R4 ;  /* 0x0000000429007844 */ /* 0x0003e20000000200 */
[----:B------:R-:W-:Y:S01]  /*1ac20*/  F2FP.F16.F32.PACK_AB R10, R125, R124 ;  /* 0x0000007c7d0a723e */ /* 0x000fe200000000ff */
[----:B------:R-:W-:Y:S01]  /*1ac30*/  ULDC UR4, c[0x0][0xa88] ;  /* 0x0002a20000047ab9 */ /* 0x000fe20000000800 */
[----:B------:R-:W-:Y:S01]  /*1ac40*/  F2FP.F16.F32.PACK_AB R11, R127, R126 ;  /* 0x0000007e7f0b723e */ /* 0x000fe200000000ff */
[----:B----4-:R-:W4:Y:S01]  /*1ac50*/  LDC R42, c[0x0][0xbe8] ;  /* 0x0002fa00ff2a7b82 */ /* 0x010f220000000800 */
[----:B------:R-:W-:Y:S01]  /*1ac60*/  F2FP.F16.F32.PACK_AB R12, R129, R128 ;  /* 0x00000080810c723e */ /* 0x000fe200000000ff */
[----:B0-----:R-:W-:Y:S01]  /*1ac70*/  IMAD.MOV.U32 R40, RZ, RZ, RZ ;  /* 0x000000ffff287224 */ /* 0x001fe200078e00ff */
[----:B------:R-:W-:Y:S01]  /*1ac80*/  F2FP.F16.F32.PACK_AB R13, R131, R130 ;  /* 0x00000082830d723e */ /* 0x000fe200000000ff */
[----:B------:R0:W-:Y:S01]  /*1ac90*/  STSM.16.M88.4 [R35], R8 ;  /* 0x0000000823007844 */ /* 0x0001e20000000200 */
[----:B------:R-:W-:-:S02]  /*1aca0*/  F2FP.F16.F32.PACK_AB R14, R133, R132 ;  /* 0x00000084850e723e */ /* 0x000fc400000000ff */
[----:B------:R-:W-:Y:S01]  /*1acb0*/  F2FP.F16.F32.PACK_AB R15, R135, R134 ;  /* 0x00000086870f723e */ /* 0x000fe200000000ff */
[----:B------:R-:W1:Y:S04]  /*1acc0*/  @P2 LDC.64 R24, c[0x0][0xc08] ;  /* 0x00030200ff182b82 */ /* 0x000e680000000a00 */
[----:B------:R0:W-:Y:S01]  /*1acd0*/  STSM.16.M88.4 [R33], R12 ;  /* 0x0000000c21007844 */ /* 0x0001e20000000200 */
[----:B------:R-:W-:Y:S02]  /*1ace0*/  IMAD.U32 R45, RZ, RZ, UR4 ;  /* 0x00000004ff2d7e24 */ /* 0x000fe4000f8e00ff */
[C---:B--2---:R-:W-:Y:S01]  /*1acf0*/  IMAD.WIDE R28, R46.reuse, 0x4, R28 ;  /* 0x000000042e1c7825 */ /* 0x044fe200078e021c */
[----:B------:R-:W-:Y:S03]  /*1ad00*/  BAR.SYNC.DEFER_BLOCKING 0x1, 0x180 ;  /* 0x0046000000007b1d */ /* 0x000fe60000010000 */
[----:B-1----:R-:W-:-:S03]  /*1ad10*/  @P2 IMAD.WIDE R4, R46, 0x4, R24 ;  /* 0x000000042e042825 */ /* 0x002fc600078e0218 */
[----:B------:R1:W5:Y:S01]  /*1ad20*/  @P0 LDG.E R40, desc[UR38][R28.64] ;  /* 0x000000261c280981 */ /* 0x000362000c1e1900 */
[----:B----4-:R-:W-:Y:S02]  /*1ad30*/  ISETP.NE.AND P1, PT, R42, 0x1, PT ;  /* 0x000000012a00780c */ /* 0x010fe40003f25270 */
[----:B---3--:R-:W-:Y:S01]  /*1ad40*/  SHF.R.S32.HI R44, RZ, 0x1f, R54 ;  /* 0x0000001fff2c7819 */ /* 0x008fe20000011436 */
[----:B------:R1:W5:Y:S10]  /*1ad50*/  @P2 LDG.E R45, desc[UR38][R4.64] ;  /* 0x00000026042d2981 */ /* 0x000374000c1e1900 */
[----:B------:R-:W2:Y:S08]  /*1ad60*/  @P1 LDC R6, c[0x0][0xbec] ;  /* 0x0002fb00ff061b82 */ /* 0x000eb00000000800 */
[----:B0-----:R-:W0:Y:S01]  /*1ad70*/  @P1 LDC R9, c[0x0][0xbf0] ;  /* 0x0002fc00ff091b82 */ /* 0x001e220000000800 */
[----:B-1----:R-:W-:Y:S05]  /*1ad80*/  @P2 BRA `(.L_x_1563) ;  /* 0x0000000000102947 */ /* 0x002fea0003800000 */
[----:B------:R-:W-:Y:S05]  /*1ad90*/  @!P0 BRA `(.L_x_1563) ;  /* 0x00000000000c8947 */ /* 0x000fea0003800000 */
[----:B------:R-:W3:Y:S04]  /*1ada0*/  LDG.E R4, desc[UR38][R28.64] ;  /* 0x000000261c047981 */ /* 0x000ee8000c1e1900 */
[----:B-----5:R-:W3:Y:S02]  /*1adb0*/  LDG.E R45, desc[UR38][R28.64+0x4] ;  /* 0x000004261c2d7981 */ /* 0x020ee4000c1e1900 */
[----:B---3--:R-:W-:-:S07]  /*1adc0*/  IMAD.IADD R45, R45, 0x1, -R4 ;  /* 0x000000012d2d7824 */ /* 0x008fce00078e0a04 */
.L_x_1563:
[----:B------:R-:W3:Y:S01]  /*1add0*/  LDL R5, [R1+0x40] ;  /* 0x0000400001057983 */ /* 0x000ee20000100800 */
[----:B------:R-:W-:Y:S01]  /*1ade0*/  ULDC.64 UR4, c[0x0][0xb90] ;  /* 0x0002e40000047ab9 */ /* 0x000fe20000000a00 */
[----:B------:R-:W1:Y:S01]  /*1adf0*/  S2R R10, SR_TID.X ;  /* 0x00000000000a7919 */ /* 0x000e620000002100 */
[----:B-----5:R-:W-:Y:S02]  /*1ae00*/  SHF.R.S32.HI R41, RZ, 0x1f, R40 ;  /* 0x0000001fff297819 */ /* 0x020fe40000011428 */
[----:B------:R-:W-:Y:S01]  /*1ae10*/  SHF.R.S32.HI R43, RZ, 0x2, R30 ;  /* 0x00000002ff2b7819 */ /* 0x000fe2000001141e */
[----:B------:R-:W3:Y:S01]  /*1ae20*/  LDL.LU R52, [R1+0x18] ;  /* 0x0000180001347983 */ /* 0x000ee20000300800 */
[----:B------:R-:W-:Y:S01]  /*1ae30*/  IMAD R4, R44, UR4, RZ ;  /* 0x000000042c047c24 */ /* 0x000fe2000f8e02ff */
[----:B------:R-:W-:Y:S01]  /*1ae40*/  SHF.R.S32.HI R47, RZ, 0x1f, R46 ;  /* 0x0000001fff2f7819 */ /* 0x000fe2000001142e */
[----:B------:R-:W-:Y:S01]  /*1ae50*/  IMAD R45, R45, R42, RZ ;  /* 0x0000002a2d2d7224 */ /* 0x000fe200078e02ff */
[----:B------:R-:W4:Y:S01]  /*1ae60*/  LDL R14, [R1+0x58] ;  /* 0x00005800010e7983 */ /* 0x000f220000100800 */
[----:B------:R-:W-:Y:S01]  /*1ae70*/  IMAD R11, R54, UR5, R4 ;  /* 0x00000005360b7c24 */ /* 0x000fe2000f8e0204 */
[----:B------:R-:W-:Y:S01]  /*1ae80*/  SEL R47, R47, RZ, !P0 ;  /* 0x000000ff2f2f7207 */ /* 0x000fe20004000000 */
[----:B------:R-:W4:Y:S01]  /*1ae90*/  @P1 LDC R53, c[0x0][0xbec] ;  /* 0x0002fb00ff351b82 */ /* 0x000f220000000800 */
[----:B------:R-:W-:Y:S01]  /*1aea0*/  SEL R46, R46, RZ, !P0 ;  /* 0x000000ff2e2e7207 */ /* 0x000fe20004000000 */
[----:B-1----:R-:W-:-:S05]  /*1aeb0*/  VIADD R10, R10, 0xffffff80 ;  /* 0xffffff800a0a7836 */ /* 0x002fca0000000000 */
[----:B------:R-:W-:-:S04]  /*1aec0*/  SHF.R.S32.HI R26, RZ, 0x1f, R10 ;  /* 0x0000001fff1a7819 */ /* 0x000fc8000001140a */
[----:B------:R-:W-:-:S04]  /*1aed0*/  LEA.HI R26, R26, R10, RZ, 0x7 ;  /* 0x0000000a1a1a7211 */ /* 0x000fc800078f38ff */
[----:B------:R-:W-:-:S05]  /*1aee0*/  LOP3.LUT R26, R26, 0xffffff80, RZ, 0xc0, !PT ;  /* 0xffffff801a1a7812 */ /* 0x000fca00078ec0ff */
[----:B------:R-:W-:Y:S02]  /*1aef0*/  IMAD.IADD R26, R10, 0x1, -R26 ;  /* 0x000000010a1a7824 */ /* 0x000fe400078e0a1a */
[----:B------:R-:W-:Y:S01]  /*1af00*/  IMAD R39, R39, 0x60, R43 ;  /* 0x0000006027277824 */ /* 0x000fe200078e022b */
[----:B------:R-:W-:Y:S01]  /*1af10*/  BSSY B1, `(.L_x_1564) ;  /* 0x000008a000017945 */ /* 0x000fe20003800000 */
[----:B---3--:R-:W-:Y:S02]  /*1af20*/  IMAD.IADD R15, R5, 0x1, R52 ;  /* 0x00000001050f7824 */ /* 0x008fe400078e0234 */
[----:B------:R-:W-:Y:S01]  /*1af30*/  IMAD.WIDE.U32 R4, R54, UR4, R40 ;  /* 0x0000000436047c25 */ /* 0x000fe2000f8e0028 */
[----:B------:R-:W-:-:S03]  /*1af40*/  ULDC.64 UR4, c[0x0][0xb98] ;  /* 0x0002e60000047ab9 */ /* 0x000fc60000000a00 */
[----:B--2---:R-:W-:-:S04]  /*1af50*/  @P1 IMAD.HI.U32 R6, R15, R6, RZ ;  /* 0x000000060f061227 */ /* 0x004fc800078e00ff */
[----:B------:R-:W-:Y:S01]  /*1af60*/  IMAD.MOV.U32 R7, RZ, RZ, R15 ;  /* 0x000000ffff077224 */ /* 0x000fe200078e000f */
[----:B0-----:R-:W-:Y:S01]  /*1af70*/  @P1 SHF.R.U32.HI R7, RZ, R9, R6 ;  /* 0x00000009ff071219 */ /* 0x001fe20000011606 */
[----:B------:R-:W-:Y:S02]  /*1af80*/  IMAD R9, R43, 0x20, R36 ;  /* 0x000000202b097824 */ /* 0x000fe400078e0224 */
[----:B------:R-:W-:Y:S02]  /*1af90*/  IMAD.IADD R5, R5, 0x1, R11 ;  /* 0x0000000105057824 */ /* 0x000fe400078e020b */
[----:B------:R-:W-:Y:S02]  /*1afa0*/  IMAD.MOV R13, RZ, RZ, -R7 ;  /* 0x000000ffff0d7224 */ /* 0x000fe400078e0a07 */
[----:B------:R-:W-:-:S04]  /*1afb0*/  IMAD.WIDE R20, R9, 0x2, R20 ;  /* 0x0000000209147825 */ /* 0x000fc800078e0214 */
        /* <DEDUP_REMOVED lines=18> */
[----:B----4-:R-:W-:Y:S01]  /*1b0e0*/  IMAD.IADD R4, R14, 0x1, R52 ;  /* 0x000000010e047824 */ /* 0x010fe200078e0234 */
[----:B------:R-:W-:Y:S01]  /*1b0f0*/  IADD3 R13, P3, R20, 0x3000, RZ ;  /* 0x00003000140d7810 */ /* 0x000fe20007f7e0ff */
[----:B------:R-:W0:Y:S01]  /*1b100*/  SHFL.IDX PT, R49, R10, RZ, 0x1c1f ;  /* 0x001c1fff0a317589 */ /* 0x000e2200000e0000 */
[----:B------:R-:W-:Y:S01]  /*1b110*/  LOP3.LUT P0, RZ, R26, 0x3, RZ, 0xc0, !PT ;  /* 0x000000031aff7812 */ /* 0x000fe2000780c0ff */
[----:B------:R-:W-:Y:S02]  /*1b120*/  ULDC.64 UR4, c[0x0][0xaa0] ;  /* 0x0002a80000047ab9 */ /* 0x000fe40000000a00 */
[----:B------:R-:W-:Y:S04]  /*1b130*/  SHFL.IDX PT, R50, R6, 0x1, 0x1c1f ;  /* 0x003c1f0006327f89 */ /* 0x000fe800000e0000 */
[----:B------:R-:W1:Y:S01]  /*1b140*/  SHFL.IDX PT, R51, R10, 0x1, 0x1c1f ;  /* 0x003c1f000a337f89 */ /* 0x000e6200000e0000 */
[----:B------:R-:W-:Y:S01]  /*1b150*/  IMAD.X R9, RZ, RZ, R21, P2 ;  /* 0x000000ffff097224 */ /* 0x000fe200010e0615 */
[C---:B------:R-:W-:Y:S01]  /*1b160*/  ISETP.GE.OR P2, PT, R4.reuse, R45, P0 ;  /* 0x0000002d0400720c */ /* 0x040fe20000746670 */
[----:B------:R-:W-:Y:S01]  /*1b170*/  VIADD R4, R4, 0x8 ;  /* 0x0000000804047836 */ /* 0x000fe20000000000 */
[----:B------:R-:W-:-:S04]  /*1b180*/  LOP3.LUT R12, R13, 0x180, RZ, 0xc0, !PT ;  /* 0x000001800d0c7812 */ /* 0x000fc800078ec0ff */
[----:B------:R-:W-:Y:S02]  /*1b190*/  ISETP.GE.OR P0, PT, R4, R45, P0 ;  /* 0x0000002d0400720c */ /* 0x000fe40000706670 */
[----:B------:R-:W-:Y:S02]  /*1b1a0*/  LOP3.LUT R8, R7, 0x180, RZ, 0xc0, !PT ;  /* 0x0000018007087812 */ /* 0x000fe400078ec0ff */
[----:B------:R-:W-:Y:S02]  /*1b1b0*/  SHF.R.U64 R12, R12, 0x3, RZ ;  /* 0x000000030c0c7819 */ /* 0x000fe400000012ff */
[----:B------:R-:W-:Y:S02]  /*1b1c0*/  SHF.R.U64 R8, R8, 0x3, RZ ;  /* 0x0000000308087819 */ /* 0x000fe400000012ff */
[----:B------:R-:W-:Y:S01]  /*1b1d0*/  LOP3.LUT R12, R12, R13, RZ, 0x3c, !PT ;  /* 0x0000000d0c0c7212 */ /* 0x000fe200078e3cff */
[----:B------:R-:W-:Y:S01]  /*1b1e0*/  IMAD.X R13, RZ, RZ, R21, P3 ;  /* 0x000000ffff0d7224 */ /* 0x000fe200018e0615 */
[----:B0-----:R-:W-:Y:S01]  /*1b1f0*/  @!P2 ST.E desc[UR38][R48.64], R0 ;  /* 0x000000003000a985 */ /* 0x001fe2000c101926 */
[----:B------:R-:W-:-:S02]  /*1b200*/  LOP3.LUT R8, R8, R7, RZ, 0x3c, !PT ;  /* 0x0000000708087212 */ /* 0x000fc400078e3cff */
[C---:B------:R-:W-:Y:S02]  /*1b210*/  IADD3 R5, P3, R20.reuse, 0x7800, RZ ;  /* 0x0000780014057810 */ /* 0x040fe40007f7e0ff */
[C---:B------:R-:W-:Y:S01]  /*1b220*/  IADD3 R25, P5, R20.reuse, 0x4800, RZ ;  /* 0x0000480014197810 */ /* 0x040fe20007fbe0ff */
[----:B-1----:R0:W-:Y:S01]  /*1b230*/  @!P0 ST.E desc[UR38][R50.64], R3 ;  /* 0x0000000332008985 */ /* 0x0021e2000c101926 */
[C---:B------:R-:W-:Y:S02]  /*1b240*/  IADD3 R29, P4, R20.reuse, 0x6000, RZ ;  /* 0x00006000141d7810 */ /* 0x040fe40007f9e0ff */
[----:B------:R-:W-:Y:S01]  /*1b250*/  LOP3.LUT R7, R20, 0x180, RZ, 0xc0, !PT ;  /* 0x0000018014077812 */ /* 0x000fe200078ec0ff */
[----:B------:R-:W-:Y:S01]  /*1b260*/  IMAD R41, R41, UR4, RZ ;  /* 0x0000000429297c24 */ /* 0x000fe2000f8e02ff */
[----:B------:R-:W-:Y:S01]  /*1b270*/  LOP3.LUT R4, R5, 0x180, RZ, 0xc0, !PT ;  /* 0x0000018005047812 */ /* 0x000fe200078ec0ff */
[----:B------:R-:W-:Y:S01]  /*1b280*/  IMAD.X R33, RZ, RZ, R21, P3 ;  /* 0x000000ffff217224 */ /* 0x000fe200018e0615 */
[----:B------:R-:W-:Y:S01]  /*1b290*/  LOP3.LUT R24, R25, 0x180, RZ, 0xc0, !PT ;  /* 0x0000018019187812 */ /* 0x000fe200078ec0ff */
[----:B------:R-:W5:Y:S01]  /*1b2a0*/  LD.E.128 R8, desc[UR38][R8.64] ;  /* 0x0000002608087980 */ /* 0x000f62000c101d00 */
[----:B0-----:R-:W0:Y:S01]  /*1b2b0*/  @P1 LDC R51, c[0x0][0xbf0] ;  /* 0x0002fc00ff331b82 */ /* 0x001e220000000800 */
[----:B------:R-:W-:-:S02]  /*1b2c0*/  LOP3.LUT R28, R29, 0x180, RZ, 0xc0, !PT ;  /* 0x000001801d1c7812 */ /* 0x000fc400078ec0ff */
[----:B------:R-:W5:Y:S01]  /*1b2d0*/  LD.E.128 R12, desc[UR38][R12.64] ;  /* 0x000000260c0c7980 */ /* 0x000f62000c101d00 */
[----:B------:R-:W-:Y:S02]  /*1b2e0*/  SHF.R.U64 R7, R7, 0x3, RZ ;  /* 0x0000000307077819 */ /* 0x000fe400000012ff */
[----:B------:R-:W-:Y:S01]  /*1b2f0*/  SHF.R.U64 R4, R4, 0x3, RZ ;  /* 0x0000000304047819 */ /* 0x000fe200000012ff */
[----:B------:R-:W-:Y:S01]  /*1b300*/  IMAD R49, R40, UR5, R41 ;  /* 0x0000000528317c24 */ /* 0x000fe2000f8e0229 */
[----:B------:R-:W-:Y:S02]  /*1b310*/  SHF.R.U64 R24, R24, 0x3, RZ ;  /* 0x0000000318187819 */ /* 0x000fe400000012ff */
[----:B------:R-:W-:Y:S02]  /*1b320*/  SHF.R.U64 R28, R28, 0x3, RZ ;  /* 0x000000031c1c7819 */ /* 0x000fe400000012ff */
        /* <DEDUP_REMOVED lines=8> */
[----:B------:R1:W5:Y:S01]  /*1b3b0*/  LD.E.128 R4, desc[UR38][R20.64] ;  /* 0x0000002614047980 */ /* 0x000362000c101d00 */
[----:B------:R-:W-:-:S03]  /*1b3c0*/  IMAD R44, R44, UR4, RZ ;  /* 0x000000042c2c7c24 */ /* 0x000fc6000f8e02ff */
[----:B------:R-:W5:Y:S01]  /*1b3d0*/  LD.E.128 R24, desc[UR38][R24.64] ;  /* 0x0000002618187980 */ /* 0x000f62000c101d00 */
[----:B------:R-:W-:-:S03]  /*1b3e0*/  IMAD R3, R54, UR5, R44 ;  /* 0x0000000536037c24 */ /* 0x000fc6000f8e022c */
[----:B------:R-:W5:Y:S01]  /*1b3f0*/  LD.E.128 R28, desc[UR38][R28.64] ;  /* 0x000000261c1c7980 */ /* 0x000f62000c101d00 */
[----:B-1----:R-:W-:Y:S02]  /*1b400*/  IMAD.IADD R21, R41, 0x1, R49 ;  /* 0x0000000129157824 */ /* 0x002fe400078e0231 */
[----:B------:R-:W-:Y:S01]  /*1b410*/  IMAD.MOV.U32 R20, RZ, RZ, R40 ;  /* 0x000000ffff147224 */ /* 0x000fe200078e0028 */
[----:B------:R-:W5:Y:S01]  /*1b420*/  LD.E.128 R32, desc[UR38][R32.64] ;  /* 0x0000002620207980 */ /* 0x000f62000c101d00 */
[----:B------:R-:W-:Y:S02]  /*1b430*/  IMAD.IADD R40, R52, 0x1, R39 ;  /* 0x0000000134287824 */ /* 0x000fe400078e0227 */
[----:B------:R-:W-:Y:S01]  /*1b440*/  IMAD.WIDE.U32 R20, R54, UR4, R20 ;  /* 0x0000000436147c25 */ /* 0x000fe2000f8e0014 */
[----:B------:R-:W-:Y:S01]  /*1b450*/  ULDC.64 UR4, c[0x0][0xaf0] ;  /* 0x0002bc0000047ab9 */ /* 0x000fe20000000a00 */
[----:B------:R-:W-:Y:S01]  /*1b460*/  @!PT LDS RZ, [RZ] ;  /* 0x00000000fffff984 */ /* 0x000fe20000000800 */
[----:B------:R-:W-:Y:S01]  /*1b470*/  @!PT LDS RZ, [RZ] ;  /* 0x00000000fffff984 */ /* 0x000fe20000000800 */
[----:B------:R-:W-:Y:S01]  /*1b480*/  @!PT LDS RZ, [RZ] ;  /* 0x00000000fffff984 */ /* 0x000fe20000000800 */
[----:B------:R-:W-:Y:S01]  /*1b490*/  @!PT LDS RZ, [RZ] ;  /* 0x00000000fffff984 */ /* 0x000fe20000000800 */
[----:B------:R1:W-:Y:S06]  /*1b4a0*/  MEMBAR.ALL.CTA ;  /* 0x0000000000007992 */ /* 0x0003ec0000008000 */
[----:B-1----:R-:W1:Y:S01]  /*1b4b0*/  FENCE.VIEW.ASYNC.S ;  /* 0x00000000000073c6 */ /* 0x002e620000000000 */
[----:B------:R-:W-:-:S04]  /*1b4c0*/  @P1 IMAD.HI.U32 R0, R40, R53, RZ ;  /* 0x0000003528001227 */ /* 0x000fc800078e00ff */
[----:B------:R-:W-:Y:S02]  /*1b4d0*/  IMAD.IADD R21, R21, 0x1, R3 ;  /* 0x0000000115157824 */ /* 0x000fe400078e0203 */
[----:B------:R-:W-:Y:S01]  /*1b4e0*/  IMAD.MOV.U32 R3, RZ, RZ, R40 ;  /* 0x000000ffff037224 */ /* 0x000fe200078e0028 */
[----:B0-----:R-:W-:Y:S01]  /*1b4f0*/  @P1 SHF.R.U32.HI R3, RZ, R51, R0 ;  /* 0x00000033ff031219 */ /* 0x001fe20000011600 */
[----:B------:R-:W-:-:S03]  /*1b500*/  IMAD R47, R47, UR4, RZ ;  /* 0x000000042f2f7c24 */ /* 0x000fc6000f8e02ff */
        /* <DEDUP_REMOVED lines=14> */
[----:B------:R-:W-:Y:S02]  /*1b5f0*/  IMAD.IADD R44, R43, 0x1, R52 ;  /* 0x000000012b2c7824 */ /* 0x000fe400078e0234 */
        /* <DEDUP_REMOVED lines=12> */
[----:B------:R-:W-:Y:S02]  /*1b6c0*/  SHF.R.S32.HI R48, RZ, 0x1f, R37 ;  /* 0x0000001fff307819 */ /* 0x000fe40000011425 */
[----:B------:R-:W-:Y:S01]  /*1b6d0*/  SHF.R.S32.HI R49, RZ, 0x1f, R38 ;  /* 0x0000001fff317819 */ /* 0x000fe20000011426 */
[----:B------:R-:W-:Y:S06]  /*1b6e0*/  @P0 BRA `(.L_x_1565) ;  /* 0x0000000000300947 */ /* 0x000fec0003800000 */
        /* <DEDUP_REMOVED lines=12> */
.L_x_1565:
[----:B------:R-:W-:Y:S05]  /*1b7b0*/  BSYNC B1 ;  /* 0x0000000000017941 */ /* 0x000fea0003800000 */
.L_x_1564:
[----:B0-----:R-:W-:Y:S01]  /*1b7c0*/  VIADD R0, R44, 0x60 ;  /* 0x000000602c007836 */ /* 0x001fe20000000000 */
[----:B---3-5:R0:W3:Y:S04]  /*1b7d0*/  SHFL.IDX PT, R7, R3, 0x1, 0x1c1f ;  /* 0x003c1f0003077f89 */ /* 0x0280e800000e0000 */
[----:B------:R-:W-:Y:S01]  /*1b7e0*/  ISETP.GE.AND P0, PT, R0, R45, PT ;  /* 0x0000002d0000720c */ /* 0x000fe20003f06270 */
[----:B------:R0:W4:-:S12]  /*1b7f0*/  SHFL.IDX PT, R6, R39, 0x1, 0x1c1f ;  /* 0x003c1f0027067f89 */ /* 0x00011800000e0000 */
[----:B0-----:R-:W-:Y:S05]  /*1b800*/  @P0 BRA `(.L_x_1566) ;  /* 0x0000000800b00947 */ /* 0x001fea0003800000 */
[----:B------:R-:W-:Y:S02]  /*1b810*/  ULDC UR4, c[0x0][0xac8] ;  /* 0x0002b20000047ab9 */ /* 0x000fe40000000800 */
[----:B------:R-:W-:Y:S02]  /*1b820*/  ISETP.GE.AND P2, PT, R37, UR4, PT ;  /* 0x0000000425007c0c */ /* 0x000fe4000bf46270 */
[----:B------:R-:W-:-:S11]  /*1b830*/  ISETP.GE.AND P1, PT, R36, UR4, PT ;  /* 0x0000000424007c0c */ /* 0x000fd6000bf26270 */
[C---:B----4-:R-:W-:Y:S02]  /*1b840*/  @!P2 LEA R12, P0, R37.reuse, R6, 0x1 ;  /* 0x00000006250ca211 */ /* 0x050fe400078008ff */
[----:B---3--:R-:W-:Y:S02]  /*1b850*/  @!P1 IMAD.WIDE R4, R36, 0x2, R6 ;  /* 0x0000000224049825 */ /* 0x008fe400078e0206 */
        /* <DEDUP_REMOVED lines=9> */
.L_x_1562:
[----:B------:R-:W2:Y:S01]  /*1b8f0*/  LDL R10, [R1+0x50] ;  /* 0x00005000010a7983 */ /* 0x000ea20000100800 */
[----:B------:R-:W-:Y:S01]  /*1b900*/  ULDC.64 UR4, c[0x0][0xc00] ;  /* 0x0003000000047ab9 */ /* 0x000fe20000000a00 */
[----:B------:R-:W2:Y:S01]  /*1b910*/  LDC.64 R4, c[0x0][0xc00] ;  /* 0x00030000ff047b82 */ /* 0x000ea20000000a00 */
[----:B------:R-:W-:Y:S01]  /*1b920*/  ISETP.NE.U32.AND P0, PT, RZ, UR4, PT ;  /* 0x00000004ff007c0c */ /* 0x000fe2000bf05070 */
[----:B------:R-:W-:-:S03]  /*1b930*/  IMAD.MOV.U32 R0, RZ, RZ, RZ ;  /* 0x000000ffff007224 */ /* 0x000fc600078e00ff */
[----:B------:R-:W-:Y:S01]  /*1b940*/  ISETP.NE.AND.EX P0, PT, RZ, UR5, PT, P0 ;  /* 0x00000005ff007c0c */ /* 0x000fe2000bf05300 */
[----:B------:R-:W-:Y:S02]  /*1b950*/  ULDC.64 UR4, c[0x0][0xc08] ;  /* 0x0003020000047ab9 */ /* 0x000fe40000000a00 */
[----:B------:R-:W-:Y:S01]  /*1b960*/  ISETP.NE.U32.AND P1, PT, RZ, UR4, PT ;  /* 0x00000004ff007c0c */ /* 0x000fe2000bf25070 */
[----:B------:R-:W0:Y:S03]  /*1b970*/  LDC R25, c[0x0][0xbe8] ;  /* 0x0002fa00ff197b82 */ /* 0x000e260000000800 */
[----:B------:R-:W-:-:S13]  /*1b980*/  ISETP.NE.AND.EX P1, PT, RZ, UR5, PT, P1 ;  /* 0x00000005ff007c0c */ /* 0x000fda000bf25310 */
[----:B------:R-:W3:Y:S01]  /*1b990*/  @P1 LDC.64 R6, c[0x0][0xc08] ;  /* 0x00030200ff061b82 */ /* 0x000ee20000000a00 */
[----:B------:R-:W-:Y:S02]  /*1b9a0*/  ULDC UR4, c[0x0][0xa88] ;  /* 0x0002a20000047ab9 */ /* 0x000fe40000000800 */
[----:B------:R-:W-:Y:S02]  /*1b9b0*/  IMAD.U32 R8, RZ, RZ, UR4 ;  /* 0x00000004ff087e24 */ /* 0x000fe4000f8e00ff */
[----:B--2---:R-:W-:-:S04]  /*1b9c0*/  IMAD.WIDE R4, R10, 0x4, R4 ;  /* 0x000000040a047825 */ /* 0x004fc800078e0204 */
[----:B---3--:R-:W-:Y:S01]  /*1b9d0*/  @P1 IMAD.WIDE R6, R10, 0x4, R6 ;  /* 0x000000040a061825 */ /* 0x008fe200078e0206 */
[----:B------:R2:W5:Y:S04]  /*1b9e0*/  @P0 LDG.E R0, desc[UR38][R4.64] ;  /* 0x0000002604000981 */ /* 0x000568000c1e1900 */
[----:B------:R2:W5:Y:S01]  /*1b9f0*/  @P1 LDG.E R8, desc[UR38][R6.64] ;  /* 0x0000002606081981 */ /* 0x000562000c1e1900 */
[----:B0-----:R-:W-:Y:S02]  /*1ba00*/  ISETP.NE.AND P2, PT, R25, 0x1, PT ;  /* 0x000000011900780c */ /* 0x001fe40003f45270 */
[----:B------:R-:W-:Y:S02]  /*1ba10*/  ISETP.GE.AND P3, PT, R52, 0xc0, PT ;  /* 0x000000c03400780c */ /* 0x000fe40003f66270 */
[----:B------:R-:W-:-:S09]  /*1ba20*/  SHF.R.S32.HI R9, RZ, 0x1f, R10 ;  /* 0x0000001fff097819 */ /* 0x000fd2000001140a */
[----:B------:R-:W0:Y:S08]  /*1ba30*/  @P2 LDC R20, c[0x0][0xbec] ;  /* 0x0002fb00ff142b82 */ /* 0x000e300000000800 */
[----:B------:R-:W3:Y:S01]  /*1ba40*/  @P2 LDC R27, c[0x0][0xbf0] ;  /* 0x0002fc00ff1b2b82 */ /* 0x000ee20000000800 */
[----:B--2---:R-:W-:Y:S05]  /*1ba50*/  @P1 BRA `(.L_x_1567) ;  /* 0x0000000000101947 */ /* 0x004fea0003800000 */
[----:B------:R-:W-:Y:S05]  /*1ba60*/  @!P0 BRA `(.L_x_1567) ;  /* 0x00000000000c8947 */ /* 0x000fea0003800000 */
[----:B------:R-:W2:Y:S04]  /*1ba70*/  LDG.E R3, desc[UR38][R4.64] ;  /* 0x0000002604037981 */ /* 0x000ea8000c1e1900 */
[----:B-----5:R-:W2:Y:S02]  /*1ba80*/  LDG.E R8, desc[UR38][R4.64+0x4] ;  /* 0x0000042604087981 */ /* 0x020ea4000c1e1900 */
[----:B--2---:R-:W-:-:S07]  /*1ba90*/  IMAD.IADD R8, R8, 0x1, -R3 ;  /* 0x0000000108087824 */ /* 0x004fce00078e0a03 */
.L_x_1567:
[----:B------:R-:W2:Y:S04]  /*1baa0*/  LDL R26, [R1+0x4c] ;  /* 0x00004c00011a7983 */ /* 0x000ea80000100800 */
[----:B------:R4:W5:Y:S01]  /*1bab0*/  LDL R24, [R1+0x18] ;  /* 0x0000180001187983 */ /* 0x0009620000100800 */
[----:B------:R-:W-:Y:S01]  /*1bac0*/  BSSY B1, `(.L_x_1568) ;  /* 0x000002d000017945 */ /* 0x000fe20003800000 */
[----:B------:R-:W-:Y:S02]  /*1bad0*/  SEL R13, R10, RZ, !P0 ;  /* 0x000000ff0a0d7207 */ /* 0x000fe40004000000 */
[----:B------:R-:W-:Y:S02]  /*1bae0*/  SEL R14, R9, RZ, !P0 ;  /* 0x000000ff090e7207 */ /* 0x000fe40004000000 */
[----:B-----5:R-:W-:-:S02]  /*1baf0*/  SHF.R.S32.HI R11, RZ, 0x1f, R0 ;  /* 0x0000001fff0b7819 */ /* 0x020fc40000011400 */
[----:B--2---:R-:W-:Y:S01]  /*1bb00*/  SHF.R.S32.HI R12, RZ, 0x1f, R26 ;  /* 0x0000001fff0c7819 */ /* 0x004fe2000001141a */
[----:B----4-:R-:W-:Y:S06]  /*1bb10*/  @P3 BRA `(.L_x_1569) ;  /* 0x00000000009c3947 */ /* 0x010fec0003800000 */
[----:B------:R-:W2:Y:S01]  /*1bb20*/  S2R R4, SR_TID.X ;  /* 0x0000000000047919 */ /* 0x000ea20000002100 */
[----:B------:R-:W4:Y:S02]  /*1bb30*/  LDC R9, c[0x0][0xbe8] ;  /* 0x0002fa00ff097b82 */ /* 0x000f240000000800 */
[----:B----4-:R-:W-:Y:S01]  /*1bb40*/  IMAD R3, R8, R9, RZ ;  /* 0x0000000908037224 */ /* 0x010fe200078e02ff */
[----:B--2---:R-:W-:-:S04]  /*1bb50*/  IADD3 R10, R24, -0x80, R4 ;  /* 0xffffff80180a7810 */ /* 0x004fc80007ffe004 */
        /* <DEDUP_REMOVED lines=9> */
[----:B------:R-:W2:Y:S01]  /*1bbf0*/  @P0 LDC R15, c[0x0][0xbec] ;  /* 0x0002fb00ff0f0b82 */ /* 0x000ea20000000800 */
[----:B------:R-:W-:Y:S01]  /*1bc00*/  IMAD R7, R26, UR5, R7 ;  /* 0x000000051a077c24 */ /* 0x000fe2000f8e0207 */
[----:B------:R-:W-:-:S03]  /*1bc10*/  ULDC.64 UR4, c[0x0][0xb98] ;  /* 0x0002e60000047ab9 */ /* 0x000fc60000000a00 */
[----:B------:R-:W-:-:S03]  /*1bc20*/  IMAD.IADD R5, R5, 0x1, R7 ;  /* 0x0000000105057824 */ /* 0x000fc600078e0207 */
[----:B------:R-:W4:Y:S01]  /*1bc30*/  @P0 LDC R21, c[0x0][0xbf0] ;  /* 0x0002fc00ff150b82 */ /* 0x000f220000000800 */
[----:B------:R-:W-:-:S04]  /*1bc40*/  IMAD.WIDE.U32 R4, R13, UR4, R4 ;  /* 0x000000040d047c25 */ /* 0x000fc8000f8e0004 */
[----:B--2---:R-:W-:-:S05]  /*1bc50*/  @P0 IMAD.HI.U32 R6, R10, R15, RZ ;  /* 0x0000000f0a060227 */ /* 0x004fca00078e00ff */
[----:B----4-:R-:W-:Y:S01]  /*1bc60*/  @P0 SHF.R.U32.HI R3, RZ, R21, R6 ;  /* 0x00000015ff030219 */ /* 0x010fe20000011606 */
[----:B------:R-:W-:-:S03]  /*1bc70*/  IMAD R6, R14, UR4, RZ ;  /* 0x000000040e067c24 */ /* 0x000fc6000f8e02ff */
[----:B------:R-:W-:Y:S01]  /*1bc80*/  IADD3 R4, P0, R3, R4, RZ ;  /* 0x0000000403047210 */ /* 0x000fe20007f1e0ff */
[--C-:B------:R-:W-:Y:S02]  /*1bc90*/  IMAD.MOV R7, RZ, RZ, -R3.reuse ;  /* 0x000000ffff077224 */ /* 0x100fe400078e0a03 */
[----:B------:R-:W-:Y:S01]  /*1bca0*/  IMAD R6, R13, UR5, R6 ;  /* 0x000000050d067c24 */ /* 0x000fe2000f8e0206 */
[----:B------:R-:W-:Y:S01]  /*1bcb0*/  ULDC.64 UR4, c[0x0][0xb88] ;  /* 0x0002e20000047ab9 */ /* 0x000fe20000000a00 */
[----:B------:R-:W-:Y:S01]  /*1bcc0*/  IMAD R7, R9, R7, R10 ;  /* 0x0000000709077224 */ /* 0x000fe200078e020a */
[----:B------:R-:W-:-:S04]  /*1bcd0*/  SHF.R.S32.HI R9, RZ, 0x1f, R3 ;  /* 0x0000001fff097819 */ /* 0x000fc80000011403 */
        /* <DEDUP_REMOVED lines=9> */
[----:B------:R-:W-:-:S05]  /*1bd70*/  IMAD.MOV.U32 R3, RZ, RZ, -0x800000 ;  /* 0xff800000ff037424 */ /* 0x000fca00078e00ff */
[----:B------:R2:W-:Y:S02]  /*1bd80*/  STG.E desc[UR38][R6.64], R3 ;  /* 0x0000000306007986 */ /* 0x0005e4000c101926 */
.L_x_1569:
[----:B------:R-:W-:Y:S05]  /*1bd90*/  BSYNC B1 ;  /* 0x0000000000017941 */ /* 0x000fea0003800000 */
.L_x_1568:
[----:B------:R-:W-:Y:S01]  /*1bda0*/  ULDC.64 UR4, c[0x0][0xaa0] ;  /* 0x0002a80000047ab9 */ /* 0x000fe20000000a00 */
[----:B------:R-:W-:Y:S01]  /*1bdb0*/  SHF.R.S32.HI R30, RZ, 0x2, R30 ;  /* 0x00000002ff1e7819 */ /* 0x000fe2000001141e */
[----:B--2---:R-:W-:Y:S01]  /*1bdc0*/  IMAD R3, R11, UR4, RZ ;  /* 0x000000040b037c24 */ /* 0x004fe2000f8e02ff */
[----:B------:R-:W-:Y:S01]  /*1bdd0*/  SHF.R.S32.HI R10, RZ, 0x1f, R37 ;  /* 0x0000001fff0a7819 */ /* 0x000fe20000011425 */
[----:B------:R-:W-:-:S04]  /*1bde0*/  IMAD.WIDE.U32 R4, R0, UR4, RZ ;  /* 0x0000000400047c25 */ /* 0x000fc8000f8e00ff */
[----:B------:R-:W-:Y:S02]  /*1bdf0*/  IMAD R39, R39, 0x60, R30 ;  /* 0x0000006027277824 */ /* 0x000fe400078e021e */
[----:B------:R-:W-:Y:S01]  /*1be00*/  IMAD R3, R0, UR5, R3 ;  /* 0x0000000500037c24 */ /* 0x000fe2000f8e0203 */
[----:B------:R-:W-:Y:S01]  /*1be10*/  ULDC.64 UR4, c[0x0][0xae8] ;  /* 0x0002ba0000047ab9 */ /* 0x000fe20000000a00 */
[----:B------:R-:W-:Y:S02]  /*1be20*/  IMAD.IADD R39, R24, 0x1, R39 ;  /* 0x0000000118277824 */ /* 0x000fe400078e0227 */
[----:B------:R-:W-:Y:S02]  /*1be30*/  IMAD.IADD R5, R5, 0x1, R3 ;  /* 0x0000000105057824 */ /* 0x000fe400078e0203 */
[----:B------:R-:W-:Y:S02]  /*1be40*/  IMAD R6, R12, UR4, RZ ;  /* 0x000000040c067c24 */ /* 0x000fe4000f8e02ff */
[----:B0-----:R-:W-:-:S04]  /*1be50*/  @P2 IMAD.HI.U32 R0, R39, R20, RZ ;  /* 0x0000001427002227 */ /* 0x001fc800078e00ff */
[C---:B------:R-:W-:Y:S02]  /*1be60*/  IMAD R7, R26.reuse, UR5, R6 ;  /* 0x000000051a077c24 */ /* 0x040fe4000f8e0206 */
[----:B------:R-:W-:Y:S01]  /*1be70*/  IMAD.WIDE.U32 R4, R26, UR4, R4 ;  /* 0x000000041a047c25 */ /* 0x000fe2000f8e0004 */
[----:B------:R-:W-:-:S03]  /*1be80*/  ULDC.64 UR4, c[0x0][0xaf0] ;  /* 0x0002bc0000047ab9 */ /* 0x000fc60000000a00 */
[----:B------:R-:W-:Y:S01]  /*1be90*/  IMAD.MOV.U32 R3, RZ, RZ, R39 ;  /* 0x000000ffff037224 */ /* 0x000fe200078e0027 */
[----:B---3--:R-:W-:Y:S01]  /*1bea0*/  @P2 SHF.R.U32.HI R3, RZ, R27, R0 ;  /* 0x0000001bff032219 */ /* 0x008fe20000011600 */
        /* <DEDUP_REMOVED lines=18> */
[----:B------:R-:W-:Y:S01]  /*1bfd0*/  ULDC.64 UR4, c[0x0][0xa80] ;  /* 0x0002a00000047ab9 */ /* 0x000fe20000000a00 */
[----:B------:R-:W-:Y:S02]  /*1bfe0*/  SHF.R.S32.HI R7, RZ, 0x1f, R38 ;  /* 0x0000001fff077819 */ /* 0x000fe40000011426 */
[----:B------:R-:W-:Y:S01]  /*1bff0*/  IMAD.IADD R3, R5, 0x1, R3 ;  /* 0x0000000105037824 */ /* 0x000fe200078e0203 */
[----:B------:R-:W-:Y:S01]  /*1c000*/  LEA R0, P0, R4, UR4, 0x1 ;  /* 0x0000000404007c11 */ /* 0x000fe2000f8008ff */
[----:B------:R-:W-:-:S03]  /*1c010*/  UMOV UR4, 0xffffffff ;  /* 0xffffffff00047882 */ /* 0x000fc60000000000 */
[----:B------:R-:W-:Y:S01]  /*1c020*/  LEA.HI.X R4, R4, UR5, R3, 0x1, P0 ;  /* 0x0000000504047c11 */ /* 0x000fe200080f0c03 */
[----:B------:R-:W-:Y:S08]  /*1c030*/  BRA.DIV UR4, `(.L_x_1570) ;  /* 0x0000008e045c7947 */ /* 0x000ff0000b800000 */
[----:B------:R0:W2:Y:S04]  /*1c040*/  SHFL.IDX PT, R3, R4, RZ, 0x1c1f ;  /* 0x001c1fff04037589 */ /* 0x0000a800000e0000 */
[----:B------:R0:W3:Y:S02]  /*1c050*/  SHFL.IDX PT, R14, R0, RZ, 0x1c1f ;  /* 0x001c1fff000e7589 */ /* 0x0000e400000e0000 */
.L_x_1778:
[----:B------:R-:W-:Y:S01]  /*1c060*/  IMAD R25, R8, R25, RZ ;  /* 0x0000001908197224 */ /* 0x000fe200078e02ff */
[----:B------:R-:W-:Y:S01]  /*1c070*/  BSSY B1, `(.L_x_1571) ;  /* 0x0000011000017945 */ /* 0x000fe20003800000 */
[----:B------:R-:W-:-:S05]  /*1c080*/  IMAD.IADD R6, R30, 0x1, R24 ;  /* 0x000000011e067824 */ /* 0x000fca00078e0218 */
[----:B------:R-:W-:-:S13]  /*1c090*/  ISETP.GE.AND P0, PT, R6, R25, PT ;  /* 0x000000190600720c */ /* 0x000fda0003f06270 */
[----:B------:R-:W-:Y:S05]  /*1c0a0*/  @P0 BRA `(.L_x_1572) ;  /* 0x0000000000340947 */ /* 0x000fea0003800000 */
[----:B------:R-:W-:Y:S02]  /*1c0b0*/  ULDC UR4, c[0x0][0xac8] ;  /* 0x0002b20000047ab9 */ /* 0x000fe40000000800 */
[----:B------:R-:W-:Y:S02]  /*1c0c0*/  ISETP.GE.AND P2, PT, R36, UR4, PT ;  /* 0x0000000424007c0c */ /* 0x000fe4000bf46270 */
[----:B------:R-:W-:Y:S02]  /*1c0d0*/  ISETP.GE.AND P3, PT, R37, UR4, PT ;  /* 0x0000000425007c0c */ /* 0x000fe4000bf66270 */
[----:B------:R-:W-:-:S09]  /*1c0e0*/  ISETP.GE.AND P4, PT, R38, UR4, PT ;  /* 0x0000000426007c0c */ /* 0x000fd2000bf86270 */
[----:B--2---:R-:W-:Y:S02]  /*1c0f0*/  @!P2 IMAD.MOV.U32 R15, RZ, RZ, R3 ;  /* 0x000000ffff0fa224 */ /* 0x004fe400078e0003 */
[CC--:B---3--:R-:W-:Y:S02]  /*1c100*/  @!P3 LEA R12, P0, R37.reuse, R14.reuse, 0x1 ;  /* 0x0000000e250cb211 */ /* 0x0c8fe400078008ff */
[----:B------:R-:W-:Y:S01]  /*1c110*/  @!P4 LEA R20, P1, R38, R14, 0x1 ;  /* 0x0000000e2614c211 */ /* 0x000fe200078208ff */
[----:B------:R-:W-:Y:S01]  /*1c120*/  @!P2 IMAD.WIDE R8, R36, 0x2, R14 ;  /* 0x000000022408a825 */ /* 0x000fe200078e020e */
[-C--:B------:R-:W-:Y:S02]  /*1c130*/  @!P3 LEA.HI.X R13, R37, R3.reuse, R10, 0x1, P0 ;  /* 0x00000003250db211 */ /* 0x080fe400000f0c0a */
[----:B------:R-:W-:Y:S02]  /*1c140*/  @!P4 LEA.HI.X R21, R38, R3, R7, 0x1, P1 ;  /* 0x000000032615c211 */ /* 0x000fe400008f0c07 */
[----:B------:R4:W-:Y:S04]  /*1c150*/  @!P2 ST.E.128 desc[UR38][R8.64], RZ ;  /* 0x000000ff0800a985 */ /* 0x0009e8000c101d26 */
[----:B------:R4:W-:Y:S04]  /*1c160*/  @!P3 ST.E.128 desc[UR38][R12.64], RZ ;  /* 0x000000ff0c00b985 */ /* 0x0009e8000c101d26 */
[----:B------:R4:W-:Y:S02]  /*1c170*/  @!P4 ST.E.128 desc[UR38][R20.64], RZ ;  /* 0x000000ff1400c985 */ /* 0x0009e4000c101d26 */
.L_x_1572:
[----:B------:R-:W-:Y:S05]  /*1c180*/  BSYNC B1 ;  /* 0x0000000000017941 */ /* 0x000fea0003800000 */
.L_x_1571:
[----:B------:R-:W-:-:S03]  /*1c190*/  UMOV UR4, 0xffffffff ;  /* 0xffffffff00047882 */ /* 0x000fc60000000000 */
[----:B------:R-:W-:Y:S05]  /*1c1a0*/  BRA.DIV UR4, `(.L_x_1573) ;  /* 0x0000008e04347947 */ /* 0x000fea000b800000 */
[----:B--2---:R2:W0:Y:S04]  /*1c1b0*/  SHFL.IDX PT, R3, R4, 0x1, 0x1c1f ;  /* 0x003c1f0004037f89 */ /* 0x00442800000e0000 */
[----:B---3--:R2:W3:Y:S02]  /*1c1c0*/  SHFL.IDX PT, R14, R0, 0x1, 0x1c1f ;  /* 0x003c1f00000e7f89 */ /* 0x0084e400000e0000 */
.L_x_1782:
[----:B0-2---:R-:W-:-:S05]  /*1c1d0*/  VIADD R0, R6, 0x60 ;  /* 0x0000006006007836 */ /* 0x005fca0000000000 */
[----:B------:R-:W-:-:S13]  /*1c1e0*/  ISETP.GE.AND P0, PT, R0, R25, PT ;  /* 0x000000190000720c */ /* 0x000fda0003f06270 */
[----:B------:R-:W-:Y:S05]  /*1c1f0*/  @P0 BRA `(.L_x_1566) ;  /* 0x0000000000340947 */ /* 0x000fea0003800000 */
[----:B------:R-:W-:Y:S02]  /*1c200*/  ULDC UR4, c[0x0][0xac8] ;  /* 0x0002b20000047ab9 */ /* 0x000fe40000000800 */
[----:B------:R-:W-:Y:S02]  /*1c210*/  ISETP.GE.AND P2, PT, R36, UR4, PT ;  /* 0x0000000424007c0c */ /* 0x000fe4000bf46270 */
[----:B------:R-:W-:Y:S02]  /*1c220*/  ISETP.GE.AND P3, PT, R37, UR4, PT ;  /* 0x0000000425007c0c */ /* 0x000fe4000bf66270 */
[----:B------:R-:W-:-:S09]  /*1c230*/  ISETP.GE.AND P4, PT, R38, UR4, PT ;  /* 0x0000000426007c0c */ /* 0x000fd2000bf86270 */
[----:B------:R-:W-:Y:S02]  /*1c240*/  @!P2 IMAD.MOV.U32 R15, RZ, RZ, R3 ;  /* 0x000000ffff0fa224 */ /* 0x000fe400078e0003 */
[CC--:B---34-:R-:W-:Y:S02]  /*1c250*/  @!P3 LEA R8, P0, R37.reuse, R14.reuse, 0x1 ;  /* 0x0000000e2508b211 */ /* 0x0d8fe400078008ff */
[----:B------:R-:W-:Y:S01]  /*1c260*/  @!P4 LEA R6, P1, R38, R14, 0x1 ;  /* 0x0000000e2606c211 */ /* 0x000fe200078208ff */
[----:B------:R-:W-:Y:S01]  /*1c270*/  @!P2 IMAD.WIDE R4, R36, 0x2, R14 ;  /* 0x000000022404a825 */ /* 0x000fe200078e020e */
[-C--:B------:R-:W-:Y:S02]  /*1c280*/  @!P3 LEA.HI.X R9, R37, R3.reuse, R10, 0x1, P0 ;  /* 0x000000032509b211 */ /* 0x080fe400000f0c0a */
[----:B------:R-:W-:Y:S02]  /*1c290*/  @!P4 LEA.HI.X R7, R38, R3, R7, 0x1, P1 ;  /* 0x000000032607c211 */ /* 0x000fe400008f0c07 */
[----:B------:R0:W-:Y:S04]  /*1c2a0*/  @!P2 ST.E.128 desc[UR38][R4.64], RZ ;  /* 0x000000ff0400a985 */ /* 0x0001e8000c101d26 */
[----:B------:R0:W-:Y:S04]  /*1c2b0*/  @!P3 ST.E.128 desc[UR38][R8.64], RZ ;  /* 0x000000ff0800b985 */ /* 0x0001e8000c101d26 */
[----:B------:R0:W-:Y:S02]  /*1c2c0*/  @!P4 ST.E.128 desc[UR38][R6.64], RZ ;  /* 0x000000ff0600c985 */ /* 0x0001e4000c101d26 */
.L_x_1566:
[----:B------:R-:W-:Y:S05]  /*1c2d0*/  BSYNC B0 ;  /* 0x0000000000007941 */ /* 0x000fea0003800000 */
.L_x_1561:
[----:B------:R-:W-:Y:S02]  /*1c2e0*/  ULDC UR4, c[0x0][0xc3c] ;  /* 0x00030f0000047ab9 */ /* 0x000fe40000000800 */
[----:B-1----:R-:W-:-:S13]  /*1c2f0*/  ISETP.GE.AND P0, PT, R75, UR4, PT ;  /* 0x000000044b007c0c */ /* 0x002fda000bf06270 */
[----:B------:R-:W-:Y:S05]  /*1c300*/  @!P0 BRA `(.L_x_1574) ;  /* 0xfffffe4c00c88947 */ /* 0x000fea000383ffff */
[----:B------:R-:W-:Y:S05]  /*1c310*/  BRA `(.L_x_1369) ;  /* 0x0000008000647947 */ /* 0x000fea0003800000 */
.L_x_1367:
        /* <DEDUP_REMOVED lines=18> */
.L_x_1575:
        /* <DEDUP_REMOVED lines=42> */
.L_x_1581:
        /* <DEDUP_REMOVED lines=12> */
.L_x_1580:
[----:B------:R-:W-:Y:S05]  /*1c7a0*/  BSYNC B0 ;  /* 0x0000000000007941 */ /* 0x000fea0003800000 */
.L_x_1579:
        /* <DEDUP_REMOVED lines=21> */
.L_x_1577:
        /* <DEDUP_REMOVED lines=21> */
.L_x_1582:
        /* <DEDUP_REMOVED lines=58> */
.L_x_1578:
[----:B------:R-:W-:Y:S02]  /*1cdf0*/  IMAD.MOV.U32 R17, RZ, RZ, RZ ;  /* 0x000000ffff117224 */ /* 0x000fe400078e00ff */
[----:B------:R-:W-:Y:S02]  /*1ce00*/  IMAD.U32 R16, RZ, RZ, UR6 ;  /* 0x00000006ff107e24 */ /* 0x000fe4000f8e00ff */
[----:B------:R-:W-:-:S07]  /*1ce10*/  IMAD.MOV.U32 R18, RZ, RZ, RZ ;  /* 0x000000ffff127224 */ /* 0x000fce00078e00ff */
.L_x_1583:
[----:B------:R-:W-:-:S13]  /*1ce20*/  ISETP.NE.AND P0, PT, R5, RZ, PT ;  /* 0x000000ff0500720c */ /* 0x000fda0003f05270 */
[----:B------:R-:W0:Y:S01]  /*1ce30*/  @!P0 S2R R3, SR_CgaCtaId ;  /* 0x0000000000038919 */ /* 0x000e220000008800 */
[----:B------:R-:W-:-:S04]  /*1ce40*/  @!P0 MOV R0, 0x400 ;  /* 0x0000040000008802 */ /* 0x000fc80000000f00 */
[----:B0-----:R-:W-:-:S05]  /*1ce50*/  @!P0 LEA R0, R3, R0, 0x18 ;  /* 0x0000000003008211 */ /* 0x001fca00078ec0ff */
[----:B------:R2:W-:Y:S01]  /*1ce60*/  @!P0 STS.128 [R0+0x2d8d0], R16 ;  /* 0x02d8d01000008388 */ /* 0x0005e20000000c00 */
[----:B------:R-:W-:Y:S06]  /*1ce70*/  BAR.ARV 0x5, 0x200 ;  /* 0x0148000000007b1d */ /* 0x000fec0000002000 */
.L_x_1576:
        /* <DEDUP_REMOVED lines=12> */
[----:B------:R-:W-:Y:S01]  /*1cf40*/  ULDC.64 UR40, c[0x0][0x198] ;  /* 0x0000660000287ab9 */ /* 0x000fe20000000a00 */
[----:B------:R-:W-:Y:S01]  /*1cf50*/  IMAD.MOV.U32 R28, RZ, RZ, RZ ;  /* 0x000000ffff1c7224 */ /* 0x000fe200078e00ff */
[----:B------:R-:W-:Y:S01]  /*1cf60*/  ULDC UR37, c[0x0][0xc] ;  /* 0x0000030000257ab9 */ /* 0x000fe20000000800 */
[----:B------:R-:W-:Y:S02]  /*1cf70*/  IMAD.MOV.U32 R23, RZ, RZ, RZ ;  /* 0x000000ffff177224 */ /* 0x000fe400078e00ff */
[----:B------:R-:W-:Y:S01]  /*1cf80*/  IMAD.MOV.U32 R26, RZ, RZ, 0x1 ;  /* 0x00000001ff1a7424 */ /* 0x000fe200078e00ff */
        /* <DEDUP_REMOVED lines=18> */
.L_x_1744:
[----:B------:R-:W-:Y:S05]  /*1d0b0*/  YIELD ;  /* 0x0000000000007946 */ /* 0x000fea0003800000 */
[----:B------:R-:W-:Y:S01]  /*1d0c0*/  ULDC.64 UR4, c[0x0][0xa28] ;  /* 0x00028a0000047ab9 */ /* 0x000fe20000000a00 */
[----:B------:R-:W-:Y:S02]  /*1d0d0*/  CS2R R6, SRZ ;  /* 0x0000000000067805 */ /* 0x000fe4000001ff00 */
[----:B------:R-:W-:Y:S01]  /*1d0e0*/  ISETP.NE.U32.AND P0, PT, RZ, UR4, PT ;  /* 0x00000004ff007c0c */ /* 0x000fe2000bf05070 */
[----:B0-----:R-:W0:Y:S01]  /*1d0f0*/  LDC.64 R8, c[0x0][0xa00] ;  /* 0x00028000ff087b82 */ /* 0x001e220000000a00 */
[----:B------:R-:W-:Y:S01]  /*1d100*/  ULDC.64 UR6, c[0x0][0xa08] ;  /* 0x0002820000067ab9 */ /* 0x000fe20000000a00 */
[----:B------:R-:W-:Y:S01]  /*1d110*/  ULDC.64 UR8, c[0x0][0xa10] ;  /* 0x0002840000087ab9 */ /* 0x000fe20000000a00 */
[----:B------:R-:W-:Y:S01]  /*1d120*/  ISETP.NE.AND.EX P0, PT, RZ, UR5, PT, P0 ;  /* 0x00000005ff007c0c */ /* 0x000fe2000bf05300 */
[----:B------:R-:W-:-:S04]  /*1d130*/  ULDC.64 UR4, c[0x0][0xa18] ;  /* 0x0002860000047ab9 */ /* 0x000fc80000000a00 */
[----:B-1----:R-:W1:Y:S08]  /*1d140*/  LDC.64 R4, c[0x0][0xa08] ;  /* 0x00028200ff047b82 */ /* 0x002e700000000a00 */
[----:B----4-:R-:W2:Y:S02]  /*1d150*/  @P0 LDC.64 R2, c[0x0][0xa28] ;  /* 0x00028a00ff020b82 */ /* 0x010ea40000000a00 */
[----:B--2---:R-:W-:-:S05]  /*1d160*/  @P0 IMAD.WIDE R2, R19, 0x4, R2 ;  /* 0x0000000413020825 */ /* 0x004fca00078e0202 */
[----:B------:R2:W5:Y:S01]  /*1d170*/  @P0 LDG.E R7, desc[UR38][R2.64] ;  /* 0x0000002602070981 */ /* 0x000562000c1e1900 */
[----:B------:R-:W-:Y:S01]  /*1d180*/  ISETP.NE.U32.AND P0, PT, RZ, UR4, PT ;  /* 0x00000004ff007c0c */ /* 0x000fe2000bf05070 */
[----:B0-----:R-:W-:Y:S01]  /*1d190*/  IMAD.WIDE R8, R19, 0x4, R8 ;  /* 0x0000000413087825 */ /* 0x001fe200078e0208 */
[----:B------:R-:W-:Y:S02]  /*1d1a0*/  ISETP.NE.U32.AND P2, PT, RZ, UR6, PT ;  /* 0x00000006ff007c0c */ /* 0x000fe4000bf45070 */
[----:B------:R-:W-:Y:S01]  /*1d1b0*/  ISETP.NE.AND.EX P0, PT, RZ, UR5, PT, P0 ;  /* 0x00000005ff007c0c */ /* 0x000fe2000bf05300 */
[----:B------:R-:W-:Y:S01]  /*1d1c0*/  ULDC.64 UR4, c[0x0][0xa00] ;  /* 0x0002800000047ab9 */ /* 0x000fe20000000a00 */
[----:B------:R-:W-:Y:S01]  /*1d1d0*/  ISETP.NE.U32.AND P4, PT, RZ, UR8, PT ;  /* 0x00000008ff007c0c */ /* 0x000fe2000bf85070 */
[----:B------:R-:W-:Y:S01]  /*1d1e0*/  IMAD.MOV.U32 R27, RZ, RZ, RZ ;  /* 0x000000ffff1b7224 */ /* 0x000fe200078e00ff */
[----:B------:R-:W-:Y:S01]  /*1d1f0*/  ISETP.NE.U32.AND P1, PT, RZ, UR4, PT ;  /* 0x00000004ff007c0c */ /* 0x000fe2000bf25070 */
[----:B--2---:R-:W0:Y:S01]  /*1d200*/  LDC.64 R2, c[0x0][0xa10] ;  /* 0x00028400ff027b82 */ /* 0x004e220000000a00 */
[----:B------:R-:W-:-:S02]  /*1d210*/  IMAD.MOV.U32 R0, RZ, RZ, RZ ;  /* 0x000000ffff007224 */ /* 0x000fc400078e00ff */
[----:B------:R-:W-:Y:S01]  /*1d220*/  ISETP.NE.AND.EX P3, PT, RZ, UR5, PT, P1 ;  /* 0x00000005ff007c0c */ /* 0x000fe2000bf65310 */
[----:B-1----:R-:W-:-:S04]  /*1d230*/  IMAD.WIDE R4, R19, 0x4, R4 ;  /* 0x0000000413047825 */ /* 0x002fc800078e0204 */
[----:B------:R-:W1:Y:S01]  /*1d240*/  @P0 LDC.64 R10, c[0x0][0xa18] ;  /* 0x00028600ff0a0b82 */ /* 0x000e620000000a00 */
[----:B------:R-:W-:Y:S01]  /*1d250*/  ULDC UR4, c[0x0][0x288] ;  /* 0x0000a20000047ab9 */ /* 0x000fe20000000800 */
[----:B------:R-:W-:Y:S02]  /*1d260*/  ISETP.NE.AND.EX P1, PT, RZ, UR7, PT, P2 ;  /* 0x00000007ff007c0c */ /* 0x000fe4000bf25320 */
[----:B------:R-:W-:-:S04]  /*1d270*/  ISETP.NE.AND.EX P2, PT, RZ, UR9, PT, P4 ;  /* 0x00000009ff007c0c */ /* 0x000fc8000bf45340 */
[----:B------:R-:W2:Y:S07]  /*1d280*/  @P3 LDG.E R6, desc[UR38][R8.64] ;  /* 0x0000002608063981 */ /* 0x000eae000c1e1900 */
[----:B------:R-:W5:Y:S01]  /*1d290*/  @P1 LDG.E R27, desc[UR38][R4.64] ;  /* 0x00000026041b1981 */ /* 0x000f62000c1e1900 */
        /* <DEDUP_REMOVED lines=15> */
[----:B--2---:R0:W-:Y:S01]  /*1d390*/  STL [R1+0x1c], R6 ;  /* 0x00001c0601007387 */ /* 0x0041e20000100800 */
[----:B------:R-:W-:Y:S02]  /*1d3a0*/  IMAD.MOV.U32 R12, RZ, RZ, R6 ;  /* 0x000000ffff0c7224 */ /* 0x000fe400078e0006 */
[----:B0-----:R-:W-:Y:S01]  /*1d3b0*/  IMAD.U32 R6, RZ, RZ, UR5 ;  /* 0x00000005ff067e24 */ /* 0x001fe2000f8e00ff */
[----:B---3--:R-:W-:Y:S06]  /*1d3c0*/  @P0 BRA `(.L_x_1585) ;  /* 0x0000000000140947 */ /* 0x008fec0003800000 */
[----:B------:R-:W-:Y:S05]  /*1d3d0*/  @!P3 BRA `(.L_x_1585) ;  /* 0x000000000010b947 */ /* 0x000fea0003800000 */
[----:B------:R-:W2:Y:S04]  /*1d3e0*/  LDG.E R11, desc[UR38][R8.64] ;  /* 0x00000026080b7981 */ /* 0x000ea8000c1e1900 */
[----:B------:R-:W2:Y:S02]  /*1d3f0*/  LDG.E R8, desc[UR38][R8.64+0x4] ;  /* 0x0000042608087981 */ /* 0x000ea4000c1e1900 */
[----:B--2---:R-:W-:-:S05]  /*1d400*/  IMAD.IADD R12, R8, 0x1, -R11 ;  /* 0x00000001080c7824 */ /* 0x004fca00078e0a0b */
[----:B------:R0:W-:Y:S02]  /*1d410*/  STL [R1+0x1c], R12 ;  /* 0x00001c0c01007387 */ /* 0x0001e40000100800 */
.L_x_1585:
[----:B------:R-:W-:Y:S01]  /*1d420*/  ULDC.64 UR4, c[0x0][0xa20] ;  /* 0x0002880000047ab9 */ /* 0x000fe20000000a00 */
[----:B-----5:R-:W-:Y:S01]  /*1d430*/  IMAD.IADD R27, R27, 0x1, R7 ;  /* 0x000000011b1b7824 */ /* 0x020fe200078e0207 */
[----:B------:R-:W-:-:S04]  /*1d440*/  ISETP.NE.U32.AND P0, PT, RZ, UR4, PT ;  /* 0x00000004ff007c0c */ /* 0x000fc8000bf05070 */
[----:B------:R-:W-:-:S13]  /*1d450*/  ISETP.NE.AND.EX P0, PT, RZ, UR5, PT, P0 ;  /* 0x00000005ff007c0c */ /* 0x000fda000bf05300 */
[----:B------:R-:W-:Y:S05]  /*1d460*/  @!P0 BRA `(.L_x_1586) ;  /* 0x0000000000108947 */ /* 0x000fea0003800000 */
[----:B------:R-:W1:Y:S02]  /*1d470*/  LDC.64 R4, c[0x0][0xa20] ;  /* 0x00028800ff047b82 */ /* 0x000e640000000a00 */
[----:B-1----:R-:W-:-:S05]  /*1d480*/  IMAD.WIDE R4, R19, 0x4, R4 ;  /* 0x0000000413047825 */ /* 0x002fca00078e0204 */
[----:B------:R1:W5:Y:S01]  /*1d490*/  LDG.E R10, desc[UR38][R4.64] ;  /* 0x00000026040a7981 */ /* 0x000362000c1e1900 */
[----:B------:R-:W-:Y:S05]  /*1d4a0*/  BRA `(.L_x_1587) ;  /* 0x0000000000107947 */ /* 0x000fea0003800000 */
.L_x_1586:
[----:B------:R-:W-:Y:S05]  /*1d4b0*/  @!P1 BRA `(.L_x_1587) ;  /* 0x00000000000c9947 */ /* 0x000fea0003800000 */
[----:B------:R-:W2:Y:S04]  /*1d4c0*/  LDG.E R10, desc[UR38][R4.64] ;  /* 0x00000026040a7981 */ /* 0x000ea8000c1e1900 */
[----:B------:R-:W2:Y:S02]  /*1d4d0*/  LDG.E R4, desc[UR38][R4.64+0x4] ;  /* 0x0000042604047981 */ /* 0x000ea4000c1e1900 */
[----:B--2---:R-:W-:-:S07]  /*1d4e0*/  IMAD.IADD R10, R4, 0x1, -R10 ;  /* 0x00000001040a7824 */ /* 0x004fce00078e0a0a */
.L_x_1587:
[----:B-1----:R-:W2:Y:S04]  /*1d4f0*/  @P2 LDG.E R4, desc[UR38][R2.64] ;  /* 0x0000002602042981 */ /* 0x002ea8000c1e1900 */
[----:B------:R1:W2:Y:S01]  /*1d500*/  @P2 LDG.E R5, desc[UR38][R2.64+0x4] ;  /* 0x0000042602052981 */ /* 0x0002a2000c1e1900 */
[----:B------:R-:W-:Y:S02]  /*1d510*/  IMAD R13, R17, 0xc0, RZ ;  /* 0x000000c0110d7824 */ /* 0x000fe400078e02ff */
[----:B-----5:R-:W-:Y:S02]  /*1d520*/  IMAD.IADD R8, R10, 0x1, -R7 ;  /* 0x000000010a087824 */ /* 0x020fe400078e0a07 */
[----:B------:R-:W-:Y:S01]  /*1d530*/  VIADD R10, R13, 0xbf ;  /* 0x000000bf0d0a7836 */ /* 0x000fe20000000000 */
[----:B------:R3:W-:Y:S01]  /*1d540*/  STL [R1+0x10], R13 ;  /* 0x0000100d01007387 */ /* 0x0007e20000100800 */
[----:B-1----:R-:W1:Y:S02]  /*1d550*/  LDC R2, c[0x0][0x448] ;  /* 0x00011200ff027b82 */ /* 0x002e640000000800 */
[----:B-1----:R-:W-:-:S13]  /*1d560*/  ISETP.NE.AND P1, PT, R2, 0x1, PT ;  /* 0x000000010200780c */ /* 0x002fda0003f25270 */
[----:B------:R-:W1:Y:S08]  /*1d570*/  @P1 LDC R3, c[0x0][0x44c] ;  /* 0x00011300ff031b82 */ /* 0x000e700000000800 */
[----:B------:R-:W4:Y:S01]  /*1d580*/  @P1 LDC R2, c[0x0][0x450] ;  /* 0x00011400ff021b82 */ /* 0x000f220000000800 */
[----:B-1----:R-:W-:-:S05]  /*1d590*/  @P1 IMAD.HI.U32 R3, R10, R3, RZ ;  /* 0x000000030a031227 */ /* 0x002fca00078e00ff */
[----:B----4-:R-:W-:Y:S01]  /*1d5a0*/  @P1 SHF.R.U32.HI R10, RZ, R2, R3 ;  /* 0x00000002ff0a1219 */ /* 0x010fe20000011603 */
[----:B--2---:R-:W-:-:S04]  /*1d5b0*/  @P2 IMAD.IADD R6, R5, 0x1, -R4 ;  /* 0x0000000105062824 */ /* 0x004fc800078e0a04 */
[----:B------:R-:W-:-:S04]  /*1d5c0*/  IMAD.IADD R9, R8, 0x1, R6 ;  /* 0x0000000108097824 */ /* 0x000fc800078e0206 */
[C---:B------:R-:W-:Y:S01]  /*1d5d0*/  VIADD R17, R9.reuse, 0x7f ;  /* 0x0000007f09117836 */ /* 0x040fe20000000000 */
[----:B------:R-:W-:-:S04]  /*1d5e0*/  IADD3 R7, R9, 0x1, -R12 ;  /* 0x0000000109077810 */ /* 0x000fc80007ffe80c */
[----:B------:R-:W-:Y:S01]  /*1d5f0*/  SHF.R.S32.HI R2, RZ, 0x1f, R17 ;  /* 0x0000001fff027819 */ /* 0x000fe20000011411 */
[----:B------:R-:W-:-:S03]  /*1d600*/  IMAD.IADD R10, R7, 0x1, R10 ;  /* 0x00000001070a7824 */ /* 0x000fc600078e020a */
[----:B------:R-:W-:Y:S02]  /*1d610*/  LEA.HI R17, R2, R17, RZ, 0x7 ;  /* 0x0000001102117211 */ /* 0x000fe400078f38ff */
[----:B------:R-:W1:Y:S02]  /*1d620*/  LDC.64 R2, c[0x0][0x9e0] ;  /* 0x00027800ff027b82 */ /* 0x000e640000000a00 */
[----:B------:R-:W-:Y:S02]  /*1d630*/  SHF.R.S32.HI R17, RZ, 0x7, R17 ;  /* 0x00000007ff117819 */ /* 0x000fe40000011411 */
[----:B-1----:R-:W-:Y:S01]  /*1d640*/  ISETP.GE.AND P3, PT, R3, 0x1, PT ;  /* 0x000000010300780c */ /* 0x002fe20003f66270 */
[----:B------:R-:W-:-:S12]  /*1d650*/  IMAD.IADD R2, R10, 0x1, R2 ;  /* 0x000000010a027824 */ /* 0x000fd800078e0202 */
[----:B---3--:R-:W-:Y:S05]  /*1d660*/  @!P3 BRA `(.L_x_1588) ;  /* 0x000000000048b947 */ /* 0x008fea0003800000 */
[C---:B------:R-:W-:Y:S01]  /*1d670*/  ISETP.GT.AND P0, PT, R10.reuse, RZ, PT ;  /* 0x000000ff0a00720c */ /* 0x040fe20003f04270 */
[----:B------:R-:W-:Y:S01]  /*1d680*/  BSSY B0, `(.L_x_1589) ;  /* 0x000000e000007945 */ /* 0x000fe20003800000 */
[----:B------:R-:W-:-:S11]  /*1d690*/  VIADD R11, R10, 0xffffffff ;  /* 0xffffffff0a0b7836 */ /* 0x000fd60000000000 */
[----:B------:R-:W-:Y:S05]  /*1d6a0*/  @P0 BRA `(.L_x_1590) ;  /* 0x00000000001c0947 */ /* 0x000fea0003800000 */
[----:B------:R-:W-:Y:S01]  /*1d6b0*/  ISETP.NE.AND P0, PT, R3, 0x1, PT ;  /* 0x000000010300780c */ /* 0x000fe20003f05270 */
[----:B------:R-:W-:-:S12]  /*1d6c0*/  IMAD.MOV R10, RZ, RZ, -R10 ;  /* 0x000000ffff0a7224 */ /* 0x000fd800078e0a0a */
[----:B------:R-:W1:Y:S02]  /*1d6d0*/  @P0 LDC.64 R4, c[0x0][0x9e8] ;  /* 0x00027a00ff040b82 */ /* 0x000e640000000a00 */
[----:B-1----:R-:W-:-:S05]  /*1d6e0*/  @P0 IMAD.HI.U32 R4, R10, R4, RZ ;  /* 0x000000040a040227 */ /* 0x002fca00078e00ff */
[----:B------:R-:W-:-:S04]  /*1d6f0*/  @P0 SHF.R.U32.HI R10, RZ, R5, R4 ;  /* 0x00000005ff0a0219 */ /* 0x000fc80000011604 */
[----:B------:R-:W-:Y:S01]  /*1d700*/  LOP3.LUT R11, RZ, R10, RZ, 0x33, !PT ;  /* 0x0000000aff0b7212 */ /* 0x000fe200078e33ff */
[----:B------:R-:W-:Y:S06]  /*1d710*/  BRA `(.L_x_1591) ;  /* 0x0000000000107947 */ /* 0x000fec0003800000 */
.L_x_1590:
[----:B------:R-:W-:-:S13]  /*1d720*/  ISETP.NE.AND P0, PT, R3, 0x1, PT ;  /* 0x000000010300780c */ /* 0x000fda0003f05270 */
[----:B------:R-:W1:Y:S02]  /*1d730*/  @P0 LDC.64 R4, c[0x0][0x9e8] ;  /* 0x00027a00ff040b82 */ /* 0x000e640000000a00 */
[----:B-1----:R-:W-:-:S05]  /*1d740*/  @P0 IMAD.HI.U32 R4, R11, R4, RZ ;  /* 0x000000040b040227 */ /* 0x002fca00078e00ff */
[----:B------:R-:W-:-:S07]  /*1d750*/  @P0 SHF.R.U32.HI R11, RZ, R5, R4 ;  /* 0x00000005ff0b0219 */ /* 0x000fce0000011604 */
.L_x_1591:
[----:B------:R-:W-:Y:S05]  /*1d760*/  BSYNC B0 ;  /* 0x0000000000007941 */ /* 0x000fea0003800000 */
.L_x_1589:
[----:B------:R-:W-:-:S05]  /*1d770*/  IMAD R11, R11, R3, R3 ;  /* 0x000000030b0b7224 */ /* 0x000fca00078e0203 */
[----:B------:R-:W-:-:S07]  /*1d780*/  VIMNMX R2, R2, R11, PT ;  /* 0x0000000b02027248 */ /* 0x000fce0003fe0100 */
.L_x_1588:
[----:B------:R-:W1:Y:S01]  /*1d790*/  @P1 LDC R10, c[0x0][0x44c] ;  /* 0x00011300ff0a1b82 */ /* 0x000e620000000800 */
[----:B------:R-:W-:Y:S01]  /*1d7a0*/  IMAD.MOV.U32 R4, RZ, RZ, R13 ;  /* 0x000000ffff047224 */ /* 0x000fe200078e000d */
[----:B------:R-:W-:Y:S01]  /*1d7b0*/  ULDC UR4, c[0x0][0x9dc] ;  /* 0x0002770000047ab9 */ /* 0x000fe20000000800 */
[----:B------:R-:W-:-:S05]  /*1d7c0*/  IMAD.IADD R9, R9, 0x1, -R12 ;  /* 0x0000000109097824 */ /* 0x000fca00078e0a0c */
[----:B------:R-:W2:Y:S01]  /*1d7d0*/  @P1 LDC R5, c[0x0][0x450] ;  /* 0x00011400ff051b82 */ /* 0x000ea20000000800 */
[----:B-1----:R-:W-:-:S05]  /*1d7e0*/  @P1 IMAD.HI.U32 R10, R13, R10, RZ ;  /* 0x0000000a0d0a1227 */ /* 0x002fca00078e00ff */
        /* <DEDUP_REMOVED lines=9> */
[----:B------:R-:W1:Y:S02]  /*1d880*/  @P0 LDC.64 R4, c[0x0][0x9e8] ;  /* 0x00027a00ff040b82 */ /* 0x000e640000000a00 */
[----:B-1----:R-:W-:-:S05]  /*1d890*/  @P0 IMAD.HI.U32 R4, R11, R4, RZ ;  /* 0x000000040b040227 */ /* 0x002fca00078e00ff */
[----:B------:R-:W-:-:S04]  /*1d8a0*/  @P0 SHF.R.U32.HI R11, RZ, R5, R4 ;  /* 0x00000005ff0b0219 */ /* 0x000fc80000011604 */
[----:B------:R-:W-:Y:S01]  /*1d8b0*/  LOP3.LUT R11, RZ, R11, RZ, 0x33, !PT ;  /* 0x0000000bff0b7212 */ /* 0x000fe200078e33ff */
[----:B------:R-:W-:Y:S06]  /*1d8c0*/  BRA `(.L_x_1595) ;  /* 0x0000000000107947 */ /* 0x000fec0003800000 */
.L_x_1594:
[----:B------:R-:W-:-:S13]  /*1d8d0*/  ISETP.NE.AND P0, PT, R3, 0x1, PT ;  /* 0x000000010300780c */ /* 0x000fda0003f05270 */
[----:B------:R-:W1:Y:S02]  /*1d8e0*/  @P0 LDC.64 R4, c[0x0][0x9e8] ;  /* 0x00027a00ff040b82 */ /* 0x000e640000000a00 */
[----:B-1----:R-:W-:-:S05]  /*1d8f0*/  @P0 IMAD.HI.U32 R4, R11, R4, RZ ;  /* 0x000000040b040227 */ /* 0x002fca00078e00ff */
[----:B------:R-:W-:-:S07]  /*1d900*/  @P0 SHF.R.U32.HI R11, RZ, R5, R4 ;  /* 0x00000005ff0b0219 */ /* 0x000fce0000011604 */
.L_x_1595:
[----:B------:R-:W-:Y:S05]  /*1d910*/  BSYNC B0 ;  /* 0x0000000000007941 */ /* 0x000fea0003800000 */
.L_x_1593:
[----:B------:R-:W-:-:S05]  /*1d920*/  IMAD R3, R11, R3, RZ ;  /* 0x000000030b037224 */ /* 0x000fca00078e02ff */
[----:B------:R-:W-:-:S07]  /*1d930*/  VIMNMX R10, R10, R3, !PT ;  /* 0x000000030a0a7248 */ /* 0x000fce0007fe0100 */
.L_x_1592:
[----:B------:R-:W-:Y:S01]  /*1d940*/  VIADD R2, R2, 0x7f ;  /* 0x0000007f02027836 */ /* 0x000fe20000000000 */
[----:B------:R-:W-:Y:S04]  /*1d950*/  BSSY B0, `(.L_x_1596) ;  /* 0x0000157000007945 */ /* 0x000fe80003800000 */
[----:B------:R-:W-:-:S04]  /*1d960*/  SHF.R.S32.HI R3, RZ, 0x1f, R2 ;  /* 0x0000001fff037819 */ /* 0x000fc80000011402 */
[----:B------:R-:W-:Y:S02]  /*1d970*/  LEA.HI R3, R3, R2, RZ, 0x7 ;  /* 0x0000000203037211 */ /* 0x000fe400078f38ff */
[----:B------:R-:W-:Y:S02]  /*1d980*/  SHF.R.S32.HI R2, RZ, 0x1f, R10 ;  /* 0x0000001fff027819 */ /* 0x000fe4000001140a */
[----:B------:R-:W-:Y:S02]  /*1d990*/  SHF.R.S32.HI R3, RZ, 0x7, R3 ;  /* 0x00000007ff037819 */ /* 0x000fe40000011403 */
[----:B------:R-:W-:Y:S02]  /*1d9a0*/  LEA.HI R2, R2, R10, RZ, 0x7 ;  /* 0x0000000a02027211 */ /* 0x000fe400078f38ff */
[----:B------:R-:W-:Y:S02]  /*1d9b0*/  VIMNMX R3, R17, R3, PT ;  /* 0x0000000311037248 */ /* 0x000fe40003fe0100 */
[----:B------:R-:W-:-:S03]  /*1d9c0*/  SHF.R.S32.HI R2, RZ, 0x7, R2 ;  /* 0x00000007ff027819 */ /* 0x000fc60000011402 */
[----:B------:R-:W-:Y:S01]  /*1d9d0*/  IMAD R3, R3, 0x80, -R8 ;  /* 0x0000008003037824 */ /* 0x000fe200078e0a08 */
[----:B------:R-:W-:-:S04]  /*1d9e0*/  VIMNMX R2, RZ, R2, !PT ;  /* 0x00000002ff027248 */ /* 0x000fc80007fe0100 */
[----:B------:R-:W-:Y:S01]  /*1d9f0*/  VIMNMX R3, R3, R6, PT ;  /* 0x0000000603037248 */ /* 0x000fe20003fe0100 */
[----:B------:R-:W-:-:S05]  /*1da00*/  IMAD R2, R2, 0x80, -R8 ;  /* 0x0000008002027824 */ /* 0x000fca00078e0a08 */
[----:B------:R-:W-:-:S04]  /*1da10*/  VIMNMX R5, RZ, R2, !PT ;  /* 0x00000002ff057248 */ /* 0x000fc80007fe0100 */
[----:B------:R-:W-:Y:S02]  /*1da20*/  ISETP.GT.AND P0, PT, R3, R5, PT ;  /* 0x000000050300720c */ /* 0x000fe40003f04270 */
[----:B------:R-:W-:-:S11]  /*1da30*/  SHF.R.U32.HI R5, RZ, 0x7, R5 ;  /* 0x00000007ff057819 */ /* 0x000fd60000011605 */
[----:B------:R-:W-:-:S05]  /*1da40*/  @P0 VIADD R2, R3, 0x7f ;  /* 0x0000007f03020836 */ /* 0x000fca0000000000 */
[----:B------:R-:W-:-:S04]  /*1da50*/  @P0 SHF.R.S32.HI R3, RZ, 0x1f, R2 ;  /* 0x0000001fff030819 */ /* 0x000fc80000011402 */
[----:B------:R-:W-:Y:S01]  /*1da60*/  @P0 LEA.HI R3, R3, R2, RZ, 0x7 ;  /* 0x0000000203030211 */ /* 0x000fe200078f38ff */
[----:B------:R-:W-:-:S03]  /*1da70*/  IMAD.MOV.U32 R2, RZ, RZ, R5 ;  /* 0x000000ffff027224 */ /* 0x000fc600078e0005 */
[----:B------:R-:W-:Y:S02]  /*1da80*/  @P0 SHF.R.S32.HI R2, RZ, 0x7, R3 ;  /* 0x00000007ff020819 */ /* 0x000fe40000011403 */
[----:B------:R-:W-:Y:S02]  /*1da90*/  PLOP3.LUT P0, PT, PT, PT, PT, 0x80, 0x0 ;  /* 0x000000000000781c */ /* 0x000fe40003f0f070 */
[----:B------:R-:W-:-:S13]  /*1daa0*/  ISETP.GT.AND P1, PT, R2, R5, PT ;  /* 0x000000050200720c */ /* 0x000fda0003f24270 */
[----:B------:R-:W-:Y:S05]  /*1dab0*/  @!P1 BRA `(.L_x_1597) ;  /* 0x0000001400009947 */ /* 0x000fea0003800000 */
[----:B------:R-:W-:Y:S01]  /*1dac0*/  UMOV UR4, 0xffffffff ;  /* 0xffffffff00047882 */ /* 0x000fe20000000000 */
[----:B------:R-:W-:Y:S02]  /*1dad0*/  SEL R4, R19, RZ, !P2 ;  /* 0x000000ff13047207 */ /* 0x000fe40005000000 */
[----:B------:R-:W-:Y:S05]  /*1dae0*/  BRA.DIV UR4, `(.L_x_1598) ;  /* 0x00000076042c7947 */ /* 0x000fea000b800000 */
[----:B------:R-:W1:Y:S02]  /*1daf0*/  S2R R3, SR_TID.X ;  /* 0x0000000000037919 */ /* 0x000e640000002100 */
[----:B-1----:R-:W-:-:S04]  /*1db00*/  SHF.R.U32.HI R3, RZ, 0x5, R3 ;  /* 0x00000005ff037819 */ /* 0x002fc80000011603 */
[----:B------:R-:W-:-:S05]  /*1db10*/  LOP3.LUT R3, R3, 0x3, RZ, 0xc0, !PT ;  /* 0x0000000303037812 */ /* 0x000fca00078ec0ff */
[----:B------:R1:W2:Y:S02]  /*1db20*/  SHFL.IDX PT, R14, R3, RZ, 0x1f ;  /* 0x00001fff030e7589 */ /* 0x0002a400000e0000 */
.L_x_1785:
[----:B--2---:R-:W-:Y:S02]  /*1db30*/  ISETP.NE.AND P0, PT, R14, RZ, PT ;  /* 0x000000ff0e00720c */ /* 0x004fe40003f05270 */
[----:B------:R-:W-:-:S11]  /*1db40*/  PLOP3.LUT P6, PT, PT, PT, PT, 0x8, 0x0 ;  /* 0x000000000000781c */ /* 0x000fd60003fce170 */
[----:B------:R-:W-:Y:S05]  /*1db50*/  @P0 BRA `(.L_x_1599) ;  /* 0x00000000000c0947 */ /* 0x000fea0003800000 */
[----:B------:R-:W-:-:S03]  /*1db60*/  UMOV UR4, 0xffffffff ;  /* 0xffffffff00047882 */ /* 0x000fc60000000000 */
[----:B------:R-:W-:Y:S05]  /*1db70*/  BRA.DIV UR4, `(.L_x_1600) ;  /* 0x00000076043c7947 */ /* 0x000fea000b800000 */
[----:B------:R-:W-:-:S13]  /*1db80*/  ELECT P6, URZ, PT ;  /* 0x00000000003f782f */ /* 0x000fda00038c0000 */
.L_x_1599:
[----:B-1----:R-:W2:Y:S01]  /*1db90*/  LDL R3, [R1+0x24] ;  /* 0x0000240001037983 */ /* 0x002ea20000100800 */
[----:B------:R-:W-:Y:S01]  /*1dba0*/  BSSY B1, `(.L_x_1601) ;  /* 0x0000008000017945 */ /* 0x000fe20003800000 */
[----:B--2---:R-:W-:-:S05]  /*1dbb0*/  VIADD R3, R3, 0x1 ;  /* 0x0000000103037836 */ /* 0x004fca0000000000 */
[----:B------:R-:W-:-:S04]  /*1dbc0*/  LEA.HI R6, R3, R3, RZ, 0x1 ;  /* 0x0000000303067211 */ /* 0x000fc800078f08ff */
[----:B------:R-:W-:-:S05]  /*1dbd0*/  LOP3.LUT R6, R6, 0xfffffffe, RZ, 0xc0, !PT ;  /* 0xfffffffe06067812 */ /* 0x000fca00078ec0ff */
[----:B------:R-:W-:-:S05]  /*1dbe0*/  IMAD.IADD R3, R3, 0x1, -R6 ;  /* 0x0000000103037824 */ /* 0x000fca00078e0a06 */
[----:B------:R-:W-:-:S04]  /*1dbf0*/  SHF.L.U32 R3, R3, 0x1f, RZ ;  /* 0x0000001f03037819 */ /* 0x000fc800000006ff */
[----:B------:R-:W1:Y:S02]  /*1dc00*/  SYNCS.PHASECHK.TRANS64.TRYWAIT P0, [R22+URZ+0x2d820], R3 ;  /* 0x02d82003160075a7 */ /* 0x000e64000800017f */
[----:B-1----:R-:W-:Y:S05]  /*1dc10*/  @!P0 BRA `(.L_x_1602) ;  /* 0x0000007400348947 */ /* 0x002fea0003800000 */
.L_x_1788:
[----:B------:R-:W-:Y:S05]  /*1dc20*/  BSYNC B1 ;  /* 0x0000000000017941 */ /* 0x000fea0003800000 */
.L_x_1601:
[----:B------:R-:W-:Y:S04]  /*1dc30*/  BSSY B1, `(.L_x_1603) ;  /* 0x000008b000017945 */ /* 0x000fe80003800000 */
[----:B------:R-:W-:Y:S05]  /*1dc40*/  @!P6 BRA `(.L_x_1604) ;  /* 0x000000080024e947 */ /* 0x000fea0003800000 */
[----:B------:R-:W-:Y:S01]  /*1dc50*/  IMAD R11, R28, 0x8, R22 ;  /* 0x000000081c0b7824 */ /* 0x000fe200078e0216 */
[----:B------:R-:W-:Y:S01]  /*1dc60*/  SHF.L.U32 R10, R29, 0x1f, RZ ;  /* 0x0000001f1d0a7819 */ /* 0x000fe200000006ff */
[----:B------:R-:W2:Y:S01]  /*1dc70*/  S2R R6, SR_TID.X ;  /* 0x0000000000067919 */ /* 0x000ea20000002100 */
[----:B------:R-:W-:Y:S02]  /*1dc80*/  BSSY B2, `(.L_x_1605) ;  /* 0x0000005000027945 */ /* 0x000fe40003800000 */
[----:B------:R-:W3:Y:S01]  /*1dc90*/  SYNCS.PHASECHK.TRANS64.TRYWAIT P0, [R11+URZ+0x2d8a0], R10 ;  /* 0x02d8a00a0b0075a7 */ /* 0x000ee2000800017f */
[----:B--2---:R-:W-:-:S04]  /*1dca0*/  LOP3.LUT R6, R6, 0x7f, RZ, 0xc0, !PT ;  /* 0x0000007f06067812 */ /* 0x004fc800078ec0ff */
[----:B------:R-:W-:Y:S01]  /*1dcb0*/  ISETP.NE.AND P1, PT, R6, RZ, PT ;  /* 0x000000ff0600720c */ /* 0x000fe20003f25270 */
[----:B---3--:R-:W-:-:S12]  /*1dcc0*/  @!P0 BRA `(.L_x_1606) ;  /* 0x00000074001c8947 */ /* 0x008fd80003800000 */
.L_x_1789:
[----:B------:R-:W-:Y:S05]  /*1dcd0*/  BSYNC B2 ;  /* 0x0000000000027941 */ /* 0x000fea0003800000 */
.L_x_1605:
[----:B------:R-:W-:Y:S04]  /*1dce0*/  BSSY B2, `(.L_x_1607) ;  /* 0x0000009000027945 */ /* 0x000fe80003800000 */
[----:B------:R-:W-:Y:S05]  /*1dcf0*/  @P1 BRA `(.L_x_1608) ;  /* 0x00000000001c1947 */ /* 0x000fea0003800000 */
[----:B-1----:R-:W1:Y:S02]  /*1dd00*/  S2R R3, SR_TID.X ;  /* 0x0000000000037919 */ /* 0x002e640000002100 */
[----:B-1----:R-:W-:Y:S01]  /*1dd10*/  LOP3.LUT R6, R3, 0x1f, RZ, 0xc0, !PT ;  /* 0x0000001f03067812 */ /* 0x002fe200078ec0ff */
[----:B------:R-:W-:-:S03]  /*1dd20*/  IMAD.MOV.U32 R3, RZ, RZ, 0x6000 ;  /* 0x00006000ff037424 */ /* 0x000fc600078e00ff */
[----:B------:R-:W-:Y:S01]  /*1dd30*/  ISETP.NE.AND P0, PT, R6, RZ, PT ;  /* 0x000000ff0600720c */ /* 0x000fe20003f05270 */
[----:B------:R3:W-:-:S12]  /*1dd40*/  SYNCS.ARRIVE.TRANS64 RZ, [R11+URZ+0x2d890], R3 ;  /* 0x02d890030bff79a7 */ /* 0x0007d8000800003f */
[----:B---3--:R-:W-:Y:S05]  /*1dd50*/  @!P0 BRA `(.L_x_1608) ;  /* 0x0000000000048947 */ /* 0x008fea0003800000 */
[----:B------:R-:W-:Y:S01]  /*1dd60*/  BPT.TRAP 0x1 ;  /* 0x000000040000795c */ /* 0x000fe20000300000 */
.L_x_1608:
[----:B------:R-:W-:Y:S05]  /*1dd70*/  BSYNC B2 ;  /* 0x0000000000027941 */ /* 0x000fea0003800000 */
.L_x_1607:
        /* <DEDUP_REMOVED lines=8> */
[----:B-1----:R-:W-:Y:S01]  /*1de00*/  VIADD R3, R11, 0x2d890 ;  /* 0x0002d8900b037836 */ /* 0x002fe20000000000 */
[----:B------:R-:W-:Y:S01]  /*1de10*/  UMOV UR6, 0x0 ;  /* 0x0000000000067882 */ /* 0x000fe20000000000 */
[----:B0-----:R-:W-:Y:S01]  /*1de20*/  VIADD R12, R8, 0x15400 ;  /* 0x00015400080c7836 */ /* 0x001fe20000000000 */
[----:B------:R-:W-:-:S09]  /*1de30*/  UMOV UR7, 0x12f00000 ;  /* 0x12f0000000077882 */ /* 0x000fd20000000000 */
.L_x_1609:
        /* <DEDUP_REMOVED lines=16> */
.L_x_1610:
        /* <DEDUP_REMOVED lines=16> */
.L_x_1611:
        /* <DEDUP_REMOVED lines=13> */
.L_x_1790:
[----:B------:R-:W-:Y:S05]  /*1e110*/  BSYNC B2 ;  /* 0x0000000000027941 */ /* 0x000fea0003800000 */
.L_x_1612:
        /* <DEDUP_REMOVED lines=11> */
.L_x_1615:
[----:B------:R-:W-:Y:S05]  /*1e1d0*/  BSYNC B2 ;  /* 0x0000000000027941 */ /* 0x000fea0003800000 */
.L_x_1614:
[----:B------:R-:W-:Y:S01]  /*1e1e0*/  R2UR UR10, R20 ;  /* 0x00000000140a72ca */ /* 0x000fe200000e0000 */
[----:B------:R-:W-:Y:S01]  /*1e1f0*/  UIADD3 UR4, UP0, UR40, 0x670, URZ ;  /* 0x0000067028047890 */ /* 0x000fe2000ff1e03f */
[----:B------:R-:W-:Y:S01]  /*1e200*/  R2UR UR6, R12 ;  /* 0x000000000c0672ca */ /* 0x000fe200000e0000 */
[----:B0-2---:R-:W-:Y:S01]  /*1e210*/  VIADD R11, R11, 0x2d8b0 ;  /* 0x0002d8b00b0b7836 */ /* 0x005fe20000000000 */
[----:B------:R-:W-:Y:S01]  /*1e220*/  R2UR UR7, R13 ;  /* 0x000000000d0772ca */ /* 0x000fe200000e0000 */
[----:B------:R-:W-:Y:S01]  /*1e230*/  VIADD R3, R8, 0x400 ;  /* 0x0000040008037836 */ /* 0x000fe20000000000 */
[----:B------:R-:W-:Y:S01]  /*1e240*/  PLOP3.LUT P0, PT, PT, PT, PT, 0x80, 0x0 ;  /* 0x000000000000781c */ /* 0x000fe20003f0f070 */
[----:B------:R-:W-:-:S12]  /*1e250*/  UIADD3.X UR5, URZ, UR41, URZ, UP0, !UPT ;  /* 0x000000293f057290 */ /* 0x000fd800087fe43f */
.L_x_1616:
        /* <DEDUP_REMOVED lines=15> */
.L_x_1617:
        /* <DEDUP_REMOVED lines=15> */
.L_x_1618:
        /* <DEDUP_REMOVED lines=10> */
.L_x_1604:
[----:B------:R-:W-:Y:S05]  /*1e4e0*/  BSYNC B1 ;  /* 0x0000000000017941 */ /* 0x000fea0003800000 */
.L_x_1603:
[----:B------:R-:W-:Y:S01]  /*1e4f0*/  VIADD R8, R2, 0xfffffffe ;  /* 0xfffffffe02087836 */ /* 0x000fe20000000000 */
[----:B------:R-:W-:Y:S01]  /*1e500*/  PLOP3.LUT P0, PT, PT, PT, PT, 0x8, 0x0 ;  /* 0x000000000000781c */ /* 0x000fe20003f0e170 */
[----:B------:R-:W-:-:S03]  /*1e510*/  VIADD R28, R28, 0x1 ;  /* 0x000000011c1c7836 */ /* 0x000fc60000000000 */
[----:B------:R-:W-:Y:S02]  /*1e520*/  ISETP.GE.AND P2, PT, R8, R5, PT ;  /* 0x000000050800720c */ /* 0x000fe40003f46270 */
[----:B------:R-:W-:-:S04]  /*1e530*/  ISETP.NE.AND P1, PT, R28, 0x2, PT ;  /* 0x000000021c00780c */ /* 0x000fc80003f25270 */
[----:B------:R-:W-:Y:S02]  /*1e540*/  SEL R2, RZ, 0x1, P1 ;  /* 0x00000001ff027807 */ /* 0x000fe40000800000 */
[----:B------:R-:W-:Y:S02]  /*1e550*/  SEL R28, R28, RZ, P1 ;  /* 0x000000ff1c1c7207 */ /* 0x000fe40000800000 */
[----:B------:R-:W-:-:S03]  /*1e560*/  LOP3.LUT R29, R29, R2, RZ, 0x3c, !PT ;  /* 0x000000021d1d7212 */ /* 0x000fc600078e3cff */
[----:B------:R-:W-:Y:S05]  /*1e570*/  @!P2 BRA `(.L_x_1597) ;  /* 0x000000080050a947 */ /* 0x000fea0003800000 */
.L_x_1635:
[----:B------:R-:W-:Y:S05]  /*1e580*/  YIELD ;  /* 0x0000000000007946 */ /* 0x000fea0003800000 */
[----:B------:R-:W-:Y:S04]  /*1e590*/  BSSY B1, `(.L_x_1619) ;  /* 0x000008a000017945 */ /* 0x000fe80003800000 */
[----:B------:R-:W-:Y:S05]  /*1e5a0*/  @!P6 BRA `(.L_x_1620) ;  /* 0x000000080020e947 */ /* 0x000fea0003800000 */
[----:B------:R-:W-:Y:S01]  /*1e5b0*/  IMAD R6, R28, 0x8, R22 ;  /* 0x000000081c067824 */ /* 0x000fe200078e0216 */
[----:B-1----:R-:W-:Y:S01]  /*1e5c0*/  SHF.L.U32 R3, R29, 0x1f, RZ ;  /* 0x0000001f1d037819 */ /* 0x002fe200000006ff */
[----:B------:R-:W1:Y:S01]  /*1e5d0*/  S2R R2, SR_TID.X ;  /* 0x0000000000027919 */ /* 0x000e620000002100 */
[----:B------:R-:W-:Y:S02]  /*1e5e0*/  BSSY B2, `(.L_x_1621) ;  /* 0x0000005000027945 */ /* 0x000fe40003800000 */
[----:B------:R-:W2:Y:S01]  /*1e5f0*/  SYNCS.PHASECHK.TRANS64.TRYWAIT P1, [R6+URZ+0x2d8a0], R3 ;  /* 0x02d8a003060075a7 */ /* 0x000ea2000802017f */
[----:B-1----:R-:W-:-:S04]  /*1e600*/  LOP3.LUT R2, R2, 0x7f, RZ, 0xc0, !PT ;  /* 0x0000007f02027812 */ /* 0x002fc800078ec0ff */
[----:B------:R-:W-:Y:S01]  /*1e610*/  ISETP.NE.AND P2, PT, R2, RZ, PT ;  /* 0x000000ff0200720c */ /* 0x000fe20003f45270 */
[----:B--2---:R-:W-:-:S12]  /*1e620*/  @!P1 BRA `(.L_x_1622) ;  /* 0x0000006800ec9947 */ /* 0x004fd80003800000 */
.L_x_1791:
[----:B------:R-:W-:Y:S05]  /*1e630*/  BSYNC B2 ;  /* 0x0000000000027941 */ /* 0x000fea0003800000 */
.L_x_1621:
[----:B------:R-:W-:Y:S04]  /*1e640*/  BSSY B2, `(.L_x_1623) ;  /* 0x0000009000027945 */ /* 0x000fe80003800000 */
[----:B------:R-:W-:Y:S05]  /*1e650*/  @P2 BRA `(.L_x_1624) ;  /* 0x00000000001c2947 */ /* 0x000fea0003800000 */
[----:B------:R-:W2:Y:S02]  /*1e660*/  S2R R2, SR_TID.X ;  /* 0x0000000000027919 */ /* 0x000ea40000002100 */
[----:B--2---:R-:W-:Y:S01]  /*1e670*/  LOP3.LUT R10, R2, 0x1f, RZ, 0xc0, !PT ;  /* 0x0000001f020a7812 */ /* 0x004fe200078ec0ff */
[----:B------:R-:W-:-:S03]  /*1e680*/  IMAD.MOV.U32 R2, RZ, RZ, 0x6000 ;  /* 0x00006000ff027424 */ /* 0x000fc600078e00ff */
[----:B------:R-:W-:Y:S01]  /*1e690*/  ISETP.NE.AND P1, PT, R10, RZ, PT ;  /* 0x000000ff0a00720c */ /* 0x000fe20003f25270 */
[----:B------:R2:W-:-:S12]  /*1e6a0*/  SYNCS.ARRIVE.TRANS64 RZ, [R6+URZ+0x2d890], R2 ;  /* 0x02d8900206ff79a7 */ /* 0x0005d8000800003f */
[----:B--2---:R-:W-:Y:S05]  /*1e6b0*/  @!P1 BRA `(.L_x_1624) ;  /* 0x0000000000049947 */ /* 0x004fea0003800000 */
[----:B------:R-:W-:Y:S01]  /*1e6c0*/  BPT.TRAP 0x1 ;  /* 0x000000040000795c */ /* 0x000fe20000300000 */
.L_x_1624:
[----:B------:R-:W-:Y:S05]  /*1e6d0*/  BSYNC B2 ;  /* 0x0000000000027941 */ /* 0x000fea0003800000 */
.L_x_1623:
        /* <DEDUP_REMOVED lines=10> */
[----:B------:R-:W-:-:S10]  /*1e780*/  UMOV UR7, 0x12f00000 ;  /* 0x12f0000000077882 */ /* 0x000fd40000000000 */
.L_x_1625:
        /* <DEDUP_REMOVED lines=16> */
.L_x_1626:
        /* <DEDUP_REMOVED lines=16> */
.L_x_1627:
        /* <DEDUP_REMOVED lines=13> */
.L_x_1792:
[----:B------:R-:W-:Y:S05]  /*1ea60*/  BSYNC B2 ;  /* 0x0000000000027941 */ /* 0x000fea0003800000 */
.L_x_1628:
[----:B------:R-:W-:Y:S01]  /*1ea70*/  BSSY B2, `(.L_x_1630) ;  /* 0x000000b000027945 */ /* 0x000fe20003800000 */
[----:B------:R-:W-:Y:S02]  /*1ea80*/  IMAD.MOV.U32 R2, RZ, RZ, 0x0 ;  /* 0x00000000ff027424 */ /* 0x000fe400078e00ff */
[----:B01----:R-:W-:Y:S01]  /*1ea90*/  IMAD.MOV.U32 R3, RZ, RZ, 0x12f00000 ;  /* 0x12f00000ff037424 */ /* 0x003fe200078e00ff */
        /* <DEDUP_REMOVED lines=8> */
.L_x_1631:
[----:B------:R-:W-:Y:S05]  /*1eb20*/  BSYNC B2 ;  /* 0x0000000000027941 */ /* 0x000fea0003800000 */
.L_x_1630:
        /* <DEDUP_REMOVED lines=8> */
.L_x_1632:
        /* <DEDUP_REMOVED lines=15> */
.L_x_1633:
        /* <DEDUP_REMOVED lines=15> */
.L_x_1634:
        /* <DEDUP_REMOVED lines=10> */
.L_x_1620:
[----:B------:R-:W-:Y:S05]  /*1ee30*/  BSYNC B1 ;  /* 0x0000000000017941 */ /* 0x000fea0003800000 */
.L_x_1619:
[----:B------:R-:W-:Y:S01]  /*1ee40*/  ISETP.GT.AND P2, PT, R8, R5, PT ;  /* 0x000000050800720c */ /* 0x000fe20003f44270 */
[----:B------:R-:W-:Y:S02]  /*1ee50*/  VIADD R28, R28, 0x1 ;  /* 0x000000011c1c7836 */ /* 0x000fe40000000000 */
[----:B------:R-:W-:-:S03]  /*1ee60*/  VIADD R8, R8, 0xffffffff ;  /* 0xffffffff08087836 */ /* 0x000fc60000000000 */
[----:B------:R-:W-:-:S04]  /*1ee70*/  ISETP.NE.AND P1, PT, R28, 0x2, PT ;  /* 0x000000021c00780c */ /* 0x000fc80003f25270 */
[----:B------:R-:W-:Y:S02]  /*1ee80*/  SEL R2, RZ, 0x1, P1 ;  /* 0x00000001ff027807 */ /* 0x000fe40000800000 */
[----:B------:R-:W-:Y:S02]  /*1ee90*/  SEL R28, R28, RZ, P1 ;  /* 0x000000ff1c1c7207 */ /* 0x000fe40000800000 */
[----:B------:R-:W-:Y:S01]  /*1eea0*/  LOP3.LUT R29, R29, R2, RZ, 0x3c, !PT ;  /* 0x000000021d1d7212 */ /* 0x000fe200078e3cff */
[----:B------:R-:W-:Y:S06]  /*1eeb0*/  @P2 BRA `(.L_x_1635) ;  /* 0xfffffff400b02947 */ /* 0x000fec000383ffff */
.L_x_1597:
[----:B------:R-:W-:Y:S05]  /*1eec0*/  BSYNC B0 ;  /* 0x0000000000007941 */ /* 0x000fea0003800000 */
.L_x_1596:
[----:B------:R-:W2:Y:S01]  /*1eed0*/  LDL R6, [R1+0x10] ;  /* 0x0000100001067983 */ /* 0x000ea20000100800 */
[----:B------:R-:W3:Y:S01]  /*1eee0*/  LDC R0, c[0x0][0x448] ;  /* 0x00011200ff007b82 */ /* 0x000ee20000000800 */
[----:B------:R-:W-:Y:S07]  /*1eef0*/  @!P0 WARPSYNC.ALL ;  /* 0x0000000000008948 */ /* 0x000fee0003800000 */
[----:B------:R-:W-:Y:S01]  /*1ef00*/  @!P0 BAR.SYNC.DEFER_BLOCKING 0xc, 0x200 ;  /* 0x0308000000008b1d */ /* 0x000fe20000010000 */
[----:B---3--:R-:W-:-:S13]  /*1ef10*/  ISETP.NE.AND P1, PT, R0, 0x1, PT ;  /* 0x000000010000780c */ /* 0x008fda0003f25270 */
[----:B------:R-:W3:Y:S08]  /*1ef20*/  @P1 LDC R5, c[0x0][0x44c] ;  /* 0x00011300ff051b82 */ /* 0x000ef00000000800 */
[----:B-1----:R-:W1:Y:S01]  /*1ef30*/  @P1 LDC R3, c[0x0][0x450] ;  /* 0x00011400ff031b82 */ /* 0x002e620000000800 */
[----:B--2---:R-:W-:-:S04]  /*1ef40*/  VIADD R2, R6, 0xbf ;  /* 0x000000bf06027836 */ /* 0x004fc80000000000 */
[----:B---3--:R-:W-:-:S05]  /*1ef50*/  @P1 IMAD.HI.U32 R0, R2, R5, RZ ;  /* 0x0000000502001227 */ /* 0x008fca00078e00ff */
[----:B-1----:R-:W-:-:S05]  /*1ef60*/  @P1 SHF.R.U32.HI R2, RZ, R3, R0 ;  /* 0x00000003ff021219 */ /* 0x002fca0000011600 */
[----:B------:R-:W-:Y:S02]  /*1ef70*/  IMAD.IADD R7, R7, 0x1, R2 ;  /* 0x0000000107077824 */ /* 0x000fe400078e0202 */
[----:B------:R-:W1:Y:S02]  /*1ef80*/  LDC.64 R2, c[0x0][0x9e0] ;  /* 0x00027800ff027b82 */ /* 0x000e640000000a00 */
[----:B-1----:R-:W-:Y:S01]  /*1ef90*/  ISETP.GE.AND P2, PT, R3, 0x1, PT ;  /* 0x000000010300780c */ /* 0x002fe20003f46270 */
[----:B------:R-:W-:-:S12]  /*1efa0*/  IMAD.IADD R2, R7, 0x1, R2 ;  /* 0x0000000107027824 */ /* 0x000fd800078e0202 */
[----:B------:R-:W-:Y:S05]  /*1efb0*/  @!P2 BRA `(.L_x_1636) ;  /* 0x000000000048a947 */ /* 0x000fea0003800000 */
        /* <DEDUP_REMOVED lines=11> */
.L_x_1638:
[----:B------:R-:W-:-:S13]  /*1f070*/  ISETP.NE.AND P0, PT, R3, 0x1, PT ;  /* 0x000000010300780c */ /* 0x000fda0003f05270 */
[----:B------:R-:W1:Y:S02]  /*1f080*/  @P0 LDC.64 R4, c[0x0][0x9e8] ;  /* 0x00027a00ff040b82 */ /* 0x000e640000000a00 */
[----:B-1----:R-:W-:-:S05]  /*1f090*/  @P0 IMAD.HI.U32 R4, R0, R4, RZ ;  /* 0x0000000400040227 */ /* 0x002fca00078e00ff */
[----:B------:R-:W-:-:S07]  /*1f0a0*/  @P0 SHF.R.U32.HI R0, RZ, R5, R4 ;  /* 0x00000005ff000219 */ /* 0x000fce0000011604 */
.L_x_1639:
[----:B------:R-:W-:Y:S05]  /*1f0b0*/  BSYNC B0 ;  /* 0x0000000000007941 */ /* 0x000fea0003800000 */
.L_x_1637:
[----:B------:R-:W-:-:S05]  /*1f0c0*/  IMAD R5, R0, R3, R3 ;  /* 0x0000000300057224 */ /* 0x000fca00078e0203 */
[----:B------:R-:W-:-:S07]  /*1f0d0*/  VIMNMX R2, R2, R5, PT ;  /* 0x0000000502027248 */ /* 0x000fce0003fe0100 */
.L_x_1636:
[----:B------:R-:W-:Y:S01]  /*1f0e0*/  VIADD R2, R2, 0x7f ;  /* 0x0000007f02027836 */ /* 0x000fe20000000000 */
[----:B------:R-:W-:-:S04]  /*1f0f0*/  ULDC UR4, c[0x0][0x9dc] ;  /* 0x0002770000047ab9 */ /* 0x000fc80000000800 */
[----:B------:R-:W-:-:S04]  /*1f100*/  SHF.R.S32.HI R5, RZ, 0x1f, R2 ;  /* 0x0000001fff057819 */ /* 0x000fc80000011402 */
[----:B------:R-:W-:Y:S02]  /*1f110*/  LEA.HI R5, R5, R2, RZ, 0x7 ;  /* 0x0000000205057211 */ /* 0x000fe400078f38ff */
[----:B------:R-:W1:Y:S02]  /*1f120*/  @P1 LDC R2, c[0x0][0x44c] ;  /* 0x00011300ff021b82 */ /* 0x000e640000000800 */
[----:B------:R-:W-:-:S04]  /*1f130*/  SHF.R.S32.HI R0, RZ, 0x7, R5 ;  /* 0x00000007ff007819 */ /* 0x000fc80000011405 */
[----:B------:R-:W-:Y:S02]  /*1f140*/  VIMNMX R24, R17, R0, PT ;  /* 0x0000000011187248 */ /* 0x000fe40003fe0100 */
[----:B------:R-:W2:Y:S03]  /*1f150*/  @P1 LDC R0, c[0x0][0x450] ;  /* 0x00011400ff001b82 */ /* 0x000ea60000000800 */
[----:B------:R3:W-:Y:S01]  /*1f160*/  STL [R1+0x14], R24 ;  /* 0x0000141801007387 */ /* 0x0007e20000100800 */
[----:B-1----:R-:W-:-:S04]  /*1f170*/  @P1 IMAD.HI.U32 R5, R6, R2, RZ ;  /* 0x0000000206051227 */ /* 0x002fc800078e00ff */
[----:B------:R-:W-:Y:S01]  /*1f180*/  IMAD.MOV.U32 R2, RZ, RZ, R6 ;  /* 0x000000ffff027224 */ /* 0x000fe200078e0006 */
[----:B--2---:R-:W-:-:S05]  /*1f190*/  @P1 SHF.R.U32.HI R2, RZ, R0, R5 ;  /* 0x00000000ff021219 */ /* 0x004fca0000011605 */
[----:B------:R-:W-:-:S04]  /*1f1a0*/  IMAD.IADD R2, R9, 0x1, R2 ;  /* 0x0000000109027824 */ /* 0x000fc800078e0202 */
[----:B------:R-:W-:Y:S01]  /*1f1b0*/  VIADD R0, R2, -UR4 ;  /* 0x8000000402007c36 */ /* 0x000fe20008000000 */
[----:B---3--:R-:W-:Y:S06]  /*1f1c0*/  @!P2 BRA `(.L_x_1640) ;  /* 0x000000000044a947 */ /* 0x008fec0003800000 */
        /* <DEDUP_REMOVED lines=10> */
.L_x_1642:
[----:B------:R-:W-:-:S13]  /*1f270*/  ISETP.NE.AND P0, PT, R3, 0x1, PT ;  /* 0x000000010300780c */ /* 0x000fda0003f05270 */
[----:B------:R-:W1:Y:S02]  /*1f280*/  @P0 LDC.64 R4, c[0x0][0x9e8] ;  /* 0x00027a00ff040b82 */ /* 0x000e640000000a00 */
[----:B-1----:R-:W-:-:S05]  /*1f290*/  @P0 IMAD.HI.U32 R4, R2, R4, RZ ;  /* 0x0000000402040227 */ /* 0x002fca00078e00ff */
[----:B------:R-:W-:-:S07]  /*1f2a0*/  @P0 SHF.R.U32.HI R2, RZ, R5, R4 ;  /* 0x00000005ff020219 */ /* 0x000fce0000011604 */
.L_x_1643:
[----:B------:R-:W-:Y:S05]  /*1f2b0*/  BSYNC B0 ;  /* 0x0000000000007941 */ /* 0x000fea0003800000 */
.L_x_1641:
[----:B------:R-:W-:-:S05]  /*1f2c0*/  IMAD R3, R2, R3, RZ ;  /* 0x0000000302037224 */ /* 0x000fca00078e02ff */
[----:B------:R-:W-:-:S07]  /*1f2d0*/  VIMNMX R0, R0, R3, !PT ;  /* 0x0000000300007248 */ /* 0x000fce0007fe0100 */
.L_x_1640:
[----:B------:R-:W-:Y:S01]  /*1f2e0*/  SHF.R.S32.HI R3, RZ, 0x1f, R0 ;  /* 0x0000001fff037819 */ /* 0x000fe20000011400 */
[----:B------:R-:W-:Y:S03]  /*1f2f0*/  BSSY B7, `(.L_x_1644) ;  /* 0x0000421000077945 */ /* 0x000fe60003800000 */
[----:B------:R-:W-:-:S04]  /*1f300*/  LEA.HI R3, R3, R0, RZ, 0x7 ;  /* 0x0000000003037211 */ /* 0x000fc800078f38ff */
[----:B------:R-:W-:-:S04]  /*1f310*/  SHF.R.S32.HI R3, RZ, 0x7, R3 ;  /* 0x00000007ff037819 */ /* 0x000fc80000011403 */
[----:B------:R-:W-:-:S04]  /*1f320*/  VIMNMX R2, RZ, R3, !PT ;  /* 0x00000003ff027248 */ /* 0x000fc80007fe0100 */
[----:B------:R-:W-:Y:S01]  /*1f330*/  ISETP.GT.AND P0, PT, R24, R2, PT ;  /* 0x000000021800720c */ /* 0x000fe20003f04270 */
[----:B------:R1:W-:-:S12]  /*1f340*/  STL [R1+0x8], R2 ;  /* 0x0000080201007387 */ /* 0x0003d80000100800 */
[----:B-1----:R-:W-:Y:S05]  /*1f350*/  @P0 BRA `(.L_x_1645) ;  /* 0x0000000000440947 */ /* 0x002fea0003800000 */
[----:B------:R-:W1:Y:S02]  /*1f360*/  S2R R2, SR_TID.X ;  /* 0x0000000000027919 */ /* 0x000e640000002100 */
[----:B-1----:R-:W-:-:S04]  /*1f370*/  LOP3.LUT R2, R2, 0x7f, RZ, 0xc0, !PT ;  /* 0x0000007f02027812 */ /* 0x002fc800078ec0ff */
[----:B------:R-:W-:-:S13]  /*1f380*/  ISETP.NE.AND P0, PT, R2, RZ, PT ;  /* 0x000000ff0200720c */ /* 0x000fda0003f05270 */
[----:B------:R-:W-:Y:S05]  /*1f390*/  @P0 BRA `(.L_x_1646) ;  /* 0x0000004000580947 */ /* 0x000fea0003800000 */
[----:B------:R-:W1:Y:S01]  /*1f3a0*/  S2R R5, SR_LANEID ;  /* 0x0000000000057919 */ /* 0x000e620000000000 */
[----:B------:R-:W-:Y:S01]  /*1f3b0*/  VOTEU.ANY UR4, UPT, PT ;  /* 0x0000000000047886 */ /* 0x000fe200038e0100 */
[----:B------:R-:W2:Y:S01]  /*1f3c0*/  LDC.64 R2, c[0x0][0xc60] ;  /* 0x00031800ff027b82 */ /* 0x000ea20000000a00 */
[----:B------:R-:W1:Y:S02]  /*1f3d0*/  FLO.U32 R0, UR4 ;  /* 0x0000000400007d00 */ /* 0x000e6400080e0000 */
[----:B-1----:R-:W-:-:S06]  /*1f3e0*/  ISETP.EQ.U32.AND P0, PT, R0, R5, PT ;  /* 0x000000050000720c */ /* 0x002fcc0003f02070 */
[----:B------:R-:W2:Y:S07]  /*1f3f0*/  POPC R5, UR4 ;  /* 0x0000000400057d09 */ /* 0x000eae0008000000 */
[----:B--2---:R-:W2:Y:S01]  /*1f400*/  @P0 ATOMG.E.ADD.STRONG.GPU PT, R3, desc[UR38][R2.64], R5 ;  /* 0x00000005020309a8 */ /* 0x004ea200081ee1e6 */
[----:B------:R-:W1:Y:S02]  /*1f410*/  S2R R4, SR_LTMASK ;  /* 0x0000000000047919 */ /* 0x000e640000003900 */
[----:B-1----:R-:W-:-:S04]  /*1f420*/  LOP3.LUT R4, R4, UR4, RZ, 0xc0, !PT ;  /* 0x0000000404047c12 */ /* 0x002fc8000f8ec0ff */
[----:B------:R-:W1:Y:S01]  /*1f430*/  POPC R7, R4 ;  /* 0x0000000400077309 */ /* 0x000e620000000000 */
[----:B--2---:R-:W1:Y:S02]  /*1f440*/  SHFL.IDX PT, R0, R3, R0, 0x1f ;  /* 0x00001f0003007589 */ /* 0x004e6400000e0000 */
[----:B-1----:R-:W-:Y:S01]  /*1f450*/  IADD3 R16, R0, UR37, R7 ;  /* 0x0000002500107c10 */ /* 0x002fe2000fffe007 */
[----:B------:R-:W-:Y:S06]  /*1f460*/  BRA `(.L_x_1646) ;  /* 0x0000004000247947 */ /* 0x000fec0003800000 */
.L_x_1645:
        /* <DEDUP_REMOVED lines=16> */
[----:B0-----:R-:W-:Y:S02]  /*1f570*/  IMAD.MOV.U32 R12, RZ, RZ, 0x1 ;  /* 0x00000001ff0c7424 */ /* 0x001fe400078e00ff */
[----:B------:R-:W-:-:S07]  /*1f580*/  IMAD.MOV.U32 R13, RZ, RZ, RZ ;  /* 0x000000ffff0d7224 */ /* 0x000fce00078e00ff */
[----:B------:R-:W-:-:S07]  /*1f590*/  LEPC R20, `(.L_x_1648) ;  /* 0x000000001014794e */ /* 0x000fce0000000000 */
[----:B-1----:R-:W-:Y:S05]  /*1f5a0*/  CALL.ABS.NOINC R2 ;  /* 0x0000000002007343 */ /* 0x002fea0003c00000 */
.L_x_1648:
[----:B------:R-:W-:Y:S05]  /*1f5b0*/  BSYNC B6 ;  /* 0x0000000000067941 */ /* 0x000fea0003800000 */
.L_x_1647:
        /* <DEDUP_REMOVED lines=9> */
[----:B------:R-:W-:Y:S02]  /*1f650*/  IMAD.U32 R4, RZ, RZ, UR6 ;  /* 0x00000006ff047e24 */ /* 0x000fe4000f8e00ff */
[----:B------:R-:W-:Y:S02]  /*1f660*/  IMAD.U32 R5, RZ, RZ, UR7 ;  /* 0x00000007ff057e24 */ /* 0x000fe4000f8e00ff */
[----:B------:R-:W-:Y:S02]  /*1f670*/  IMAD.U32 R6, RZ, RZ, UR8 ;  /* 0x00000008ff067e24 */ /* 0x000fe4000f8e00ff */
[----:B------:R-:W-:-:S02]  /*1f680*/  IMAD.U32 R7, RZ, RZ, UR9 ;  /* 0x00000009ff077e24 */ /* 0x000fc4000f8e00ff */
[----:B------:R-:W-:Y:S02]  /*1f690*/  IMAD.U32 R10, RZ, RZ, UR4 ;  /* 0x00000004ff0a7e24 */ /* 0x000fe4000f8e00ff */
[----:B------:R-:W-:Y:S02]  /*1f6a0*/  IMAD.U32 R11, RZ, RZ, UR5 ;  /* 0x00000005ff0b7e24 */ /* 0x000fe4000f8e00ff */
[----:B------:R-:W-:Y:S02]  /*1f6b0*/  IMAD.MOV.U32 R8, RZ, RZ, 0x70 ;  /* 0x00000070ff087424 */ /* 0x000fe400078e00ff */
[----:B0-----:R-:W-:Y:S02]  /*1f6c0*/  IMAD.MOV.U32 R12, RZ, RZ, 0x1 ;  /* 0x00000001ff0c7424 */ /* 0x001fe400078e00ff */
[----:B-1----:R-:W-:-:S07]  /*1f6d0*/  IMAD.MOV.U32 R13, RZ, RZ, RZ ;  /* 0x000000ffff0d7224 */ /* 0x002fce00078e00ff */
[----:B------:R-:W-:-:S07]  /*1f6e0*/  LEPC R20, `(.L_x_1651) ;  /* 0x000000001014794e */ /* 0x000fce0000000000 */
[----:B--2---:R-:W-:Y:S05]  /*1f6f0*/  CALL.ABS.NOINC R2 ;  /* 0x0000000002007343 */ /* 0x004fea0003c00000 */
.L_x_1651:
        /* <DEDUP_REMOVED lines=15> */
.L_x_1650:
[----:B------:R-:W-:Y:S05]  /*1f7f0*/  BSYNC B6 ;  /* 0x0000000000067941 */ /* 0x000fea0003800000 */
.L_x_1649:
[----:B------:R-:W-:Y:S01]  /*1f800*/  ULDC.64 UR4, c[0x0][0x9f8] ;  /* 0x00027e0000047ab9 */ /* 0x000fe20000000a00 */
[----:B------:R-:W-:Y:S01]  /*1f810*/  IMAD.MOV.U32 R25, RZ, RZ, R19 ;  /* 0x000000ffff197224 */ /* 0x000fe200078e0013 */
[----:B------:R-:W-:-:S04]  /*1f820*/  ISETP.NE.U32.AND P0, PT, RZ, UR4, PT ;  /* 0x00000004ff007c0c */ /* 0x000fc8000bf05070 */
[----:B------:R-:W-:Y:S01]  /*1f830*/  ISETP.NE.AND.EX P0, PT, RZ, UR5, PT, P0 ;  /* 0x00000005ff007c0c */ /* 0x000fe2000bf05300 */
[----:B------:R-:W-:-:S12]  /*1f840*/  ULDC.64 UR4, c[0x0][0xa08] ;  /* 0x0002820000047ab9 */ /* 0x000fd80000000a00 */
[----:B------:R-:W1:Y:S02]  /*1f850*/  @P0 LDC.64 R2, c[0x0][0x9f8] ;  /* 0x00027e00ff020b82 */ /* 0x000e640000000a00 */
[----:B-1----:R-:W-:-:S05]  /*1f860*/  @P0 IMAD.WIDE R2, R19, 0x4, R2 ;  /* 0x0000000413020825 */ /* 0x002fca00078e0202 */
[----:B------:R1:W2:Y:S01]  /*1f870*/  @P0 LDG.E R25, desc[UR38][R2.64] ;  /* 0x0000002602190981 */ /* 0x0002a2000c1e1900 */
[----:B------:R-:W-:Y:S01]  /*1f880*/  VIADD R24, R24, 0xffffffff ;  /* 0xffffffff18187836 */ /* 0x000fe20000000000 */
[----:B-1----:R-:W1:Y:S02]  /*1f890*/  LDC.64 R2, c[0x0][0x418] ;  /* 0x00010600ff027b82 */ /* 0x002e640000000a00 */
[----:B-1----:R-:W-:Y:S01]  /*1f8a0*/  LOP3.LUT P0, RZ, R2, UR4, RZ, 0xfc, !PT ;  /* 0x0000000402ff7c12 */ /* 0x002fe2000f80fcff */
[----:B------:R-:W-:-:S03]  /*1f8b0*/  UMOV UR4, 0xffffffff ;  /* 0xffffffff00047882 */ /* 0x000fc60000000000 */
[----:B------:R-:W-:Y:S02]  /*1f8c0*/  LOP3.LUT P0, RZ, R3, UR5, RZ, 0xfc, P0 ;  /* 0x0000000503ff7c12 */ /* 0x000fe4000800fcff */
[----:B--2---:R-:W-:Y:S02]  /*1f8d0*/  SHF.R.S32.HI R7, RZ, 0x1f, R25 ;  /* 0x0000001fff077819 */ /* 0x004fe40000011419 */
[----:B------:R-:W-:-:S03]  /*1f8e0*/  SEL R17, R25, RZ, !P0 ;  /* 0x000000ff19117207 */ /* 0x000fc60004000000 */
[----:B------:R1:W-:Y:S01]  /*1f8f0*/  STL [R1+0x4], R7 ;  /* 0x0000040701007387 */ /* 0x0003e20000100800 */
[----:B------:R-:W-:Y:S05]  /*1f900*/  BRA.DIV UR4, `(.L_x_1652) ;  /* 0x0000005a045c7947 */ /* 0x000fea000b800000 */
[----:B------:R-:W2:Y:S02]  /*1f910*/  S2R R0, SR_TID.X ;  /* 0x0000000000007919 */ /* 0x000ea40000002100 */
[----:B--2---:R-:W-:-:S04]  /*1f920*/  SHF.R.U32.HI R0, RZ, 0x5, R0 ;  /* 0x00000005ff007819 */ /* 0x004fc80000011600 */
[----:B------:R-:W-:-:S05]  /*1f930*/  LOP3.LUT R0, R0, 0x3, RZ, 0xc0, !PT ;  /* 0x0000000300007812 */ /* 0x000fca00078ec0ff */
[----:B------:R2:W3:Y:S02]  /*1f940*/  SHFL.IDX PT, R14, R0, RZ, 0x1f ;  /* 0x00001fff000e7589 */ /* 0x0004e400000e0000 */
.L_x_1795:
[----:B--2---:R-:W2:Y:S01]  /*1f950*/  LDL.LU R0, [R1] ;  /* 0x0000000001007983 */ /* 0x004ea20000300800 */
[----:B------:R-:W-:Y:S02]  /*1f960*/  PLOP3.LUT P1, PT, PT, PT, PT, 0x8, 0x0 ;  /* 0x000000000000781c */ /* 0x000fe40003f2e170 */
[----:B---3--:R-:W-:Y:S02]  /*1f970*/  ISETP.NE.AND P0, PT, R14, RZ, PT ;  /* 0x000000ff0e00720c */ /* 0x008fe40003f05270 */
[----:B--2---:R-:W-:-:S09]  /*1f980*/  LOP3.LUT R0, R0, 0xfffffffe, RZ, 0xc0, !PT ;  /* 0xfffffffe00007812 */ /* 0x004fd200078ec0ff */
[----:B------:R-:W-:-:S05]  /*1f990*/  @P1 LOP3.LUT R0, R0, 0x1, RZ, 0xfc, !PT ;  /* 0x0000000100001812 */ /* 0x000fca00078efcff */
[----:B------:R2:W-:Y:S01]  /*1f9a0*/  STL [R1], R0 ;  /* 0x0000000001007387 */ /* 0x0005e20000100800 */
[----:B------:R-:W-:Y:S05]  /*1f9b0*/  @P0 BRA `(.L_x_1653) ;  /* 0x0000000400200947 */ /* 0x000fea0003800000 */
[----:B------:R-:W-:-:S03]  /*1f9c0*/  UMOV UR4, 0xffffffff ;  /* 0xffffffff00047882 */ /* 0x000fc60000000000 */
[----:B------:R-:W-:Y:S05]  /*1f9d0*/  BRA.DIV UR4, `(.L_x_1654) ;  /* 0x0000005a045c7947 */ /* 0x000fea000b800000 */
[----:B------:R-:W-:-:S13]  /*1f9e0*/  ELECT P6, URZ, PT ;  /* 0x00000000003f782f */ /* 0x000fda00038c0000 */
.L_x_1798:
[----:B------:R-:W-:Y:S05]  /*1f9f0*/  @!P6 BRA `(.L_x_1653) ;  /* 0x000000040010e947 */ /* 0x000fea0003800000 */
[----:B------:R-:W-:-:S04]  /*1fa00*/  ISETP.NE.U32.AND P0, PT, R2, RZ, PT ;  /* 0x000000ff0200720c */ /* 0x000fc80003f05070 */
[----:B------:R-:W-:-:S13]  /*1fa10*/  ISETP.NE.AND.EX P0, PT, R3, RZ, PT, P0 ;  /* 0x000000ff0300720c */ /* 0x000fda0003f05300 */
[----:B------:R-:W-:Y:S05]  /*1fa20*/  @!P0 BRA `(.L_x_1655) ;  /* 0x0000000000448947 */ /* 0x000fea0003800000 */
[----:B------:R-:W3:Y:S01]  /*1fa30*/  LDC R6, c[0x0][0x43c] ;  /* 0x00010f00ff067b82 */ /* 0x000ee20000000800 */
[----:B------:R-:W-:Y:S01]  /*1fa40*/  ULDC.64 UR4, c[0x0][0x428] ;  /* 0x00010a0000047ab9 */ /* 0x000fe20000000a00 */
[----:B---3--:R-:W-:-:S13]  /*1fa50*/  ISETP.NE.AND P0, PT, R6, 0x1, PT ;  /* 0x000000010600780c */ /* 0x008fda0003f05270 */
[----:B------:R-:W2:Y:S02]  /*1fa60*/  @P0 LDC.64 R4, c[0x0][0x440] ;  /* 0x00011000ff040b82 */ /* 0x000ea40000000a00 */
[----:B--2---:R-:W-:-:S04]  /*1fa70*/  @P0 IMAD.HI.U32 R0, R24, R4, RZ ;  /* 0x0000000418000227 */ /* 0x004fc800078e00ff */
        /* <DEDUP_REMOVED lines=12> */
.L_x_1655:
[----:B--2---:R-:W-:Y:S01]  /*1fb40*/  IMAD R0, R23, 0x8, R22 ;  /* 0x0000000817007824 */ /* 0x004fe200078e0216 */
[----:B---3--:R-:W-:-:S04]  /*1fb50*/  SHF.L.U32 R2, R26, 0x1f, RZ ;  /* 0x0000001f1a027819 */ /* 0x008fc800000006ff */
[----:B------:R-:W2:Y:S02]  /*1fb60*/  SYNCS.PHASECHK.TRANS64.TRYWAIT P0, [R0+URZ+0x2d840], R2 ;  /* 0x02d84002000075a7 */ /* 0x000ea4000800017f */
[----:B--2---:R-:W-:Y:S05]  /*1fb70*/  @!P0 BRA `(.L_x_1656) ;  /* 0x0000005800148947 */ /* 0x004fea0003800000 */
.L_x_1799:
[----:B------:R-:W3:Y:S02]  /*1fb80*/  S2R R3, SR_TID.X ;  /* 0x0000000000037919 */ /* 0x000ee40000002100 */
[----:B---3--:R-:W-:-:S04]  /*1fb90*/  LOP3.LUT R3, R3, 0x7f, RZ, 0xc0, !PT ;  /* 0x0000007f03037812 */ /* 0x008fc800078ec0ff */
[----:B------:R-:W-:-:S13]  /*1fba0*/  ISETP.NE.AND P0, PT, R3, RZ, PT ;  /* 0x000000ff0300720c */ /* 0x000fda0003f05270 */
[----:B------:R-:W-:Y:S05]  /*1fbb0*/  @P0 BRA `(.L_x_1657) ;  /* 0x00000000001c0947 */ /* 0x000fea0003800000 */
[----:B------:R-:W3:Y:S01]  /*1fbc0*/  S2R R3, SR_TID.X ;  /* 0x0000000000037919 */ /* 0x000ee20000002100 */
[----:B--2---:R-:W-:-:S04]  /*1fbd0*/  IMAD.MOV.U32 R2, RZ, RZ, 0x6000 ;  /* 0x00006000ff027424 */ /* 0x004fc800078e00ff */
[----:B------:R4:W-:Y:S01]  /*1fbe0*/  SYNCS.ARRIVE.TRANS64 RZ, [R0+URZ+0x2d830], R2 ;  /* 0x02d8300200ff79a7 */ /* 0x0009e2000800003f */
[----:B---3--:R-:W-:-:S04]  /*1fbf0*/  LOP3.LUT R3, R3, 0x1f, RZ, 0xc0, !PT ;  /* 0x0000001f03037812 */ /* 0x008fc800078ec0ff */
[----:B------:R-:W-:-:S13]  /*1fc00*/  ISETP.NE.AND P0, PT, R3, RZ, PT ;  /* 0x000000ff0300720c */ /* 0x000fda0003f05270 */
[----:B----4-:R-:W-:Y:S05]  /*1fc10*/  @!P0 BRA `(.L_x_1657) ;  /* 0x0000000000048947 */ /* 0x010fea0003800000 */
[----:B------:R-:W-:Y:S01]  /*1fc20*/  BPT.TRAP 0x1 ;  /* 0x000000040000795c */ /* 0x000fe20000300000 */
.L_x_1657:
[----:B--2---:R-:W2:Y:S01]  /*1fc30*/  LDL.LU R2, [R1] ;  /* 0x0000000001027983 */ /* 0x004ea20000300800 */
        /* <DEDUP_REMOVED lines=22> */
[----:B---3--:R-:W-:Y:S01]  /*1fda0*/  UMOV UR8, UR15 ;  /* 0x0000000f00087c82 */ /* 0x008fe20008000000 */
[----:B------:R-:W-:Y:S02]  /*1fdb0*/  UMOV UR10, UR17 ;  /* 0x00000011000a7c82 */ /* 0x000fe40008000000 */
[----:B------:R3:W-:Y:S02]  /*1fdc0*/  UTMALDG.4D [UR8], [UR4], desc[UR6] ;  /* 0x00000608040075b4 */ /* 0x0007e40008019000 */
[----:B---3--:R-:W-:Y:S01]  /*1fdd0*/  UMOV UR8, UR16 ;  /* 0x0000001000087c82 */ /* 0x008fe20008000000 */
[----:B------:R-:W-:-:S02]  /*1fde0*/  UMOV UR10, UR14 ;  /* 0x0000000e000a7c82 */ /* 0x000fc40008000000 */
[----:B------:R3:W-:Y:S01]  /*1fdf0*/  UTMALDG.4D [UR8], [UR4], desc[UR6] ;  /* 0x00000608040075b4 */ /* 0x0007e20008019000 */
[----:B--2---:R-:W-:-:S04]  /*1fe00*/  LOP3.LUT R2, R2, 0xfffffffe, RZ, 0xc0, !PT ;  /* 0xfffffffe02027812 */ /* 0x004fc800078ec0ff */
[----:B------:R-:W-:-:S05]  /*1fe10*/  @P0 LOP3.LUT R2, R2, 0x1, RZ, 0xfc, !PT ;  /* 0x0000000102020812 */ /* 0x000fca00078efcff */
[----:B------:R3:W-:Y:S01]  /*1fe20*/  STL [R1], R2 ;  /* 0x0000000201007387 */ /* 0x0007e20000100800 */
[----:B------:R-:W-:Y:S01]  /*1fe30*/  NOP ;  /* 0x0000000000007918 */ /* 0x000fe20000000000 */
.L_x_1653:
[----:B------:R-:W4:Y:S01]  /*1fe40*/  LDL.LU R3, [R1+0x20] ;  /* 0x0000200001037983 */ /* 0x000f220000300800 */
[----:B------:R-:W-:Y:S05]  /*1fe50*/  WARPSYNC.ALL ;  /* 0x0000000000007948 */ /* 0x000fea0003800000 */
[----:B---3--:R-:W-:Y:S01]  /*1fe60*/  ULDC.64 UR4, c[0x0][0x298] ;  /* 0x0000a60000047ab9 */ /* 0x008fe20000000a00 */
[----:B--2---:R-:W-:Y:S01]  /*1fe70*/  VIADD R0, R22, 0xc400 ;  /* 0x0000c40016007836 */ /* 0x004fe20000000000 */
[----:B------:R-:W-:Y:S01]  /*1fe80*/  ULDC.64 UR6, c[0x0][0xa00] ;  /* 0x0002800000067ab9 */ /* 0x000fe20000000a00 */
[----:B------:R-:W-:Y:S01]  /*1fe90*/  BSSY B6, `(.L_x_1658) ;  /* 0x0000024000067945 */ /* 0x000fe20003800000 */
[----:B------:R-:W-:Y:S01]  /*1fea0*/  BAR.SYNC.DEFER_BLOCKING 0x8, 0x200 ;  /* 0x0208000000007b1d */ /* 0x000fe20000010000 */
[----:B------:R-:W-:-:S02]  /*1feb0*/  ISETP.NE.U32.AND P0, PT, RZ, UR6, PT ;  /* 0x00000006ff007c0c */ /* 0x000fc4000bf05070 */
[----:B------:R-:W-:Y:S02]  /*1fec0*/  LOP3.LUT P1, RZ, R0, 0x1bf, RZ, 0xc0, !PT ;  /* 0x000001bf00ff7812 */ /* 0x000fe4000782c0ff */
[----:B------:R-:W-:Y:S02]  /*1fed0*/  ISETP.NE.AND.EX P0, PT, RZ, UR7, PT, P0 ;  /* 0x00000007ff007c0c */ /* 0x000fe4000bf05300 */
[----:B----4-:R-:W-:Y:S01]  /*1fee0*/  SHF.R.S32.HI R2, RZ, 0x1f, R3 ;  /* 0x0000001fff027819 */ /* 0x010fe20000011403 */
[----:B------:R-:W-:-:S04]  /*1fef0*/  IMAD.WIDE.U32 R4, R3, UR4, RZ ;  /* 0x0000000403047c25 */ /* 0x000fc8000f8e00ff */
[----:B------:R-:W-:Y:S01]  /*1ff00*/  IMAD R2, R2, UR4, RZ ;  /* 0x0000000402027c24 */ /* 0x000fe2000f8e02ff */
[----:B------:R-:W-:Y:S03]  /*1ff10*/  STL.64 [R1+0x28], R4 ;  /* 0x0000280401007387 */ /* 0x000fe60000100a00 */
[----:B------:R-:W-:Y:S01]  /*1ff20*/  IMAD R0, R3, UR5, R2 ;  /* 0x0000000503007c24 */ /* 0x000fe2000f8e0202 */
[----:B------:R-:W-:-:S03]  /*1ff30*/  SHF.R.S32.HI R2, RZ, 0x1f, R19 ;  /* 0x0000001fff027819 */ /* 0x000fc60000011413 */
[----:B------:R-:W-:Y:S01]  /*1ff40*/  IMAD.IADD R0, R5, 0x1, R0 ;  /* 0x0000000105007824 */ /* 0x000fe200078e0200 */
[----:B------:R-:W-:Y:S02]  /*1ff50*/  SEL R3, R2, RZ, !P0 ;  /* 0x000000ff02037207 */ /* 0x000fe40004000000 */
[----:B------:R-:W-:Y:S02]  /*1ff60*/  SHF.R.S32.HI R2, RZ, 0x1f, R18 ;  /* 0x0000001fff027819 */ /* 0x000fe40000011412 */
[----:B------:R2:W-:Y:S04]  /*1ff70*/  STL [R1+0x30], R0 ;  /* 0x0000300001007387 */ /* 0x0005e80000100800 */
[----:B------:R3:W-:Y:S01]  /*1ff80*/  STL [R1+0x38], R3 ;  /* 0x0000380301007387 */ /* 0x0007e20000100800 */
[----:B--2---:R-:W-:-:S05]  /*1ff90*/  SEL R0, R19, RZ, !P0 ;  /* 0x000000ff13007207 */ /* 0x004fca0004000000 */
[----:B------:R3:W-:Y:S04]  /*1ffa0*/  STL [R1+0x20], R0 ;  /* 0x0000200001007387 */ /* 0x0007e80000100800 */
[----:B------:R3:W-:Y:S01]  /*1ffb0*/  STL [R1+0x34], R2 ;  /* 0x0000340201007387 */ /* 0x0007e20000100800 */
[----:B------:R-:W-:Y:S05]  /*1ffc0*/  @!P1 BRA `(.L_x_1659) ;  /* 0x0000000000409947 */ /* 0x000fea0003800000 */
[----:B---3--:R-:W-:Y:S01]  /*1ffd0*/  MOV R2, 0x0 ;  /* 0x0000000000027802 */ /* 0x008fe20000000f00 */
[----:B------:R-:W-:Y:S01]  /*1ffe0*/  ULDC.64 UR4, c[0x4][0xa8] ;  /* 0x01002a0000047ab9 */ /* 0x000fe20000000a00 */
[----:B------:R-:W-:Y:S01]  /*1fff0*/  ULDC.64 UR6, c[0x4][0xb0] ;  /* 0x01002c0000067ab9 */ /* 0x000fe20000000a00 */
[----:B------:R-:W-:Y:S01]  /*20000*/  ULDC.64 UR8, c[0x4][0x20] ;  /* 0x0100080000087ab9 */ /* 0x000fe20000000a00 */
[----:B------:R-:W-:Y:S02]  /*20010*/  IMAD.U32 R4, RZ, RZ, UR4 ;  /* 0x00000004ff047e24 */ /* 0x000fe4000f8e00ff */
[----:B------:R-:W2:Y:S01]  /*20020*/  LDC.64 R2, c[0x4][R2] ;  /* 0x0100000002027b82 */ /* 0x000ea20000000a00 */
[----:B------:R-:W-:Y:S02]  /*20030*/  IMAD.U32 R5, RZ, RZ, UR5 ;  /* 0x00000005ff057e24 */ /* 0x000fe4000f8e00ff */
[----:B------:R-:W-:Y:S02]  /*20040*/  IMAD.U32 R6, RZ, RZ, UR6 ;  /* 0x00000006ff067e24 */ /* 0x000fe4000f8e00ff */
[----:B-1----:R-:W-:-:S02]  /*20050*/  IMAD.U32 R7, RZ, RZ, UR7 ;  /* 0x00000007ff077e24 */ /* 0x002fc4000f8e00ff */
[----:B------:R-:W-:Y:S02]  /*20060*/  IMAD.U32 R10, RZ, RZ, UR8 ;  /* 0x00000008ff0a7e24 */ /* 0x000fe4000f8e00ff */
[----:B------:R-:W-:Y:S02]  /*20070*/  IMAD.U32 R11, RZ, RZ, UR9 ;  /* 0x00000009ff0b7e24 */ /* 0x000fe4000f8e00ff */
[----:B------:R-:W-:Y:S02]  /*20080*/  IMAD.MOV.U32 R8, RZ, RZ, 0x70 ;  /* 0x00000070ff087424 */ /* 0x000fe400078e00ff */
[----:B0-----:R-:W-:Y:S02]  /*20090*/  IMAD.MOV.U32 R12, RZ, RZ, 0x1 ;  /* 0x00000001ff0c7424 */ /* 0x001fe400078e00ff */
[----:B------:R-:W-:-:S07]  /*200a0*/  IMAD.MOV.U32 R13, RZ, RZ, RZ ;  /* 0x000000ffff0d7224 */ /* 0x000fce00078e00ff */
[----:B------:R-:W-:-:S07]  /*200b0*/  LEPC R20, `(.L_x_1659) ;  /* 0x000000001014794e */ /* 0x000fce0000000000 */
[----:B--2---:R-:W-:Y:S05]  /*200c0*/  CALL.ABS.NOINC R2 ;  /* 0x0000000002007343 */ /* 0x004fea0003c00000 */
.L_x_1659:
[----:B------:R-:W-:Y:S05]  /*200d0*/  BSYNC B6 ;  /* 0x0000000000067941 */ /* 0x000fea0003800000 */
.L_x_1658:
[----:B---3--:R-:W2:Y:S01]  /*200e0*/  LDL.LU R0, [R1+0x30] ;  /* 0x0000300001007983 */ /* 0x008ea20000300800 */
[----:B------:R-:W3:Y:S01]  /*200f0*/  LDC R10, c[0x0][0x448] ;  /* 0x00011200ff0a7b82 */ /* 0x000ee20000000800 */
[----:B------:R-:W-:Y:S01]  /*20100*/  ULDC.64 UR4, c[0x0][0x2d8] ;  /* 0x0000b60000047ab9 */ /* 0x000fe20000000a00 */
[----:B------:R-:W-:Y:S01]  /*20110*/  ULDC.64 UR6, c[0x0][0x2c8] ;  /* 0x0000b20000067ab9 */ /* 0x000fe20000000a00 */
[----:B------:R-:W2:Y:S01]  /*20120*/  LDL.LU.64 R2, [R1+0x28] ;  /* 0x0000280001027983 */ /* 0x000ea20000300a00 */
[----:B------:R-:W-:-:S03]  /*20130*/  ULDC.64 UR8, c[0x0][0x280] ;  /* 0x0000a00000087ab9 */ /* 0x000fc60000000a00 */
[----:B------:R-:W4:Y:S04]  /*20140*/  LDL.LU R20, [R1+0x34] ;  /* 0x0000340001147983 */ /* 0x000f280000300800 */
[----:B------:R-:W4:Y:S04]  /*20150*/  LDL.LU R21, [R1+0x38] ;  /* 0x0000380001157983 */ /* 0x000f280000300800 */
[----:B------:R-:W4:Y:S04]  /*20160*/  LDL.LU R4, [R1+0x20] ;  /* 0x0000200001047983 */ /* 0x000f280000300800 */
[----:B0-----:R-:W4:Y:S01]  /*20170*/  LDL R12, [R1+0x10] ;  /* 0x00001000010c7983 */ /* 0x001f220000100800 */
[----:B---3--:R-:W-:-:S13]  /*20180*/  ISETP.NE.AND P1, PT, R10, 0x1, PT ;  /* 0x000000010a00780c */ /* 0x008fda0003f25270 */
[----:B------:R-:W0:Y:S01]  /*20190*/  @P1 LDC R5, c[0x0][0x450] ;  /* 0x00011400ff051b82 */ /* 0x000e220000000800 */
[----:B--2---:R-:W-:Y:S02]  /*201a0*/  IMAD.MOV.U32 R3, RZ, RZ, R0 ;  /* 0x000000ffff037224 */ /* 0x004fe400078e0000 */
[----:B----4-:R-:W-:Y:S02]  /*201b0*/  IMAD R0, R20, UR4, RZ ;  /* 0x0000000414007c24 */ /* 0x010fe4000f8e02ff */
[C---:B------:R-:W-:Y:S01]  /*201c0*/  IMAD.WIDE.U32 R2, R18.reuse, UR4, R2 ;  /* 0x0000000412027c25 */ /* 0x040fe2000f8e0002 */
[----:B------:R-:W2:Y:S03]  /*201d0*/  S2R R20, SR_TID.X ;  /* 0x0000000000147919 */ /* 0x000ea60000002100 */
[----:B------:R-:W-:Y:S01]  /*201e0*/  IMAD R0, R18, UR5, R0 ;  /* 0x0000000512007c24 */ /* 0x000fe2000f8e0200 */
[----:B------:R-:W-:-:S03]  /*201f0*/  ULDC.64 UR4, c[0x0][0x2e0] ;  /* 0x0000b80000047ab9 */ /* 0x000fc60000000a00 */
[----:B------:R-:W-:Y:S02]  /*20200*/  IMAD.IADD R3, R3, 0x1, R0 ;  /* 0x0000000103037824 */ /* 0x000fe400078e0200 */
[----:B------:R-:W-:Y:S02]  /*20210*/  IMAD R0, R21, UR4, RZ ;  /* 0x0000000415007c24 */ /* 0x000fe4000f8e02ff */
[----:B------:R-:W3:Y:S01]  /*20220*/  S2R R21, SR_TID.X ;  /* 0x0000000000157919 */ /* 0x000ee20000002100 */
[----:B------:R-:W-:-:S04]  /*20230*/  IMAD.WIDE.U32 R2, R4, UR4, R2 ;  /* 0x0000000404027c25 */ /* 0x000fc8000f8e0002 */
[----:B------:R-:W-:Y:S01]  /*20240*/  IMAD R0, R4, UR5, R0 ;  /* 0x0000000504007c24 */ /* 0x000fe2000f8e0200 */
[----:B------:R-:W-:Y:S01]  /*20250*/  ULDC.64 UR4, c[0x0][0x2d0] ;  /* 0x0000b40000047ab9 */ /* 0x000fe20000000a00 */
[----:B------:R-:W4:Y:S01]  /*20260*/  @P1 LDC R4, c[0x0][0x44c] ;  /* 0x00011300ff041b82 */ /* 0x000f220000000800 */
[----:B--2---:R-:W-:-:S04]  /*20270*/  LOP3.LUT R20, R20, 0x7f, RZ, 0xc0, !PT ;  /* 0x0000007f14147812 */ /* 0x004fc800078ec0ff */
[----:B------:R-:W-:Y:S01]  /*20280*/  SHF.R.U32.HI R20, RZ, 0x2, R20 ;  /* 0x00000002ff147819 */ /* 0x000fe20000011614 */
[----:B---3--:R-:W-:-:S05]  /*20290*/  IMAD.SHL.U32 R6, R21, 0x20, RZ ;  /* 0x0000002015067824 */ /* 0x008fca00078e00ff */
[----:B------:R-:W-:Y:S01]  /*202a0*/  LOP3.LUT R6, R20, 0x60, R6, 0xf8, !PT ;  /* 0x0000006014067812 */ /* 0x000fe200078ef806 */
[----:B------:R-:W-:-:S04]  /*202b0*/  IMAD.IADD R3, R3, 0x1, R0 ;  /* 0x0000000103037824 */ /* 0x000fc800078e0200 */
[----:B------:R-:W-:-:S04]  /*202c0*/  IMAD.IADD R8, R6, 0x1, R12 ;  /* 0x0000000106087824 */ /* 0x000fc800078e020c */
[----:B----4-:R-:W-:-:S04]  /*202d0*/  @P1 IMAD.HI.U32 R0, R8, R4, RZ ;  /* 0x0000000408001227 */ /* 0x010fc800078e00ff */
[----:B------:R-:W-:Y:S01]  /*202e0*/  IMAD.MOV.U32 R4, RZ, RZ, R8 ;  /* 0x000000ffff047224 */ /* 0x000fe200078e0008 */
[----:B0-----:R-:W-:-:S04]  /*202f0*/  @P1 SHF.R.U32.HI R4, RZ, R5, R0 ;  /* 0x00000005ff041219 */ /* 0x001fc80000011600 */
[----:B------:R-:W-:-:S05]  /*20300*/  SHF.R.S32.HI R0, RZ, 0x1f, R4 ;  /* 0x0000001fff007819 */ /* 0x000fca0000011404 */
[----:B------:R-:W-:-:S04]  /*20310*/  IMAD R0, R0, UR4, RZ ;  /* 0x0000000400007c24 */ /* 0x000fc8000f8e02ff */
[----:B------:R-:W-:Y:S02]  /*20320*/  IMAD R6, R4, UR5, R0 ;  /* 0x0000000504067c24 */ /* 0x000fe4000f8e0200 */
[----:B------:R-:W-:-:S04]  /*20330*/  IMAD.MOV R0, RZ, RZ, -R4 ;  /* 0x000000ffff007224 */ /* 0x000fc800078e0a04 */
[----:B------:R-:W-:Y:S02]  /*20340*/  IMAD R0, R10, R0, R8 ;  /* 0x000000000a007224 */ /* 0x000fe400078e0208 */
[----:B------:R-:W-:-:S03]  /*20350*/  IMAD.WIDE.U32 R4, R4, UR4, R2 ;  /* 0x0000000404047c25 */ /* 0x000fc6000f8e0002 */
[----:B------:R-:W-:Y:S01]  /*20360*/  SHF.R.S32.HI R9, RZ, 0x1f, R0 ;  /* 0x0000001fff097819 */ /* 0x000fe20000011400 */
[----:B------:R-:W-:-:S04]  /*20370*/  IMAD.IADD R5, R5, 0x1, R6 ;  /* 0x0000000105057824 */ /* 0x000fc800078e0206 */
[----:B------:R-:W-:Y:S02]  /*20380*/  IMAD R9, R9, UR6, RZ ;  /* 0x0000000609097c24 */ /* 0x000fe4000f8e02ff */
[C---:B-1----:R-:W-:Y:S02]  /*20390*/  IMAD.WIDE.U32 R6, R0.reuse, UR6, R4 ;  /* 0x0000000600067c25 */ /* 0x042fe4000f8e0004 */
[----:B------:R-:W0:Y:S02]  /*203a0*/  @P1 LDC R5, c[0x0][0x450] ;  /* 0x00011400ff051b82 */ /* 0x000e240000000800 */
[----:B------:R-:W-:Y:S02]  /*203b0*/  IMAD R0, R0, UR7, R9 ;  /* 0x0000000700007c24 */ /* 0x000fe4000f8e0209 */
[----:B------:R1:W5:Y:S01]  /*203c0*/  LDL R9, [R1+0xc] ;  /* 0x00000c0001097983 */ /* 0x0003620000100800 */
[----:B------:R-:W-:Y:S01]  /*203d0*/  LEA R4, P0, R6, UR8, 0x1 ;  /* 0x0000000806047c11 */ /* 0x000fe2000f8008ff */
[----:B------:R-:W-:-:S05]  /*203e0*/  IMAD.IADD R0, R7, 0x1, R0 ;  /* 0x0000000107007824 */ /* 0x000fca00078e0200 */
[----:B------:R-:W-:Y:S02]  /*203f0*/  LEA.HI.X R0, R6, UR9, R0, 0x1, P0 ;  /* 0x0000000906007c11 */ /* 0x000fe400080f0c00 */
[----:B------:R-:W2:Y:S01]  /*20400*/  @P1 LDC R6, c[0x0][0x44c] ;  /* 0x00011300ff061b82 */ /* 0x000ea20000000800 */
[----:B------:R-:W3:Y:S01]  /*20410*/  S2R R13, SR_TID.X ;  /* 0x00000000000d7919 */ /* 0x000ee20000002100 */
[----:B------:R-:W-:Y:S01]  /*20420*/  VIADD R8, R8, 0x80 ;  /* 0x0000008008087836 */ /* 0x000fe20000000000 */
[----:B------:R-:W4:Y:S03]  /*20430*/  S2R R11, SR_TID.X ;  /* 0x00000000000b7919 */ /* 0x000f260000002100 */
[----:B--2---:R-:W-:-:S04]  /*20440*/  @P1 IMAD.HI.U32 R7, R8, R6, RZ ;  /* 0x0000000608071227 */ /* 0x004fc800078e00ff */
[----:B------:R-:W-:Y:S01]  /*20450*/  IMAD.MOV.U32 R6, RZ, RZ, R8 ;  /* 0x000000ffff067224 */ /* 0x000fe200078e0008 */
[----:B0-----:R-:W-:-:S04]  /*20460*/  @P1 SHF.R.U32.HI R6, RZ, R5, R7 ;  /* 0x00000005ff061219 */ /* 0x001fc80000011607 */
[--C-:B------:R-:W-:Y:S01]  /*20470*/  SHF.R.S32.HI R7, RZ, 0x1f, R6.reuse ;  /* 0x0000001fff077819 */ /* 0x100fe20000011406 */
[----:B------:R-:W-:-:S04]  /*20480*/  IMAD.MOV R5, RZ, RZ, -R6 ;  /* 0x000000ffff057224 */ /* 0x000fc800078e0a06 */
[----:B------:R-:W-:Y:S02]  /*20490*/  IMAD R5, R10, R5, R8 ;  /* 0x000000050a057224 */ /* 0x000fe400078e0208 */
[----:B------:R-:W-:Y:S02]  /*204a0*/  IMAD R7, R7, UR4, RZ ;  /* 0x0000000407077c24 */ /* 0x000fe4000f8e02ff */
[----:B------:R-:W-:Y:S01]  /*204b0*/  IMAD.WIDE.U32 R2, R6, UR4, R2 ;  /* 0x0000000406027c25 */ /* 0x000fe2000f8e0002 */
[----:B------:R-:W-:-:S03]  /*204c0*/  ULDC UR4, c[0x0][0x2b8] ;  /* 0x0000ae0000047ab9 */ /* 0x000fc60000000800 */
[----:B------:R-:W-:Y:S01]  /*204d0*/  IMAD R7, R6, UR5, R7 ;  /* 0x0000000506077c24 */ /* 0x000fe2000f8e0207 */
[----:B------:R-:W-:Y:S01]  /*204e0*/  SHF.R.S32.HI R6, RZ, 0x1f, R5 ;  /* 0x0000001fff067819 */ /* 0x000fe20000011405 */
[----:B---3--:R-:W-:Y:S02]  /*204f0*/  IMAD.SHL.U32 R21, R13, 0x8, RZ ;  /* 0x000000080d157824 */ /* 0x008fe400078e00ff */
[----:B------:R-:W-:Y:S02]  /*20500*/  IMAD.IADD R3, R3, 0x1, R7 ;  /* 0x0000000103037824 */ /* 0x000fe400078e0207 */
[----:B------:R-:W-:Y:S01]  /*20510*/  IMAD R6, R6, UR6, RZ ;  /* 0x0000000606067c24 */ /* 0x000fe2000f8e02ff */
[----:B------:R-:W-:Y:S01]  /*20520*/  LOP3.LUT R21, R21, 0x18, RZ, 0xc0, !PT ;  /* 0x0000001815157812 */ /* 0x000fe200078ec0ff */
[----:B----4-:R-:W-:Y:S02]  /*20530*/  IMAD.SHL.U32 R20, R11, 0x8, RZ ;  /* 0x000000080b147824 */ /* 0x010fe400078e00ff */
[----:B------:R-:W-:Y:S01]  /*20540*/  IMAD.WIDE.U32 R2, R5, UR6, R2 ;  /* 0x0000000605027c25 */ /* 0x000fe2000f8e0002 */
[----:B------:R-:W-:-:S03]  /*20550*/  LOP3.LUT R14, R21, 0x20, RZ, 0xfc, !PT ;  /* 0x00000020150e7812 */ /* 0x000fc600078efcff */
[----:B------:R-:W-:Y:S01]  /*20560*/  IMAD R6, R5, UR7, R6 ;  /* 0x0000000705067c24 */ /* 0x000fe2000f8e0206 */
[----:B------:R-:W-:Y:S02]  /*20570*/  LOP3.LUT R20, R20, 0x18, RZ, 0xc0, !PT ;  /* 0x0000001814147812 */ /* 0x000fe400078ec0ff */
[----:B------:R-:W-:Y:S01]  /*20580*/  LOP3.LUT R13, R21, 0x40, RZ, 0xfc, !PT ;  /* 0x00000040150d7812 */ /* 0x000fe200078efcff */
[----:B------:R-:W-:Y:S01]  /*20590*/  IMAD.IADD R6, R3, 0x1, R6 ;  /* 0x0000000103067824 */ /* 0x000fe200078e0206 */
[----:B------:R-:W-:Y:S02]  /*205a0*/  LEA R8, P3, R2, UR8, 0x1 ;  /* 0x0000000802087c11 */ /* 0x000fe4000f8608ff */
[----:B------:R-:W-:Y:S02]  /*205b0*/  ISETP.GE.AND P2, PT, R20, UR4, PT ;  /* 0x0000000414007c0c */ /* 0x000fe4000bf46270 */
[----:B------:R-:W-:Y:S02]  /*205c0*/  ISETP.GE.AND P1, PT, R14, UR4, PT ;  /* 0x000000040e007c0c */ /* 0x000fe4000bf26270 */
[----:B------:R-:W-:Y:S01]  /*205d0*/  ISETP.GE.AND P0, PT, R13, UR4, PT ;  /* 0x000000040d007c0c */ /* 0x000fe2000bf06270 */
[----:B------:R-:W-:Y:S01]  /*205e0*/  UMOV UR4, 0xffffffff ;  /* 0xffffffff00047882 */ /* 0x000fe20000000000 */
[----:B------:R-:W-:-:S02]  /*205f0*/  LOP3.LUT R21, R11, 0x7f, RZ, 0xc0, !PT ;  /* 0x0000007f0b157812 */ /* 0x000fc400078ec0ff */
[----:B------:R-:W-:Y:S02]  /*20600*/  LEA.HI.X R7, R2, UR9, R6, 0x1, P3 ;  /* 0x0000000902077c11 */ /* 0x000fe400098f0c06 */
[----:B------:R-:W-:Y:S01]  /*20610*/  SHF.R.U32.HI R21, RZ, 0x2, R21 ;  /* 0x00000002ff157819 */ /* 0x000fe20000011615 */
[----:B-1----:R-:W-:Y:S06]  /*20620*/  BRA.DIV UR4, `(.L_x_1660) ;  /* 0x0000004e047c7947 */ /* 0x002fec000b800000 */
[----:B------:R-:W2:Y:S04]  /*20630*/  LDL.LU R3, [R1+0x1c] ;  /* 0x00001c0001037983 */ /* 0x000ea80000300800 */
[----:B------:R-:W3:Y:S04]  /*20640*/  LDL.LU R11, [R1+0x10] ;  /* 0x00001000010b7983 */ /* 0x000ee80000300800 */
[----:B------:R-:W-:Y:S01]  /*20650*/  SHFL.IDX PT, R2, R0, RZ, 0x1c1f ;  /* 0x001c1fff00027589 */ /* 0x000fe200000e0000 */
[----:B--2---:R-:W-:-:S03]  /*20660*/  IMAD R5, R3, R10, RZ ;  /* 0x0000000a03057224 */ /* 0x004fc600078e02ff */
[----:B------:R-:W0:Y:S01]  /*20670*/  SHFL.IDX PT, R3, R4, RZ, 0x1c1f ;  /* 0x001c1fff04037589 */ /* 0x000e2200000e0000 */
[----:B---3--:R-:W-:-:S05]  /*20680*/  IMAD.IADD R6, R21, 0x1, R11 ;  /* 0x0000000115067824 */ /* 0x008fca00078e020b */
        /* <DEDUP_REMOVED lines=56> */
.L_x_1812:
[----:B------:R-:W-:Y:S02]  /*20a10*/  VIADD R6, R6, 0xa0 ;  /* 0x000000a006067836 */ /* 0x000fe40000000000 */
[----:B0-----:R-:W-:-:S03]  /*20a20*/  VIADD R8, R22, 0x2d800 ;  /* 0x0002d80016087836 */ /* 0x001fc60000000000 */
        /* <DEDUP_REMOVED lines=11> */
.L_x_1661:
        /* <DEDUP_REMOVED lines=18> */
.L_x_1813:
[----:B------:R-:W-:Y:S05]  /*20c00*/  BSYNC B0 ;  /* 0x0000000000007941 */ /* 0x000fea0003800000 */
.L_x_1662:
[----:B------:R-:W2:Y:S04]  /*20c10*/  LDL R4, [R1+0x14] ;  /* 0x0000140001047983 */ /* 0x000ea80000100800 */
[----:B------:R-:W3:Y:S01]  /*20c20*/  LDL R2, [R1+0x8] ;  /* 0x0000080001027983 */ /* 0x000ee20000100800 */
[----:B------:R-:W-:Y:S01]  /*20c30*/  BSSY B0, `(.L_x_1664) ;  /* 0x000022d000007945 */ /* 0x000fe20003800000 */
[----:B--2---:R-:W-:-:S05]  /*20c40*/  VIADD R0, R4, 0xfffffffe ;  /* 0xfffffffe04007836 */ /* 0x004fca0000000000 */
[----:B---3--:R-:W-:-:S13]  /*20c50*/  ISETP.GE.AND P0, PT, R0, R2, PT ;  /* 0x000000020000720c */ /* 0x008fda0003f06270 */
[----:B------:R-:W-:Y:S05]  /*20c60*/  @!P0 BRA `(.L_x_1665) ;  /* 0x0000002000a48947 */ /* 0x000fea0003800000 */
[----:B------:R-:W-:Y:S01]  /*20c70*/  LOP3.LUT R7, RZ, R2, RZ, 0x33, !PT ;  /* 0x00000002ff077212 */ /* 0x000fe200078e33ff */
[----:B------:R-:W-:Y:S01]  /*20c80*/  IMAD.MOV R2, RZ, RZ, -R4 ;  /* 0x000000ffff027224 */ /* 0x000fe200078e0a04 */
[----:B------:R-:W-:Y:S04]  /*20c90*/  BSSY B2, `(.L_x_1666) ;  /* 0x00000bb000027945 */ /* 0x000fe80003800000 */
        /* <DEDUP_REMOVED lines=20> */
[----:B------:R-:W1:Y:S01]  /*20de0*/  LDC R5, c[0x0][0x43c] ;  /* 0x00010f00ff057b82 */ /* 0x000e620000000800 */
[----:B------:R-:W-:Y:S01]  /*20df0*/  ULDC.64 UR6, c[0x0][0x428] ;  /* 0x00010a0000067ab9 */ /* 0x000fe20000000a00 */
[----:B-1----:R-:W-:-:S13]  /*20e00*/  ISETP.NE.AND P0, PT, R5, 0x1, PT ;  /* 0x000000010500780c */ /* 0x002fda0003f05270 */
[----:B0-----:R-:W0:Y:S02]  /*20e10*/  @P0 LDC.64 R2, c[0x0][0x440] ;  /* 0x00011000ff020b82 */ /* 0x001e240000000a00 */
        /* <DEDUP_REMOVED lines=13> */
.L_x_1670:
[----:B0-----:R-:W-:Y:S01]  /*20ef0*/  IMAD R3, R6, 0x8, R22 ;  /* 0x0000000806037824 */ /* 0x001fe200078e0216 */
[----:B------:R-:W-:Y:S01]  /*20f00*/  SHF.L.U32 R2, R9, 0x1f, RZ ;  /* 0x0000001f09027819 */ /* 0x000fe200000006ff */
[----:B------:R-:W-:Y:S03]  /*20f10*/  BSSY B3, `(.L_x_1671) ;  /* 0x0000003000037945 */ /* 0x000fe60003800000 */
[----:B------:R-:W0:Y:S02]  /*20f20*/  SYNCS.PHASECHK.TRANS64.TRYWAIT P0, [R3+URZ+0x2d840], R2 ;  /* 0x02d84002030075a7 */ /* 0x000e24000800017f */
[----:B0-----:R-:W-:Y:S05]  /*20f30*/  @!P0 BRA `(.L_x_1672) ;  /* 0x0000004c00608947 */ /* 0x001fea0003800000 */
.L_x_1814:
[----:B------:R-:W-:Y:S05]  /*20f40*/  BSYNC B3 ;  /* 0x0000000000037941 */ /* 0x000fea0003800000 */
.L_x_1671:
[----:B-1----:R-:W1:Y:S01]  /*20f50*/  S2R R4, SR_TID.X ;  /* 0x0000000000047919 */ /* 0x002e620000002100 */
[----:B------:R-:W-:Y:S01]  /*20f60*/  BSSY B3, `(.L_x_1673) ;  /* 0x000000b000037945 */ /* 0x000fe20003800000 */
[----:B-1----:R-:W-:-:S04]  /*20f70*/  LOP3.LUT R4, R4, 0x7f, RZ, 0xc0, !PT ;  /* 0x0000007f04047812 */ /* 0x002fc800078ec0ff */
[----:B------:R-:W-:-:S13]  /*20f80*/  ISETP.NE.AND P1, PT, R4, RZ, PT ;  /* 0x000000ff0400720c */ /* 0x000fda0003f25270 */
        /* <DEDUP_REMOVED lines=8> */
.L_x_1674:
[----:B------:R-:W-:Y:S05]  /*21010*/  BSYNC B3 ;  /* 0x0000000000037941 */ /* 0x000fea0003800000 */
.L_x_1673:
[----:B------:R-:W-:Y:S01]  /*21020*/  IMAD.MOV.U32 R11, RZ, RZ, RZ ;  /* 0x000000ffff0b7224 */ /* 0x000fe200078e00ff */
[----:B------:R-:W-:Y:S01]  /*21030*/  UIADD3 UR4, UP0, UR40, 0x370, URZ ;  /* 0x0000037028047890 */ /* 0x000fe2000ff1e03f */
[----:B------:R-:W-:Y:S01]  /*21040*/  IMAD R4, R6, 0x6000, R22 ;  /* 0x0000600006047824 */ /* 0x000fe200078e0216 */
[----:B------:R-:W-:Y:S01]  /*21050*/  PLOP3.LUT P0, PT, PT, PT, PT, 0x80, 0x0 ;  /* 0x000000000000781c */ /* 0x000fe20003f0f070 */
[----:B0-----:R-:W-:Y:S01]  /*21060*/  VIADD R3, R3, 0x2d830 ;  /* 0x0002d83003037836 */ /* 0x001fe20000000000 */
[----:B------:R-:W-:Y:S01]  /*21070*/  R2UR UR10, R11 ;  /* 0x000000000b0a72ca */ /* 0x000fe200000e0000 */
[----:B------:R-:W-:Y:S01]  /*21080*/  IMAD R2, R0, 0x80, R27 ;  /* 0x0000008000027824 */ /* 0x000fe200078e021b */
[----:B------:R-:W-:Y:S01]  /*21090*/  UIADD3.X UR5, URZ, UR41, URZ, UP0, !UPT ;  /* 0x000000293f057290 */ /* 0x000fe200087fe43f */
[----:B------:R-:W-:Y:S01]  /*210a0*/  VIADD R10, R4, 0x15400 ;  /* 0x00015400040a7836 */ /* 0x000fe20000000000 */
[----:B------:R-:W-:Y:S01]  /*210b0*/  UMOV UR6, 0x0 ;  /* 0x0000000000067882 */ /* 0x000fe20000000000 */
[----:B------:R-:W-:-:S10]  /*210c0*/  UMOV UR7, 0x14f00000 ;  /* 0x14f0000000077882 */ /* 0x000fd40000000000 */
.L_x_1675:
        /* <DEDUP_REMOVED lines=16> */
.L_x_1676:
        /* <DEDUP_REMOVED lines=16> */
.L_x_1677:
        /* <DEDUP_REMOVED lines=15> */
.L_x_1815:
[----:B------:R-:W-:Y:S05]  /*213c0*/  BSYNC B3 ;  /* 0x0000000000037941 */ /* 0x000fea0003800000 */
.L_x_1678:
        /* <DEDUP_REMOVED lines=12> */
.L_x_1681:
[----:B------:R-:W-:Y:S05]  /*21490*/  BSYNC B3 ;  /* 0x0000000000037941 */ /* 0x000fea0003800000 */
.L_x_1680:
        /* <DEDUP_REMOVED lines=11> */
.L_x_1682:
        /* <DEDUP_REMOVED lines=15> */
.L_x_1683:
        /* <DEDUP_REMOVED lines=15> */
.L_x_1684:
        /* <DEDUP_REMOVED lines=12> */
.L_x_1669:
[----:B------:R-:W-:Y:S05]  /*217f0*/  BSYNC B1 ;  /* 0x0000000000017941 */ /* 0x000fea0003800000 */
.L_x_1668:
[----:B------:R-:W2:Y:S01]  /*21800*/  LDL R0, [R1+0x14] ;  /* 0x0000140001007983 */ /* 0x000ea20000100800 */
[----:B------:R-:W-:Y:S02]  /*21810*/  IMAD.MOV.U32 R23, RZ, RZ, R6 ;  /* 0x000000ffff177224 */ /* 0x000fe400078e0006 */
[----:B------:R-:W-:Y:S02]  /*21820*/  IMAD.MOV.U32 R26, RZ, RZ, R9 ;  /* 0x000000ffff1a7224 */ /* 0x000fe400078e0009 */
[----:B--2---:R-:W-:-:S07]  /*21830*/  VIADD R0, R0, 0xfffffffd ;  /* 0xfffffffd00007836 */ /* 0x004fce0000000000 */
.L_x_1667:
[----:B------:R-:W-:Y:S05]  /*21840*/  BSYNC B2 ;  /* 0x0000000000027941 */ /* 0x000fea0003800000 */
.L_x_1666:
[----:B------:R-:W2:Y:S01]  /*21850*/  LDL.LU R2, [R1+0x14] ;  /* 0x0000140001027983 */ /* 0x000ea20000300800 */
[----:B------:R-:W-:Y:S01]  /*21860*/  VIADD R7, R7, 0xfffffffe ;  /* 0xfffffffe07077836 */ /* 0x000fe20000000000 */
[----:B--2---:R-:W-:-:S04]  /*21870*/  LOP3.LUT R2, RZ, R2, RZ, 0x33, !PT ;  /* 0x00000002ff027212 */ /* 0x004fc800078e33ff */
[----:B------:R-:W-:-:S13]  /*21880*/  ISETP.NE.AND P0, PT, R7, R2, PT ;  /* 0x000000020700720c */ /* 0x000fda0003f05270 */
[----:B------:R-:W-:Y:S05]  /*21890*/  @!P0 BRA `(.L_x_1665) ;  /* 0x0000001400988947 */ /* 0x000fea0003800000 */
[----:B------:R-:W-:-:S07]  /*218a0*/  IMAD.MOV.U32 R4, RZ, RZ, R17 ;  /* 0x000000ffff047224 */ /* 0x000fce00078e0011 */
.L_x_1719:
        /* <DEDUP_REMOVED lines=33> */
.L_x_1687:
[----:B0-----:R-:W-:Y:S01]  /*21ac0*/  IMAD R3, R6, 0x8, R22 ;  /* 0x0000000806037824 */ /* 0x001fe200078e0216 */
[----:B------:R-:W-:Y:S01]  /*21ad0*/  SHF.L.U32 R2, R7, 0x1f, RZ ;  /* 0x0000001f07027819 */ /* 0x000fe200000006ff */
[----:B------:R-:W-:Y:S03]  /*21ae0*/  BSSY B2, `(.L_x_1688) ;  /* 0x0000003000027945 */ /* 0x000fe60003800000 */
[----:B------:R-:W0:Y:S02]  /*21af0*/  SYNCS.PHASECHK.TRANS64.TRYWAIT P0, [R3+URZ+0x2d840], R2 ;  /* 0x02d84002030075a7 */ /* 0x000e24000800017f */
[----:B0-----:R-:W-:Y:S05]  /*21b00*/  @!P0 BRA `(.L_x_1689) ;  /* 0x0000004000948947 */ /* 0x001fea0003800000 */
.L_x_1816:
[----:B------:R-:W-:Y:S05]  /*21b10*/  BSYNC B2 ;  /* 0x0000000000027941 */ /* 0x000fea0003800000 */
.L_x_1688:
        /* <DEDUP_REMOVED lines=12> */
.L_x_1691:
[----:B------:R-:W-:Y:S05]  /*21be0*/  BSYNC B2 ;  /* 0x0000000000027941 */ /* 0x000fea0003800000 */
.L_x_1690:
        /* <DEDUP_REMOVED lines=11> */
.L_x_1692:
        /* <DEDUP_REMOVED lines=16> */
.L_x_1693:
        /* <DEDUP_REMOVED lines=16> */
.L_x_1694:
        /* <DEDUP_REMOVED lines=15> */
.L_x_1817:
[----:B------:R-:W-:Y:S05]  /*21f90*/  BSYNC B2 ;  /* 0x0000000000027941 */ /* 0x000fea0003800000 */
.L_x_1695:
        /* <DEDUP_REMOVED lines=11> */
.L_x_1698:
[----:B------:R-:W-:Y:S05]  /*22050*/  BSYNC B2 ;  /* 0x0000000000027941 */ /* 0x000fea0003800000 */
.L_x_1697:
        /* <DEDUP_REMOVED lines=10> */
.L_x_1699:
        /* <DEDUP_REMOVED lines=15> */
.L_x_1700:
        /* <DEDUP_REMOVED lines=15> */
.L_x_1701:
        /* <DEDUP_REMOVED lines=12> */
.L_x_1686:
[----:B------:R-:W-:Y:S05]  /*223a0*/  BSYNC B1 ;  /* 0x0000000000017941 */ /* 0x000fea0003800000 */
.L_x_1685:
        /* <DEDUP_REMOVED lines=33> */
.L_x_1704:
[----:B------:R-:W-:Y:S01]  /*225c0*/  IMAD R2, R23, 0x8, R22 ;  /* 0x0000000817027824 */ /* 0x000fe200078e0216 */
[----:B0-----:R-:W-:Y:S01]  /*225d0*/  SHF.L.U32 R3, R26, 0x1f, RZ ;  /* 0x0000001f1a037819 */ /* 0x001fe200000006ff */
[----:B------:R-:W-:Y:S03]  /*225e0*/  BSSY B2, `(.L_x_1705) ;  /* 0x0000003000027945 */ /* 0x000fe60003800000 */
[----:B------:R-:W0:Y:S02]  /*225f0*/  SYNCS.PHASECHK.TRANS64.TRYWAIT P0, [R2+URZ+0x2d840], R3 ;  /* 0x02d84003020075a7 */ /* 0x000e24000800017f */
[----:B0-----:R-:W-:Y:S05]  /*22600*/  @!P0 BRA `(.L_x_1706) ;  /* 0x0000003400fc8947 */ /* 0x001fea0003800000 */
.L_x_1818:
[----:B------:R-:W-:Y:S05]  /*22610*/  BSYNC B2 ;  /* 0x0000000000027941 */ /* 0x000fea0003800000 */
.L_x_1705:
        /* <DEDUP_REMOVED lines=12> */
.L_x_1708:
[----:B------:R-:W-:Y:S05]  /*226e0*/  BSYNC B2 ;  /* 0x0000000000027941 */ /* 0x000fea0003800000 */
.L_x_1707:
[----:B------:R-:W-:Y:S01]  /*226f0*/  IMAD.MOV.U32 R12, RZ, RZ, RZ ;  /* 0x000000ffff0c7224 */ /* 0x000fe200078e00ff */
[----:B------:R-:W-:Y:S01]  /*22700*/  UIADD3 UR4, UP0, UR40, 0x370, URZ ;  /* 0x0000037028047890 */ /* 0x000fe2000ff1e03f */
[C---:B0-----:R-:W-:Y:S01]  /*22710*/  IMAD R3, R23.reuse, 0x8, R8 ;  /* 0x0000000817037824 */ /* 0x041fe200078e0208 */
        /* <DEDUP_REMOVED lines=9> */
.L_x_1709:
        /* <DEDUP_REMOVED lines=16> */
.L_x_1710:
        /* <DEDUP_REMOVED lines=16> */
.L_x_1711:
        /* <DEDUP_REMOVED lines=15> */
.L_x_1819:
[----:B------:R-:W-:Y:S05]  /*22aa0*/  BSYNC B2 ;  /* 0x0000000000027941 */ /* 0x000fea0003800000 */
.L_x_1712:
        /* <DEDUP_REMOVED lines=11> */
.L_x_1715:
[----:B------:R-:W-:Y:S05]  /*22b60*/  BSYNC B2 ;  /* 0x0000000000027941 */ /* 0x000fea0003800000 */
.L_x_1714:
        /* <DEDUP_REMOVED lines=10> */
.L_x_1716:
        /* <DEDUP_REMOVED lines=15> */
.L_x_1717:
        /* <DEDUP_REMOVED lines=15> */
.L_x_1718:
        /* <DEDUP_REMOVED lines=12> */
.L_x_1703:
[----:B------:R-:W-:Y:S05]  /*22eb0*/  BSYNC B1 ;  /* 0x0000000000017941 */ /* 0x000fea0003800000 */
.L_x_1702:
[----:B------:R-:W2:Y:S01]  /*22ec0*/  LDL R2, [R1+0x8] ;  /* 0x0000080001027983 */ /* 0x000ea20000100800 */
[----:B------:R-:W-:Y:S01]  /*22ed0*/  VIADD R0, R0, 0xfffffffe ;  /* 0xfffffffe00007836 */ /* 0x000fe20000000000 */
[----:B--2---:R-:W-:-:S13]  /*22ee0*/  ISETP.GT.AND P0, PT, R9, R2, PT ;  /* 0x000000020900720c */ /* 0x004fda0003f04270 */
[----:B------:R-:W-:Y:S05]  /*22ef0*/  @P0 BRA `(.L_x_1719) ;  /* 0xffffffe8006c0947 */ /* 0x000fea000383ffff */
.L_x_1665:
[----:B------:R-:W-:Y:S05]  /*22f00*/  BSYNC B0 ;  /* 0x0000000000007941 */ /* 0x000fea0003800000 */
.L_x_1664:
        /* <DEDUP_REMOVED lines=17> */
.L_x_1721:
[----:B------:R-:W-:Y:S05]  /*23020*/  BSYNC B0 ;  /* 0x0000000000007941 */ /* 0x000fea0003800000 */
.L_x_1720:
        /* <DEDUP_REMOVED lines=10> */
.L_x_1820:
[----:B------:R-:W-:Y:S05]  /*230d0*/  BSYNC B1 ;  /* 0x0000000000017941 */ /* 0x000fea0003800000 */
.L_x_1724:
        /* <DEDUP_REMOVED lines=9> */
.L_x_1727:
[----:B------:R-:W-:Y:S05]  /*23170*/  BSYNC B1 ;  /* 0x0000000000017941 */ /* 0x000fea0003800000 */
.L_x_1726:
        /* <DEDUP_REMOVED lines=10> */
.L_x_1728:
        /* <DEDUP_REMOVED lines=15> */
.L_x_1729:
        /* <DEDUP_REMOVED lines=15> */
.L_x_1730:
        /* <DEDUP_REMOVED lines=10> */
.L_x_1723:
[----:B------:R-:W-:Y:S05]  /*234a0*/  BSYNC B0 ;  /* 0x0000000000007941 */ /* 0x000fea0003800000 */
.L_x_1722:
[----:B------:R-:W-:-:S05]  /*234b0*/  VIADD R23, R23, 0x1 ;  /* 0x0000000117177836 */ /* 0x000fca0000000000 */
[----:B------:R-:W-:-:S04]  /*234c0*/  ISETP.NE.AND P0, PT, R23, 0x2, PT ;  /* 0x000000021700780c */ /* 0x000fc80003f05270 */
[----:B0-----:R-:W-:Y:S02]  /*234d0*/  SEL R3, RZ, 0x1, P0 ;  /* 0x00000001ff037807 */ /* 0x001fe40000000000 */
[----:B------:R-:W-:Y:S02]  /*234e0*/  SEL R23, R23, RZ, P0 ;  /* 0x000000ff17177207 */ /* 0x000fe40000000000 */
[----:B------:R-:W-:-:S07]  /*234f0*/  LOP3.LUT R26, R26, R3, RZ, 0x3c, !PT ;  /* 0x000000031a1a7212 */ /* 0x000fce00078e3cff */
.L_x_1646:
[----:B------:R-:W-:Y:S05]  /*23500*/  BSYNC B7 ;  /* 0x0000000000077941 */ /* 0x000fea0003800000 */
.L_x_1644:
[----:B------:R-:W2:Y:S02]  /*23510*/  LDL R0, [R1] ;  /* 0x0000000001007983 */ /* 0x000ea40000100800 */
[----:B--2---:R-:W-:-:S13]  /*23520*/  LOP3.LUT P0, RZ, R0, 0x2, RZ, 0xc0, !PT ;  /* 0x0000000200ff7812 */ /* 0x004fda000780c0ff */
        /* <DEDUP_REMOVED lines=10> */
.L_x_1731:
        /* <DEDUP_REMOVED lines=35> */
[----:B------:R1:W2:Y:S02]  /*23800*/  SHFL.IDX PT, R14, R3, 0x1f, 0x1f ;  /* 0x03e01f00030e7f89 */ /* 0x0002a400000e0000 */
.L_x_1830:
[----:B------:R-:W-:Y:S02]  /*23810*/  ULDC UR4, c[0x0][0xc38] ;  /* 0x00030e0000047ab9 */ /* 0x000fe40000000800 */
[----:B------:R-:W-:-:S04]  /*23820*/  IMAD.U32 R4, RZ, RZ, UR4 ;  /* 0x00000004ff047e24 */ /* 0x000fc8000f8e00ff */
[----:B--2---:R-:W-:-:S04]  /*23830*/  IMAD R5, R14, R4, RZ ;  /* 0x000000040e057224 */ /* 0x004fc800078e02ff */
[----:B------:R-:W-:-:S05]  /*23840*/  IMAD.IADD R16, R16, 0x1, R5 ;  /* 0x0000000110107824 */ /* 0x000fca00078e0205 */
[----:B------:R-:W-:-:S13]  /*23850*/  ISETP.GT.AND P6, PT, R16, R0, PT ;  /* 0x000000001000720c */ /* 0x000fda0003fc4270 */
[----:B------:R-:W-:Y:S05]  /*23860*/  @P6 BRA `(.L_x_1734) ;  /* 0x00000000009c6947 */ /* 0x000fea0003800000 */
.L_x_1739:
[----:B------:R-:W2:Y:S01]  /*23870*/  LDC R4, c[0x0][0xc3c] ;  /* 0x00030f00ff047b82 */ /* 0x000ea20000000800 */
[----:B------:R-:W-:-:S05]  /*23880*/  VIADD R19, R19, 0x1f ;  /* 0x0000001f13137836 */ /* 0x000fca0000000000 */
[----:B--2---:R-:W-:-:S13]  /*23890*/  ISETP.GE.AND P6, PT, R19, R4, PT ;  /* 0x000000041300720c */ /* 0x004fda0003fc6270 */
[----:B------:R-:W-:Y:S05]  /*238a0*/  @P6 BRA `(.L_x_1735) ;  /* 0x0000000400d06947 */ /* 0x000fea0003800000 */
[----:B------:R-:W2:Y:S01]  /*238b0*/  S2R R2, SR_TID.X ;  /* 0x0000000000027919 */ /* 0x000ea20000002100 */
[----:B------:R-:W-:Y:S01]  /*238c0*/  BSSY B0, `(.L_x_1736) ;  /* 0x0000009000007945 */ /* 0x000fe20003800000 */
[----:B--2---:R-:W-:-:S05]  /*238d0*/  LOP3.LUT R2, R2, 0x1f, RZ, 0xc0, !PT ;  /* 0x0000001f02027812 */ /* 0x004fca00078ec0ff */
[----:B------:R-:W-:Y:S02]  /*238e0*/  IMAD.IADD R5, R19, 0x1, R2 ;  /* 0x0000000113057824 */ /* 0x000fe400078e0202 */
[----:B------:R-:W-:-:S03]  /*238f0*/  IMAD.MOV.U32 R2, RZ, RZ, RZ ;  /* 0x000000ffff027224 */ /* 0x000fc600078e00ff */
[----:B------:R-:W-:-:S13]  /*23900*/  ISETP.GE.OR P6, PT, R5, R4, !P0 ;  /* 0x000000040500720c */ /* 0x000fda00047c6670 */
[----:B------:R-:W-:Y:S05]  /*23910*/  @P6 BRA `(.L_x_1737) ;  /* 0x00000000000c6947 */ /* 0x000fea0003800000 */
[----:B-1----:R-:W1:Y:S02]  /*23920*/  LDC.64 R2, c[0x0][0xc80] ;  /* 0x00032000ff027b82 */ /* 0x002e640000000a00 */
[----:B-1----:R-:W-:-:S06]  /*23930*/  IMAD.WIDE R2, R5, 0x4, R2 ;  /* 0x0000000405027825 */ /* 0x002fcc00078e0202 */
[----:B------:R2:W5:Y:S02]  /*23940*/  LDG.E R2, desc[UR38][R2.64] ;  /* 0x0000002602027981 */ /* 0x000564000c1e1900 */
.L_x_1737:
[----:B------:R-:W-:Y:S05]  /*23950*/  BSYNC B0 ;  /* 0x0000000000007941 */ /* 0x000fea0003800000 */
.L_x_1736:
[----:B------:R-:W-:-:S03]  /*23960*/  UMOV UR4, 0xffffffff ;  /* 0xffffffff00047882 */ /* 0x000fc60000000000 */
[----:B------:R-:W-:Y:S05]  /*23970*/  BRA.DIV UR4, `(.L_x_1738) ;  /* 0x0000002a04807947 */ /* 0x000fea000b800000 */
[----:B-----5:R-:W3:Y:S02]  /*23980*/  SHFL.UP PT, R14, R2, 0x1, RZ ;  /* 0x04200000020e7989 */ /* 0x020ee400000e00ff */
[----:B---3--:R-:W-:-:S05]  /*23990*/  SEL R13, R14, RZ, P1 ;  /* 0x000000ff0e0d7207 */ /* 0x008fca0000800000 */
[----:B------:R-:W-:-:S05]  /*239a0*/  IMAD.IADD R13, R2, 0x1, R13 ;  /* 0x00000001020d7824 */ /* 0x000fca00078e020d */
[----:B------:R-:W3:Y:S02]  /*239b0*/  SHFL.UP PT, R14, R13, 0x2, RZ ;  /* 0x044000000d0e7989 */ /* 0x000ee400000e00ff */
[----:B---3--:R-:W-:-:S05]  /*239c0*/  SEL R14, R14, RZ, P2 ;  /* 0x000000ff0e0e7207 */ /* 0x008fca0001000000 */
[----:B-12---:R-:W-:-:S05]  /*239d0*/  IMAD.IADD R3, R13, 0x1, R14 ;  /* 0x000000010d037824 */ /* 0x006fca00078e020e */
        /* <DEDUP_REMOVED lines=10> */
.L_x_1838:
[----:B------:R-:W-:Y:S02]  /*23a80*/  ULDC UR4, c[0x0][0xc38] ;  /* 0x00030e0000047ab9 */ /* 0x000fe40000000800 */
[----:B------:R-:W-:-:S04]  /*23a90*/  IMAD.U32 R4, RZ, RZ, UR4 ;  /* 0x00000004ff047e24 */ /* 0x000fc8000f8e00ff */
[----:B--2---:R-:W-:-:S04]  /*23aa0*/  IMAD R5, R14, R4, RZ ;  /* 0x000000040e057224 */ /* 0x004fc800078e02ff */
[----:B------:R-:W-:-:S05]  /*23ab0*/  IMAD.IADD R16, R5, 0x1, R16 ;  /* 0x0000000105107824 */ /* 0x000fca00078e0210 */
[----:B------:R-:W-:-:S13]  /*23ac0*/  ISETP.GT.AND P6, PT, R16, R0, PT ;  /* 0x000000001000720c */ /* 0x000fda0003fc4270 */
[----:B------:R-:W-:Y:S05]  /*23ad0*/  @!P6 BRA `(.L_x_1739) ;  /* 0xfffffffc0064e947 */ /* 0x000fea000383ffff */
.L_x_1734:
[----:B------:R-:W-:Y:S01]  /*23ae0*/  IMAD.IADD R16, R16, 0x1, -R5 ;  /* 0x0000000110107824 */ /* 0x000fe200078e0a05 */
[----:B------:R-:W-:-:S03]  /*23af0*/  UMOV UR4, 0xffffffff ;  /* 0xffffffff00047882 */ /* 0x000fc60000000000 */
[----:B------:R-:W-:-:S05]  /*23b00*/  IMAD R5, R3, R4, R16 ;  /* 0x0000000403057224 */ /* 0x000fca00078e0210 */
[----:B------:R-:W-:Y:S01]  /*23b10*/  ISETP.GT.AND P6, PT, R5, R0, PT ;  /* 0x000000000500720c */ /* 0x000fe20003fc4270 */
[----:B------:R-:W-:-:S12]  /*23b20*/  BRA.DIV UR4, `(.L_x_1740) ;  /* 0x0000002a04d07947 */ /* 0x000fd8000b800000 */
[----:B------:R-:W-:-:S04]  /*23b30*/  VOTE.ANY R5, PT, !P6 ;  /* 0x0000000000057806 */ /* 0x000fc800070e0100 */
[----:B------:R-:W2:Y:S02]  /*23b40*/  POPC R6, R5 ;  /* 0x0000000500067309 */ /* 0x000ea40000000000 */
[----:B--2---:R2:W3:Y:S02]  /*23b50*/  SHFL.IDX PT, R17, R2, R6, 0x1f ;  /* 0x00001f0602117589 */ /* 0x0044e400000e0000 */
.L_x_1842:
[----:B------:R-:W-:Y:S01]  /*23b60*/  ISETP.NE.AND P0, PT, R5, RZ, PT ;  /* 0x000000ff0500720c */ /* 0x000fe20003f05270 */
[----:B------:R-:W-:-:S12]  /*23b70*/  IMAD.MOV.U32 R5, RZ, RZ, RZ ;  /* 0x000000ffff057224 */ /* 0x000fd800078e00ff */
[----:B------:R-:W-:Y:S05]  /*23b80*/  @!P0 BRA `(.L_x_1741) ;  /* 0x0000000000108947 */ /* 0x000fea0003800000 */
[----:B------:R-:W-:Y:S01]  /*23b90*/  UMOV UR4, 0xffffffff ;  /* 0xffffffff00047882 */ /* 0x000fe20000000000 */
[----:B0-----:R-:W-:Y:S02]  /*23ba0*/  VIADD R12, R6, 0xffffffff ;  /* 0xffffffff060c7836 */ /* 0x001fe40000000000 */
[----:B------:R-:W-:Y:S05]  /*23bb0*/  BRA.DIV UR4, `(.L_x_1742) ;  /* 0x0000002a04f47947 */ /* 0x000fea000b800000 */
[----:B------:R4:W0:Y:S02]  /*23bc0*/  SHFL.IDX PT, R5, R3, R12, 0x1f ;  /* 0x00001f0c03057589 */ /* 0x00082400000e0000 */
.L_x_1741:
[----:B-12-4-:R-:W1:Y:S01]  /*23bd0*/  LDC.64 R2, c[0x0][0xc90] ;  /* 0x00032400ff027b82 */ /* 0x016e620000000a00 */
[----:B------:R-:W-:-:S04]  /*23be0*/  IMAD.IADD R19, R6, 0x1, R19 ;  /* 0x0000000106137824 */ /* 0x000fc800078e0213 */
[----:B-1----:R-:W-:-:S05]  /*23bf0*/  IMAD.WIDE R2, R19, 0x4, R2 ;  /* 0x0000000413027825 */ /* 0x002fca00078e0202 */
[----:B------:R1:W3:Y:S01]  /*23c00*/  LDG.E R7, desc[UR38][R2.64] ;  /* 0x0000002602077981 */ /* 0x0002e2000c1e1900 */
[----:B0-----:R-:W-:Y:S02]  /*23c10*/  IMAD R16, R5, R4, R16 ;  /* 0x0000000405107224 */ /* 0x001fe400078e0210 */
[----:B-1----:R-:W-:Y:S02]  /*23c20*/  IMAD.MOV.U32 R2, RZ, RZ, RZ ;  /* 0x000000ffff027224 */ /* 0x002fe400078e00ff */
[----:B---3--:R-:W-:-:S05]  /*23c30*/  IMAD R6, R17, R7, RZ ;  /* 0x0000000711067224 */ /* 0x008fca00078e02ff */
[----:B------:R-:W-:-:S04]  /*23c40*/  IABS R8, R6 ;  /* 0x0000000600087213 */ /* 0x000fc80000000000 */
[----:B------:R-:W0:Y:S08]  /*23c50*/  I2F.RP R9, R8 ;  /* 0x0000000800097306 */ /* 0x000e300000209400 */
[----:B0-----:R-:W0:Y:S02]  /*23c60*/  MUFU.RCP R9, R9 ;  /* 0x0000000900097308 */ /* 0x001e240000001000 */
[----:B0-----:R-:W-:-:S06]  /*23c70*/  VIADD R10, R9, 0xffffffe ;  /* 0x0ffffffe090a7836 */ /* 0x001fcc0000000000 */
[----:B------:R-:W0:Y:S02]  /*23c80*/  F2I.FTZ.U32.TRUNC.NTZ R3, R10 ;  /* 0x0000000a00037305 */ /* 0x000e24000021f000 */
[----:B0-----:R-:W-:-:S04]  /*23c90*/  IMAD.MOV R11, RZ, RZ, -R3 ;  /* 0x000000ffff0b7224 */ /* 0x001fc800078e0a03 */
[----:B------:R-:W-:-:S04]  /*23ca0*/  IMAD R5, R11, R8, RZ ;  /* 0x000000080b057224 */ /* 0x000fc800078e02ff */
[----:B------:R-:W-:-:S04]  /*23cb0*/  IMAD.HI.U32 R2, R3, R5, R2 ;  /* 0x0000000503027227 */ /* 0x000fc800078e0002 */
[----:B------:R-:W-:Y:S01]  /*23cc0*/  IMAD.IADD R5, R0, 0x1, -R16 ;  /* 0x0000000100057824 */ /* 0x000fe200078e0a10 */
[----:B------:R-:W-:-:S04]  /*23cd0*/  IABS R0, R6 ;  /* 0x0000000600007213 */ /* 0x000fc80000000000 */
[----:B------:R-:W-:Y:S01]  /*23ce0*/  IABS R3, R5 ;  /* 0x0000000500037213 */ /* 0x000fe20000000000 */
[----:B------:R-:W-:-:S04]  /*23cf0*/  IMAD.MOV R0, RZ, RZ, -R0 ;  /* 0x000000ffff007224 */ /* 0x000fc800078e0a00 */
[----:B------:R-:W-:-:S04]  /*23d00*/  IMAD.HI.U32 R2, R2, R3, RZ ;  /* 0x0000000302027227 */ /* 0x000fc800078e00ff */
[----:B------:R-:W-:Y:S01]  /*23d10*/  IMAD R3, R2, R0, R3 ;  /* 0x0000000002037224 */ /* 0x000fe200078e0203 */
[----:B------:R-:W-:-:S04]  /*23d20*/  LOP3.LUT R0, R5, R6, RZ, 0x3c, !PT ;  /* 0x0000000605007212 */ /* 0x000fc800078e3cff */
[----:B------:R-:W-:Y:S02]  /*23d30*/  ISETP.GT.U32.AND P1, PT, R8, R3, PT ;  /* 0x000000030800720c */ /* 0x000fe40003f24070 */
[----:B------:R-:W-:-:S11]  /*23d40*/  ISETP.GE.AND P2, PT, R0, RZ, PT ;  /* 0x000000ff0000720c */ /* 0x000fd60003f46270 */
[----:B------:R-:W-:Y:S02]  /*23d50*/  @!P1 IMAD.IADD R3, R3, 0x1, -R8 ;  /* 0x0000000103039824 */ /* 0x000fe400078e0a08 */
[----:B------:R-:W-:Y:S01]  /*23d60*/  @!P1 VIADD R2, R2, 0x1 ;  /* 0x0000000102029836 */ /* 0x000fe20000000000 */
[----:B------:R-:W-:Y:S02]  /*23d70*/  ISETP.NE.AND P1, PT, R6, RZ, PT ;  /* 0x000000ff0600720c */ /* 0x000fe40003f25270 */
[----:B------:R-:W-:-:S13]  /*23d80*/  ISETP.GE.U32.AND P0, PT, R3, R8, PT ;  /* 0x000000080300720c */ /* 0x000fda0003f06070 */
[----:B------:R-:W-:-:S04]  /*23d90*/  @P0 VIADD R2, R2, 0x1 ;  /* 0x0000000102020836 */ /* 0x000fc80000000000 */
[----:B------:R-:W-:Y:S01]  /*23da0*/  @!P2 IMAD.MOV R2, RZ, RZ, -R2 ;  /* 0x000000ffff02a224 */ /* 0x000fe200078e0a02 */
[----:B------:R-:W-:-:S05]  /*23db0*/  @!P1 LOP3.LUT R2, RZ, R6, RZ, 0x33, !PT ;  /* 0x00000006ff029212 */ /* 0x000fca00078e33ff */
[----:B------:R-:W-:Y:S02]  /*23dc0*/  IMAD R0, R7, R2, RZ ;  /* 0x0000000207007224 */ /* 0x000fe400078e02ff */
[----:B------:R-:W-:Y:S02]  /*23dd0*/  IMAD.MOV R2, RZ, RZ, -R2 ;  /* 0x000000ffff027224 */ /* 0x000fe400078e0a02 */
[----:B------:R-:W-:Y:S02]  /*23de0*/  IMAD.MOV R3, RZ, RZ, -R0 ;  /* 0x000000ffff037224 */ /* 0x000fe400078e0a00 */
[----:B------:R-:W-:-:S03]  /*23df0*/  IMAD R5, R6, R2, R5 ;  /* 0x0000000206057224 */ /* 0x000fc600078e0205 */
[----:B------:R-:W-:-:S04]  /*23e00*/  VIADDMNMX R4, R3, R4, R7, PT ;  /* 0x0000000403047246 */ /* 0x000fc80003800107 */
[-C--:B------:R-:W-:Y:S02]  /*23e10*/  IABS R7, R4.reuse ;  /* 0x0000000400077213 */ /* 0x080fe40000000000 */
[----:B------:R-:W-:Y:S02]  /*23e20*/  IABS R6, R4 ;  /* 0x0000000400067213 */ /* 0x000fe40000000000 */
[----:B------:R-:W0:Y:S03]  /*23e30*/  I2F.RP R8, R7 ;  /* 0x0000000700087306 */ /* 0x000e260000209400 */
[----:B------:R-:W-:-:S05]  /*23e40*/  IMAD.MOV R6, RZ, RZ, -R6 ;  /* 0x000000ffff067224 */ /* 0x000fca00078e0a06 */
[----:B0-----:R-:W0:Y:S02]  /*23e50*/  MUFU.RCP R8, R8 ;  /* 0x0000000800087308 */ /* 0x001e240000001000 */
[----:B0-----:R-:W-:-:S06]  /*23e60*/  VIADD R3, R8, 0xffffffe ;  /* 0x0ffffffe08037836 */ /* 0x001fcc0000000000 */
[----:B------:R-:W0:Y:S02]  /*23e70*/  F2I.FTZ.U32.TRUNC.NTZ R3, R3 ;  /* 0x0000000300037305 */ /* 0x000e24000021f000 */
[----:B0-----:R-:W-:-:S04]  /*23e80*/  IMAD.MOV R2, RZ, RZ, -R3 ;  /* 0x000000ffff027224 */ /* 0x001fc800078e0a03 */
[----:B------:R-:W-:Y:S02]  /*23e90*/  IMAD R9, R2, R7, RZ ;  /* 0x0000000702097224 */ /* 0x000fe400078e02ff */
[----:B------:R-:W-:-:S04]  /*23ea0*/  IMAD.MOV.U32 R2, RZ, RZ, RZ ;  /* 0x000000ffff027224 */ /* 0x000fc800078e00ff */
[----:B------:R-:W-:Y:S01]  /*23eb0*/  IMAD.HI.U32 R2, R3, R9, R2 ;  /* 0x0000000903027227 */ /* 0x000fe200078e0002 */
[----:B------:R-:W-:Y:S02]  /*23ec0*/  IABS R9, R5 ;  /* 0x0000000500097213 */ /* 0x000fe40000000000 */
[C---:B------:R-:W-:Y:S01]  /*23ed0*/  LOP3.LUT R3, R5.reuse, R4, RZ, 0x3c, !PT ;  /* 0x0000000405037212 */ /* 0x040fe200078e3cff */
[----:B------:R-:W-:Y:S02]  /*23ee0*/  IMAD.IADD R5, R5, 0x1, R0 ;  /* 0x0000000105057824 */ /* 0x000fe400078e0200 */
[----:B------:R-:W-:Y:S01]  /*23ef0*/  IMAD.HI.U32 R2, R2, R9, RZ ;  /* 0x0000000902027227 */ /* 0x000fe200078e00ff */
[----:B------:R-:W-:-:S03]  /*23f00*/  ISETP.GE.AND P2, PT, R3, RZ, PT ;  /* 0x000000ff0300720c */ /* 0x000fc60003f46270 */
        /* <DEDUP_REMOVED lines=14> */
.L_x_1735:
[----:B------:R-:W-:Y:S01]  /*23ff0*/  UMOV UR4, URZ ;  /* 0x0000003f00047c82 */ /* 0x000fe20008000000 */
[----:B------:R-:W-:Y:S01]  /*24000*/  UMOV UR5, URZ ;  /* 0x0000003f00057c82 */ /* 0x000fe20008000000 */
[----:B------:R-:W-:Y:S01]  /*24010*/  ULDC UR6, c[0x0][0xc3c] ;  /* 0x00030f0000067ab9 */ /* 0x000fe20000000800 */
[----:B------:R-:W-:Y:S02]  /*24020*/  IMAD.MOV.U32 R16, RZ, RZ, R0 ;  /* 0x000000ffff107224 */ /* 0x000fe400078e0000 */
[----:B------:R-:W-:Y:S02]  /*24030*/  IMAD.U32 R17, RZ, RZ, UR4 ;  /* 0x00000004ff117e24 */ /* 0x000fe4000f8e00ff */
[----:B------:R-:W-:Y:S02]  /*24040*/  IMAD.U32 R18, RZ, RZ, UR5 ;  /* 0x00000005ff127e24 */ /* 0x000fe4000f8e00ff */
[----:B------:R-:W-:-:S07]  /*24050*/  IMAD.U32 R19, RZ, RZ, UR6 ;  /* 0x00000006ff137e24 */ /* 0x000fce000f8e00ff */
.L_x_1743:
[----:B------:R-:W2:Y:S01]  /*24060*/  S2R R0, SR_TID.X ;  /* 0x0000000000007919 */ /* 0x000ea20000002100 */
[----:B------:R-:W-:Y:S05]  /*24070*/  WARPSYNC.ALL ;  /* 0x0000000000007948 */ /* 0x000fea0003800000 */
[----:B------:R-:W-:Y:S01]  /*24080*/  BAR.SYNC.DEFER_BLOCKING 0x4, 0x200 ;  /* 0x0108000000007b1d */ /* 0x000fe20000010000 */
[----:B--2---:R-:W-:-:S04]  /*24090*/  LOP3.LUT R0, R0, 0x1f, RZ, 0xc0, !PT ;  /* 0x0000001f00007812 */ /* 0x004fc800078ec0ff */
[----:B------:R-:W-:-:S13]  /*240a0*/  ISETP.NE.AND P0, PT, R0, RZ, PT ;  /* 0x000000ff0000720c */ /* 0x000fda0003f05270 */
[----:B-1----:R-:W1:Y:S01]  /*240b0*/  @!P0 S2R R3, SR_CgaCtaId ;  /* 0x0000000000038919 */ /* 0x002e620000008800 */
[----:B------:R-:W-:-:S04]  /*240c0*/  @!P0 MOV R0, 0x400 ;  /* 0x0000040000008802 */ /* 0x000fc80000000f00 */
[----:B-1----:R-:W-:-:S05]  /*240d0*/  @!P0 LEA R22, R3, R0, 0x18 ;  /* 0x0000000003168211 */ /* 0x002fca00078ec0ff */
[----:B------:R3:W-:Y:S01]  /*240e0*/  @!P0 STS.128 [R22+0x2d8d0], R16 ;  /* 0x02d8d01016008388 */ /* 0x0007e20000000c00 */
[----:B------:R-:W-:Y:S06]  /*240f0*/  BAR.ARV 0x5, 0x200 ;  /* 0x0148000000007b1d */ /* 0x000fec0000002000 */
.L_x_1732:
[----:B------:R-:W-:Y:S02]  /*24100*/  ULDC UR4, c[0x0][0xc3c] ;  /* 0x00030f0000047ab9 */ /* 0x000fe40000000800 */
[----:B--2---:R-:W-:-:S13]  /*24110*/  ISETP.GE.AND P0, PT, R19, UR4, PT ;  /* 0x0000000413007c0c */ /* 0x004fda000bf06270 */
[----:B------:R-:W-:Y:S05]  /*24120*/  @!P0 BRA `(.L_x_1744) ;  /* 0xffffff8c00e08947 */ /* 0x000fea000383ffff */
[----:B------:R-:W-:Y:S05]  /*24130*/  BSYNC B8 ;  /* 0x0000000000087941 */ /* 0x000fea0003800000 */
.L_x_1584:
        /* <DEDUP_REMOVED lines=12> */
.L_x_1845:
[----:B------:R-:W-:Y:S05]  /*24200*/  BSYNC B0 ;  /* 0x0000000000007941 */ /* 0x000fea0003800000 */
.L_x_1745:
[----:B------:R-:W-:-:S03]  /*24210*/  UMOV UR4, 0xffffffff ;  /* 0xffffffff00047882 */ /* 0x000fc60000000000 */
[----:B------:R-:W-:Y:S05]  /*24220*/  BRA.DIV UR4, `(.L_x_1747) ;  /* 0x0000002604947947 */ /* 0x000fea000b800000 */
[----:B0-----:R-:W0:Y:S02]  /*24230*/  S2R R0, SR_TID.X ;  /* 0x0000000000007919 */ /* 0x001e240000002100 */
[----:B0-----:R-:W-:-:S04]  /*24240*/  SHF.R.U32.HI R0, RZ, 0x5, R0 ;  /* 0x00000005ff007819 */ /* 0x001fc80000011600 */
[----:B------:R-:W-:-:S05]  /*24250*/  LOP3.LUT R0, R0, 0x3, RZ, 0xc0, !PT ;  /* 0x0000000300007812 */ /* 0x000fca00078ec0ff */
[----:B------:R0:W2:Y:S02]  /*24260*/  SHFL.IDX PT, R14, R0, RZ, 0x1f ;  /* 0x00001fff000e7589 */ /* 0x0000a400000e0000 */
.L_x_1848:
[----:B--2---:R-:W-:-:S13]  /*24270*/  ISETP.NE.AND P0, PT, R14, RZ, PT ;  /* 0x000000ff0e00720c */ /* 0x004fda0003f05270 */
[----:B------:R-:W-:Y:S05]  /*24280*/  @P0 BRA `(.L_x_1369) ;  /* 0x0000000000880947 */ /* 0x000fea0003800000 */
[----:B------:R-:W-:-:S03]  /*24290*/  UMOV UR4, 0xffffffff ;  /* 0xffffffff00047882 */ /* 0x000fc60000000000 */
[----:B------:R-:W-:Y:S05]  /*242a0*/  BRA.DIV UR4, `(.L_x_1748) ;  /* 0x0000002604a87947 */ /* 0x000fea000b800000 */
[----:B------:R-:W-:-:S13]  /*242b0*/  ELECT P6, URZ, PT ;  /* 0x00000000003f782f */ /* 0x000fda00038c0000 */
.L_x_1851:
[----:B------:R-:W-:Y:S05]  /*242c0*/  @!P6 BRA `(.L_x_1369) ;  /* 0x000000000078e947 */ /* 0x000fea0003800000 */
[----:B------:R-:W-:-:S06]  /*242d0*/  ULOP3.LUT UR4, UR36, 0x2, URZ, 0xfc, !UPT ;  /* 0x0000000224047892 */ /* 0x000fcc000f8efc3f */
[----:B0-----:R-:W-:-:S05]  /*242e0*/  IMAD.U32 R0, RZ, RZ, UR4 ;  /* 0x00000004ff007e24 */ /* 0x001fca000f8e00ff */
[----:B------:R-:W-:-:S13]  /*242f0*/  ISETP.NE.AND P2, PT, R0, 0x3, PT ;  /* 0x000000030000780c */ /* 0x000fda0003f45270 */
[----:B------:R-:W-:Y:S05]  /*24300*/  @!P2 BRA `(.L_x_1749) ;  /* 0x000000000004a947 */ /* 0x000fea0003800000 */
[----:B------:R-:W-:Y:S01]  /*24310*/  BPT.TRAP 0x1 ;  /* 0x000000040000795c */ /* 0x000fe20000300000 */
.L_x_1749:
        /* <DEDUP_REMOVED lines=12> */
.L_x_1852:
[----:B------:R-:W2:Y:S02]  /*243e0*/  SYNCS.PHASECHK.TRANS64.TRYWAIT P0, [R3+URZ], R2 ;  /* 0x00000002030075a7 */ /* 0x000ea4000800017f */
[----:B--2---:R-:W-:Y:S05]  /*243f0*/  @!P0 BRA `(.L_x_1751) ;  /* 0x0000002400888947 */ /* 0x004fea0003800000 */
.L_x_1853:
[----:B------:R-:W-:Y:S05]  /*24400*/  @!P2 BRA `(.L_x_1752) ;  /* 0x000000000004a947 */ /* 0x000fea0003800000 */
[----:B------:R-:W-:Y:S01]  /*24410*/  BPT.TRAP 0x1 ;  /* 0x000000040000795c */ /* 0x000fe20000300000 */
.L_x_1752:
[----:B------:R-:W-:-:S04]  /*24420*/  VIADD R0, R9, 0x2d860 ;  /* 0x0002d86009007836 */ /* 0x000fc80000000000 */
[----:B------:R-:W-:-:S04]  /*24430*/  IMAD R23, R23, 0x8, R0 ;  /* 0x0000000817177824 */ /* 0x000fc800078e0200 */
[----:B------:R-:W4:Y:S02]  /*24440*/  SYNCS.PHASECHK.TRANS64.TRYWAIT P0, [R23+URZ], R4 ;  /* 0x00000004170075a7 */ /* 0x000f24000800017f */
[----:B----4-:R-:W-:Y:S05]  /*24450*/  @!P0 BRA `(.L_x_1753) ;  /* 0x0000002400848947 */ /* 0x010fea0003800000 */
.L_x_1854:
[----:B------:R-:W-:-:S07]  /*24460*/  IMAD R7, R7, 0x8, R0 ;  /* 0x0000000807077824 */ /* 0x000fce00078e0200 */
.L_x_1754:
[----:B------:R0:W0:Y:S02]  /*24470*/  SYNCS.PHASECHK.TRANS64.TRYWAIT P0, [R7+URZ], R2 ;  /* 0x00000002070075a7 */ /* 0x000024000800017f */
[----:B0-----:R-:W-:Y:S05]  /*24480*/  @!P0 NANOSLEEP.SYNCS 0x989680 ;  /* 0x009896800000895d */ /* 0x001fea0003900000 */
[----:B------:R-:W0:Y:S02]  /*24490*/  @!P0 SYNCS.PHASECHK.TRANS64 P0, [R7+URZ], R2 ;  /* 0x00000002070085a7 */ /* 0x000e24000800007f */
[----:B0-----:R-:W-:Y:S05]  /*244a0*/  @!P0 BRA `(.L_x_1754) ;  /* 0xfffffffc00f08947 */ /* 0x001fea000383ffff */
.L_x_1369:
[----:B------:R-:W-:Y:S05]  /*244b0*/  BSYNC B9 ;  /* 0x0000000000097941 */ /* 0x000fea0003800000 */
.L_x_1366:
[----:B------:R-:W-:Y:S05]  /*244c0*/  EXIT ;  /* 0x000000000000794d */ /* 0x000fea0003800000 */
.L_x_1393:
[----:B0-----:R0:W1:Y:S02]  /*244d0*/  SYNCS.PHASECHK.TRANS64.TRYWAIT P5, [R14+URZ+0x2d890], R85 ;  /* 0x02d890550e0075a7 */ /* 0x00106400080a017f */
[----:B-1----:R-:W-:Y:S05]  /*244e0*/  @!P5 NANOSLEEP.SYNCS 0x989680 ;  /* 0x009896800000d95d */ /* 0x002fea0003900000 */
[----:B------:R-:W1:Y:S02]  /*244f0*/  @!P5 SYNCS.PHASECHK.TRANS64 P5, [R14+URZ+0x2d890], R85 ;  /* 0x02d890550e00d5a7 */ /* 0x000e6400080a007f */
[----:B-1----:R-:W-:Y:S05]  /*24500*/  @!P5 BRA `(.L_x_1393) ;  /* 0xfffffffc00f0d947 */ /* 0x002fea000383ffff */
[----:B------:R-:W-:Y:S05]  /*24510*/  BRA `(.L_x_1755) ;  /* 0xfffffdec00987947 */ /* 0x000fea000383ffff */
.L_x_1421:
[----:B0-----:R0:W1:Y:S02]  /*24520*/  SYNCS.PHASECHK.TRANS64.TRYWAIT P5, [R14+URZ+0x2d890], R85 ;  /* 0x02d890550e0075a7 */ /* 0x00106400080a017f */
[----:B-1----:R-:W-:Y:S05]  /*24530*/  @!P5 NANOSLEEP.SYNCS 0x989680 ;  /* 0x009896800000d95d */ /* 0x002fea0003900000 */
[----:B------:R-:W1:Y:S02]  /*24540*/  @!P5 SYNCS.PHASECHK.TRANS64 P5, [R14+URZ+0x2d890], R85 ;  /* 0x02d890550e00d5a7 */ /* 0x000e6400080a007f */
[----:B-1----:R-:W-:Y:S05]  /*24550*/  @!P5 BRA `(.L_x_1421) ;  /* 0xfffffffc00f0d947 */ /* 0x002fea000383ffff */
[----:B------:R-:W-:Y:S05]  /*24560*/  BRA `(.L_x_1756) ;  /* 0xfffffe0800087947 */ /* 0x000fea000383ffff */
.L_x_1434:
[----:B0-----:R0:W1:Y:S02]  /*24570*/  SYNCS.PHASECHK.TRANS64.TRYWAIT P4, [R14+URZ+0x2d890], R85 ;  /* 0x02d890550e0075a7 */ /* 0x001064000808017f */
[----:B-1----:R-:W-:Y:S05]  /*24580*/  @!P4 NANOSLEEP.SYNCS 0x989680 ;  /* 0x009896800000c95d */ /* 0x002fea0003900000 */
[----:B------:R-:W1:Y:S02]  /*24590*/  @!P4 SYNCS.PHASECHK.TRANS64 P4, [R14+URZ+0x2d890], R85 ;  /* 0x02d890550e00c5a7 */ /* 0x000e64000808007f */
[----:B-1----:R-:W-:Y:S05]  /*245a0*/  @!P4 BRA `(.L_x_1434) ;  /* 0xfffffffc00f0c947 */ /* 0x002fea000383ffff */
[----:B------:R-:W-:Y:S05]  /*245b0*/  BRA `(.L_x_1757) ;  /* 0xfffffe20005c7947 */ /* 0x000fea000383ffff */
.L_x_1438:
[----:B--2---:R2:W3:Y:S02]  /*245c0*/  SYNCS.PHASECHK.TRANS64.TRYWAIT P3, [R14+URZ+0x2d8b0], R85 ;  /* 0x02d8b0550e0075a7 */ /* 0x0044e4000806017f */
[----:B---3--:R-:W-:Y:S05]  /*245d0*/  @!P3 NANOSLEEP.SYNCS 0x989680 ;  /* 0x009896800000b95d */ /* 0x008fea0003900000 */
[----:B------:R-:W3:Y:S02]  /*245e0*/  @!P3 SYNCS.PHASECHK.TRANS64 P3, [R14+URZ+0x2d8b0], R85 ;  /* 0x02d8b0550e00b5a7 */ /* 0x000ee4000806007f */
[----:B---3--:R-:W-:Y:S05]  /*245f0*/  @!P3 BRA `(.L_x_1438) ;  /* 0xfffffffc00f0b947 */ /* 0x008fea000383ffff */
[----:B------:R-:W-:Y:S05]  /*24600*/  BRA `(.L_x_1758) ;  /* 0xfffffe2000f47947 */ /* 0x000fea000383ffff */
.L_x_1452:
[----:B------:R-:W0:Y:S01]  /*24610*/  S2R R8, SR_TID.X ;  /* 0x0000000000087919 */ /* 0x000e220000002100 */
[----:B------:R-:W-:Y:S01]  /*24620*/  BSSY B0, `(.L_x_1759) ;  /* 0x000000c000007945 */ /* 0x000fe20003800000 */
[----:B------:R-:W-:Y:S02]  /*24630*/  IMAD.MOV.U32 R12, RZ, RZ, RZ ;  /* 0x000000ffff0c7224 */ /* 0x000fe400078e00ff */
[----:B------:R-:W-:Y:S02]  /*24640*/  IMAD.MOV.U32 R11, RZ, RZ, 0x1f ;  /* 0x0000001fff0b7424 */ /* 0x000fe400078e00ff */
[----:B------:R-:W-:Y:S02]  /*24650*/  IMAD.MOV.U32 R15, RZ, RZ, -0x1 ;  /* 0xffffffffff0f7424 */ /* 0x000fe400078e00ff */
[----:B0-----:R-:W-:-:S05]  /*24660*/  VIADD R9, R8, 0xffffff80 ;  /* 0xffffff8008097836 */ /* 0x001fca0000000000 */
[----:B------:R-:W-:-:S04]  /*24670*/  SHF.R.S32.HI R8, RZ, 0x1f, R9 ;  /* 0x0000001fff087819 */ /* 0x000fc80000011409 */
[----:B------:R-:W-:-:S04]  /*24680*/  LEA.HI R8, R8, R9, RZ, 0x7 ;  /* 0x0000000908087211 */ /* 0x000fc800078f38ff */
[----:B------:R-:W-:-:S05]  /*24690*/  SHF.R.S32.HI R8, RZ, 0x7, R8 ;  /* 0x00000007ff087819 */ /* 0x000fca0000011408 */
[----:B------:R-:W-:-:S07]  /*246a0*/  IMAD.MOV.U32 R13, RZ, RZ, R8 ;  /* 0x000000ffff0d7224 */ /* 0x000fce00078e0008 */
[----:B-----5:R-:W-:Y:S05]  /*246b0*/  WARPSYNC.COLLECTIVE R15, `(.L_x_1760) ;  /* 0x000000000f087348 */ /* 0x020fea0003c00000 */
[----:B------:R0:W1:Y:S02]  /*246c0*/  SHFL.IDX P6, R14, R13, R12, R11 ;  /* 0x0000000c0d0e7389 */ /* 0x00006400000c000b */
[----:B01---5:R-:W-:Y:S01]  /*246d0*/  ENDCOLLECTIVE ;  /* 0x000000000000791b */ /* 0x023fe20003800000 */
.L_x_1760:
[----:B------:R-:W-:Y:S05]  /*246e0*/  BSYNC B0 ;  /* 0x0000000000007941 */ /* 0x000fea0003800000 */
.L_x_1759:
[----:B------:R-:W-:Y:S01]  /*246f0*/  IMAD.MOV.U32 R155, RZ, RZ, R14 ;  /* 0x000000ffff9b7224 */ /* 0x000fe200078e000e */
[----:B------:R-:W-:Y:S06]  /*24700*/  BRA `(.L_x_1761) ;  /* 0xfffffe2c00507947 */ /* 0x000fec000383ffff */
.L_x_1463:
[----:B------:R-:W-:Y:S01]  /*24710*/  BSSY B1, `(.L_x_1762) ;  /* 0x0000007000017945 */ /* 0x000fe20003800000 */
[----:B------:R-:W-:Y:S02]  /*24720*/  IMAD.MOV.U32 R12, RZ, RZ, RZ ;  /* 0x000000ffff0c7224 */ /* 0x000fe400078e00ff */
[----:B------:R-:W-:Y:S02]  /*24730*/  IMAD.MOV.U32 R11, RZ, RZ, 0x1e1f ;  /* 0x00001e1fff0b7424 */ /* 0x000fe400078e00ff */
[----:B------:R-:W-:-:S07]  /*24740*/  IMAD.MOV.U32 R15, RZ, RZ, -0x1 ;  /* 0xffffffffff0f7424 */ /* 0x000fce00078e00ff */
[----:B------:R-:W-:Y:S05]  /*24750*/  WARPSYNC.COLLECTIVE R15, `(.L_x_1763) ;  /* 0x000000000f087348 */ /* 0x000fea0003c00000 */
[----:B------:R0:W1:Y:S02]  /*24760*/  SHFL.IDX P6, R14, R13, R12, R11 ;  /* 0x0000000c0d0e7389 */ /* 0x00006400000c000b */
[----:B01----:R-:W-:Y:S01]  /*24770*/  ENDCOLLECTIVE ;  /* 0x000000000000791b */ /* 0x003fe20003800000 */
.L_x_1763:
[----:B------:R-:W-:Y:S05]  /*24780*/  BSYNC B1 ;  /* 0x0000000000017941 */ /* 0x000fea0003800000 */
.L_x_1762:
        /* <DEDUP_REMOVED lines=8> */
.L_x_1764:
[----:B------:R-:W-:Y:S02]  /*24810*/  IMAD.MOV.U32 R13, RZ, RZ, R5 ;  /* 0x000000ffff0d7224 */ /* 0x000fe400078e0005 */
[----:B------:R-:W-:-:S07]  /*24820*/  IMAD.MOV.U32 R0, RZ, RZ, R14 ;  /* 0x000000ffff007224 */ /* 0x000fce00078e000e */
[----:B------:R-:W-:Y:S05]  /*24830*/  WARPSYNC.COLLECTIVE R15, `(.L_x_1765) ;  /* 0x000000000f087348 */ /* 0x000fea0003c00000 */
[----:B------:R0:W1:Y:S02]  /*24840*/  SHFL.IDX P6, R14, R13, R12, R11 ;  /* 0x0000000c0d0e7389 */ /* 0x00006400000c000b */
[----:B01----:R-:W-:Y:S01]  /*24850*/  ENDCOLLECTIVE ;  /* 0x000000000000791b */ /* 0x003fe20003800000 */
.L_x_1765:
[----:B------:R-:W-:Y:S02]  /*24860*/  IMAD.MOV.U32 R13, RZ, RZ, R4 ;  /* 0x000000ffff0d7224 */ /* 0x000fe400078e0004 */
[----:B------:R-:W-:-:S07]  /*24870*/  IMAD.MOV.U32 R5, RZ, RZ, R14 ;  /* 0x000000ffff057224 */ /* 0x000fce00078e000e */
[----:B------:R-:W-:Y:S05]  /*24880*/  WARPSYNC.COLLECTIVE R15, `(.L_x_1766) ;  /* 0x000000000f087348 */ /* 0x000fea0003c00000 */
[----:B------:R0:W1:Y:S02]  /*24890*/  SHFL.IDX P6, R14, R13, R12, R11 ;  /* 0x0000000c0d0e7389 */ /* 0x00006400000c000b */
[----:B01----:R-:W-:Y:S01]  /*248a0*/  ENDCOLLECTIVE ;  /* 0x000000000000791b */ /* 0x003fe20003800000 */
.L_x_1766:
[----:B------:R-:W-:Y:S05]  /*248b0*/  BRA `(.L_x_1767) ;  /* 0xfffffe3000cc7947 */ /* 0x000fea000383ffff */
.L_x_1467:
[----:B0-----:R0:W1:Y:S02]  /*248c0*/  SYNCS.PHASECHK.TRANS64.TRYWAIT P1, [R2+URZ+0x2d800], R3 ;  /* 0x02d80003020075a7 */ /* 0x001064000802017f */
[----:B-1----:R-:W-:Y:S05]  /*248d0*/  @!P1 NANOSLEEP.SYNCS 0x989680 ;  /* 0x009896800000995d */ /* 0x002fea0003900000 */
[----:B------:R-:W1:Y:S02]  /*248e0*/  @!P1 SYNCS.PHASECHK.TRANS64 P1, [R2+URZ+0x2d800], R3 ;  /* 0x02d80003020095a7 */ /* 0x000e64000802007f */
[----:B-1----:R-:W-:Y:S05]  /*248f0*/  @!P1 BRA `(.L_x_1467) ;  /* 0xfffffffc00f09947 */ /* 0x002fea000383ffff */
[----:B------:R-:W-:Y:S05]  /*24900*/  BRA `(.L_x_1768) ;  /* 0xfffffe3800fc7947 */ /* 0x000fea000383ffff */
.L_x_1479:
[----:B------:R-:W-:Y:S01]  /*24910*/  BSSY B1, `(.L_x_1769) ;  /* 0x0000007000017945 */ /* 0x000fe20003800000 */
[----:B------:R-:W-:Y:S02]  /*24920*/  IMAD.MOV.U32 R12, RZ, RZ, RZ ;  /* 0x000000ffff0c7224 */ /* 0x000fe400078e00ff */
[----:B------:R-:W-:Y:S02]  /*24930*/  IMAD.MOV.U32 R11, RZ, RZ, 0x1e1f ;  /* 0x00001e1fff0b7424 */ /* 0x000fe400078e00ff */
[----:B------:R-:W-:-:S07]  /*24940*/  IMAD.MOV.U32 R15, RZ, RZ, -0x1 ;  /* 0xffffffffff0f7424 */ /* 0x000fce00078e00ff */
[----:B------:R-:W-:Y:S05]  /*24950*/  WARPSYNC.COLLECTIVE R15, `(.L_x_1770) ;  /* 0x000000000f087348 */ /* 0x000fea0003c00000 */
[----:B------:R0:W1:Y:S02]  /*24960*/  SHFL.IDX P6, R14, R13, R12, R11 ;  /* 0x0000000c0d0e7389 */ /* 0x00006400000c000b */
[----:B01----:R-:W-:Y:S01]  /*24970*/  ENDCOLLECTIVE ;  /* 0x000000000000791b */ /* 0x003fe20003800000 */
.L_x_1770:
[----:B------:R-:W-:Y:S05]  /*24980*/  BSYNC B1 ;  /* 0x0000000000017941 */ /* 0x000fea0003800000 */
.L_x_1769:
        /* <DEDUP_REMOVED lines=8> */
.L_x_1771:
[----:B------:R-:W-:Y:S02]  /*24a10*/  IMAD.MOV.U32 R37, RZ, RZ, R3 ;  /* 0x000000ffff257224 */ /* 0x000fe400078e0003 */
[----:B------:R-:W-:Y:S02]  /*24a20*/  IMAD.MOV.U32 R13, RZ, RZ, R5 ;  /* 0x000000ffff0d7224 */ /* 0x000fe400078e0005 */
[----:B------:R-:W-:-:S07]  /*24a30*/  IMAD.MOV.U32 R0, RZ, RZ, R14 ;  /* 0x000000ffff007224 */ /* 0x000fce00078e000e */
[----:B------:R-:W-:Y:S05]  /*24a40*/  WARPSYNC.COLLECTIVE R15, `(.L_x_1772) ;  /* 0x000000000f087348 */ /* 0x000fea0003c00000 */
[----:B------:R0:W1:Y:S02]  /*24a50*/  SHFL.IDX P6, R14, R13, R12, R11 ;  /* 0x0000000c0d0e7389 */ /* 0x00006400000c000b */
[----:B01----:R-:W-:Y:S01]  /*24a60*/  ENDCOLLECTIVE ;  /* 0x000000000000791b */ /* 0x003fe20003800000 */
.L_x_1772:
[----:B------:R-:W-:Y:S02]  /*24a70*/  IMAD.MOV.U32 R36, RZ, RZ, R0 ;  /* 0x000000ffff247224 */ /* 0x000fe400078e0000 */
[----:B------:R-:W-:Y:S02]  /*24a80*/  IMAD.MOV.U32 R13, RZ, RZ, R4 ;  /* 0x000000ffff0d7224 */ /* 0x000fe400078e0004 */
[----:B------:R-:W-:-:S07]  /*24a90*/  IMAD.MOV.U32 R5, RZ, RZ, R14 ;  /* 0x000000ffff057224 */ /* 0x000fce00078e000e */
[----:B------:R-:W-:Y:S05]  /*24aa0*/  WARPSYNC.COLLECTIVE R15, `(.L_x_1773) ;  /* 0x000000000f087348 */ /* 0x000fea0003c00000 */
[----:B------:R0:W1:Y:S02]  /*24ab0*/  SHFL.IDX P6, R14, R13, R12, R11 ;  /* 0x0000000c0d0e7389 */ /* 0x00006400000c000b */
[----:B01----:R-:W-:Y:S01]  /*24ac0*/  ENDCOLLECTIVE ;  /* 0x000000000000791b */ /* 0x003fe20003800000 */
.L_x_1773:
[----:B------:R-:W-:Y:S05]  /*24ad0*/  BRA `(.L_x_1774) ;  /* 0xfffffe4c00f07947 */ /* 0x000fea000383ffff */
.L_x_1483:
[----:B0-----:R0:W1:Y:S02]  /*24ae0*/  SYNCS.PHASECHK.TRANS64.TRYWAIT P1, [R2+URZ+0x2d800], R37 ;  /* 0x02d80025020075a7 */ /* 0x001064000802017f */
[----:B-1----:R-:W-:Y:S05]  /*24af0*/  @!P1 NANOSLEEP.SYNCS 0x989680 ;  /* 0x009896800000995d */ /* 0x002fea0003900000 */
[----:B------:R-:W1:Y:S02]  /*24b00*/  @!P1 SYNCS.PHASECHK.TRANS64 P1, [R2+URZ+0x2d800], R37 ;  /* 0x02d80025020095a7 */ /* 0x000e64000802007f */
[----:B-1----:R-:W-:Y:S05]  /*24b10*/  @!P1 BRA `(.L_x_1483) ;  /* 0xfffffffc00f09947 */ /* 0x002fea000383ffff */
[----:B------:R-:W-:Y:S05]  /*24b20*/  BRA `(.L_x_1775) ;  /* 0xfffffe54006c7947 */ /* 0x000fea000383ffff */
.L_x_1491:
[----:B-1----:R1:W2:Y:S02]  /*24b30*/  SYNCS.PHASECHK.TRANS64.TRYWAIT P2, [R0+URZ+0x2d830], R3 ;  /* 0x02d83003000075a7 */ /* 0x0022a4000804017f */
[----:B--2---:R-:W-:Y:S05]  /*24b40*/  @!P2 NANOSLEEP.SYNCS 0x989680 ;  /* 0x009896800000a95d */ /* 0x004fea0003900000 */
[----:B------:R-:W2:Y:S02]  /*24b50*/  @!P2 SYNCS.PHASECHK.TRANS64 P2, [R0+URZ+0x2d830], R3 ;  /* 0x02d830030000a5a7 */ /* 0x000ea4000804007f */
[----:B--2---:R-:W-:Y:S05]  /*24b60*/  @!P2 BRA `(.L_x_1491) ;  /* 0xfffffffc00f0a947 */ /* 0x004fea000383ffff */
[----:B------:R-:W-:Y:S05]  /*24b70*/  BRA `(.L_x_1490) ;  /* 0xfffffe6800c47947 */ /* 0x000fea000383ffff */
.L_x_1509:
[----:B-1----:R1:W2:Y:S02]  /*24b80*/  SYNCS.PHASECHK.TRANS64.TRYWAIT P4, [R11+URZ+0x2d830], R10 ;  /* 0x02d8300a0b0075a7 */ /* 0x0022a4000808017f */
[----:B--2---:R-:W-:Y:S05]  /*24b90*/  @!P4 NANOSLEEP.SYNCS 0x989680 ;  /* 0x009896800000c95d */ /* 0x004fea0003900000 */
[----:B------:R-:W2:Y:S02]  /*24ba0*/  @!P4 SYNCS.PHASECHK.TRANS64 P4, [R11+URZ+0x2d830], R10 ;  /* 0x02d8300a0b00c5a7 */ /* 0x000ea4000808007f */
[----:B--2---:R-:W-:Y:S05]  /*24bb0*/  @!P4 BRA `(.L_x_1509) ;  /* 0xfffffffc00f0c947 */ /* 0x004fea000383ffff */
[----:B------:R-:W-:Y:S05]  /*24bc0*/  BRA `(.L_x_1508) ;  /* 0xfffffea800507947 */ /* 0x000fea000383ffff */
.L_x_1513:
[----:B-1----:R1:W2:Y:S02]  /*24bd0*/  SYNCS.PHASECHK.TRANS64.TRYWAIT P3, [R11+URZ+0x2d850], R10 ;  /* 0x02d8500a0b0075a7 */ /* 0x0022a4000806017f */
[----:B--2---:R-:W-:Y:S05]  /*24be0*/  @!P3 NANOSLEEP.SYNCS 0x989680 ;  /* 0x009896800000b95d */ /* 0x004fea0003900000 */
[----:B------:R-:W2:Y:S02]  /*24bf0*/  @!P3 SYNCS.PHASECHK.TRANS64 P3, [R11+URZ+0x2d850], R10 ;  /* 0x02d8500a0b00b5a7 */ /* 0x000ea4000806007f */
[----:B--2---:R-:W-:Y:S05]  /*24c00*/  @!P3 BRA `(.L_x_1513) ;  /* 0xfffffffc00f0b947 */ /* 0x004fea000383ffff */
[----:B------:R-:W-:Y:S05]  /*24c10*/  BRA `(.L_x_1510) ;  /* 0xfffffeac00507947 */ /* 0x000fea000383ffff */
.L_x_1532:
[----:B-1----:R1:W2:Y:S02]  /*24c20*/  SYNCS.PHASECHK.TRANS64.TRYWAIT P3, [R12+URZ+0x2d830], R13 ;  /* 0x02d8300d0c0075a7 */ /* 0x0022a4000806017f */
[----:B--2---:R-:W-:Y:S05]  /*24c30*/  @!P3 NANOSLEEP.SYNCS 0x989680 ;  /* 0x009896800000b95d */ /* 0x004fea0003900000 */
[----:B------:R-:W2:Y:S02]  /*24c40*/  @!P3 SYNCS.PHASECHK.TRANS64 P3, [R12+URZ+0x2d830], R13 ;  /* 0x02d8300d0c00b5a7 */ /* 0x000ea4000806007f */
[----:B--2---:R-:W-:Y:S05]  /*24c50*/  @!P3 BRA `(.L_x_1532) ;  /* 0xfffffffc00f0b947 */ /* 0x004fea000383ffff */
[----:B------:R-:W-:Y:S05]  /*24c60*/  BRA `(.L_x_1531) ;  /* 0xfffffee400b87947 */ /* 0x000fea000383ffff */
.L_x_1536:
[----:B-1----:R1:W2:Y:S02]  /*24c70*/  SYNCS.PHASECHK.TRANS64.TRYWAIT P2, [R13+URZ+0x2d850], R12 ;  /* 0x02d8500c0d0075a7 */ /* 0x0022a4000804017f */
[----:B--2---:R-:W-:Y:S05]  /*24c80*/  @!P2 NANOSLEEP.SYNCS 0x989680 ;  /* 0x009896800000a95d */ /* 0x004fea0003900000 */
[----:B------:R-:W2:Y:S02]  /*24c90*/  @!P2 SYNCS.PHASECHK.TRANS64 P2, [R13+URZ+0x2d850], R12 ;  /* 0x02d8500c0d00a5a7 */ /* 0x000ea4000804007f */
[----:B--2---:R-:W-:Y:S05]  /*24ca0*/  @!P2 BRA `(.L_x_1536) ;  /* 0xfffffffc00f0a947 */ /* 0x004fea000383ffff */
[----:B------:R-:W-:Y:S05]  /*24cb0*/  BRA `(.L_x_1533) ;  /* 0xfffffee800b87947 */ /* 0x000fea000383ffff */
.L_x_1543:
[----:B-1----:R1:W2:Y:S02]  /*24cc0*/  SYNCS.PHASECHK.TRANS64.TRYWAIT P3, [R12+URZ+0x2d830], R13 ;  /* 0x02d8300d0c0075a7 */ /* 0x0022a4000806017f */
[----:B--2---:R-:W-:Y:S05]  /*24cd0*/  @!P3 NANOSLEEP.SYNCS 0x989680 ;  /* 0x009896800000b95d */ /* 0x004fea0003900000 */
[----:B------:R-:W2:Y:S02]  /*24ce0*/  @!P3 SYNCS.PHASECHK.TRANS64 P3, [R12+URZ+0x2d830], R13 ;  /* 0x02d8300d0c00b5a7 */ /* 0x000ea4000806007f */
[----:B--2---:R-:W-:Y:S05]  /*24cf0*/  @!P3 BRA `(.L_x_1543) ;  /* 0xfffffffc00f0b947 */ /* 0x004fea000383ffff */
[----:B------:R-:W-:Y:S05]  /*24d00*/  BRA `(.L_x_1542) ;  /* 0xffffff1000887947 */ /* 0x000fea000383ffff */
.L_x_1547:
[----:B-1----:R1:W2:Y:S02]  /*24d10*/  SYNCS.PHASECHK.TRANS64.TRYWAIT P2, [R13+URZ+0x2d850], R12 ;  /* 0x02d8500c0d0075a7 */ /* 0x0022a4000804017f */
[----:B--2---:R-:W-:Y:S05]  /*24d20*/  @!P2 NANOSLEEP.SYNCS 0x989680 ;  /* 0x009896800000a95d */ /* 0x004fea0003900000 */
[----:B------:R-:W2:Y:S02]  /*24d30*/  @!P2 SYNCS.PHASECHK.TRANS64 P2, [R13+URZ+0x2d850], R12 ;  /* 0x02d8500c0d00a5a7 */ /* 0x000ea4000804007f */
[----:B--2---:R-:W-:Y:S05]  /*24d40*/  @!P2 BRA `(.L_x_1547) ;  /* 0xfffffffc00f0a947 */ /* 0x004fea000383ffff */
[----:B------:R-:W-:Y:S05]  /*24d50*/  BRA `(.L_x_1544) ;  /* 0xffffff1400887947 */ /* 0x000fea000383ffff */
.L_x_1560:
[----:B-1----:R1:W2:Y:S02]  /*24d60*/  SYNCS.PHASECHK.TRANS64.TRYWAIT P0, [R11+URZ+0x2d850], R0 ;  /* 0x02d850000b0075a7 */ /* 0x0022a4000800017f */
[----:B--2---:R-:W-:Y:S05]  /*24d70*/  @!P0 NANOSLEEP.SYNCS 0x989680 ;  /* 0x009896800000895d */ /* 0x004fea0003900000 */
[----:B------:R-:W2:Y:S02]  /*24d80*/  @!P0 SYNCS.PHASECHK.TRANS64 P0, [R11+URZ+0x2d850], R0 ;  /* 0x02d850000b0085a7 */ /* 0x000ea4000800007f */
[----:B--2---:R-:W-:Y:S05]  /*24d90*/  @!P0 BRA `(.L_x_1560) ;  /* 0xfffffffc00f08947 */ /* 0x004fea000383ffff */
[----:B------:R-:W-:Y:S05]  /*24da0*/  BRA `(.L_x_1559) ;  /* 0xffffff4c00507947 */ /* 0x000fea000383ffff */
.L_x_1570:
[----:B------:R-:W-:Y:S02]  /*24db0*/  IMAD.MOV.U32 R13, RZ, RZ, R4 ;  /* 0x000000ffff0d7224 */ /* 0x000fe400078e0004 */
[----:B------:R-:W-:Y:S02]  /*24dc0*/  IMAD.MOV.U32 R12, RZ, RZ, RZ ;  /* 0x000000ffff0c7224 */ /* 0x000fe400078e00ff */
[----:B------:R-:W-:Y:S02]  /*24dd0*/  IMAD.MOV.U32 R11, RZ, RZ, 0x1c1f ;  /* 0x00001c1fff0b7424 */ /* 0x000fe400078e00ff */
[----:B------:R-:W-:-:S07]  /*24de0*/  IMAD.MOV.U32 R15, RZ, RZ, -0x1 ;  /* 0xffffffffff0f7424 */ /* 0x000fce00078e00ff */
[----:B-1----:R-:W-:Y:S05]  /*24df0*/  WARPSYNC.COLLECTIVE R15, `(.L_x_1776) ;  /* 0x000000000f087348 */ /* 0x002fea0003c00000 */
[----:B------:R0:W2:Y:S02]  /*24e00*/  SHFL.IDX P6, R14, R13, R12, R11 ;  /* 0x0000000c0d0e7389 */ /* 0x0000a400000c000b */
[----:B012---:R-:W-:Y:S01]  /*24e10*/  ENDCOLLECTIVE ;  /* 0x000000000000791b */ /* 0x007fe20003800000 */
.L_x_1776:
[----:B------:R-:W-:Y:S02]  /*24e20*/  IMAD.MOV.U32 R13, RZ, RZ, R0 ;  /* 0x000000ffff0d7224 */ /* 0x000fe400078e0000 */
[----:B------:R-:W-:-:S07]  /*24e30*/  IMAD.MOV.U32 R3, RZ, RZ, R14 ;  /* 0x000000ffff037224 */ /* 0x000fce00078e000e */
[----:B------:R-:W-:Y:S05]  /*24e40*/  WARPSYNC.COLLECTIVE R15, `(.L_x_1777) ;  /* 0x000000000f087348 */ /* 0x000fea0003c00000 */
[----:B------:R0:W1:Y:S02]  /*24e50*/  SHFL.IDX P6, R14, R13, R12, R11 ;  /* 0x0000000c0d0e7389 */ /* 0x00006400000c000b */
[----:B01----:R-:W-:Y:S01]  /*24e60*/  ENDCOLLECTIVE ;  /* 0x000000000000791b */ /* 0x003fe20003800000 */
.L_x_1777:
[----:B------:R-:W-:Y:S05]  /*24e70*/  BRA `(.L_x_1778) ;  /* 0xffffff7000787947 */ /* 0x000fea000383ffff */
.L_x_1573:
[----:B------:R-:W-:Y:S01]  /*24e80*/  BSSY B1, `(.L_x_1779) ;  /* 0x0000008000017945 */ /* 0x000fe20003800000 */
[----:B----4-:R-:W-:Y:S02]  /*24e90*/  IMAD.MOV.U32 R13, RZ, RZ, R4 ;  /* 0x000000ffff0d7224 */ /* 0x010fe400078e0004 */
[----:B------:R-:W-:Y:S02]  /*24ea0*/  IMAD.MOV.U32 R12, RZ, RZ, 0x1 ;  /* 0x00000001ff0c7424 */ /* 0x000fe400078e00ff */
[----:B------:R-:W-:Y:S02]  /*24eb0*/  IMAD.MOV.U32 R11, RZ, RZ, 0x1c1f ;  /* 0x00001c1fff0b7424 */ /* 0x000fe400078e00ff */
[----:B------:R-:W-:-:S07]  /*24ec0*/  IMAD.MOV.U32 R15, RZ, RZ, -0x1 ;  /* 0xffffffffff0f7424 */ /* 0x000fce00078e00ff */
[----:B0123--:R-:W-:Y:S05]  /*24ed0*/  WARPSYNC.COLLECTIVE R15, `(.L_x_1780) ;  /* 0x000000000f087348 */ /* 0x00ffea0003c00000 */
[----:B---3--:R3:W4:Y:S02]  /*24ee0*/  SHFL.IDX P6, R14, R13, R12, R11 ;  /* 0x0000000c0d0e7389 */ /* 0x00872400000c000b */
[----:B01234-:R-:W-:Y:S01]  /*24ef0*/  ENDCOLLECTIVE ;  /* 0x000000000000791b */ /* 0x01ffe20003800000 */
.L_x_1780:
[----:B------:R-:W-:Y:S05]  /*24f00*/  BSYNC B1 ;  /* 0x0000000000017941 */ /* 0x000fea0003800000 */
.L_x_1779:
[----:B------:R-:W-:Y:S02]  /*24f10*/  IMAD.MOV.U32 R13, RZ, RZ, R0 ;  /* 0x000000ffff0d7224 */ /* 0x000fe400078e0000 */
[----:B------:R-:W-:Y:S02]  /*24f20*/  IMAD.MOV.U32 R12, RZ, RZ, 0x1 ;  /* 0x00000001ff0c7424 */ /* 0x000fe400078e00ff */
[----:B------:R-:W-:Y:S02]  /*24f30*/  IMAD.MOV.U32 R11, RZ, RZ, 0x1c1f ;  /* 0x00001c1fff0b7424 */ /* 0x000fe400078e00ff */
[----:B------:R-:W-:Y:S02]  /*24f40*/  IMAD.MOV.U32 R15, RZ, RZ, -0x1 ;  /* 0xffffffffff0f7424 */ /* 0x000fe400078e00ff */
[----:B------:R-:W-:-:S07]  /*24f50*/  IMAD.MOV.U32 R3, RZ, RZ, R14 ;  /* 0x000000ffff037224 */ /* 0x000fce00078e000e */
[----:B------:R-:W-:Y:S05]  /*24f60*/  WARPSYNC.COLLECTIVE R15, `(.L_x_1781) ;  /* 0x000000000f087348 */ /* 0x000fea0003c00000 */
[----:B------:R0:W1:Y:S02]  /*24f70*/  SHFL.IDX P6, R14, R13, R12, R11 ;  /* 0x0000000c0d0e7389 */ /* 0x00006400000c000b */
[----:B01----:R-:W-:Y:S01]  /*24f80*/  ENDCOLLECTIVE ;  /* 0x000000000000791b */ /* 0x003fe20003800000 */
.L_x_1781:
[----:B------:R-:W-:Y:S05]  /*24f90*/  BRA `(.L_x_1782) ;  /* 0xffffff70008c7947 */ /* 0x000fea000383ffff */
.L_x_1598:
[----:B------:R-:W1:Y:S01]  /*24fa0*/  S2R R11, SR_TID.X ;  /* 0x00000000000b7919 */ /* 0x000e620000002100 */
[----:B------:R-:W-:Y:S01]  /*24fb0*/  BSSY B1, `(.L_x_1783) ;  /* 0x000000a000017945 */ /* 0x000fe20003800000 */
[----:B0-----:R-:W-:Y:S02]  /*24fc0*/  IMAD.MOV.U32 R12, RZ, RZ, RZ ;  /* 0x000000ffff0c7224 */ /* 0x001fe400078e00ff */
[----:B------:R-:W-:Y:S01]  /*24fd0*/  IMAD.MOV.U32 R15, RZ, RZ, -0x1 ;  /* 0xffffffffff0f7424 */ /* 0x000fe200078e00ff */
[----:B-1----:R-:W-:-:S04]  /*24fe0*/  SHF.R.U32.HI R11, RZ, 0x5, R11 ;  /* 0x00000005ff0b7819 */ /* 0x002fc8000001160b */
[----:B------:R-:W-:-:S05]  /*24ff0*/  LOP3.LUT R11, R11, 0x3, RZ, 0xc0, !PT ;  /* 0x000000030b0b7812 */ /* 0x000fca00078ec0ff */
[----:B------:R-:W-:Y:S02]  /*25000*/  IMAD.MOV.U32 R13, RZ, RZ, R11 ;  /* 0x000000ffff0d7224 */ /* 0x000fe400078e000b */
[----:B------:R-:W-:-:S07]  /*25010*/  IMAD.MOV.U32 R11, RZ, RZ, 0x1f ;  /* 0x0000001fff0b7424 */ /* 0x000fce00078e00ff */
[----:B------:R-:W-:Y:S05]  /*25020*/  WARPSYNC.COLLECTIVE R15, `(.L_x_1784) ;  /* 0x000000000f087348 */ /* 0x000fea0003c00000 */
[----:B------:R0:W1:Y:S02]  /*25030*/  SHFL.IDX P6, R14, R13, R12, R11 ;  /* 0x0000000c0d0e7389 */ /* 0x00006400000c000b */
[----:B01----:R-:W-:Y:S01]  /*25040*/  ENDCOLLECTIVE ;  /* 0x000000000000791b */ /* 0x003fe20003800000 */
.L_x_1784:
[----:B------:R-:W-:Y:S05]  /*25050*/  BSYNC B1 ;  /* 0x0000000000017941 */ /* 0x000fea0003800000 */
.L_x_1783:
[----:B------:R-:W-:Y:S05]  /*25060*/  BRA `(.L_x_1785) ;  /* 0xffffff8800b07947 */ /* 0x000fea000383ffff */
.L_x_1600:
[----:B------:R-:W-:Y:S01]  /*25070*/  BSSY B1, `(.L_x_1786) ;  /* 0x0000006000017945 */ /* 0x000fe20003800000 */
[----:B------:R-:W-:-:S07]  /*25080*/  IMAD.MOV.U32 R15, RZ, RZ, -0x1 ;  /* 0xffffffffff0f7424 */ /* 0x000fce00078e00ff */
[----:B01----:R-:W-:Y:S05]  /*25090*/  WARPSYNC.COLLECTIVE R15, `(.L_x_1787) ;  /* 0x000000000f0c7348 */ /* 0x003fea0003c00000 */
[----:B------:R-:W-:Y:S02]  /*250a0*/  ELECT P6, UR62, PT ;  /* 0x00000000003e782f */ /* 0x000fe400038c0000 */
[----:B------:R-:W-:Y:S01]  /*250b0*/  MOV R14, UR62 ;  /* 0x0000003e000e7c02 */ /* 0x000fe20008000f00 */
[----:B01----:R-:W-:Y:S10]  /*250c0*/  ENDCOLLECTIVE ;  /* 0x000000000000791b */ /* 0x003ff40003800000 */
.L_x_1787:
[----:B------:R-:W-:Y:S05]  /*250d0*/  BSYNC B1 ;  /* 0x0000000000017941 */ /* 0x000fea0003800000 */
.L_x_1786:
[----:B------:R-:W-:Y:S05]  /*250e0*/  BRA `(.L_x_1599) ;  /* 0xffffff8800a87947 */ /* 0x000fea000383ffff */
.L_x_1602:
[----:B-1----:R1:W2:Y:S02]  /*250f0*/  SYNCS.PHASECHK.TRANS64.TRYWAIT P0, [R22+URZ+0x2d820], R3 ;  /* 0x02d82003160075a7 */ /* 0x0022a4000800017f */
[----:B--2---:R-:W-:Y:S05]  /*25100*/  @!P0 NANOSLEEP.SYNCS 0x989680 ;  /* 0x009896800000895d */ /* 0x004fea0003900000 */
[----:B------:R-:W2:Y:S02]  /*25110*/  @!P0 SYNCS.PHASECHK.TRANS64 P0, [R22+URZ+0x2d820], R3 ;  /* 0x02d82003160085a7 */ /* 0x000ea4000800007f */
[----:B--2---:R-:W-:Y:S05]  /*25120*/  @!P0 BRA `(.L_x_1602) ;  /* 0xfffffffc00f08947 */ /* 0x004fea000383ffff */
[----:B------:R-:W-:Y:S05]  /*25130*/  BRA `(.L_x_1788) ;  /* 0xffffff8800b87947 */ /* 0x000fea000383ffff */
.L_x_1606:
[----:B--2---:R2:W3:Y:S02]  /*25140*/  SYNCS.PHASECHK.TRANS64.TRYWAIT P0, [R11+URZ+0x2d8a0], R10 ;  /* 0x02d8a00a0b0075a7 */ /* 0x0044e4000800017f */
[----:B---3--:R-:W-:Y:S05]  /*25150*/  @!P0 NANOSLEEP.SYNCS 0x989680 ;  /* 0x009896800000895d */ /* 0x008fea0003900000 */
[----:B------:R-:W3:Y:S02]  /*25160*/  @!P0 SYNCS.PHASECHK.TRANS64 P0, [R11+URZ+0x2d8a0], R10 ;  /* 0x02d8a00a0b0085a7 */ /* 0x000ee4000800007f */
[----:B---3--:R-:W-:Y:S05]  /*25170*/  @!P0 BRA `(.L_x_1606) ;  /* 0xfffffffc00f08947 */ /* 0x008fea000383ffff */
[----:B------:R-:W-:Y:S05]  /*25180*/  BRA `(.L_x_1789) ;  /* 0xffffff8800d07947 */ /* 0x000fea000383ffff */
.L_x_1613:
[----:B0-----:R0:W1:Y:S02]  /*25190*/  SYNCS.PHASECHK.TRANS64.TRYWAIT P0, [R11+URZ+0x2d8c0], R10 ;  /* 0x02d8c00a0b0075a7 */ /* 0x001064000800017f */
[----:B-1----:R-:W-:Y:S05]  /*251a0*/  @!P0 NANOSLEEP.SYNCS 0x989680 ;  /* 0x009896800000895d */ /* 0x002fea0003900000 */
[----:B------:R-:W1:Y:S02]  /*251b0*/  @!P0 SYNCS.PHASECHK.TRANS64 P0, [R11+URZ+0x2d8c0], R10 ;  /* 0x02d8c00a0b0085a7 */ /* 0x000e64000800007f */
[----:B-1----:R-:W-:Y:S05]  /*251c0*/  @!P0 BRA `(.L_x_1613) ;  /* 0xfffffffc00f08947 */ /* 0x002fea000383ffff */
[----:B------:R-:W-:Y:S05]  /*251d0*/  BRA `(.L_x_1790) ;  /* 0xffffff8c00cc7947 */ /* 0x000fea000383ffff */
.L_x_1622:
[----:B-1----:R1:W2:Y:S02]  /*251e0*/  SYNCS.PHASECHK.TRANS64.TRYWAIT P1, [R6+URZ+0x2d8a0], R3 ;  /* 0x02d8a003060075a7 */ /* 0x0022a4000802017f */
[----:B--2---:R-:W-:Y:S05]  /*251f0*/  @!P1 NANOSLEEP.SYNCS 0x989680 ;  /* 0x009896800000995d */ /* 0x004fea0003900000 */
[----:B------:R-:W2:Y:S02]  /*25200*/  @!P1 SYNCS.PHASECHK.TRANS64 P1, [R6+URZ+0x2d8a0], R3 ;  /* 0x02d8a003060095a7 */ /* 0x000ea4000802007f */
[----:B--2---:R-:W-:Y:S05]  /*25210*/  @!P1 BRA `(.L_x_1622) ;  /* 0xfffffffc00f09947 */ /* 0x004fea000383ffff */
[----:B------:R-:W-:Y:S05]  /*25220*/  BRA `(.L_x_1791) ;  /* 0xffffff9400007947 */ /* 0x000fea000383ffff */
.L_x_1629:
[----:B0-----:R0:W2:Y:S02]  /*25230*/  SYNCS.PHASECHK.TRANS64.TRYWAIT P1, [R6+URZ+0x2d8c0], R3 ;  /* 0x02d8c003060075a7 */ /* 0x0010a4000802017f */
[----:B--2---:R-:W-:Y:S05]  /*25240*/  @!P1 NANOSLEEP.SYNCS 0x989680 ;  /* 0x009896800000995d */ /* 0x004fea0003900000 */
[----:B------:R-:W2:Y:S02]  /*25250*/  @!P1 SYNCS.PHASECHK.TRANS64 P1, [R6+URZ+0x2d8c0], R3 ;  /* 0x02d8c003060095a7 */ /* 0x000ea4000802007f */
[----:B--2---:R-:W-:Y:S05]  /*25260*/  @!P1 BRA `(.L_x_1629) ;  /* 0xfffffffc00f09947 */ /* 0x004fea000383ffff */
[----:B------:R-:W-:Y:S05]  /*25270*/  BRA `(.L_x_1792) ;  /* 0xffffff9400f87947 */ /* 0x000fea000383ffff */
.L_x_1652:
[----:B------:R-:W2:Y:S01]  /*25280*/  S2R R20, SR_TID.X ;  /* 0x0000000000147919 */ /* 0x000ea20000002100 */
[----:B------:R-:W-:Y:S01]  /*25290*/  BSSY B0, `(.L_x_1793) ;  /* 0x000000a000007945 */ /* 0x000fe20003800000 */
[----:B0-----:R-:W-:Y:S02]  /*252a0*/  IMAD.MOV.U32 R12, RZ, RZ, RZ ;  /* 0x000000ffff0c7224 */ /* 0x001fe400078e00ff */
[----:B------:R-:W-:Y:S02]  /*252b0*/  IMAD.MOV.U32 R11, RZ, RZ, 0x1f ;  /* 0x0000001fff0b7424 */ /* 0x000fe400078e00ff */
[----:B------:R-:W-:Y:S01]  /*252c0*/  IMAD.MOV.U32 R15, RZ, RZ, -0x1 ;  /* 0xffffffffff0f7424 */ /* 0x000fe200078e00ff */
[----:B--2---:R-:W-:-:S04]  /*252d0*/  SHF.R.U32.HI R20, RZ, 0x5, R20 ;  /* 0x00000005ff147819 */ /* 0x004fc80000011614 */
[----:B------:R-:W-:-:S05]  /*252e0*/  LOP3.LUT R20, R20, 0x3, RZ, 0xc0, !PT ;  /* 0x0000000314147812 */ /* 0x000fca00078ec0ff */
[----:B------:R-:W-:-:S07]  /*252f0*/  IMAD.MOV.U32 R13, RZ, RZ, R20 ;  /* 0x000000ffff0d7224 */ /* 0x000fce00078e0014 */
[----:B-1----:R-:W-:Y:S05]  /*25300*/  WARPSYNC.COLLECTIVE R15, `(.L_x_1794) ;  /* 0x000000000f087348 */ /* 0x002fea0003c00000 */
[----:B------:R0:W2:Y:S02]  /*25310*/  SHFL.IDX P6, R14, R13, R12, R11 ;  /* 0x0000000c0d0e7389 */ /* 0x0000a400000c000b */
[----:B012---:R-:W-:Y:S01]  /*25320*/  ENDCOLLECTIVE ;  /* 0x000000000000791b */ /* 0x007fe20003800000 */
.L_x_1794:
[----:B------:R-:W-:Y:S05]  /*25330*/  BSYNC B0 ;  /* 0x0000000000007941 */ /* 0x000fea0003800000 */
.L_x_1793:
[----:B------:R-:W-:Y:S05]  /*25340*/  BRA `(.L_x_1795) ;  /* 0xffffffa400807947 */ /* 0x000fea000383ffff */
.L_x_1654:
[----:B------:R-:W-:Y:S01]  /*25350*/  BSSY B0, `(.L_x_1796) ;  /* 0x0000006000007945 */ /* 0x000fe20003800000 */
[----:B------:R-:W-:-:S07]  /*25360*/  IMAD.MOV.U32 R15, RZ, RZ, -0x1 ;  /* 0xffffffffff0f7424 */ /* 0x000fce00078e00ff */
[----:B012---:R-:W-:Y:S05]  /*25370*/  WARPSYNC.COLLECTIVE R15, `(.L_x_1797) ;  /* 0x000000000f0c7348 */ /* 0x007fea0003c00000 */
[----:B------:R-:W-:Y:S02]  /*25380*/  ELECT P6, UR62, PT ;  /* 0x00000000003e782f */ /* 0x000fe400038c0000 */
[----:B------:R-:W-:Y:S01]  /*25390*/  MOV R14, UR62 ;  /* 0x0000003e000e7c02 */ /* 0x000fe20008000f00 */
[----:B012---:R-:W-:Y:S10]  /*253a0*/  ENDCOLLECTIVE ;  /* 0x000000000000791b */ /* 0x007ff40003800000 */
.L_x_1797:
[----:B------:R-:W-:Y:S05]  /*253b0*/  BSYNC B0 ;  /* 0x0000000000007941 */ /* 0x000fea0003800000 */
.L_x_1796:
[----:B------:R-:W-:Y:S05]  /*253c0*/  BRA `(.L_x_1798) ;  /* 0xffffffa400887947 */ /* 0x000fea000383ffff */
.L_x_1656:
[----:B--2---:R2:W3:Y:S02]  /*253d0*/  SYNCS.PHASECHK.TRANS64.TRYWAIT P0, [R0+URZ+0x2d840], R2 ;  /* 0x02d84002000075a7 */ /* 0x0044e4000800017f */
[----:B---3--:R-:W-:Y:S05]  /*253e0*/  @!P0 NANOSLEEP.SYNCS 0x989680 ;  /* 0x009896800000895d */ /* 0x008fea0003900000 */
[----:B------:R-:W3:Y:S02]  /*253f0*/  @!P0 SYNCS.PHASECHK.TRANS64 P0, [R0+URZ+0x2d840], R2 ;  /* 0x02d84002000085a7 */ /* 0x000ee4000800007f */
[----:B---3--:R-:W-:Y:S05]  /*25400*/  @!P0 BRA `(.L_x_1656) ;  /* 0xfffffffc00f08947 */ /* 0x008fea000383ffff */
[----:B------:R-:W-:Y:S05]  /*25410*/  BRA `(.L_x_1799) ;  /* 0xffffffa400d87947 */ /* 0x000fea000383ffff */
.L_x_1660:
        /* <DEDUP_REMOVED lines=13> */
.L_x_1800:
[----:B------:R-:W-:Y:S02]  /*254f0*/  IMAD.MOV.U32 R13, RZ, RZ, R4 ;  /* 0x000000ffff0d7224 */ /* 0x000fe400078e0004 */
[----:B------:R-:W-:-:S07]  /*25500*/  IMAD.MOV.U32 R2, RZ, RZ, R14 ;  /* 0x000000ffff027224 */ /* 0x000fce00078e000e */
[----:B------:R-:W-:Y:S05]  /*25510*/  WARPSYNC.COLLECTIVE R15, `(.L_x_1801) ;  /* 0x000000000f087348 */ /* 0x000fea0003c00000 */
[----:B------:R0:W1:Y:S02]  /*25520*/  SHFL.IDX P6, R14, R13, R12, R11 ;  /* 0x0000000c0d0e7389 */ /* 0x00006400000c000b */
[----:B01----:R-:W-:Y:S01]  /*25530*/  ENDCOLLECTIVE ;  /* 0x000000000000791b */ /* 0x003fe20003800000 */
.L_x_1801:
[----:B------:R-:W-:Y:S02]  /*25540*/  IMAD.MOV.U32 R13, RZ, RZ, R0 ;  /* 0x000000ffff0d7224 */ /* 0x000fe400078e0000 */
[----:B------:R-:W-:Y:S02]  /*25550*/  IMAD.MOV.U32 R12, RZ, RZ, 0x1 ;  /* 0x00000001ff0c7424 */ /* 0x000fe400078e00ff */
[----:B------:R-:W-:-:S07]  /*25560*/  IMAD.MOV.U32 R3, RZ, RZ, R14 ;  /* 0x000000ffff037224 */ /* 0x000fce00078e000e */
[----:B------:R-:W-:Y:S05]  /*25570*/  WARPSYNC.COLLECTIVE R15, `(.L_x_1802) ;  /* 0x000000000f087348 */ /* 0x000fea0003c00000 */
[----:B------:R0:W1:Y:S02]  /*25580*/  SHFL.IDX P6, R14, R13, R12, R11 ;  /* 0x0000000c0d0e7389 */ /* 0x00006400000c000b */
[----:B01----:R-:W-:Y:S01]  /*25590*/  ENDCOLLECTIVE ;  /* 0x000000000000791b */ /* 0x003fe20003800000 */
.L_x_1802:
        /* <DEDUP_REMOVED lines=17> */
.L_x_1803:
[----:B------:R-:W-:Y:S02]  /*256b0*/  IMAD.MOV.U32 R13, RZ, RZ, R0 ;  /* 0x000000ffff0d7224 */ /* 0x000fe400078e0000 */
[----:B------:R-:W-:Y:S02]  /*256c0*/  IMAD.MOV.U32 R12, RZ, RZ, 0x2 ;  /* 0x00000002ff0c7424 */ /* 0x000fe400078e00ff */
[----:B------:R-:W-:-:S07]  /*256d0*/  IMAD.MOV.U32 R3, RZ, RZ, R14 ;  /* 0x000000ffff037224 */ /* 0x000fce00078e000e */
[----:B------:R-:W-:Y:S05]  /*256e0*/  WARPSYNC.COLLECTIVE R15, `(.L_x_1804) ;  /* 0x000000000f087348 */ /* 0x000fea0003c00000 */
[----:B------:R0:W1:Y:S02]  /*256f0*/  SHFL.IDX P6, R14, R13, R12, R11 ;  /* 0x0000000c0d0e7389 */ /* 0x00006400000c000b */
[----:B01----:R-:W-:Y:S01]  /*25700*/  ENDCOLLECTIVE ;  /* 0x000000000000791b */ /* 0x003fe20003800000 */
.L_x_1804:
        /* <DEDUP_REMOVED lines=18> */
.L_x_1805:
[----:B------:R-:W-:Y:S02]  /*25830*/  IMAD.MOV.U32 R13, RZ, RZ, R0 ;  /* 0x000000ffff0d7224 */ /* 0x000fe400078e0000 */
[----:B------:R-:W-:Y:S02]  /*25840*/  IMAD.MOV.U32 R12, RZ, RZ, 0x3 ;  /* 0x00000003ff0c7424 */ /* 0x000fe400078e00ff */
[----:B------:R-:W-:-:S07]  /*25850*/  IMAD.MOV.U32 R3, RZ, RZ, R14 ;  /* 0x000000ffff037224 */ /* 0x000fce00078e000e */
[----:B------:R-:W-:Y:S05]  /*25860*/  WARPSYNC.COLLECTIVE R15, `(.L_x_1806) ;  /* 0x000000000f087348 */ /* 0x000fea0003c00000 */
[----:B------:R0:W1:Y:S02]  /*25870*/  SHFL.IDX P6, R14, R13, R12, R11 ;  /* 0x0000000c0d0e7389 */ /* 0x00006400000c000b */
[----:B01----:R-:W-:Y:S01]  /*25880*/  ENDCOLLECTIVE ;  /* 0x000000000000791b */ /* 0x003fe20003800000 */
.L_x_1806:
        /* <DEDUP_REMOVED lines=10> */
.L_x_1807:
        /* <DEDUP_REMOVED lines=8> */
[----:B0-----:R-:W-:Y:S02]  /*259b0*/  IMAD.MOV.U32 R2, RZ, RZ, R14 ;  /* 0x000000ffff027224 */ /* 0x001fe400078e000e */
[----:B------:R-:W-:-:S07]  /*259c0*/  VIADD R3, R6, 0x60 ;  /* 0x0000006006037836 */ /* 0x000fce0000000000 */
[----:B------:R-:W-:Y:S05]  /*259d0*/  WARPSYNC.COLLECTIVE R15, `(.L_x_1808) ;  /* 0x000000000f087348 */ /* 0x000fea0003c00000 */
[----:B------:R0:W1:Y:S02]  /*259e0*/  SHFL.IDX P6, R14, R13, R12, R11 ;  /* 0x0000000c0d0e7389 */ /* 0x00006400000c000b */
[----:B01----:R-:W-:Y:S01]  /*259f0*/  ENDCOLLECTIVE ;  /* 0x000000000000791b */ /* 0x003fe20003800000 */
.L_x_1808:
[----:B------:R-:W-:Y:S01]  /*25a00*/  ISETP.GE.AND P3, PT, R3, R5, PT ;  /* 0x000000050300720c */ /* 0x000fe20003f66270 */
[----:B------:R-:W-:-:S12]  /*25a10*/  IMAD.MOV.U32 R13, RZ, RZ, R8 ;  /* 0x000000ffff0d7224 */ /* 0x000fd800078e0008 */
[----:B------:R-:W-:-:S05]  /*25a20*/  @!P3 LEA R2, P5, R20, R2, 0x1 ;  /* 0x000000021402b211 */ /* 0x000fca00078a08ff */
[----:B------:R-:W-:Y:S02]  /*25a30*/  @!P3 IMAD.X R3, RZ, RZ, R0, P5 ;  /* 0x000000ffff03b224 */ /* 0x000fe400028e0600 */
[----:B------:R-:W-:-:S07]  /*25a40*/  IMAD.MOV.U32 R0, RZ, RZ, R14 ;  /* 0x000000ffff007224 */ /* 0x000fce00078e000e */
[----:B------:R-:W-:Y:S05]  /*25a50*/  WARPSYNC.COLLECTIVE R15, `(.L_x_1809) ;  /* 0x000000000f087348 */ /* 0x000fea0003c00000 */
[----:B------:R0:W1:Y:S02]  /*25a60*/  SHFL.IDX P6, R14, R13, R12, R11 ;  /* 0x0000000c0d0e7389 */ /* 0x00006400000c000b */
[----:B01----:R-:W-:Y:S01]  /*25a70*/  ENDCOLLECTIVE ;  /* 0x000000000000791b */ /* 0x003fe20003800000 */
.L_x_1809:
[----:B------:R-:W-:Y:S01]  /*25a80*/  @!PT LDS RZ, [RZ] ;  /* 0x00000000fffff984 */ /* 0x000fe20000000800 */
[----:B------:R-:W-:Y:S01]  /*25a90*/  @!PT LDS RZ, [RZ] ;  /* 0x00000000fffff984 */ /* 0x000fe20000000800 */
[----:B------:R-:W-:Y:S01]  /*25aa0*/  @!PT LDS RZ, [RZ] ;  /* 0x00000000fffff984 */ /* 0x000fe20000000800 */
[----:B------:R0:W-:Y:S04]  /*25ab0*/  @!P3 LDGSTS.E.BYPASS.LTC128B.128 [R9+0xdc00], desc[UR38][R2.64], !P2 ;  /* 0x0dc000000209bfae */ /* 0x0001e8000d101d66 */
[----:B------:R0:W-:Y:S04]  /*25ac0*/  @!P3 LDGSTS.E.BYPASS.LTC128B.128 [R9+0x10c00], desc[UR38][R2.64+0x40], !P1 ;  /* 0x10c000400209bfae */ /* 0x0001e8000c901d66 */
[----:B------:R0:W-:Y:S01]  /*25ad0*/  @!P3 LDGSTS.E.BYPASS.LTC128B.128 [R9+0x13c00], desc[UR38][R2.64+0x80], !P0 ;  /* 0x13c000800209bfae */ /* 0x0001e2000c101d66 */
[----:B------:R-:W-:Y:S02]  /*25ae0*/  IMAD.MOV.U32 R13, RZ, RZ, R7 ;  /* 0x000000ffff0d7224 */ /* 0x000fe400078e0007 */
[----:B------:R-:W-:-:S02]  /*25af0*/  IMAD.MOV.U32 R12, RZ, RZ, 0x1 ;  /* 0x00000001ff0c7424 */ /* 0x000fc400078e00ff */
[----:B------:R-:W-:-:S07]  /*25b00*/  IMAD.MOV.U32 R4, RZ, RZ, R14 ;  /* 0x000000ffff047224 */ /* 0x000fce00078e000e */
[----:B0-----:R-:W-:Y:S05]  /*25b10*/  WARPSYNC.COLLECTIVE R15, `(.L_x_1810) ;  /* 0x000000000f087348 */ /* 0x001fea0003c00000 */
[----:B------:R1:W2:Y:S02]  /*25b20*/  SHFL.IDX P6, R14, R13, R12, R11 ;  /* 0x0000000c0d0e7389 */ /* 0x0002a400000c000b */
[----:B012---:R-:W-:Y:S01]  /*25b30*/  ENDCOLLECTIVE ;  /* 0x000000000000791b */ /* 0x007fe20003800000 */
.L_x_1810:
[----:B------:R-:W-:-:S05]  /*25b40*/  VIADD R2, R6, 0x80 ;  /* 0x0000008006027836 */ /* 0x000fca0000000000 */
[----:B------:R-:W-:Y:S01]  /*25b50*/  ISETP.GE.AND P3, PT, R2, R5, PT ;  /* 0x000000050200720c */ /* 0x000fe20003f66270 */
[----:B------:R-:W-:-:S12]  /*25b60*/  IMAD.MOV.U32 R13, RZ, RZ, R8 ;  /* 0x000000ffff0d7224 */ /* 0x000fd800078e0008 */
[----:B------:R-:W-:Y:S01]  /*25b70*/  @!P3 LEA R4, P5, R20, R4, 0x1 ;  /* 0x000000041404b211 */ /* 0x000fe200078a08ff */
[----:B------:R-:W-:-:S12]  /*25b80*/  IMAD.MOV.U32 R7, RZ, RZ, R14 ;  /* 0x000000ffff077224 */ /* 0x000fd800078e000e */
[----:B------:R-:W-:Y:S05]  /*25b90*/  WARPSYNC.COLLECTIVE R15, `(.L_x_1811) ;  /* 0x000000000f087348 */ /* 0x000fea0003c00000 */
[----:B------:R0:W1:Y:S02]  /*25ba0*/  SHFL.IDX P6, R14, R13, R12, R11 ;  /* 0x0000000c0d0e7389 */ /* 0x00006400000c000b */
[----:B01----:R-:W-:Y:S01]  /*25bb0*/  ENDCOLLECTIVE ;  /* 0x000000000000791b */ /* 0x003fe20003800000 */
.L_x_1811:
        /* <DEDUP_REMOVED lines=11> */
.L_x_1663:
[----:B0-----:R0:W1:Y:S02]  /*25c70*/  SYNCS.PHASECHK.TRANS64.TRYWAIT P0, [R22+URZ+0x2d820], R3 ;  /* 0x02d82003160075a7 */ /* 0x001064000800017f */
[----:B-1----:R-:W-:Y:S05]  /*25c80*/  @!P0 NANOSLEEP.SYNCS 0x989680 ;  /* 0x009896800000895d */ /* 0x002fea0003900000 */
[----:B------:R-:W1:Y:S02]  /*25c90*/  @!P0 SYNCS.PHASECHK.TRANS64 P0, [R22+URZ+0x2d820], R3 ;  /* 0x02d82003160085a7 */ /* 0x000e64000800007f */
[----:B-1----:R-:W-:Y:S05]  /*25ca0*/  @!P0 BRA `(.L_x_1663) ;  /* 0xfffffffc00f08947 */ /* 0x002fea000383ffff */
[----:B------:R-:W-:Y:S05]  /*25cb0*/  BRA `(.L_x_1813) ;  /* 0xffffffac00d07947 */ /* 0x000fea000383ffff */
.L_x_1672:
[----:B0-----:R0:W2:Y:S02]  /*25cc0*/  SYNCS.PHASECHK.TRANS64.TRYWAIT P0, [R3+URZ+0x2d840], R2 ;  /* 0x02d84002030075a7 */ /* 0x0010a4000800017f */
[----:B--2---:R-:W-:Y:S05]  /*25cd0*/  @!P0 NANOSLEEP.SYNCS 0x989680 ;  /* 0x009896800000895d */ /* 0x004fea0003900000 */
[----:B------:R-:W2:Y:S02]  /*25ce0*/  @!P0 SYNCS.PHASECHK.TRANS64 P0, [R3+URZ+0x2d840], R2 ;  /* 0x02d84002030085a7 */ /* 0x000ea4000800007f */
[----:B--2---:R-:W-:Y:S05]  /*25cf0*/  @!P0 BRA `(.L_x_1672) ;  /* 0xfffffffc00f08947 */ /* 0x004fea000383ffff */
[----:B------:R-:W-:Y:S05]  /*25d00*/  BRA `(.L_x_1814) ;  /* 0xffffffb0008c7947 */ /* 0x000fea000383ffff */
.L_x_1679:
[----:B0-----:R0:W1:Y:S02]  /*25d10*/  SYNCS.PHASECHK.TRANS64.TRYWAIT P0, [R3+URZ+0x60], R2 ;  /* 0x00006002030075a7 */ /* 0x001064000800017f */
[----:B-1----:R-:W-:Y:S05]  /*25d20*/  @!P0 NANOSLEEP.SYNCS 0x989680 ;  /* 0x009896800000895d */ /* 0x002fea0003900000 */
[----:B------:R-:W1:Y:S02]  /*25d30*/  @!P0 SYNCS.PHASECHK.TRANS64 P0, [R3+URZ+0x60], R2 ;  /* 0x00006002030085a7 */ /* 0x000e64000800007f */
[----:B-1----:R-:W-:Y:S05]  /*25d40*/  @!P0 BRA `(.L_x_1679) ;  /* 0xfffffffc00f08947 */ /* 0x002fea000383ffff */
[----:B------:R-:W-:Y:S05]  /*25d50*/  BRA `(.L_x_1815) ;  /* 0xffffffb400987947 */ /* 0x000fea000383ffff */
.L_x_1689:
[----:B0-----:R0:W2:Y:S02]  /*25d60*/  SYNCS.PHASECHK.TRANS64.TRYWAIT P0, [R3+URZ+0x2d840], R2 ;  /* 0x02d84002030075a7 */ /* 0x0010a4000800017f */
[----:B--2---:R-:W-:Y:S05]  /*25d70*/  @!P0 NANOSLEEP.SYNCS 0x989680 ;  /* 0x009896800000895d */ /* 0x004fea0003900000 */
[----:B------:R-:W2:Y:S02]  /*25d80*/  @!P0 SYNCS.PHASECHK.TRANS64 P0, [R3+URZ+0x2d840], R2 ;  /* 0x02d84002030085a7 */ /* 0x000ea4000800007f */
[----:B--2---:R-:W-:Y:S05]  /*25d90*/  @!P0 BRA `(.L_x_1689) ;  /* 0xfffffffc00f08947 */ /* 0x004fea000383ffff */
[----:B------:R-:W-:Y:S05]  /*25da0*/  BRA `(.L_x_1816) ;  /* 0xffffffbc00587947 */ /* 0x000fea000383ffff */
.L_x_1696:
[----:B0-----:R0:W1:Y:S02]  /*25db0*/  SYNCS.PHASECHK.TRANS64.TRYWAIT P0, [R11+URZ+0x60], R26 ;  /* 0x0000601a0b0075a7 */ /* 0x001064000800017f */
[----:B-1----:R-:W-:Y:S05]  /*25dc0*/  @!P0 NANOSLEEP.SYNCS 0x989680 ;  /* 0x009896800000895d */ /* 0x002fea0003900000 */
[----:B------:R-:W1:Y:S02]  /*25dd0*/  @!P0 SYNCS.PHASECHK.TRANS64 P0, [R11+URZ+0x60], R26 ;  /* 0x0000601a0b0085a7 */ /* 0x000e64000800007f */
[----:B-1----:R-:W-:Y:S05]  /*25de0*/  @!P0 BRA `(.L_x_1696) ;  /* 0xfffffffc00f08947 */ /* 0x002fea000383ffff */
[----:B------:R-:W-:Y:S05]  /*25df0*/  BRA `(.L_x_1817) ;  /* 0xffffffc000647947 */ /* 0x000fea000383ffff */
.L_x_1706:
[----:B0-----:R0:W2:Y:S02]  /*25e00*/  SYNCS.PHASECHK.TRANS64.TRYWAIT P0, [R2+URZ+0x2d840], R3 ;  /* 0x02d84003020075a7 */ /* 0x0010a4000800017f */
[----:B--2---:R-:W-:Y:S05]  /*25e10*/  @!P0 NANOSLEEP.SYNCS 0x989680 ;  /* 0x009896800000895d */ /* 0x004fea0003900000 */
[----:B------:R-:W2:Y:S02]  /*25e20*/  @!P0 SYNCS.PHASECHK.TRANS64 P0, [R2+URZ+0x2d840], R3 ;  /* 0x02d84003020085a7 */ /* 0x000ea4000800007f */
[----:B--2---:R-:W-:Y:S05]  /*25e30*/  @!P0 BRA `(.L_x_1706) ;  /* 0xfffffffc00f08947 */ /* 0x004fea000383ffff */
[----:B------:R-:W-:Y:S05]  /*25e40*/  BRA `(.L_x_1818) ;  /* 0xffffffc400f07947 */ /* 0x000fea000383ffff */
.L_x_1713:
[----:B0-----:R0:W1:Y:S02]  /*25e50*/  SYNCS.PHASECHK.TRANS64.TRYWAIT P0, [R7+URZ+0x60], R2 ;  /* 0x00006002070075a7 */ /* 0x001064000800017f */
[----:B-1----:R-:W-:Y:S05]  /*25e60*/  @!P0 NANOSLEEP.SYNCS 0x989680 ;  /* 0x009896800000895d */ /* 0x002fea0003900000 */
[----:B------:R-:W1:Y:S02]  /*25e70*/  @!P0 SYNCS.PHASECHK.TRANS64 P0, [R7+URZ+0x60], R2 ;  /* 0x00006002070085a7 */ /* 0x000e64000800007f */
[----:B-1----:R-:W-:Y:S05]  /*25e80*/  @!P0 BRA `(.L_x_1713) ;  /* 0xfffffffc00f08947 */ /* 0x002fea000383ffff */
[----:B------:R-:W-:Y:S05]  /*25e90*/  BRA `(.L_x_1819) ;  /* 0xffffffcc00007947 */ /* 0x000fea000383ffff */
.L_x_1725:
[----:B0-----:R0:W1:Y:S02]  /*25ea0*/  SYNCS.PHASECHK.TRANS64.TRYWAIT P0, [R3+URZ+0x2d860], R0 ;  /* 0x02d86000030075a7 */ /* 0x001064000800017f */
[----:B-1----:R-:W-:Y:S05]  /*25eb0*/  @!P0 NANOSLEEP.SYNCS 0x989680 ;  /* 0x009896800000895d */ /* 0x002fea0003900000 */
[----:B------:R-:W1:Y:S02]  /*25ec0*/  @!P0 SYNCS.PHASECHK.TRANS64 P0, [R3+URZ+0x2d860], R0 ;  /* 0x02d86000030085a7 */ /* 0x000e64000800007f */
[----:B-1----:R-:W-:Y:S05]  /*25ed0*/  @!P0 BRA `(.L_x_1725) ;  /* 0xfffffffc00f08947 */ /* 0x002fea000383ffff */
[----:B------:R-:W-:Y:S05]  /*25ee0*/  BRA `(.L_x_1820) ;  /* 0xffffffd000787947 */ /* 0x000fea000383ffff */
.L_x_1733:
[----:B------:R-:W-:Y:S01]  /*25ef0*/  BSSY B0, `(.L_x_1821) ;  /* 0x0000008000007945 */ /* 0x000fe20003800000 */
[----:B------:R-:W-:Y:S02]  /*25f00*/  IMAD.MOV.U32 R13, RZ, RZ, R16 ;  /* 0x000000ffff0d7224 */ /* 0x000fe400078e0010 */
[----:B0-----:R-:W-:Y:S02]  /*25f10*/  IMAD.MOV.U32 R12, RZ, RZ, RZ ;  /* 0x000000ffff0c7224 */ /* 0x001fe400078e00ff */
[----:B------:R-:W-:Y:S02]  /*25f20*/  IMAD.MOV.U32 R11, RZ, RZ, 0x1f ;  /* 0x0000001fff0b7424 */ /* 0x000fe400078e00ff */
[----:B------:R-:W-:-:S07]  /*25f30*/  IMAD.MOV.U32 R15, RZ, RZ, -0x1 ;  /* 0xffffffffff0f7424 */ /* 0x000fce00078e00ff */
[----:B------:R-:W-:Y:S05]  /*25f40*/  WARPSYNC.COLLECTIVE R15, `(.L_x_1822) ;  /* 0x000000000f087348 */ /* 0x000fea0003c00000 */
[----:B------:R0:W1:Y:S02]  /*25f50*/  SHFL.IDX P6, R14, R13, R12, R11 ;  /* 0x0000000c0d0e7389 */ /* 0x00006400000c000b */
[----:B01----:R-:W-:Y:S01]  /*25f60*/  ENDCOLLECTIVE ;  /* 0x000000000000791b */ /* 0x003fe20003800000 */
.L_x_1822:
[----:B------:R-:W-:Y:S05]  /*25f70*/  BSYNC B0 ;  /* 0x0000000000007941 */ /* 0x000fea0003800000 */
.L_x_1821:
        /* <DEDUP_REMOVED lines=9> */
.L_x_1823:
        /* <DEDUP_REMOVED lines=18> */
.L_x_1824:
[----:B------:R-:W-:Y:S01]  /*26130*/  IMAD.MOV.U32 R12, RZ, RZ, 0x2 ;  /* 0x00000002ff0c7424 */ /* 0x000fe200078e00ff */
[----:B------:R-:W-:-:S05]  /*26140*/  SEL R5, R14, RZ, P1 ;  /* 0x000000ff0e057207 */ /* 0x000fca0000800000 */
[----:B------:R-:W-:-:S04]  /*26150*/  IMAD.IADD R4, R2, 0x1, R5 ;  /* 0x0000000102047824 */ /* 0x000fc800078e0205 */
[----:B------:R-:W-:-:S07]  /*26160*/  IMAD.MOV.U32 R13, RZ, RZ, R4 ;  /* 0x000000ffff0d7224 */ /* 0x000fce00078e0004 */
[----:B------:R-:W-:Y:S05]  /*26170*/  WARPSYNC.COLLECTIVE R15, `(.L_x_1825) ;  /* 0x000000000f087348 */ /* 0x000fea0003c00000 */
[----:B------:R0:W1:Y:S02]  /*26180*/  SHFL.UP P6, R14, R13, R12, R11 ;  /* 0x0400000c0d0e7389 */ /* 0x00006400000c000b */
[----:B01----:R-:W-:Y:S01]  /*26190*/  ENDCOLLECTIVE ;  /* 0x000000000000791b */ /* 0x003fe20003800000 */
.L_x_1825:
[----:B------:R-:W-:Y:S01]  /*261a0*/  IMAD.MOV.U32 R12, RZ, RZ, 0x4 ;  /* 0x00000004ff0c7424 */ /* 0x000fe200078e00ff */
[----:B------:R-:W-:-:S05]  /*261b0*/  SEL R5, R14, RZ, P2 ;  /* 0x000000ff0e057207 */ /* 0x000fca0001000000 */
[----:B------:R-:W-:-:S04]  /*261c0*/  IMAD.IADD R5, R4, 0x1, R5 ;  /* 0x0000000104057824 */ /* 0x000fc800078e0205 */
[----:B------:R-:W-:-:S07]  /*261d0*/  IMAD.MOV.U32 R13, RZ, RZ, R5 ;  /* 0x000000ffff0d7224 */ /* 0x000fce00078e0005 */
[----:B------:R-:W-:Y:S05]  /*261e0*/  WARPSYNC.COLLECTIVE R15, `(.L_x_1826) ;  /* 0x000000000f087348 */ /* 0x000fea0003c00000 */
[----:B------:R0:W1:Y:S02]  /*261f0*/  SHFL.UP P6, R14, R13, R12, R11 ;  /* 0x0400000c0d0e7389 */ /* 0x00006400000c000b */
[----:B01----:R-:W-:Y:S01]  /*26200*/  ENDCOLLECTIVE ;  /* 0x000000000000791b */ /* 0x003fe20003800000 */
.L_x_1826:
[----:B------:R-:W-:Y:S01]  /*26210*/  IMAD.MOV.U32 R12, RZ, RZ, 0x8 ;  /* 0x00000008ff0c7424 */ /* 0x000fe200078e00ff */
[----:B------:R-:W-:-:S05]  /*26220*/  SEL R6, R14, RZ, P3 ;  /* 0x000000ff0e067207 */ /* 0x000fca0001800000 */
[----:B------:R-:W-:-:S04]  /*26230*/  IMAD.IADD R6, R5, 0x1, R6 ;  /* 0x0000000105067824 */ /* 0x000fc800078e0206 */
[----:B------:R-:W-:-:S07]  /*26240*/  IMAD.MOV.U32 R13, RZ, RZ, R6 ;  /* 0x000000ffff0d7224 */ /* 0x000fce00078e0006 */
[----:B------:R-:W-:Y:S05]  /*26250*/  WARPSYNC.COLLECTIVE R15, `(.L_x_1827) ;  /* 0x000000000f087348 */ /* 0x000fea0003c00000 */
[----:B------:R0:W1:Y:S02]  /*26260*/  SHFL.UP P6, R14, R13, R12, R11 ;  /* 0x0400000c0d0e7389 */ /* 0x00006400000c000b */
[----:B01----:R-:W-:Y:S01]  /*26270*/  ENDCOLLECTIVE ;  /* 0x000000000000791b */ /* 0x003fe20003800000 */
.L_x_1827:
[----:B------:R-:W-:Y:S01]  /*26280*/  IMAD.MOV.U32 R12, RZ, RZ, 0x10 ;  /* 0x00000010ff0c7424 */ /* 0x000fe200078e00ff */
[----:B------:R-:W-:-:S05]  /*26290*/  SEL R3, R14, RZ, P4 ;  /* 0x000000ff0e037207 */ /* 0x000fca0002000000 */
[----:B------:R-:W-:-:S04]  /*262a0*/  IMAD.IADD R4, R6, 0x1, R3 ;  /* 0x0000000106047824 */ /* 0x000fc800078e0203 */
[----:B------:R-:W-:-:S07]  /*262b0*/  IMAD.MOV.U32 R13, RZ, RZ, R4 ;  /* 0x000000ffff0d7224 */ /* 0x000fce00078e0004 */
[----:B------:R-:W-:Y:S05]  /*262c0*/  WARPSYNC.COLLECTIVE R15, `(.L_x_1828) ;  /* 0x000000000f087348 */ /* 0x000fea0003c00000 */
[----:B------:R0:W1:Y:S02]  /*262d0*/  SHFL.UP P6, R14, R13, R12, R11 ;  /* 0x0400000c0d0e7389 */ /* 0x00006400000c000b */
[----:B01----:R-:W-:Y:S01]  /*262e0*/  ENDCOLLECTIVE ;  /* 0x000000000000791b */ /* 0x003fe20003800000 */
.L_x_1828:
        /* <DEDUP_REMOVED lines=8> */
.L_x_1829:
[----:B------:R-:W-:Y:S05]  /*26370*/  BRA `(.L_x_1830) ;  /* 0xffffffd400247947 */ /* 0x000fea000383ffff */
.L_x_1738:
[----:B------:R-:W-:Y:S01]  /*26380*/  BSSY B0, `(.L_x_1831) ;  /* 0x0000008000007945 */ /* 0x000fe20003800000 */
[----:B-----5:R-:W-:Y:S02]  /*26390*/  IMAD.MOV.U32 R13, RZ, RZ, R2 ;  /* 0x000000ffff0d7224 */ /* 0x020fe400078e0002 */
[----:B0-----:R-:W-:Y:S02]  /*263a0*/  IMAD.MOV.U32 R12, RZ, RZ, 0x1 ;  /* 0x00000001ff0c7424 */ /* 0x001fe400078e00ff */
[----:B------:R-:W-:Y:S02]  /*263b0*/  IMAD.MOV.U32 R11, RZ, RZ, RZ ;  /* 0x000000ffff0b7224 */ /* 0x000fe400078e00ff */
[----:B------:R-:W-:-:S07]  /*263c0*/  IMAD.MOV.U32 R15, RZ, RZ, -0x1 ;  /* 0xffffffffff0f7424 */ /* 0x000fce00078e00ff */
[----:B-12---:R-:W-:Y:S05]  /*263d0*/  WARPSYNC.COLLECTIVE R15, `(.L_x_1832) ;  /* 0x000000000f087348 */ /* 0x006fea0003c00000 */
[----:B------:R0:W3:Y:S02]  /*263e0*/  SHFL.UP P6, R14, R13, R12, R11 ;  /* 0x0400000c0d0e7389 */ /* 0x0000e400000c000b */
[----:B0123--:R-:W-:Y:S01]  /*263f0*/  ENDCOLLECTIVE ;  /* 0x000000000000791b */ /* 0x00ffe20003800000 */
.L_x_1832:
[----:B------:R-:W-:Y:S05]  /*26400*/  BSYNC B0 ;  /* 0x0000000000007941 */ /* 0x000fea0003800000 */
.L_x_1831:
        /* <DEDUP_REMOVED lines=8> */
.L_x_1833:
[----:B------:R-:W-:Y:S01]  /*26490*/  IMAD.MOV.U32 R12, RZ, RZ, 0x4 ;  /* 0x00000004ff0c7424 */ /* 0x000fe200078e00ff */
[----:B------:R-:W-:-:S05]  /*264a0*/  SEL R14, R14, RZ, P2 ;  /* 0x000000ff0e0e7207 */ /* 0x000fca0001000000 */
[----:B------:R-:W-:-:S04]  /*264b0*/  IMAD.IADD R3, R13, 0x1, R14 ;  /* 0x000000010d037824 */ /* 0x000fc800078e020e */
[----:B------:R-:W-:-:S07]  /*264c0*/  IMAD.MOV.U32 R13, RZ, RZ, R3 ;  /* 0x000000ffff0d7224 */ /* 0x000fce00078e0003 */
[----:B------:R-:W-:Y:S05]  /*264d0*/  WARPSYNC.COLLECTIVE R15, `(.L_x_1834) ;  /* 0x000000000f087348 */ /* 0x000fea0003c00000 */
[----:B------:R0:W1:Y:S02]  /*264e0*/  SHFL.UP P6, R14, R13, R12, R11 ;  /* 0x0400000c0d0e7389 */ /* 0x00006400000c000b */
[----:B01----:R-:W-:Y:S01]  /*264f0*/  ENDCOLLECTIVE ;  /* 0x000000000000791b */ /* 0x003fe20003800000 */
.L_x_1834:
[----:B------:R-:W-:Y:S01]  /*26500*/  IMAD.MOV.U32 R12, RZ, RZ, 0x8 ;  /* 0x00000008ff0c7424 */ /* 0x000fe200078e00ff */
[----:B------:R-:W-:-:S05]  /*26510*/  SEL R4, R14, RZ, P3 ;  /* 0x000000ff0e047207 */ /* 0x000fca0001800000 */
[----:B------:R-:W-:-:S04]  /*26520*/  IMAD.IADD R4, R3, 0x1, R4 ;  /* 0x0000000103047824 */ /* 0x000fc800078e0204 */
[----:B------:R-:W-:-:S07]  /*26530*/  IMAD.MOV.U32 R13, RZ, RZ, R4 ;  /* 0x000000ffff0d7224 */ /* 0x000fce00078e0004 */
[----:B------:R-:W-:Y:S05]  /*26540*/  WARPSYNC.COLLECTIVE R15, `(.L_x_1835) ;  /* 0x000000000f087348 */ /* 0x000fea0003c00000 */
[----:B------:R0:W1:Y:S02]  /*26550*/  SHFL.UP P6, R14, R13, R12, R11 ;  /* 0x0400000c0d0e7389 */ /* 0x00006400000c000b */
[----:B01----:R-:W-:Y:S01]  /*26560*/  ENDCOLLECTIVE ;  /* 0x000000000000791b */ /* 0x003fe20003800000 */
.L_x_1835:
[----:B------:R-:W-:Y:S01]  /*26570*/  IMAD.MOV.U32 R12, RZ, RZ, 0x10 ;  /* 0x00000010ff0c7424 */ /* 0x000fe200078e00ff */
[----:B------:R-:W-:-:S05]  /*26580*/  SEL R5, R14, RZ, P4 ;  /* 0x000000ff0e057207 */ /* 0x000fca0002000000 */
[----:B------:R-:W-:-:S04]  /*26590*/  IMAD.IADD R5, R4, 0x1, R5 ;  /* 0x0000000104057824 */ /* 0x000fc800078e0205 */
[----:B------:R-:W-:-:S07]  /*265a0*/  IMAD.MOV.U32 R13, RZ, RZ, R5 ;  /* 0x000000ffff0d7224 */ /* 0x000fce00078e0005 */
[----:B------:R-:W-:Y:S05]  /*265b0*/  WARPSYNC.COLLECTIVE R15, `(.L_x_1836) ;  /* 0x000000000f087348 */ /* 0x000fea0003c00000 */
[----:B------:R0:W1:Y:S02]  /*265c0*/  SHFL.UP P6, R14, R13, R12, R11 ;  /* 0x0400000c0d0e7389 */ /* 0x00006400000c000b */
[----:B01----:R-:W-:Y:S01]  /*265d0*/  ENDCOLLECTIVE ;  /* 0x000000000000791b */ /* 0x003fe20003800000 */
.L_x_1836:
        /* <DEDUP_REMOVED lines=8> */
.L_x_1837:
[----:B------:R-:W-:Y:S05]  /*26660*/  BRA `(.L_x_1838) ;  /* 0xffffffd400047947 */ /* 0x000fea000383ffff */
.L_x_1740:
[----:B------:R-:W-:Y:S01]  /*26670*/  BSSY B0, `(.L_x_1839) ;  /* 0x0000006000007945 */ /* 0x000fe20003800000 */
[----:B------:R-:W-:Y:S01]  /*26680*/  PLOP3.LUT P6, PT, P6, PT, PT, 0x8, 0x0 ;  /* 0x000000000000781c */ /* 0x000fe200037ce170 */
[----:B------:R-:W-:-:S12]  /*26690*/  IMAD.MOV.U32 R15, RZ, RZ, -0x1 ;  /* 0xffffffffff0f7424 */ /* 0x000fd800078e00ff */
[----:B01----:R-:W-:Y:S05]  /*266a0*/  WARPSYNC.COLLECTIVE R15, `(.L_x_1840) ;  /* 0x000000000f087348 */ /* 0x003fea0003c00000 */
[----:B------:R-:W-:Y:S01]  /*266b0*/  VOTE.ANY R14, PT, P6 ;  /* 0x00000000000e7806 */ /* 0x000fe200030e0100 */
[----:B01----:R-:W-:Y:S06]  /*266c0*/  ENDCOLLECTIVE ;  /* 0x000000000000791b */ /* 0x003fec0003800000 */
.L_x_1840:
[----:B------:R-:W-:Y:S05]  /*266d0*/  BSYNC B0 ;  /* 0x0000000000007941 */ /* 0x000fea0003800000 */
.L_x_1839:
        /* <DEDUP_REMOVED lines=9> */
.L_x_1841:
[----:B------:R-:W-:Y:S01]  /*26770*/  IMAD.MOV.U32 R17, RZ, RZ, R14 ;  /* 0x000000ffff117224 */ /* 0x000fe200078e000e */
[----:B------:R-:W-:Y:S06]  /*26780*/  BRA `(.L_x_1842) ;  /* 0xffffffd000f47947 */ /* 0x000fec000383ffff */
.L_x_1742:
[----:B------:R-:W-:Y:S01]  /*26790*/  BSSY B0, `(.L_x_1843) ;  /* 0x0000007000007945 */ /* 0x000fe20003800000 */
[----:B------:R-:W-:Y:S02]  /*267a0*/  IMAD.MOV.U32 R13, RZ, RZ, R3 ;  /* 0x000000ffff0d7224 */ /* 0x000fe400078e0003 */
[----:B------:R-:W-:Y:S02]  /*267b0*/  IMAD.MOV.U32 R11, RZ, RZ, 0x1f ;  /* 0x0000001fff0b7424 */ /* 0x000fe400078e00ff */
[----:B------:R-:W-:-:S07]  /*267c0*/  IMAD.MOV.U32 R15, RZ, RZ, -0x1 ;  /* 0xffffffffff0f7424 */ /* 0x000fce00078e00ff */
[----:B-123--:R-:W-:Y:S05]  /*267d0*/  WARPSYNC.COLLECTIVE R15, `(.L_x_1844) ;  /* 0x000000000f087348 */ /* 0x00efea0003c00000 */
[----:B------:R0:W4:Y:S02]  /*267e0*/  SHFL.IDX P6, R14, R13, R12, R11 ;  /* 0x0000000c0d0e7389 */ /* 0x00012400000c000b */
[----:B01234-:R-:W-:Y:S01]  /*267f0*/  ENDCOLLECTIVE ;  /* 0x000000000000791b */ /* 0x01ffe20003800000 */
.L_x_1844:
[----:B------:R-:W-:Y:S05]  /*26800*/  BSYNC B0 ;  /* 0x0000000000007941 */ /* 0x000fea0003800000 */
.L_x_1843:
[----:B------:R-:W-:Y:S01]  /*26810*/  IMAD.MOV.U32 R5, RZ, RZ, R14 ;  /* 0x000000ffff057224 */ /* 0x000fe200078e000e */
[----:B------:R-:W-:Y:S06]  /*26820*/  BRA `(.L_x_1741) ;  /* 0xffffffd000e87947 */ /* 0x000fec000383ffff */
.L_x_1746:
[----:B0-----:R0:W2:Y:S02]  /*26830*/  SYNCS.PHASECHK.TRANS64.TRYWAIT P0, [R9+URZ+0x2d820], R0 ;  /* 0x02d82000090075a7 */ /* 0x0010a4000800017f */
[----:B--2---:R-:W-:Y:S05]  /*26840*/  @!P0 NANOSLEEP.SYNCS 0x989680 ;  /* 0x009896800000895d */ /* 0x004fea0003900000 */
[----:B------:R-:W2:Y:S02]  /*26850*/  @!P0 SYNCS.PHASECHK.TRANS64 P0, [R9+URZ+0x2d820], R0 ;  /* 0x02d82000090085a7 */ /* 0x000ea4000800007f */
[----:B--2---:R-:W-:Y:S05]  /*26860*/  @!P0 BRA `(.L_x_1746) ;  /* 0xfffffffc00f08947 */ /* 0x004fea000383ffff */
[----:B------:R-:W-:Y:S05]  /*26870*/  BRA `(.L_x_1845) ;  /* 0xffffffd800607947 */ /* 0x000fea000383ffff */
.L_x_1747:
        /* <DEDUP_REMOVED lines=11> */
.L_x_1847:
[----:B------:R-:W-:Y:S05]  /*26930*/  BSYNC B0 ;  /* 0x0000000000007941 */ /* 0x000fea0003800000 */
.L_x_1846:
[----:B------:R-:W-:Y:S05]  /*26940*/  BRA `(.L_x_1848) ;  /* 0xffffffd800487947 */ /* 0x000fea000383ffff */
.L_x_1748:
[----:B------:R-:W-:Y:S01]  /*26950*/  BSSY B0, `(.L_x_1849) ;  /* 0x0000006000007945 */ /* 0x000fe20003800000 */
[----:B------:R-:W-:-:S07]  /*26960*/  IMAD.MOV.U32 R15, RZ, RZ, -0x1 ;  /* 0xffffffffff0f7424 */ /* 0x000fce00078e00ff */
[----:B01-3--:R-:W-:Y:S05]  /*26970*/  WARPSYNC.COLLECTIVE R15, `(.L_x_1850) ;  /* 0x000000000f0c7348 */ /* 0x00bfea0003c00000 */
[----:B------:R-:W-:Y:S02]  /*26980*/  ELECT P6, UR62, PT ;  /* 0x00000000003e782f */ /* 0x000fe400038c0000 */
[----:B------:R-:W-:Y:S01]  /*26990*/  MOV R14, UR62 ;  /* 0x0000003e000e7c02 */ /* 0x000fe20008000f00 */
[----:B01-3--:R-:W-:Y:S10]  /*269a0*/  ENDCOLLECTIVE ;  /* 0x000000000000791b */ /* 0x00bff40003800000 */
.L_x_1850:
[----:B------:R-:W-:Y:S05]  /*269b0*/  BSYNC B0 ;  /* 0x0000000000007941 */ /* 0x000fea0003800000 */
.L_x_1849:
[----:B------:R-:W-:Y:S05]  /*269c0*/  BRA `(.L_x_1851) ;  /* 0xffffffd8003c7947 */ /* 0x000fea000383ffff */
.L_x_1750:
[----:B0-----:R0:W2:Y:S02]  /*269d0*/  SYNCS.PHASECHK.TRANS64.TRYWAIT P0, [R5+URZ], R4 ;  /* 0x00000004050075a7 */ /* 0x0010a4000800017f */
[----:B--2---:R-:W-:Y:S05]  /*269e0*/  @!P0 NANOSLEEP.SYNCS 0x989680 ;  /* 0x009896800000895d */ /* 0x004fea0003900000 */
[----:B------:R-:W2:Y:S02]  /*269f0*/  @!P0 SYNCS.PHASECHK.TRANS64 P0, [R5+URZ], R4 ;  /* 0x00000004050085a7 */ /* 0x000ea4000800007f */
[----:B--2---:R-:W-:Y:S05]  /*26a00*/  @!P0 BRA `(.L_x_1750) ;  /* 0xfffffffc00f08947 */ /* 0x004fea000383ffff */
[----:B------:R-:W-:Y:S05]  /*26a10*/  BRA `(.L_x_1852) ;  /* 0xffffffd800707947 */ /* 0x000fea000383ffff */
.L_x_1751:
[----:B--2---:R2:W4:Y:S02]  /*26a20*/  SYNCS.PHASECHK.TRANS64.TRYWAIT P0, [R3+URZ], R2 ;  /* 0x00000002030075a7 */ /* 0x004524000800017f */
[----:B----4-:R-:W-:Y:S05]  /*26a30*/  @!P0 NANOSLEEP.SYNCS 0x989680 ;  /* 0x009896800000895d */ /* 0x010fea0003900000 */
[----:B------:R-:W4:Y:S02]  /*26a40*/  @!P0 SYNCS.PHASECHK.TRANS64 P0, [R3+URZ], R2 ;  /* 0x00000002030085a7 */ /* 0x000f24000800007f */
[----:B----4-:R-:W-:Y:S05]  /*26a50*/  @!P0 BRA `(.L_x_1751) ;  /* 0xfffffffc00f08947 */ /* 0x010fea000383ffff */
[----:B------:R-:W-:Y:S05]  /*26a60*/  BRA `(.L_x_1853) ;  /* 0xffffffd800647947 */ /* 0x000fea000383ffff */
.L_x_1753:
[----:B----4-:R4:W0:Y:S02]  /*26a70*/  SYNCS.PHASECHK.TRANS64.TRYWAIT P0, [R23+URZ], R4 ;  /* 0x00000004170075a7 */ /* 0x010824000800017f */
[----:B0-----:R-:W-:Y:S05]  /*26a80*/  @!P0 NANOSLEEP.SYNCS 0x989680 ;  /* 0x009896800000895d */ /* 0x001fea0003900000 */
[----:B------:R-:W0:Y:S02]  /*26a90*/  @!P0 SYNCS.PHASECHK.TRANS64 P0, [R23+URZ], R4 ;  /* 0x00000004170085a7 */ /* 0x000e24000800007f */
[----:B0-----:R-:W-:Y:S05]  /*26aa0*/  @!P0 BRA `(.L_x_1753) ;  /* 0xfffffffc00f08947 */ /* 0x001fea000383ffff */
[----:B------:R-:W-:Y:S05]  /*26ab0*/  BRA `(.L_x_1854) ;  /* 0xffffffd800687947 */ /* 0x000fea000383ffff */
.L_x_1855:
        /* <DEDUP_REMOVED lines=12> */
.L_x_2729:


//--------------------- .text._ZN7cutlass13device_kernelIN5flash11enable_sm90INS1_16FlashAttnFwdSm90INS1_25CollectiveMainloopFwdSm90ILi2EN4cute5tupleIJNS5_1CILi1EEES8_S8_EEENS6_IJNS7_ILi192EEENS7_ILi144EEENS7_ILi96EEEEEELi96ENS_6half_tEfNS_4arch4Sm90ELb1ELb0ELb1ELb0ELb0ELb0ELb0ELb0ELb1ELb1ELb0ELb0EEENS1_21CollectiveEpilogueFwdINS6_IJSA_SC_SB_EEES9_SE_SG_Li384ELb0ELb1ELb0ELb0EEENS1_30DynamicPersistentTileSchedulerILi384ELi128ELb0ELb1ELb1EEEEEEEEEvNT_6ParamsE --------------------------
	.section	.text._ZN7cutlass13device_kernelIN5flash11enable_sm90INS1_16FlashAttnFwdSm90INS1_25CollectiveMainloopFwdSm90ILi2EN4cute5tupleIJNS5_1CILi1EEES8_S8_EEENS6_IJNS7_ILi192EEENS7_ILi144EEENS7_ILi96EEEEEELi96ENS_6half_tEfNS_4arch4Sm90ELb1ELb0ELb1ELb0ELb0ELb0ELb0ELb0ELb1ELb1ELb0ELb0EEENS1_21CollectiveEpilogueFwdINS6_IJSA_SC_SB_EEES9_SE_SG_Li384ELb0ELb1ELb0ELb0EEENS1_30DynamicPersistentTileSchedulerILi384ELi128ELb0ELb1ELb1EEEEEEEEEvNT_6ParamsE,"ax",@progbits
	.align	128
.text._ZN7cutlass13device_kernelIN5flash11enable_sm90INS1_16FlashAttnFwdSm90INS1_25CollectiveMainloopFwdSm90ILi2EN4cute5tupleIJNS5_1CILi1EEES8_S8_EEENS6_IJNS7_ILi192EEENS7_ILi144EEENS7_ILi96EEEEEELi96ENS_6half_tEfNS_4arch4Sm90ELb1ELb0ELb1ELb0ELb0ELb0ELb0ELb0ELb1ELb1ELb0ELb0EEENS1_21CollectiveEpilogueFwdINS6_IJSA_SC_SB_EEES9_SE_SG_Li384ELb0ELb1ELb0ELb0EEENS1_30DynamicPersistentTileSchedulerILi384ELi128ELb0ELb1ELb1EEEEEEEEEvNT_6ParamsE:
        .type           _ZN7cutlass13device_kernelIN5flash11enable_sm90INS1_16FlashAttnFwdSm90INS1_25CollectiveMainloopFwdSm90ILi2EN4cute5tupleIJNS5_1CILi1EEES8_S8_EEENS6_IJNS7_ILi192EEENS7_ILi144EEENS7_ILi96EEEEEELi96ENS_6half_tEfNS_4arch4Sm90ELb1ELb0ELb1ELb0ELb0ELb0ELb0ELb0ELb1ELb1ELb0ELb0EEENS1_21CollectiveEpilogueFwdINS6_IJSA_SC_SB_EEES9_SE_SG_Li384ELb0ELb1ELb0ELb0EEENS1_30DynamicPersistentTileSchedulerILi384ELi128ELb0ELb1ELb1EEEEEEEEEvNT_6ParamsE,@function
        .size           _ZN7cutlass13device_kernelIN5flash11enable_sm90INS1_16FlashAttnFwdSm90INS1_25CollectiveMainloopFwdSm90ILi2EN4cute5tupleIJNS5_1CILi1EEES8_S8_EEENS6_IJNS7_ILi192EEENS7_ILi144EEENS7_ILi96EEEEEELi96ENS_6half_tEfNS_4arch4Sm90ELb1ELb0ELb1ELb0ELb0ELb0ELb0ELb0ELb1ELb1ELb0ELb0EEENS1_21CollectiveEpilogueFwdINS6_IJSA_SC_SB_EEES9_SE_SG_Li384ELb0ELb1ELb0ELb0EEENS1_30DynamicPersistentTileSchedulerILi384ELi128ELb0ELb1ELb1EEEEEEEEEvNT_6ParamsE,(.L_x_2730 - _ZN7cutlass13device_kernelIN5flash11enable_sm90INS1_16FlashAttnFwdSm90INS1_25CollectiveMainloopFwdSm90ILi2EN4cute5tupleIJNS5_1CILi1EEES8_S8_EEENS6_IJNS7_ILi192EEENS7_ILi144EEENS7_ILi96EEEEEELi96ENS_6half_tEfNS_4arch4Sm90ELb1ELb0ELb1ELb0ELb0ELb0ELb0ELb0ELb1ELb1ELb0ELb0EEENS1_21CollectiveEpilogueFwdINS6_IJSA_SC_SB_EEES9_SE_SG_Li384ELb0ELb1ELb0ELb0EEENS1_30DynamicPersistentTileSchedulerILi384ELi128ELb0ELb1ELb1EEEEEEEEEvNT_6ParamsE)
        .other          _ZN7cutlass13device_kernelIN5flash11enable_sm90INS1_16FlashAttnFwdSm90INS1_25CollectiveMainloopFwdSm90ILi2EN4cute5tupleIJNS5_1CILi1EEES8_S8_EEENS6_IJNS7_ILi192EEENS7_ILi144EEENS7_ILi96EEEEEELi96ENS_6half_tEfNS_4arch4Sm90ELb1ELb0ELb1ELb0ELb0ELb0ELb0ELb0ELb1ELb1ELb0ELb0EEENS1_21CollectiveEpilogueFwdINS6_IJSA_SC_SB_EEES9_SE_SG_Li384ELb0ELb1ELb0ELb0EEENS1_30DynamicPersistentTileSchedulerILi384ELi128ELb0ELb1ELb1EEEEEEEEEvNT_6ParamsE,@"STO_CUDA_ENTRY STV_DEFAULT"
_ZN7cutlass13device_kernelIN5flash11enable_sm90INS1_16FlashAttnFwdSm90INS1_25CollectiveMainloopFwdSm90ILi2EN4cute5tupleIJNS5_1CILi1EEES8_S8_EEENS6_IJNS7_ILi192EEENS7_ILi144EEENS7_ILi96EEEEEELi96ENS_6half_tEfNS_4arch4Sm90ELb1ELb0ELb1ELb0ELb0ELb0ELb0ELb0ELb1ELb1ELb0ELb0EEENS1_21CollectiveEpilogueFwdINS6_IJSA_SC_SB_EEES9_SE_SG_Li384ELb0ELb1ELb0ELb0EEENS1_30DynamicPersistentTileSchedulerILi384ELi128ELb0ELb1ELb1EEEEEEEEEvNT_6ParamsE:
        /* <DEDUP_REMOVED lines=18> */
.L_x_1857:
[----:B------:R-:W-:Y:S05]  /*0120*/  BSYNC B0 ;  /* 0x0000000000007941 */ /* 0x000fea0003800000 */
.L_x_1856:
        /* <DEDUP_REMOVED lines=41> */
.L_x_1858:
        /* <DEDUP_REMOVED lines=22> */
.L_x_1859:
        /* <DEDUP_REMOVED lines=18> */
.L_x_1860:
        /* <DEDUP_REMOVED lines=22> */
.L_x_1861:
        /* <DEDUP_REMOVED lines=22> */
.L_x_1862:
[----:B0-----:R-:W-:Y:S01]  /*0900*/  UMOV UR4, 0x1 ;  /* 0x0000000100047882 */ /* 0x001fe20000000000 */
[----:B------:R-:W-:Y:S01]  /*0910*/  PLOP3.LUT P0, PT, PT, PT, UP0, 0x80, 0x0 ;  /* 0x000000000000781c */ /* 0x000fe20003f0f008 */
[----:B------:R-:W-:Y:S01]  /*0920*/  USEL UR4, UR4, 0x2, !UP0 ;  /* 0x0000000204047887 */ /* 0x000fe2000c000000 */
[----:B------:R-:W-:-:S05]  /*0930*/  NOP ;  /* 0x0000000000007918 */ /* 0x000fca0000000000 */
[----:B------:R-:W-:-:S05]  /*0940*/  IMAD.U32 R2, RZ, RZ, UR4 ;  /* 0x00000004ff027e24 */ /* 0x000fca000f8e00ff */
[----:B------:R0:W-:Y:S01]  /*0950*/  STL [R1+0x8], R2 ;  /* 0x0000080201007387 */ /* 0x0001e20000100800 */
[----:B-12-4-:R-:W-:Y:S06]  /*0960*/  BAR.SYNC.DEFER_BLOCKING 0x0 ;  /* 0x0000000000007b1d */ /* 0x016fec0000010000 */
[----:B------:R-:W-:Y:S05]  /*0970*/  @!P0 BRA `(.L_x_1863) ;  /* 0x0000010000688947 */ /* 0x000fea0003800000 */
.L_x_1864:
[----:B------:R-:W-:-:S08]  /*0980*/  NOP ;  /* 0x0000000000007918 */ /* 0x000fd00000000000 */
[----:B------:R-:W1:Y:S02]  /*0990*/  USETMAXREG.TRY_ALLOC.CTAPOOL UP0, 0xa0 ;  /* 0x000000a0000079c8 */ /* 0x000e640008000600 */
[----:B-1----:R-:W-:-:S13]  /*09a0*/  PLOP3.LUT P0, PT, PT, PT, UP0, 0x80, 0x0 ;  /* 0x000000000000781c */ /* 0x002fda0003f0f008 */
[----:B------:R-:W-:Y:S05]  /*09b0*/  @!P0 BRA `(.L_x_1864) ;  /* 0xfffffffc00f08947 */ /* 0x000fea000383ffff */
[----:B0-----:R-:W0:Y:S01]  /*09c0*/  S2R R2, SR_TID.X ;  /* 0x0000000000027919 */ /* 0x001e220000002100 */
        /* <DEDUP_REMOVED lines=9> */
[----:B------:R-:W2:Y:S01]  /*0a60*/  LDL R3, [R1+0x8] ;  /* 0x0000080001037983 */ /* 0x000ea20000100800 */
[----:B------:R-:W-:Y:S01]  /*0a70*/  VIADD R13, R2, 0xffffff80 ;  /* 0xffffff80020d7836 */ /* 0x000fe20000000000 */
[----:B------:R-:W0:Y:S01]  /*0a80*/  S2UR UR5, SR_CgaCtaId ;  /* 0x00000000000579c3 */ /* 0x000e220000008800 */
[----:B------:R-:W-:Y:S01]  /*0a90*/  UMOV UR37, 0x400 ;  /* 0x0000040000257882 */ /* 0x000fe20000000000 */
[----:B------:R-:W-:Y:S01]  /*0aa0*/  UMOV UR60, URZ ;  /* 0x0000003f003c7c82 */ /* 0x000fe20008000000 */
[----:B------:R-:W-:Y:S01]  /*0ab0*/  UMOV UR36, URZ ;  /* 0x0000003f00247c82 */ /* 0x000fe20008000000 */
[----:B------:R-:W-:-:S04]  /*0ac0*/  SHF.R.S32.HI R0, RZ, 0x1f, R13 ;  /* 0x0000001fff007819 */ /* 0x000fc8000001140d */
[CC--:B------:R-:W-:Y:S02]  /*0ad0*/  LEA.HI R2, R0.reuse, R13.reuse, RZ, 0x4 ;  /* 0x0000000d00027211 */ /* 0x0c0fe400078f20ff */
[CC--:B------:R-:W-:Y:S02]  /*0ae0*/  LEA.HI R152, R0.reuse, R13.reuse, RZ, 0x7 ;  /* 0x0000000d00987211 */ /* 0x0c0fe400078f38ff */
[-C--:B------:R-:W-:Y:S02]  /*0af0*/  LEA.HI R5, R0, R13.reuse, RZ, 0x5 ;  /* 0x0000000d00057211 */ /* 0x080fe400078f28ff */
[----:B------:R-:W-:Y:S02]  /*0b00*/  LOP3.LUT R151, R152, 0xffffff80, RZ, 0xc0, !PT ;  /* 0xffffff8098977812 */ /* 0x000fe400078ec0ff */
[----:B------:R-:W-:Y:S02]  /*0b10*/  SHF.R.S32.HI R8, RZ, 0x5, R5 ;  /* 0x00000005ff087819 */ /* 0x000fe40000011405 */
[----:B------:R-:W-:Y:S01]  /*0b20*/  SHF.R.S32.HI R5, RZ, 0x4, R2 ;  /* 0x00000004ff057819 */ /* 0x000fe20000011402 */
[----:B------:R-:W-:Y:S01]  /*0b30*/  IMAD.IADD R151, R13, 0x1, -R151 ;  /* 0x000000010d977824 */ /* 0x000fe200078e0a97 */
[----:B------:R-:W-:-:S02]  /*0b40*/  LEA.HI R0, R0, R13, RZ, 0x2 ;  /* 0x0000000d00007211 */ /* 0x000fc400078f10ff */
[----:B------:R-:W-:Y:S02]  /*0b50*/  SHF.R.S32.HI R152, RZ, 0x7, R152 ;  /* 0x00000007ff987819 */ /* 0x000fe40000011498 */
[----:B------:R-:W-:Y:S01]  /*0b60*/  SHF.R.S32.HI R10, RZ, 0x1f, R151 ;  /* 0x0000001fff0a7819 */ /* 0x000fe20000011497 */
[----:B0-----:R-:W-:Y:S01]  /*0b70*/  ULEA UR37, UR5, UR37, 0x18 ;  /* 0x0000002505257291 */ /* 0x001fe2000f8ec03f */
[----:B------:R-:W-:Y:S02]  /*0b80*/  LOP3.LUT R148, R0, 0xfffffffc, RZ, 0xc0, !PT ;  /* 0xfffffffc00947812 */ /* 0x000fe400078ec0ff */
[----:B------:R-:W-:-:S03]  /*0b90*/  SHF.R.S32.HI R149, RZ, 0x2, R0 ;  /* 0x00000002ff957819 */ /* 0x000fc60000011400 */
[----:B------:R-:W-:-:S04]  /*0ba0*/  IMAD.IADD R148, R13, 0x1, -R148 ;  /* 0x000000010d947824 */ /* 0x000fc800078e0a94 */
[----:B------:R-:W-:-:S04]  /*0bb0*/  IMAD.SHL.U32 R23, R148, 0x8, RZ ;  /* 0x0000000894177824 */ /* 0x000fc800078e00ff */
[C---:B------:R-:W-:Y:S02]  /*0bc0*/  VIADD R144, R23.reuse, 0x20 ;  /* 0x0000002017907836 */ /* 0x040fe40000000000 */
[----:B------:R-:W-:-:S03]  /*0bd0*/  VIADD R147, R23, 0x40 ;  /* 0x0000004017937836 */ /* 0x000fc60000000000 */
[----:B------:R-:W-:Y:S02]  /*0be0*/  SHF.R.S32.HI R157, RZ, 0x1f, R144 ;  /* 0x0000001fff9d7819 */ /* 0x000fe40000011490 */
[----:B------:R-:W-:Y:S02]  /*0bf0*/  SHF.R.S32.HI R156, RZ, 0x1f, R147 ;  /* 0x0000001fff9c7819 */ /* 0x000fe40000011493 */
[----:B--2---:R-:W-:Y:S02]  /*0c00*/  R2UR UR6, R3 ;  /* 0x00000000030672ca */ /* 0x004fe400000e0000 */
[C---:B------:R-:W-:Y:S02]  /*0c10*/  LOP3.LUT R3, R2.reuse, 0xfffffff0, RZ, 0xc0, !PT ;  /* 0xfffffff002037812 */ /* 0x040fe400078ec0ff */
[----:B------:R-:W-:-:S03]  /*0c20*/  LEA.HI R2, R2, R5, RZ, 0x1 ;  /* 0x0000000502027211 */ /* 0x000fc600078f08ff */
[----:B------:R-:W-:Y:S01]  /*0c30*/  IMAD.IADD R3, R13, 0x1, -R3 ;  /* 0x000000010d037824 */ /* 0x000fe200078e0a03 */
[----:B------:R-:W-:-:S03]  /*0c40*/  LOP3.LUT R2, R2, 0x1ffffffe, RZ, 0xc0, !PT ;  /* 0x1ffffffe02027812 */ /* 0x000fc600078ec0ff */
[--C-:B------:R-:W-:Y:S01]  /*0c50*/  IMAD R154, R8, 0x10, R3.reuse ;  /* 0x00000010089a7824 */ /* 0x100fe200078e0203 */
[----:B------:R-:W-:Y:S01]  /*0c60*/  SHF.R.S32.HI R4, RZ, 0x1f, R3 ;  /* 0x0000001fff047819 */ /* 0x000fe20000011403 */
[----:B------:R-:W-:Y:S01]  /*0c70*/  IMAD.IADD R2, R5, 0x1, -R2 ;  /* 0x0000000105027824 */ /* 0x000fe200078e0a02 */
[----:B------:R-:W-:Y:S02]  /*0c80*/  ULOP3.LUT UR7, UR6, 0x1, URZ, 0xfc, !UPT ;  /* 0x0000000106077892 */ /* 0x000fe4000f8efc3f */
[CC--:B------:R-:W-:Y:S01]  /*0c90*/  LEA.HI R6, R4.reuse, R3.reuse, RZ, 0x3 ;  /* 0x0000000304067211 */ /* 0x0c0fe200078f18ff */
[----:B------:R-:W-:Y:S01]  /*0ca0*/  UMOV UR6, URZ ;  /* 0x0000003f00067c82 */ /* 0x000fe20008000000 */
[----:B------:R-:W-:Y:S01]  /*0cb0*/  LEA.HI R4, R4, R3, RZ, 0x2 ;  /* 0x0000000304047211 */ /* 0x000fe200078f10ff */
[----:B------:R-:W-:Y:S02]  /*0cc0*/  IMAD.U32 R150, RZ, RZ, UR6 ;  /* 0x00000006ff967e24 */ /* 0x000fe4000f8e00ff */
[----:B------:R-:W-:Y:S01]  /*0cd0*/  IMAD.SHL.U32 R7, R6, 0x10, RZ ;  /* 0x0000001006077824 */ /* 0x000fe200078e00ff */
[----:B------:R-:W-:Y:S01]  /*0ce0*/  LOP3.LUT R6, R4, 0x7fffffc, RZ, 0xc0, !PT ;  /* 0x07fffffc04067812 */ /* 0x000fe200078ec0ff */
[----:B------:R-:W-:Y:S01]  /*0cf0*/  IMAD.U32 R155, RZ, RZ, UR7 ;  /* 0x00000007ff9b7e24 */ /* 0x000fe2000f8e00ff */
[----:B------:R-:W-:-:S02]  /*0d00*/  SHF.R.S32.HI R4, RZ, 0x2, R4 ;  /* 0x00000002ff047819 */ /* 0x000fc40000011404 */
[----:B------:R-:W-:Y:S01]  /*0d10*/  LOP3.LUT R7, R7, 0x7fffff80, RZ, 0xc0, !PT ;  /* 0x7fffff8007077812 */ /* 0x000fe200078ec0ff */
[----:B------:R-:W-:Y:S02]  /*0d20*/  IMAD.IADD R6, R3, 0x1, -R6 ;  /* 0x0000000103067824 */ /* 0x000fe400078e0a06 */
[----:B------:R-:W-:Y:S02]  /*0d30*/  IMAD.SHL.U32 R4, R4, 0x40, RZ ;  /* 0x0000004004047824 */ /* 0x000fe400078e00ff */
[----:B------:R-:W-:Y:S01]  /*0d40*/  IMAD R7, R8, 0x100, R7 ;  /* 0x0000010008077824 */ /* 0x000fe200078e0207 */
[----:B------:R-:W-:Y:S01]  /*0d50*/  LEA.HI R8, R10, R151, RZ, 0x2 ;  /* 0x000000970a087211 */ /* 0x000fe200078f10ff */
[----:B------:R-:W-:Y:S01]  /*0d60*/  IMAD.SHL.U32 R3, R2, 0x8, RZ ;  /* 0x0000000802037824 */ /* 0x000fe200078e00ff */
[----:B------:R-:W-:Y:S01]  /*0d70*/  LOP3.LUT R4, R4, 0x40, RZ, 0xc0, !PT ;  /* 0x0000004004047812 */ /* 0x000fe200078ec0ff */
[----:B------:R-:W-:Y:S01]  /*0d80*/  IMAD R7, R6, 0x10, R7 ;  /* 0x0000001006077824 */ /* 0x000fe200078e0207 */
[--C-:B------:R-:W-:Y:S01]  /*0d90*/  SHF.R.S32.HI R11, RZ, 0x2, R8.reuse ;  /* 0x00000002ff0b7819 */ /* 0x100fe20000011408 */
[----:B------:R-:W-:Y:S01]  /*0da0*/  IMAD.U32 R154, R154, 0x20, R3 ;  /* 0x000000209a9a7824 */ /* 0x000fe200078e0003 */
[----:B------:R-:W-:-:S02]  /*0db0*/  SHF.R.S32.HI R6, RZ, 0x1f, R8 ;  /* 0x0000001fff067819 */ /* 0x000fc40000011408 */
[----:B------:R-:W-:Y:S02]  /*0dc0*/  LEA.HI R10, R10, R151, RZ, 0x5 ;  /* 0x000000970a0a7211 */ /* 0x000fe400078f28ff */
[----:B------:R-:W-:Y:S01]  /*0dd0*/  LEA.HI R2, R6, R11, RZ, 0x3 ;  /* 0x0000000b06027211 */ /* 0x000fe200078f18ff */
[----:B------:R-:W-:Y:S01]  /*0de0*/  IMAD.HI R6, R152, 0x55555556, RZ ;  /* 0x5555555698067827 */ /* 0x000fe200078e02ff */
[----:B------:R-:W-:Y:S02]  /*0df0*/  SHF.R.U32.HI R5, RZ, 0x3, R4 ;  /* 0x00000003ff057819 */ /* 0x000fe40000011604 */
[----:B------:R-:W-:Y:S02]  /*0e00*/  LOP3.LUT R12, R2, 0xfffffff8, RZ, 0xc0, !PT ;  /* 0xfffffff8020c7812 */ /* 0x000fe400078ec0ff */
[----:B------:R-:W-:Y:S02]  /*0e10*/  LOP3.LUT R2, R4, 0x8, R3, 0xf8, !PT ;  /* 0x0000000804027812 */ /* 0x000fe400078ef803 */
[----:B------:R-:W-:Y:S01]  /*0e20*/  LEA.HI R9, R6, R6, RZ, 0x1 ;  /* 0x0000000606097211 */ /* 0x000fe200078f08ff */
[----:B------:R-:W-:Y:S01]  /*0e30*/  IMAD.IADD R11, R11, 0x1, -R12 ;  /* 0x000000010b0b7824 */ /* 0x000fe200078e0a0c */
[----:B------:R-:W-:-:S02]  /*0e40*/  SHF.R.S32.HI R10, RZ, 0x5, R10 ;  /* 0x00000005ff0a7819 */ /* 0x000fc4000001140a */
[----:B------:R-:W-:Y:S01]  /*0e50*/  LEA.HI R3, R148, R148, RZ, 0x1 ;  /* 0x0000009494037211 */ /* 0x000fe200078f08ff */
[----:B------:R-:W-:Y:S01]  /*0e60*/  IMAD R9, R9, -0x3, R152 ;  /* 0xfffffffd09097824 */ /* 0x000fe200078e0298 */
[----:B------:R-:W-:Y:S01]  /*0e70*/  LOP3.LUT R2, R2, R5, RZ, 0x3c, !PT ;  /* 0x0000000502027212 */ /* 0x000fe200078e3cff */
[----:B------:R-:W-:Y:S01]  /*0e80*/  IMAD R10, R10, 0x10, R11 ;  /* 0x000000100a0a7824 */ /* 0x000fe200078e020b */
[----:B------:R-:W-:Y:S02]  /*0e90*/  LOP3.LUT R3, R3, 0x1ffffffe, RZ, 0xc0, !PT ;  /* 0x1ffffffe03037812 */ /* 0x000fe400078ec0ff */
[----:B------:R-:W-:Y:S01]  /*0ea0*/  LOP3.LUT R8, R8, 0x7ffffffc, RZ, 0xc0, !PT ;  /* 0x7ffffffc08087812 */ /* 0x000fe200078ec0ff */
[----:B------:R-:W-:Y:S02]  /*0eb0*/  IMAD.IADD R2, R2, 0x1, R7 ;  /* 0x0000000102027824 */ /* 0x000fe400078e0207 */
[----:B------:R-:W-:Y:S02]  /*0ec0*/  IMAD R153, R9, 0x40, R10 ;  /* 0x0000004009997824 */ /* 0x000fe400078e020a */
[----:B------:R-:W-:Y:S01]  /*0ed0*/  IMAD.IADD R22, R148, 0x1, -R3 ;  /* 0x0000000194167824 */ /* 0x000fe200078e0a03 */
[----:B------:R-:W-:Y:S01]  /*0ee0*/  LEA R2, R2, UR37, 0x1 ;  /* 0x0000002502027c11 */ /* 0x000fe2000f8e08ff */
[----:B------:R-:W-:-:S02]  /*0ef0*/  IMAD.IADD R19, R151, 0x1, -R8 ;  /* 0x0000000197137824 */ /* 0x000fc400078e0a08 */
[----:B------:R-:W-:-:S07]  /*0f00*/  IMAD R22, R22, 0x8, R153 ;  /* 0x0000000816167824 */ /* 0x000fce00078e0299 */
.L_x_1907:
        /* <DEDUP_REMOVED lines=21> */
.L_x_1865:
[----:B------:R-:W-:Y:S01]  /*1060*/  ULDC UR8, c[0x0][0xc54] ;  /* 0x0003150000087ab9 */ /* 0x000fe20000000800 */
[----:B------:R-:W-:Y:S01]  /*1070*/  UMOV UR4, UR9 ;  /* 0x0000000900047c82 */ /* 0x000fe20008000000 */
[----:B------:R-:W-:-:S11]  /*1080*/  UISETP.NE.AND UP0, UPT, UR8, 0x1, UPT ;  /* 0x000000010800788c */ /* 0x000fd6000bf05270 */
[----:B------:R-:W-:Y:S02]  /*1090*/  @UP0 ULDC.64 UR10, c[0x0][0xc58] ;  /* 0x00031600000a0ab9 */ /* 0x000fe40000000a00 */
[----:B------:R-:W-:-:S04]  /*10a0*/  UIMAD.WIDE.U32 UR6, UR9, UR10, URZ ;  /* 0x0000000a090672a5 */ /* 0x000fc8000f8e003f */
[----:B------:R-:W-:-:S04]  /*10b0*/  @UP0 USHF.R.U32.HI UR4, URZ, UR11, UR7 ;  /* 0x0000000b3f040299 */ /* 0x000fc80008011607 */
[----:B------:R-:W-:-:S12]  /*10c0*/  UIMAD UR6, UR4, UR8, URZ ;  /* 0x00000008040672a4 */ /* 0x000fd8000f8e023f */
.L_x_1866:
[----:B------:R-:W-:Y:S01]  /*10d0*/  ULDC.64 UR10, c[0x0][0x418] ;  /* 0x00010600000a7ab9 */ /* 0x000fe20000000a00 */
[----:B------:R-:W-:Y:S01]  /*10e0*/  ULOP3.LUT UR4, URZ, UR4, URZ, 0x33, !UPT ;  /* 0x000000043f047292 */ /* 0x000fe2000f8e333f */
[----:B------:R-:W-:Y:S01]  /*10f0*/  PLOP3.LUT P0, PT, PT, PT, PT, 0x80, 0x0 ;  /* 0x000000000000781c */ /* 0x000fe20003f0f070 */
[----:B------:R-:W-:Y:S01]  /*1100*/  UISETP.NE.U32.AND UP0, UPT, UR10, URZ, UPT ;  /* 0x0000003f0a00728c */ /* 0x000fe2000bf05070 */
[----:B------:R-:W-:Y:S01]  /*1110*/  IMAD.MOV.U32 R3, RZ, RZ, RZ ;  /* 0x000000ffff037224 */ /* 0x000fe200078e00ff */
[----:B------:R-:W-:Y:S01]  /*1120*/  UIADD3 UR10, UR9, -UR6, URZ ;  /* 0x80000006090a7290 */ /* 0x000fe2000fffe03f */
[----:B------:R-:W-:Y:S01]  /*1130*/  IMAD.MOV.U32 R0, RZ, RZ, RZ ;  /* 0x000000ffff007224 */ /* 0x000fe200078e00ff */
[----:B------:R-:W-:Y:S01]  /*1140*/  ULDC UR7, c[0x0][0x448] ;  /* 0x0001120000077ab9 */ /* 0x000fe20000000800 */
[----:B------:R-:W-:Y:S01]  /*1150*/  ULDC UR6, c[0x0][0xc3c] ;  /* 0x00030f0000067ab9 */ /* 0x000fe20000000800 */
[----:B------:R-:W-:Y:S01]  /*1160*/  UISETP.NE.AND UP2, UPT, UR7, 0x1, UPT ;  /* 0x000000010700788c */ /* 0x000fe2000bf45270 */
[----:B------:R-:W-:Y:S01]  /*1170*/  CS2R R64, SRZ ;  /* 0x0000000000407805 */ /* 0x000fe2000001ff00 */
[----:B------:R-:W-:Y:S01]  /*1180*/  UIADD3 UR4, UR4, UR6, URZ ;  /* 0x0000000604047290 */ /* 0x000fe2000fffe03f */
[----:B------:R-:W-:Y:S01]  /*1190*/  CS2R R38, SRZ ;  /* 0x0000000000267805 */ /* 0x000fe2000001ff00 */
[----:B------:R-:W-:Y:S01]  /*11a0*/  UISETP.NE.AND.EX UP0, UPT, UR11, URZ, UPT, UP0 ;  /* 0x0000003f0b00728c */ /* 0x000fe2000bf05300 */
[----:B------:R-:W-:Y:S01]  /*11b0*/  CS2R R68, SRZ ;  /* 0x0000000000447805 */ /* 0x000fe2000001ff00 */
[----:B------:R-:W-:Y:S01]  /*11c0*/  UIMAD UR14, UR4, 0xc0, URZ ;  /* 0x000000c0040e78a4 */ /* 0x000fe2000f8e023f */
[----:B------:R-:W-:Y:S01]  /*11d0*/  CS2R R66, SRZ ;  /* 0x0000000000427805 */ /* 0x000fe2000001ff00 */
[----:B------:R-:W-:Y:S01]  /*11e0*/  ULDC UR9, c[0x0][0x424] ;  /* 0x0001090000097ab9 */ /* 0x000fe20000000800 */
[----:B------:R-:W-:Y:S01]  /*11f0*/  ULDC UR8, c[0x0][0x288] ;  /* 0x0000a20000087ab9 */ /* 0x000fe20000000800 */
[----:B------:R-:W-:Y:S01]  /*1200*/  UIADD3 UR4, UR14, 0xbf, URZ ;  /* 0x000000bf0e047890 */ /* 0x000fe2000fffe03f */
[----:B------:R-:W-:Y:S01]  /*1210*/  CS2R R36, SRZ ;  /* 0x0000000000247805 */ /* 0x000fe2000001ff00 */
[----:B------:R-:W-:Y:S01]  /*1220*/  @UP2 ULDC UR6, c[0x0][0x44c] ;  /* 0x0001130000062ab9 */ /* 0x000fe20000000800 */
[----:B------:R-:W-:Y:S01]  /*1230*/  IMAD.U32 R18, RZ, RZ, UR14 ;  /* 0x0000000eff127e24 */ /* 0x000fe2000f8e00ff */
[----:B------:R-:W-:Y:S01]  /*1240*/  UIADD3 UR8, -UR8, 0x90, URZ ;  /* 0x0000009008087890 */ /* 0x000fe2000fffe13f */
[----:B------:R-:W-:Y:S01]  /*1250*/  CS2R R26, SRZ ;  /* 0x00000000001a7805 */ /* 0x000fe2000001ff00 */
[----:B------:R-:W-:Y:S01]  /*1260*/  UIMAD.WIDE.U32 UR6, UR4, UR6, URZ ;  /* 0x00000006040672a5 */ /* 0x000fe2000f8e003f */
[----:B------:R-:W-:Y:S01]  /*1270*/  CS2R R60, SRZ ;  /* 0x00000000003c7805 */ /* 0x000fe2000001ff00 */
[----:B------:R-:W-:Y:S01]  /*1280*/  USEL UR14, UR9, 0x1, UP0 ;  /* 0x00000001090e7887 */ /* 0x000fe20008000000 */
[----:B------:R-:W-:Y:S01]  /*1290*/  IMAD.MOV.U32 R59, RZ, RZ, RZ ;  /* 0x000000ffff3b7224 */ /* 0x000fe200078e00ff */
[----:B------:R-:W-:Y:S01]  /*12a0*/  ULDC UR12, c[0x0][0x2f0] ;  /* 0x0000bc00000c7ab9 */ /* 0x000fe20000000800 */
[----:B------:R-:W-:Y:S01]  /*12b0*/  @UP2 ULDC UR9, c[0x0][0x450] ;  /* 0x0001140000092ab9 */ /* 0x000fe20000000800 */
[----:B------:R-:W-:Y:S01]  /*12c0*/  UIMAD UR8, UR14, UR12, UR8 ;  /* 0x0000000c0e0872a4 */ /* 0x000fe2000f8e0208 */
[----:B------:R-:W-:Y:S01]  /*12d0*/  CS2R R56, SRZ ;  /* 0x0000000000387805 */ /* 0x000fe2000001ff00 */
[----:B------:R-:W-:Y:S01]  /*12e0*/  @UP2 USHF.R.U32.HI UR4, URZ, UR9, UR7 ;  /* 0x000000093f042299 */ /* 0x000fe20008011607 */
[----:B------:R-:W-:Y:S01]  /*12f0*/  IMAD.U32 R17, RZ, RZ, UR14 ;  /* 0x0000000eff117e24 */ /* 0x000fe2000f8e00ff */
[----:B------:R-:W-:Y:S01]  /*1300*/  UIMAD UR6, UR14, UR12, 0x8f ;  /* 0x0000008f0e0674a4 */ /* 0x000fe2000f8e020c */
[----:B------:R-:W-:Y:S01]  /*1310*/  CS2R R54, SRZ ;  /* 0x0000000000367805 */ /* 0x000fe2000001ff00 */
[----:B------:R-:W-:Y:S01]  /*1320*/  UIADD3 UR8, UR8, UR4, URZ ;  /* 0x0000000408087290 */ /* 0x000fe2000fffe03f */
[----:B------:R-:W-:Y:S01]  /*1330*/  CS2R R52, SRZ ;  /* 0x0000000000347805 */ /* 0x000fe2000001ff00 */
[----:B------:R-:W-:Y:S01]  /*1340*/  UIMAD.WIDE UR6, UR6, 0x38e38e39, URZ ;  /* 0x38e38e39060678a5 */ /* 0x000fe2000f8e023f */
[----:B------:R-:W-:Y:S01]  /*1350*/  CS2R R50, SRZ ;  /* 0x0000000000327805 */ /* 0x000fe2000001ff00 */
[----:B------:R-:W-:Y:S01]  /*1360*/  UIMAD.WIDE UR8, UR8, 0x38e38e39, URZ ;  /* 0x38e38e39080878a5 */ /* 0x000fe2000f8e023f */
[----:B------:R-:W-:Y:S01]  /*1370*/  CS2R R48, SRZ ;  /* 0x0000000000307805 */ /* 0x000fe2000001ff00 */
[----:B------:R-:W-:Y:S01]  /*1380*/  ULDC UR13, c[0x0][0xc54] ;  /* 0x00031500000d7ab9 */ /* 0x000fe20000000800 */
[----:B------:R-:W-:Y:S01]  /*1390*/  USHF.R.U32.HI UR4, URZ, 0x1f, UR7 ;  /* 0x0000001f3f047899 */ /* 0x000fe20008011607 */
[----:B------:R-:W-:Y:S01]  /*13a0*/  CS2R R46, SRZ ;  /* 0x00000000002e7805 */ /* 0x000fe2000001ff00 */
[----:B------:R-:W-:Y:S01]  /*13b0*/  UIMAD UR12, UR5, UR13, UR10 ;  /* 0x0000000d050c72a4 */ /* 0x000fe2000f8e020a */
[----:B------:R-:W-:Y:S01]  /*13c0*/  CS2R R44, SRZ ;  /* 0x00000000002c7805 */ /* 0x000fe2000001ff00 */
[----:B------:R-:W-:Y:S01]  /*13d0*/  USHF.R.U32.HI UR5, URZ, 0x1f, UR9 ;  /* 0x0000001f3f057899 */ /* 0x000fe20008011609 */
[----:B------:R-:W-:Y:S01]  /*13e0*/  CS2R R42, SRZ ;  /* 0x00000000002a7805 */ /* 0x000fe2000001ff00 */
[----:B------:R-:W-:Y:S01]  /*13f0*/  ULDC UR11, c[0x0][0xc48] ;  /* 0x00031200000b7ab9 */ /* 0x000fe20000000800 */
[----:B------:R-:W-:Y:S01]  /*1400*/  ULEA.HI.SX32 UR7, UR7, UR4, 0x1b ;  /* 0x0000000407077291 */ /* 0x000fe2000f8fda3f */
[----:B------:R-:W-:Y:S01]  /*1410*/  CS2R R40, SRZ ;  /* 0x0000000000287805 */ /* 0x000fe2000001ff00 */
[----:B------:R-:W-:Y:S01]  /*1420*/  UISETP.NE.AND UP1, UPT, UR11, 0x1, UPT ;  /* 0x000000010b00788c */ /* 0x000fe2000bf25270 */
[----:B------:R-:W-:Y:S01]  /*1430*/  CS2R R80, SRZ ;  /* 0x0000000000507805 */ /* 0x000fe2000001ff00 */
[----:B------:R-:W-:Y:S01]  /*1440*/  ULEA.HI.SX32 UR9, UR9, UR5, 0x1b ;  /* 0x0000000509097291 */ /* 0x000fe2000f8fda3f */
[----:B------:R-:W-:Y:S01]  /*1450*/  CS2R R74, SRZ ;  /* 0x00000000004a7805 */ /* 0x000fe2000001ff00 */
[----:B------:R-:W-:Y:S01]  /*1460*/  UMOV UR14, UR12 ;  /* 0x0000000c000e7c82 */ /* 0x000fe20008000000 */
[----:B------:R-:W-:Y:S01]  /*1470*/  CS2R R72, SRZ ;  /* 0x0000000000487805 */ /* 0x000fe2000001ff00 */
[----:B------:R-:W-:Y:S01]  /*1480*/  UISETP.LT.AND UP0, UPT, UR7, UR9, UPT ;  /* 0x000000090700728c */ /* 0x000fe2000bf01270 */
[----:B------:R-:W-:-:S02]  /*1490*/  CS2R R78, SRZ ;  /* 0x00000000004e7805 */ /* 0x000fc4000001ff00 */
[----:B------:R-:W-:Y:S02]  /*14a0*/  CS2R R82, SRZ ;  /* 0x0000000000527805 */ /* 0x000fe4000001ff00 */
[----:B------:R-:W-:Y:S01]  /*14b0*/  CS2R R76, SRZ ;  /* 0x00000000004c7805 */ /* 0x000fe2000001ff00 */
[----:B------:R-:W-:Y:S01]  /*14c0*/  USEL UR38, UR7, UR9, UP0 ;  /* 0x0000000907267287 */ /* 0x000fe20008000000 */
[----:B------:R-:W-:Y:S01]  /*14d0*/  CS2R R6, SRZ ;  /* 0x0000000000067805 */ /* 0x000fe2000001ff00 */
[----:B------:R-:W-:Y:S01]  /*14e0*/  @UP1 ULDC UR10, c[0x0][0xc4c] ;  /* 0x00031300000a1ab9 */ /* 0x000fe20000000800 */
[----:B------:R-:W-:Y:S01]  /*14f0*/  @UP1 ULDC UR6, c[0x0][0xc50] ;  /* 0x0003140000061ab9 */ /* 0x000fe20000000800 */
[----:B------:R-:W-:Y:S01]  /*1500*/  UIMAD.WIDE.U32 UR4, UR12, UR10, URZ ;  /* 0x0000000a0c0472a5 */ /* 0x000fe2000f8e003f */
[----:B------:R-:W-:Y:S01]  /*1510*/  IMAD.MOV.U32 R84, RZ, RZ, RZ ;  /* 0x000000ffff547224 */ /* 0x000fe200078e00ff */
[----:B------:R-:W-:Y:S02]  /*1520*/  UISETP.GE.AND UP0, UPT, UR38, 0x1, UPT ;  /* 0x000000012600788c */ /* 0x000fe4000bf06270 */
[----:B------:R-:W-:-:S04]  /*1530*/  @UP1 USHF.R.U32.HI UR14, URZ, UR6, UR5 ;  /* 0x000000063f0e1299 */ /* 0x000fc80008011605 */
[----:B------:R-:W-:Y:S01]  /*1540*/  PLOP3.LUT P1, PT, PT, PT, UP0, 0x80, 0x0 ;  /* 0x000000000000781c */ /* 0x000fe20003f2f008 */
[----:B------:R-:W-:Y:S02]  /*1550*/  UIADD3 UR4, -UR14, URZ, URZ ;  /* 0x0000003f0e047290 */ /* 0x000fe4000fffe13f */
[----:B------:R-:W-:Y:S02]  /*1560*/  IMAD.U32 R146, RZ, RZ, UR14 ;  /* 0x0000000eff927e24 */ /* 0x000fe4000f8e00ff */
[----:B------:R-:W-:-:S06]  /*1570*/  UIMAD UR4, UR11, UR4, UR12 ;  /* 0x000000040b0472a4 */ /* 0x000fcc000f8e020c */
[----:B------:R-:W-:Y:S02]  /*1580*/  IMAD.U32 R145, RZ, RZ, UR4 ;  /* 0x00000004ff917e24 */ /* 0x000fe4000f8e00ff */
[----:B------:R-:W-:Y:S05]  /*1590*/  @!P1 BRA `(.L_x_1867) ;  /* 0x000000dc002c9947 */ /* 0x000fea0003800000 */
[----:B------:R-:W0:Y:S01]  /*15a0*/  SHFL.IDX PT, R0, R152, RZ, 0x1f ;  /* 0x00001fff98007589 */ /* 0x000e2200000e0000 */
[----:B------:R-:W-:-:S04]  /*15b0*/  UIADD3 UR6, UR37, 0x24300, URZ ;  /* 0x0002430025067890 */ /* 0x000fc8000fffe03f */
[----:B------:R-:W-:-:S06]  /*15c0*/  ULOP3.LUT UP0, URZ, UR6, 0x9f, URZ, 0xc0, !UPT ;  /* 0x0000009f063f7892 */ /* 0x000fcc000f80c03f */
[----:B------:R-:W-:Y:S02]  /*15d0*/  PLOP3.LUT P0, PT, PT, PT, UP0, 0x80, 0x0 ;  /* 0x000000000000781c */ /* 0x000fe40003f0f008 */
[----:B0-----:R-:W-:-:S13]  /*15e0*/  R2UR UR7, R0 ;  /* 0x00000000000772ca */ /* 0x001fda00000e0000 */
[----:B------:R-:W-:Y:S02]  /*15f0*/  UIMAD.WIDE UR4, UR7, 0x55555556, URZ ;  /* 0x55555556070478a5 */ /* 0x000fe4000f8e023f */
[----:B------:R-:W-:Y:S02]  /*1600*/  IMAD.U32 R16, RZ, RZ, UR7 ;  /* 0x00000007ff107e24 */ /* 0x000fe4000f8e00ff */
[----:B------:R-:W-:-:S04]  /*1610*/  ULEA.HI UR5, UR5, UR5, URZ, 0x1 ;  /* 0x0000000505057291 */ /* 0x000fc8000f8f083f */
[----:B------:R-:W-:-:S04]  /*1620*/  UIMAD UR5, UR5, -0x3, UR7 ;  /* 0xfffffffd050578a4 */ /* 0x000fc8000f8e0207 */
[----:B------:R-:W-:Y:S02]  /*1630*/  ULEA UR4, UR5, UR37, 0xc ;  /* 0x0000002505047291 */ /* 0x000fe4000f8e603f */
[----:B------:R-:W-:Y:S02]  /*1640*/  ULEA UR5, UR5, UR6, 0xb ;  /* 0x0000000605057291 */ /* 0x000fe4000f8e583f */
[----:B------:R-:W-:Y:S02]  /*1650*/  UIADD3 UR4, UR4, 0xda00, URZ ;  /* 0x0000da0004047890 */ /* 0x000fe4000fffe03f */
[----:B------:R-:W-:Y:S02]  /*1660*/  USHF.R.U32.HI UR5, URZ, 0x4, UR5 ;  /* 0x000000043f057899 */ /* 0x000fe40008011605 */
[----:B------:R-:W-:Y:S02]  /*1670*/  USHF.R.U32.HI UR4, URZ, 0x4, UR4 ;  /* 0x000000043f047899 */ /* 0x000fe40008011604 */
[----:B------:R-:W-:-:S02]  /*1680*/  ULOP3.LUT UR61, UR5, 0x3fff, URZ, 0xc0, !UPT ;  /* 0x00003fff053d7892 */ /* 0x000fc4000f8ec03f */
        /* <DEDUP_REMOVED lines=18> */
.L_x_1868:
[----:B------:R-:W-:Y:S02]  /*17b0*/  R2UR UR6, R150 ;  /* 0x00000000960672ca */ /* 0x000fe400000e0000 */
[----:B------:R-:W-:-:S11]  /*17c0*/  R2UR UR5, R155 ;  /* 0x000000009b0572ca */ /* 0x000fd600000e0000 */
[----:B------:R-:W-:Y:S02]  /*17d0*/  ULEA.HI UR4, UR6, UR6, URZ, 0x1 ;  /* 0x0000000606047291 */ /* 0x000fe4000f8f083f */
[----:B------:R-:W-:Y:S02]  /*17e0*/  IMAD.U32 R3, RZ, RZ, UR5 ;  /* 0x00000005ff037e24 */ /* 0x000fe4000f8e00ff */
[----:B------:R-:W-:-:S03]  /*17f0*/  ULOP3.LUT UR4, UR4, 0xfffffffe, URZ, 0xc0, !UPT ;  /* 0xfffffffe04047892 */ /* 0x000fc6000f8ec03f */
[----:B------:R-:W-:Y:S01]  /*1800*/  ISETP.NE.AND P0, PT, R3, 0x3, PT ;  /* 0x000000030300780c */ /* 0x000fe20003f05270 */
[----:B------:R-:W-:-:S06]  /*1810*/  UIADD3 UR4, UR6, -UR4, URZ ;  /* 0x8000000406047290 */ /* 0x000fcc000fffe03f */
[----:B------:R-:W-:-:S05]  /*1820*/  IMAD.U32 R0, RZ, RZ, UR4 ;  /* 0x00000004ff007e24 */ /* 0x000fca000f8e00ff */
[----:B------:R-:W-:-:S04]  /*1830*/  SHF.L.U32 R0, R0, 0x1f, RZ ;  /* 0x0000001f00007819 */ /* 0x000fc800000006ff */
[----:B------:R-:W0:Y:S02]  /*1840*/  SYNCS.PHASECHK.TRANS64.TRYWAIT P1, [UR37+0x31c00], R0 ;  /* 0x031c0000ff0075a7 */ /* 0x000e240008020165 */
[----:B0-----:R-:W-:Y:S05]  /*1850*/  @!P1 BRA `(.L_x_1869) ;  /* 0x0000013c00889947 */ /* 0x001fea0003800000 */
.L_x_2013:
[----:B------:R-:W-:Y:S05]  /*1860*/  @!P0 BRA `(.L_x_1870) ;  /* 0x0000000000048947 */ /* 0x000fea0003800000 */
[----:B------:R-:W-:Y:S01]  /*1870*/  BPT.TRAP 0x1 ;  /* 0x000000040000795c */ /* 0x000fe20000300000 */
.L_x_1870:
[----:B0-----:R-:W-:Y:S02]  /*1880*/  IMAD.U32 R0, RZ, RZ, UR36 ;  /* 0x00000024ff007e24 */ /* 0x001fe4000f8e00ff */
[----:B------:R-:W-:-:S03]  /*1890*/  IMAD.U32 R3, RZ, RZ, UR60 ;  /* 0x0000003cff037e24 */ /* 0x000fc6000f8e00ff */
[----:B------:R-:W-:Y:S02]  /*18a0*/  LEA R0, R0, UR37, 0x3 ;  /* 0x0000002500007c11 */ /* 0x000fe4000f8e18ff */
[----:B------:R-:W-:-:S04]  /*18b0*/  SHF.L.U32 R3, R3, 0x1f, RZ ;  /* 0x0000001f03037819 */ /* 0x000fc800000006ff */
[----:B------:R0:W1:Y:S01]  /*18c0*/  SYNCS.PHASECHK.TRANS64.TRYWAIT P2, [R0+URZ+0x31c30], R3 ;  /* 0x031c3003000075a7 */ /* 0x000062000804017f */
[----:B------:R-:W-:Y:S05]  /*18d0*/  @!P0 BRA `(.L_x_1871) ;  /* 0x0000000000048947 */ /* 0x000fea0003800000 */
[----:B------:R-:W-:Y:S01]  /*18e0*/  BPT.TRAP 0x1 ;  /* 0x000000040000795c */ /* 0x000fe20000300000 */
.L_x_1871:
[----:B------:R-:W2:Y:S02]  /*18f0*/  S2R R4, SR_TID.X ;  /* 0x0000000000047919 */ /* 0x000ea40000002100 */
[----:B--2---:R-:W-:Y:S01]  /*1900*/  LOP3.LUT P1, RZ, R4, 0x7f, RZ, 0xc0, !PT ;  /* 0x0000007f04ff7812 */ /* 0x004fe2000782c0ff */
[----:B-1----:R-:W-:-:S12]  /*1910*/  @P2 BRA `(.L_x_1872) ;  /* 0x0000000000082947 */ /* 0x002fd80003800000 */
[----:B------:R-:W1:Y:S02]  /*1920*/  SYNCS.PHASECHK.TRANS64.TRYWAIT P2, [R0+URZ+0x31c30], R3 ;  /* 0x031c3003000075a7 */ /* 0x000e64000804017f */
[----:B-1----:R-:W-:Y:S05]  /*1930*/  @!P2 BRA `(.L_x_1873) ;  /* 0x0000013c0068a947 */ /* 0x002fea0003800000 */
.L_x_1872:
[----:B------:R-:W-:Y:S05]  /*1940*/  WARPSYNC.ALL ;  /* 0x0000000000007948 */ /* 0x000fea0003800000 */
[----:B------:R-:W-:Y:S01]  /*1950*/  UIADD3 UR4, UR37, 0x16a00, URZ ;  /* 0x00016a0025047890 */ /* 0x000fe2000fffe03f */
[----:B------:R-:W-:Y:S01]  /*1960*/  WARPGROUP.ARRIVE ;  /* 0x00000000000079c5 */ /* 0x000fe20000000000 */
[----:B------:R-:W-:Y:S01]  /*1970*/  ULOP3.LUT UR5, UR39, 0x10000, URZ, 0xfc, !UPT ;  /* 0x0001000027057892 */ /* 0x000fe2000f8efc3f */
[----:B------:R-:W-:Y:S01]  /*1980*/  R2UR UR57, R18 ;  /* 0x00000000123972ca */ /* 0x000fe200000e0000 */
[----:B------:R-:W-:Y:S01]  /*1990*/  USHF.R.U32.HI UR4, URZ, 0x4, UR4 ;  /* 0x000000043f047899 */ /* 0x000fe20008011604 */
[----:B------:R-:W-:Y:S01]  /*19a0*/  R2UR UR56, R17 ;  /* 0x00000000113872ca */ /* 0x000fe200000e0000 */
[----:B------:R-:W-:Y:S01]  /*19b0*/  UMOV UR29, 0x80000020 ;  /* 0x80000020001d7882 */ /* 0x000fe20000000000 */
[----:B------:R-:W-:Y:S01]  /*19c0*/  UMOV UR31, 0x80000020 ;  /* 0x80000020001f7882 */ /* 0x000fe20000000000 */
[----:B------:R-:W-:Y:S01]  /*19d0*/  ULOP3.LUT UR4, UR4, 0x3fff, URZ, 0xc0, !UPT ;  /* 0x00003fff04047892 */ /* 0x000fe2000f8ec03f */
[----:B01----:R-:W-:Y:S01]  /*19e0*/  @!P1 VIADD R0, R0, 0x31c40 ;  /* 0x00031c4000009836 */ /* 0x003fe20000000000 */
[----:B------:R-:W-:Y:S01]  /*19f0*/  UMOV UR28, UR5 ;  /* 0x00000005001c7c82 */ /* 0x000fe20008000000 */
[----:B------:R-:W-:Y:S01]  /*1a00*/  UMOV UR9, UR29 ;  /* 0x0000001d00097c82 */ /* 0x000fe20008000000 */
[----:B------:R-:W-:Y:S01]  /*1a10*/  ULOP3.LUT UR6, UR4, 0x10000, URZ, 0xfc, !UPT ;  /* 0x0001000004067892 */ /* 0x000fe2000f8efc3f */
[----:B------:R-:W-:Y:S01]  /*1a20*/  UMOV UR8, UR28 ;  /* 0x0000001c00087c82 */ /* 0x000fe20008000000 */
[----:B------:R-:W-:-:S02]  /*1a30*/  UMOV UR11, 0x80000020 ;  /* 0x80000020000b7882 */ /* 0x000fc40000000000 */
[----:B------:R-:W-:Y:S01]  /*1a40*/  UIMAD UR4, UR36, 0x6c0, UR6 ;  /* 0x000006c0240478a4 */ /* 0x000fe2000f8e0206 */
[----:B------:R-:W-:Y:S01]  /*1a50*/  UMOV UR12, UR28 ;  /* 0x0000001c000c7c82 */ /* 0x000fe20008000000 */
[----:B------:R-:W-:Y:S02]  /*1a60*/  UMOV UR13, UR29 ;  /* 0x0000001d000d7c82 */ /* 0x000fe40008000000 */
[----:B------:R-:W-:Y:S02]  /*1a70*/  UIADD3 UR10, UR4, 0x40, URZ ;  /* 0x00000040040a7890 */ /* 0x000fe4000fffe03f */
[----:B------:R-:W-:Y:S02]  /*1a80*/  UIADD3 UR14, UR4, 0x80, URZ ;  /* 0x00000080040e7890 */ /* 0x000fe4000fffe03f */
[----:B------:R-:W-:Y:S01]  /*1a90*/  UMOV UR30, UR4 ;  /* 0x00000004001e7c82 */ /* 0x000fe20008000000 */
[----:B------:R-:W-:Y:S01]  /*1aa0*/  UMOV UR15, 0x80000020 ;  /* 0x80000020000f7882 */ /* 0x000fe20000000000 */
[----:B------:R-:W-:Y:S01]  /*1ab0*/  HGMMA.64x16x16.F32 R88, gdesc[UR28], RZ, !UPT, gsb0 ;  /* 0x002000001c5879f0 */ /* 0x000fe2000c0008ff */
        /* <DEDUP_REMOVED lines=13> */
[----:B------:R-:W-:Y:S01]  /*1b90*/  UMOV UR31, 0x80000020 ;  /* 0x80000020001f7882 */ /* 0x000fe20000000000 */
[----:B------:R-:W-:Y:S01]  /*1ba0*/  UIADD3 UR34, UR4, 0x1c0, URZ ;  /* 0x000001c004227890 */ /* 0x000fe2000fffe03f */
[----:B------:R-:W-:Y:S01]  /*1bb0*/  UMOV UR32, UR28 ;  /* 0x0000001c00207c82 */ /* 0x000fe20008000000 */
[----:B------:R-:W-:Y:S01]  /*1bc0*/  UMOV UR33, UR29 ;  /* 0x0000001d00217c82 */ /* 0x000fe20008000000 */
[----:B------:R-:W-:Y:S01]  /*1bd0*/  UMOV UR35, 0x80000020 ;  /* 0x8000002000237882 */ /* 0x000fe20000000000 */
[----:B------:R-:W-:-:S02]  /*1be0*/  UIADD3 UR7, UR5, 0x2, URZ ;  /* 0x0000000205077890 */ /* 0x000fc4000fffe03f */
        /* <DEDUP_REMOVED lines=18> */
[----:B------:R-:W-:Y:S02]  /*1d10*/  UIADD3 UR12, UR4, 0x2, URZ ;  /* 0x00000002040c7890 */ /* 0x000fe4000fffe03f */
[----:B------:R-:W-:Y:S01]  /*1d20*/  UIADD3 UR14, UR4, 0x82, URZ ;  /* 0x00000082040e7890 */ /* 0x000fe2000fffe03f */
[----:B------:R-:W-:Y:S01]  /*1d30*/  UMOV UR15, 0x80000020 ;  /* 0x80000020000f7882 */ /* 0x000fe20000000000 */
[----:B------:R-:W-:Y:S02]  /*1d40*/  WARPGROUP.DEPBAR.LE gsb0, 0x0 ;  /* 0x00008000000079c5 */ /* 0x000fe40000010000 */
        /* <DEDUP_REMOVED lines=16> */
[----:B------:R-:W-:Y:S03]  /*1e50*/  HGMMA.64x16x16.F32 R40, gdesc[UR28], RZ, !UPT, gsb0 ;  /* 0x002000001c2879f0 */ /* 0x000fe6000c0008ff */
        /* <DEDUP_REMOVED lines=8> */
[----:B------:R-:W-:Y:S01]  /*1ee0*/  UMOV UR8, UR7 ;  /* 0x0000000700087c82 */ /* 0x000fe20008000000 */
[----:B------:R-:W-:Y:S01]  /*1ef0*/  UMOV UR9, 0x80000020 ;  /* 0x8000002000097882 */ /* 0x000fe20000000000 */
[----:B------:R-:W-:Y:S01]  /*1f00*/  UMOV UR10, UR12 ;  /* 0x0000000c000a7c82 */ /* 0x000fe20008000000 */
[----:B------:R-:W-:Y:S01]  /*1f10*/  UMOV UR11, 0x80000020 ;  /* 0x80000020000b7882 */ /* 0x000fe20000000000 */
[----:B------:R-:W-:Y:S01]  /*1f20*/  UMOV UR12, UR8 ;  /* 0x00000008000c7c82 */ /* 0x000fe20008000000 */
        /* <DEDUP_REMOVED lines=11> */
[----:B------:R-:W-:Y:S01]  /*1fe0*/  UIADD3 UR7, UR5, 0x300, URZ ;  /* 0x0000030005077890 */ /* 0x000fe2000fffe03f */
[----:B------:R-:W-:-:S02]  /*1ff0*/  WARPGROUP.DEPBAR.LE gsb0, 0x0 ;  /* 0x00008000000079c5 */ /* 0x000fc40000010000 */
        /* <DEDUP_REMOVED lines=14> */
[----:B------:R-:W-:Y:S01]  /*20e0*/  UMOV UR13, 0x80000020 ;  /* 0x80000020000d7882 */ /* 0x000fe20000000000 */
[----:B------:R-:W-:Y:S01]  /*20f0*/  UMOV UR15, 0x80000020 ;  /* 0x80000020000f7882 */ /* 0x000fe20000000000 */
[----:B------:R-:W-:Y:S01]  /*2100*/  UMOV UR44, UR12 ;  /* 0x0000000c002c7c82 */ /* 0x000fe20008000000 */
[----:B------:R-:W-:Y:S01]  /*2110*/  UMOV UR45, UR13 ;  /* 0x0000000d002d7c82 */ /* 0x000fe20008000000 */
[----:B------:R-:W-:Y:S01]  /*2120*/  UIADD3 UR7, UR5, 0x302, URZ ;  /* 0x0000030205077890 */ /* 0x000fe2000fffe03f */
        /* <DEDUP_REMOVED lines=57> */
[----:B------:R-:W-:Y:S02]  /*24c0*/  UIADD3 UR7, UR5, 0x600, URZ ;  /* 0x0000060005077890 */ /* 0x000fe4000fffe03f */
[----:B------:R-:W-:Y:S01]  /*24d0*/  UIADD3 UR5, UR5, 0x602, URZ ;  /* 0x0000060205057890 */ /* 0x000fe2000fffe03f */
[----:B------:R-:W-:-:S02]  /*24e0*/  WARPGROUP.DEPBAR.LE gsb0, 0x0 ;  /* 0x00008000000079c5 */ /* 0x000fc40000010000 */
        /* <DEDUP_REMOVED lines=37> */
[----:B------:R-:W-:Y:S02]  /*2740*/  ULDC UR14, c[0x0][0x2f0] ;  /* 0x0000bc00000e7ab9 */ /* 0x000fe40000000800 */
        /* <DEDUP_REMOVED lines=19> */
[----:B------:R-:W-:Y:S02]  /*2880*/  ULDC UR7, c[0x0][0x448] ;  /* 0x0001120000077ab9 */ /* 0x000fe40000000800 */
[----:B------:R-:W-:-:S06]  /*2890*/  UISETP.NE.AND UP0, UPT, UR7, 0x1, UPT ;  /* 0x000000010700788c */ /* 0x000fcc000bf05270 */
[----:B------:R-:W-:-:S05]  /*28a0*/  PLOP3.LUT P2, PT, PT, PT, UP0, 0x80, 0x0 ;  /* 0x000000000000781c */ /* 0x000fca0003f4f008 */
[----:B------:R-:W-:Y:S01]  /*28b0*/  @UP0 ULDC UR7, c[0x0][0x44c] ;  /* 0x0001130000070ab9 */ /* 0x000fe20000000800 */
[----:B------:R-:W-:Y:S01]  /*28c0*/  @UP0 ULDC UR10, c[0x0][0x450] ;  /* 0x00011400000a0ab9 */ /* 0x000fe20000000800 */
        /* <DEDUP_REMOVED lines=55> */
[----:B------:R-:W-:Y:S01]  /*2c40*/  ULDC UR5, c[0x0][0x9d8] ;  /* 0x0002760000057ab9 */ /* 0x000fe20000000800 */
        /* <DEDUP_REMOVED lines=38> */
[----:B------:R-:W0:Y:S01]  /*2eb0*/  MUFU.TANH R88, R88 ;  /* 0x0000005800587308 */ /* 0x000e220000002400 */
[----:B------:R-:W-:Y:S01]  /*2ec0*/  FMUL.FTZ R5, R95, UR5 ;  /* 0x000000055f057c20 */ /* 0x000fe20008410000 */
[----:B------:R-:W-:-:S06]  /*2ed0*/  FMUL.FTZ R6, R94, UR5 ;  /* 0x000000055e067c20 */ /* 0x000fcc0008410000 */
[----:B------:R-:W1:Y:S08]  /*2ee0*/  MUFU.TANH R89, R89 ;  /* 0x0000005900597308 */ /* 0x000e700000002400 */
[----:B------:R-:W2:Y:S08]  /*2ef0*/  MUFU.TANH R90, R90 ;  /* 0x0000005a005a7308 */ /* 0x000eb00000002400 */
[----:B------:R-:W3:Y:S08]  /*2f00*/  MUFU.TANH R91, R91 ;  /* 0x0000005b005b7308 */ /* 0x000ef00000002400 */
        /* <DEDUP_REMOVED lines=43> */
[----:B------:R-:W-:Y:S02]  /*31c0*/  VIADD R70, R22, UR57 ;  /* 0x0000003916467c36 */ /* 0x000fe40008000000 */
[----:B------:R-:W-:Y:S01]  /*31d0*/  FMUL.FTZ R15, R66, UR5 ;  /* 0x00000005420f7c20 */ /* 0x000fe20008410000 */
[----:B------:R-:W-:Y:S01]  /*31e0*/  FMUL.FTZ R84, R68, UR5 ;  /* 0x0000000544547c20 */ /* 0x000fe20008410000 */
[----:B------:R-:W-:Y:S01]  /*31f0*/  FMUL.FTZ R78, R64, UR5 ;  /* 0x00000005404e7c20 */ /* 0x000fe20008410000 */
[----:B------:R-:W-:Y:S01]  /*3200*/  HGMMA.64x16x16.F32 R56, gdesc[UR24], R56, gsb0 ;  /* 0x00200000183879f0 */ /* 0x000fe20008000838 */
[----:B------:R-:W-:Y:S01]  /*3210*/  UIADD3 UR26, UR4, 0x5c2, URZ ;  /* 0x000005c2041a7890 */ /* 0x000fe2000fffe03f */
[----:B------:R-:W-:Y:S01]  /*3220*/  FMUL.FTZ R65, R65, UR5 ;  /* 0x0000000541417c20 */ /* 0x000fe20008410000 */
[----:B------:R-:W-:Y:S01]  /*3230*/  UMOV UR27, 0x80000020 ;  /* 0x80000020001b7882 */ /* 0x000fe20000000000 */
[----:B------:R-:W-:Y:S01]  /*3240*/  FMUL.FTZ R86, R69, UR5 ;  /* 0x0000000545567c20 */ /* 0x000fe20008410000 */
        /* <DEDUP_REMOVED lines=12> */
[----:B------:R-:W-:Y:S01]  /*3310*/  @P2 IMAD.HI.U32 R58, R70, UR7, RZ ;  /* 0x00000007463a2c27 */ /* 0x000fe2000f8e00ff */
[----:B------:R-:W-:-:S03]  /*3320*/  UIMAD UR7, UR38, -0x90, URZ ;  /* 0xffffff70260778a4 */ /* 0x000fc6000f8e023f */
[----:B------:R-:W-:Y:S01]  /*3330*/  FMUL.FTZ R96, R61, UR5 ;  /* 0x000000053d607c20 */ /* 0x000fe20008410000 */
[----:B------:R-:W-:Y:S01]  /*3340*/  HGMMA.64x16x16.F32 R48, gdesc[UR24], R48, gsb0 ;  /* 0x00200000183079f0 */ /* 0x000fe20008000830 */
[----:B------:R-:W-:Y:S01]  /*3350*/  UIADD3 UR26, UR4, 0x602, URZ ;  /* 0x00000602041a7890 */ /* 0x000fe2000fffe03f */
[----:B------:R-:W-:Y:S01]  /*3360*/  @P2 SHF.R.U32.HI R70, RZ, UR10, R58 ;  /* 0x0000000aff462c19 */ /* 0x000fe2000801163a */
[----:B------:R-:W-:Y:S01]  /*3370*/  UMOV UR27, 0x80000020 ;  /* 0x80000020001b7882 */ /* 0x000fe20000000000 */
[----:B------:R-:W-:Y:S01]  /*3380*/  UIADD3 UR10, UR7, 0x91, URZ ;  /* 0x00000091070a7890 */ /* 0x000fe2000fffe03f */
[----:B------:R-:W-:Y:S01]  /*3390*/  IMAD.U32 R61, RZ, RZ, UR14 ;  /* 0x0000000eff3d7e24 */ /* 0x000fe2000f8e00ff */
[----:B------:R-:W-:Y:S01]  /*33a0*/  UIMAD UR7, UR56, UR14, UR7 ;  /* 0x0000000e380772a4 */ /* 0x000fe2000f8e0207 */
[----:B------:R-:W0:Y:S01]  /*33b0*/  SHFL.IDX PT, R76, R70, RZ, 0x1c1f ;  /* 0x001c1fff464c7589 */ /* 0x000e2200000e0000 */
[----:B------:R-:W-:Y:S01]  /*33c0*/  FMUL.FTZ R94, R57, UR5 ;  /* 0x00000005395e7c20 */ /* 0x000fe20008410000 */
[----:B------:R-:W5:Y:S01]  /*33d0*/  MUFU.TANH R92, R92 ;  /* 0x0000005c005c7308 */ /* 0x000f620000002400 */
[----:B------:R-:W-:Y:S01]  /*33e0*/  IMAD.U32 R66, RZ, RZ, UR10 ;  /* 0x0000000aff427e24 */ /* 0x000fe2000f8e00ff */
[----:B------:R-:W-:Y:S01]  /*33f0*/  UIADD3 UR7, UR7, 0x90, URZ ;  /* 0x0000009007077890 */ /* 0x000fe2000fffe03f */
[----:B------:R-:W-:Y:S01]  /*3400*/  FMUL.FTZ R60, R60, UR5 ;  /* 0x000000053c3c7c20 */ /* 0x000fe20008410000 */
[----:B------:R-:W-:Y:S01]  /*3410*/  FMUL.FTZ R57, R59, UR5 ;  /* 0x000000053b397c20 */ /* 0x000fe20008410000 */
[----:B------:R-:W-:-:S02]  /*3420*/  IMAD R66, R19, -0x2, R66 ;  /* 0xfffffffe13427824 */ /* 0x000fc400078e0242 */
[----:B------:R-:W-:Y:S01]  /*3430*/  FMUL.FTZ R59, R63, UR5 ;  /* 0x000000053f3b7c20 */ /* 0x000fe20008410000 */
[----:B------:R-:W-:Y:S01]  /*3440*/  FMUL.FTZ R58, R62, UR5 ;  /* 0x000000053e3a7c20 */ /* 0x000fe20008410000 */
[----:B------:R-:W-:Y:S01]  /*3450*/  IMAD.U32 R68, RZ, RZ, UR7 ;  /* 0x00000007ff447e24 */ /* 0x000fe2000f8e00ff */
[----:B------:R-:W-:Y:S01]  /*3460*/  ULDC UR7, c[0x0][0x288] ;  /* 0x0000a20000077ab9 */ /* 0x000fe20000000800 */
[----:B------:R-:W-:Y:S01]  /*3470*/  IMAD R66, R61, UR56, R66 ;  /* 0x000000383d427c24 */ /* 0x000fe2000f8e0242 */
[----:B------:R-:W5:Y:S01]  /*3480*/  MUFU.TANH R94, R94 ;  /* 0x0000005e005e7308 */ /* 0x000f620000002400 */
[----:B------:R-:W-:Y:S01]  /*3490*/  IMAD R68, R19, -0x2, R68 ;  /* 0xfffffffe13447824 */ /* 0x000fe200078e0244 */
[----:B------:R-:W-:Y:S01]  /*34a0*/  @UP0 ULDC UR10, c[0x0][0x44c] ;  /* 0x00011300000a0ab9 */ /* 0x000fe20000000800 */
[----:B------:R-:W-:Y:S01]  /*34b0*/  VIADD R61, R66, -UR7 ;  /* 0x80000007423d7c36 */ /* 0x000fe20008000000 */
[----:B------:R-:W-:Y:S02]  /*34c0*/  UIMAD.WIDE.U32 UR10, UR57, UR10, URZ ;  /* 0x0000000a390a72a5 */ /* 0x000fe4000f8e003f */
[----:B------:R-:W-:-:S02]  /*34d0*/  UIADD3 UR38, UR38, -0x2, URZ ;  /* 0xfffffffe26267890 */ /* 0x000fc4000fffe03f */
[----:B------:R-:W5:Y:S01]  /*34e0*/  MUFU.TANH R60, R60 ;  /* 0x0000003c003c7308 */ /* 0x000f620000002400 */
[----:B0-----:R-:W-:-:S04]  /*34f0*/  VIADDMNMX R76, R76, R61, R68, PT ;  /* 0x0000003d4c4c7246 */ /* 0x001fc80003800144 */
[----:B------:R-:W-:-:S03]  /*3500*/  ISETP.GT.AND P3, PT, R76, RZ, PT ;  /* 0x000000ff4c00720c */ /* 0x000fc60003f64270 */
[----:B------:R-:W0:Y:S01]  /*3510*/  MUFU.TANH R96, R96 ;  /* 0x0000006000607308 */ /* 0x000e220000002400 */
[C---:B------:R-:W-:Y:S02]  /*3520*/  ISETP.GT.AND P4, PT, R76.reuse, 0x1, PT ;  /* 0x000000014c00780c */ /* 0x040fe40003f84270 */
[----:B------:R-:W-:Y:S02]  /*3530*/  ISETP.GT.AND P5, PT, R76, 0x8, PT ;  /* 0x000000084c00780c */ /* 0x000fe40003fa4270 */
[----:B------:R-:W-:Y:S02]  /*3540*/  FSEL R85, R88, -INF , P3 ;  /* 0xff80000058557808 */ /* 0x000fe40001800000 */
[----:B-1----:R-:W-:Y:S01]  /*3550*/  FSEL R89, R89, -INF , P4 ;  /* 0xff80000059597808 */ /* 0x002fe20002000000 */
[----:B------:R-:W-:Y:S01]  /*3560*/  MUFU.TANH R11, R11 ;  /* 0x0000000b000b7308 */ /* 0x000fe20000002400 */
[----:B------:R-:W-:Y:S02]  /*3570*/  ISETP.GT.AND P6, PT, R76, 0x9, PT ;  /* 0x000000094c00780c */ /* 0x000fe40003fc4270 */
[----:B--2---:R-:W-:-:S02]  /*3580*/  FSEL R93, R90, -INF , P5 ;  /* 0xff8000005a5d7808 */ /* 0x004fc40002800000 */
[----:B------:R-:W-:Y:S02]  /*3590*/  ISETP.GT.AND P3, PT, R76, 0x10, PT ;  /* 0x000000104c00780c */ /* 0x000fe40003f64270 */
[----:B---3--:R-:W-:Y:S01]  /*35a0*/  FSEL R95, R91, -INF , P6 ;  /* 0xff8000005b5f7808 */ /* 0x008fe20003000000 */
[----:B------:R-:W-:Y:S02]  /*35b0*/  WARPGROUP.DEPBAR.LE gsb0, 0x0 ;  /* 0x00008000000079c5 */ /* 0x000fe40000010000 */
[----:B------:R-:W-:Y:S01]  /*35c0*/  WARPGROUP.ARRIVE ;  /* 0x00000000000079c5 */ /* 0x000fe20000000000 */
[----:B------:R-:W-:Y:S01]  /*35d0*/  FMUL.FTZ R98, R48, UR5 ;  /* 0x0000000530627c20 */ /* 0x000fe20008410000 */
[----:B------:R-:W-:Y:S01]  /*35e0*/  FMUL.FTZ R48, R50, UR5 ;  /* 0x0000000532307c20 */ /* 0x000fe20008410000 */
[----:B------:R-:W-:Y:S01]  /*35f0*/  FMNMX.FTZ R50, R85, R89, !PT ;  /* 0x0000005955327209 */ /* 0x000fe20007810000 */
[----:B------:R-:W-:Y:S01]  /*3600*/  FMUL.FTZ R99, R49, UR5 ;  /* 0x0000000531637c20 */ /* 0x000fe20008410000 */
[----:B------:R-:W-:Y:S01]  /*3610*/  ISETP.GT.AND P4, PT, R76, 0x11, PT ;  /* 0x000000114c00780c */ /* 0x000fe20003f84270 */
[----:B------:R-:W-:Y:S01]  /*3620*/  HGMMA.64x16x16.F32 R40, gdesc[UR24], R40, gsb0 ;  /* 0x00200000182879f0 */ /* 0x000fe20008000828 */
[----:B------:R-:W-:Y:S01]  /*3630*/  UIADD3 UR26, UR4, 0x642, URZ ;  /* 0x00000642041a7890 */ /* 0x000fe2000fffe03f */
[----:B------:R-:W-:Y:S01]  /*3640*/  FMNMX.FTZ R50, R93, R50, !PT ;  /* 0x000000325d327209 */ /* 0x000fe20007810000 */
[----:B------:R-:W-:Y:S01]  /*3650*/  UMOV UR27, 0x80000020 ;  /* 0x80000020001b7882 */ /* 0x000fe20000000000 */
[----:B----4-:R-:W-:Y:S01]  /*3660*/  FSEL R97, R80, -INF , P3 ;  /* 0xff80000050617808 */ /* 0x010fe20001800000 */
[----:B------:R-:W1:Y:S01]  /*3670*/  MUFU.TANH R98, R98 ;  /* 0x0000006200627308 */ /* 0x000e620000002400 */
[----:B------:R-:W-:Y:S01]  /*3680*/  FMNMX.FTZ R50, R95, R50, !PT ;  /* 0x000000325f327209 */ /* 0x000fe20007810000 */
[----:B------:R-:W-:Y:S01]  /*3690*/  FMUL.FTZ R52, R52, UR5 ;  /* 0x0000000534347c20 */ /* 0x000fe20008410000 */
[C---:B------:R-:W-:Y:S01]  /*36a0*/  ISETP.GT.AND P5, PT, R76.reuse, 0x18, PT ;  /* 0x000000184c00780c */ /* 0x040fe20003fa4270 */
[----:B------:R-:W-:Y:S01]  /*36b0*/  FMUL.FTZ R53, R53, UR5 ;  /* 0x0000000535357c20 */ /* 0x000fe20008410000 */
[----:B-----5:R-:W-:Y:S01]  /*36c0*/  FSEL R91, R81, -INF , P4 ;  /* 0xff800000515b7808 */ /* 0x020fe20002000000 */
[----:B------:R-:W-:Y:S01]  /*36d0*/  FMUL.FTZ R49, R51, UR5 ;  /* 0x0000000533317c20 */ /* 0x000fe20008410000 */
[----:B------:R-:W-:Y:S01]  /*36e0*/  FMNMX.FTZ R50, R97, R50, !PT ;  /* 0x0000003261327209 */ /* 0x000fe20007810000 */
[----:B------:R-:W2:Y:S01]  /*36f0*/  MUFU.TANH R99, R99 ;  /* 0x0000006300637308 */ /* 0x000ea20000002400 */
[----:B------:R-:W-:Y:S01]  /*3700*/  ISETP.GT.AND P3, PT, R76, 0x19, PT ;  /* 0x000000194c00780c */ /* 0x000fe20003f64270 */
[----:B------:R-:W-:Y:S01]  /*3710*/  ULDC UR4, c[0x0][0x988] ;  /* 0x0002620000047ab9 */ /* 0x000fe20000000800 */
[----:B------:R-:W-:-:S02]  /*3720*/  FSEL R87, R82, -INF , P5 ;  /* 0xff80000052577808 */ /* 0x000fc40002800000 */
[----:B------:R-:W-:Y:S02]  /*3730*/  FMNMX.FTZ R50, R91, R50, !PT ;  /* 0x000000325b327209 */ /* 0x000fe40007810000 */
[C---:B------:R-:W-:Y:S01]  /*3740*/  ISETP.GT.AND P4, PT, R76.reuse, 0x20, PT ;  /* 0x000000204c00780c */ /* 0x040fe20003f84270 */
[----:B------:R-:W3:Y:S01]  /*3750*/  MUFU.TANH R52, R52 ;  /* 0x0000003400347308 */ /* 0x000ee20000002400 */
[----:B------:R-:W-:Y:S02]  /*3760*/  FSEL R81, R83, -INF , P3 ;  /* 0xff80000053517808 */ /* 0x000fe40001800000 */
[----:B------:R-:W-:Y:S02]  /*3770*/  FMNMX.FTZ R50, R87, R50, !PT ;  /* 0x0000003257327209 */ /* 0x000fe40007810000 */
[----:B------:R-:W-:Y:S02]  /*3780*/  ISETP.GT.AND P5, PT, R76, 0x21, PT ;  /* 0x000000214c00780c */ /* 0x000fe40003fa4270 */
[----:B------:R-:W-:Y:S01]  /*3790*/  FSEL R79, R72, -INF , P4 ;  /* 0xff800000484f7808 */ /* 0x000fe20002000000 */
[----:B------:R-:W4:Y:S01]  /*37a0*/  MUFU.TANH R80, R53 ;  /* 0x0000003500507308 */ /* 0x000f220000002400 */
[----:B------:R-:W-:-:S02]  /*37b0*/  FMNMX.FTZ R50, R81, R50, !PT ;  /* 0x0000003251327209 */ /* 0x000fc40007810000 */
[C---:B------:R-:W-:Y:S02]  /*37c0*/  ISETP.GT.AND P3, PT, R76.reuse, 0x28, PT ;  /* 0x000000284c00780c */ /* 0x040fe40003f64270 */
[----:B------:R-:W-:Y:S02]  /*37d0*/  FSEL R77, R73, -INF , P5 ;  /* 0xff800000494d7808 */ /* 0x000fe40002800000 */
[----:B------:R-:W-:Y:S01]  /*37e0*/  FMNMX.FTZ R50, R79, R50, !PT ;  /* 0x000000324f327209 */ /* 0x000fe20007810000 */
[----:B------:R-:W-:Y:S01]  /*37f0*/  MUFU.TANH R12, R12 ;  /* 0x0000000c000c7308 */ /* 0x000fe20000002400 */
[----:B------:R-:W-:Y:S02]  /*3800*/  ISETP.GT.AND P4, PT, R76, 0x29, PT ;  /* 0x000000294c00780c */ /* 0x000fe40003f84270 */
[----:B------:R-:W-:Y:S02]  /*3810*/  FSEL R75, R75, -INF , P3 ;  /* 0xff8000004b4b7808 */ /* 0x000fe40001800000 */
[----:B------:R-:W-:-:S02]  /*3820*/  FMNMX.FTZ R50, R77, R50, !PT ;  /* 0x000000324d327209 */ /* 0x000fc40007810000 */
[----:B------:R-:W-:Y:S01]  /*3830*/  ISETP.GT.AND P5, PT, R76, 0x30, PT ;  /* 0x000000304c00780c */ /* 0x000fe20003fa4270 */
[----:B------:R-:W-:Y:S01]  /*3840*/  MUFU.TANH R13, R13 ;  /* 0x0000000d000d7308 */ /* 0x000fe20000002400 */
[----:B------:R-:W-:Y:S02]  /*3850*/  FSEL R71, R74, -INF , P4 ;  /* 0xff8000004a477808 */ /* 0x000fe40002000000 */
[----:B------:R-:W-:Y:S02]  /*3860*/  FMNMX.FTZ R50, R75, R50, !PT ;  /* 0x000000324b327209 */ /* 0x000fe40007810000 */
[----:B------:R-:W-:Y:S01]  /*3870*/  ISETP.GT.AND P3, PT, R76, 0x31, PT ;  /* 0x000000314c00780c */ /* 0x000fe20003f64270 */
[----:B------:R-:W-:Y:S02]  /*3880*/  WARPGROUP.DEPBAR.LE gsb0, 0x0 ;  /* 0x00008000000079c5 */ /* 0x000fe40000010000 */
[----:B------:R-:W-:Y:S01]  /*3890*/  WARPGROUP.ARRIVE ;  /* 0x00000000000079c5 */ /* 0x000fe20000000000 */
[----:B------:R-:W-:Y:S01]  /*38a0*/  FSEL R67, R78, -INF , P5 ;  /* 0xff8000004e437808 */ /* 0x000fe20002800000 */
[----:B------:R-:W-:Y:S01]  /*38b0*/  FMUL.FTZ R41, R41, UR5 ;  /* 0x0000000529297c20 */ /* 0x000fe20008410000 */
[----:B------:R-:W-:Y:S01]  /*38c0*/  FMNMX.FTZ R50, R71, R50, !PT ;  /* 0x0000003247327209 */ /* 0x000fe20007810000 */
[----:B------:R-:W-:Y:S01]  /*38d0*/  FMUL.FTZ R40, R40, UR5 ;  /* 0x0000000528287c20 */ /* 0x000fe20008410000 */
[----:B------:R-:W-:Y:S01]  /*38e0*/  ISETP.GT.AND P4, PT, R76, 0x38, PT ;  /* 0x000000384c00780c */ /* 0x000fe20003f84270 */
[----:B------:R-:W-:Y:S01]  /*38f0*/  HGMMA.64x16x16.F32 R32, gdesc[UR24], R32, gsb0 ;  /* 0x00200000182079f0 */ /* 0x000fe20008000820 */
[----:B------:R-:W-:Y:S01]  /*3900*/  FSEL R69, R65, -INF , P3 ;  /* 0xff80000041457808 */ /* 0x000fe20001800000 */
[----:B------:R5:W-:Y:S01]  /*3910*/  MUFU.TANH R82, R41 ;  /* 0x0000002900527308 */ /* 0x000be20000002400 */
[----:B------:R-:W-:Y:S01]  /*3920*/  FMNMX.FTZ R50, R67, R50, !PT ;  /* 0x0000003243327209 */ /* 0x000fe20007810000 */
[----:B------:R-:W-:Y:S01]  /*3930*/  FMUL.FTZ R44, R44, UR5 ;  /* 0x000000052c2c7c20 */ /* 0x000fe20008410000 */
[----:B------:R-:W-:Y:S01]  /*3940*/  ISETP.GT.AND P3, PT, R76, 0x39, PT ;  /* 0x000000394c00780c */ /* 0x000fe20003f64270 */
[----:B------:R-:W-:Y:S01]  /*3950*/  FMUL.FTZ R45, R45, UR5 ;  /* 0x000000052d2d7c20 */ /* 0x000fe20008410000 */
[----:B------:R-:W-:-:S02]  /*3960*/  FSEL R73, R84, -INF , P4 ;  /* 0xff80000054497808 */ /* 0x000fc40002000000 */
[----:B------:R-:W-:Y:S01]  /*3970*/  FMNMX.FTZ R50, R69, R50, !PT ;  /* 0x0000003245327209 */ /* 0x000fe20007810000 */
[----:B------:R0:W4:Y:S01]  /*3980*/  MUFU.TANH R72, R40 ;  /* 0x0000002800487308 */ /* 0x0001220000002400 */
[----:B------:R-:W-:Y:S02]  /*3990*/  ISETP.GT.AND P4, PT, R76, 0x40, PT ;  /* 0x000000404c00780c */ /* 0x000fe40003f84270 */
[----:B------:R-:W-:Y:S02]  /*39a0*/  FSEL R65, R86, -INF , P3 ;  /* 0xff80000056417808 */ /* 0x000fe40001800000 */
[----:B------:R-:W-:Y:S02]  /*39b0*/  FMNMX.FTZ R50, R73, R50, !PT ;  /* 0x0000003249327209 */ /* 0x000fe40007810000 */
[----:B------:R-:W-:Y:S01]  /*39c0*/  ISETP.GT.AND P3, PT, R76, 0x41, PT ;  /* 0x000000414c00780c */ /* 0x000fe20003f64270 */
[----:B------:R-:W4:Y:S01]  /*39d0*/  MUFU.TANH R74, R44 ;  /* 0x0000002c004a7308 */ /* 0x000f220000002400 */
[----:B------:R-:W-:-:S02]  /*39e0*/  FSEL R63, R92, -INF , P4 ;  /* 0xff8000005c3f7808 */ /* 0x000fc40002000000 */
[----:B------:R-:W-:Y:S02]  /*39f0*/  FMNMX.FTZ R50, R65, R50, !PT ;  /* 0x0000003241327209 */ /* 0x000fe40007810000 */
[----:B------:R-:W-:Y:S02]  /*3a00*/  ISETP.GT.AND P4, PT, R76, 0x48, PT ;  /* 0x000000484c00780c */ /* 0x000fe40003f84270 */
[----:B------:R-:W-:Y:S01]  /*3a10*/  FSEL R62, R94, -INF , P3 ;  /* 0xff8000005e3e7808 */ /* 0x000fe20001800000 */
[----:B------:R-:W-:Y:S01]  /*3a20*/  MUFU.TANH R78, R45 ;  /* 0x0000002d004e7308 */ /* 0x000fe20000002400 */
[----:B-----5:R-:W-:Y:S02]  /*3a30*/  FMNMX.FTZ R41, R63, R50, !PT ;  /* 0x000000323f297209 */ /* 0x020fe40007810000 */
[----:B------:R-:W-:Y:S02]  /*3a40*/  ISETP.GT.AND P3, PT, R76, 0x49, PT ;  /* 0x000000494c00780c */ /* 0x000fe40003f64270 */
[----:B------:R-:W-:-:S02]  /*3a50*/  FSEL R61, R60, -INF , P4 ;  /* 0xff8000003c3d7808 */ /* 0x000fc40002000000 */
[----:B0-----:R-:W-:Y:S01]  /*3a60*/  FMNMX.FTZ R40, R62, R41, !PT ;  /* 0x000000293e287209 */ /* 0x001fe20007810000 */
[----:B------:R-:W-:Y:S01]  /*3a70*/  MUFU.TANH R14, R14 ;  /* 0x0000000e000e7308 */ /* 0x000fe20000002400 */
[----:B------:R-:W-:Y:S02]  /*3a80*/  ISETP.GT.AND P4, PT, R76, 0x50, PT ;  /* 0x000000504c00780c */ /* 0x000fe40003f84270 */
[----:B------:R-:W-:Y:S02]  /*3a90*/  FSEL R53, R96, -INF , P3 ;  /* 0xff80000060357808 */ /* 0x000fe40001800000 */
[----:B------:R-:W-:Y:S02]  /*3aa0*/  FMNMX.FTZ R40, R61, R40, !PT ;  /* 0x000000283d287209 */ /* 0x000fe40007810000 */
[----:B------:R-:W-:Y:S01]  /*3ab0*/  ISETP.GT.AND P3, PT, R76, 0x51, PT ;  /* 0x000000514c00780c */ /* 0x000fe20003f64270 */
[----:B------:R-:W-:Y:S01]  /*3ac0*/  MUFU.TANH R15, R15 ;  /* 0x0000000f000f7308 */ /* 0x000fe20000002400 */
[----:B-1----:R-:W-:-:S02]  /*3ad0*/  FSEL R60, R98, -INF , P4 ;  /* 0xff800000623c7808 */ /* 0x002fc40002000000 */
[----:B------:R-:W-:Y:S02]  /*3ae0*/  FMNMX.FTZ R41, R53, R40, !PT ;  /* 0x0000002835297209 */ /* 0x000fe40007810000 */
[C---:B------:R-:W-:Y:S02]  /*3af0*/  ISETP.GT.AND P4, PT, R76.reuse, 0x58, PT ;  /* 0x000000584c00780c */ /* 0x040fe40003f84270 */
[----:B--2---:R-:W-:Y:S01]  /*3b00*/  FSEL R51, R99, -INF , P3 ;  /* 0xff80000063337808 */ /* 0x004fe20001800000 */
[----:B------:R-:W-:Y:S01]  /*3b10*/  MUFU.TANH R20, R20 ;  /* 0x0000001400147308 */ /* 0x000fe20000002400 */
[----:B------:R-:W-:Y:S01]  /*3b20*/  ISETP.GT.AND P3, PT, R76, 0x59, PT ;  /* 0x000000594c00780c */ /* 0x000fe20003f64270 */
[----:B------:R-:W-:Y:S02]  /*3b30*/  WARPGROUP.DEPBAR.LE gsb0, 0x0 ;  /* 0x00008000000079c5 */ /* 0x000fe40000010000 */
[----:B------:R-:W-:Y:S01]  /*3b40*/  WARPGROUP.ARRIVE ;  /* 0x00000000000079c5 */ /* 0x000fe20000000000 */
[----:B------:R-:W-:Y:S01]  /*3b50*/  FMUL.FTZ R32, R32, UR5 ;  /* 0x0000000520207c20 */ /* 0x000fe20008410000 */
[----:B------:R-:W-:Y:S01]  /*3b60*/  FMUL.FTZ R33, R33, UR5 ;  /* 0x0000000521217c20 */ /* 0x000fe20008410000 */
[----:B---3--:R-:W-:Y:S01]  /*3b70*/  FSEL R52, R52, -INF , P4 ;  /* 0xff80000034347808 */ /* 0x008fe20002000000 */
[----:B------:R-:W-:Y:S01]  /*3b80*/  FMUL.FTZ R36, R36, UR5 ;  /* 0x0000000524247c20 */ /* 0x000fe20008410000 */
[----:B------:R0:W1:Y:S01]  /*3b90*/  MUFU.TANH R83, R32 ;  /* 0x0000002000537308 */ /* 0x0000620000002400 */
[----:B------:R-:W-:Y:S01]  /*3ba0*/  HGMMA.64x16x16.F32 R24, gdesc[UR32], R24, gsb0 ;  /* 0x00200000201879f0 */ /* 0x000fe20008000818 */
[----:B------:R-:W-:Y:S01]  /*3bb0*/  ISETP.GT.AND P4, PT, R76, 0x60, PT ;  /* 0x000000604c00780c */ /* 0x000fe20003f84270 */
[----:B------:R-:W-:Y:S01]  /*3bc0*/  FMUL.FTZ R37, R37, UR5 ;  /* 0x0000000525257c20 */ /* 0x000fe20008410000 */
[----:B----4-:R-:W-:Y:S01]  /*3bd0*/  FSEL R50, R80, -INF , P3 ;  /* 0xff80000050327808 */ /* 0x010fe20001800000 */
[----:B------:R-:W-:Y:S01]  /*3be0*/  FMUL.FTZ R88, R34, UR5 ;  /* 0x0000000522587c20 */ /* 0x000fe20008410000 */
[----:B------:R-:W-:Y:S01]  /*3bf0*/  ISETP.GT.AND P3, PT, R76, 0x61, PT ;  /* 0x000000614c00780c */ /* 0x000fe20003f64270 */
[----:B------:R-:W-:Y:S01]  /*3c00*/  FMUL.FTZ R90, R35, UR5 ;  /* 0x00000005235a7c20 */ /* 0x000fe20008410000 */
[----:B------:R2:W3:Y:S01]  /*3c10*/  MUFU.TANH R84, R33 ;  /* 0x0000002100547308 */ /* 0x0004e20000002400 */
[----:B0-----:R-:W-:-:S02]  /*3c20*/  FMNMX.FTZ R32, R60, R41, !PT ;  /* 0x000000293c207209 */ /* 0x001fc40007810000 */
[----:B------:R-:W-:Y:S01]  /*3c30*/  FSEL R45, R72, -INF , P4 ;  /* 0xff800000482d7808 */ /* 0x000fe20002000000 */
[----:B------:R-:W-:Y:S01]  /*3c40*/  FMUL.FTZ R72, R54, UR5 ;  /* 0x0000000536487c20 */ /* 0x000fe20008410000 */
[----:B------:R-:W-:Y:S02]  /*3c50*/  ISETP.GT.AND P4, PT, R76, 0x68, PT ;  /* 0x000000684c00780c */ /* 0x000fe40003f84270 */
[----:B------:R-:W-:Y:S01]  /*3c60*/  FSEL R44, R82, -INF , P3 ;  /* 0xff800000522c7808 */ /* 0x000fe20001800000 */
[----:B------:R-:W0:Y:S01]  /*3c70*/  MUFU.TANH R36, R36 ;  /* 0x0000002400247308 */ /* 0x000e220000002400 */
[----:B--2---:R-:W-:Y:S02]  /*3c80*/  FMNMX.FTZ R33, R51, R32, !PT ;  /* 0x0000002033217209 */ /* 0x004fe40007810000 */
[----:B------:R-:W-:Y:S02]  /*3c90*/  ISETP.GT.AND P3, PT, R76, 0x69, PT ;  /* 0x000000694c00780c */ /* 0x000fe40003f64270 */
[----:B------:R-:W-:-:S02]  /*3ca0*/  FMNMX.FTZ R33, R52, R33, !PT ;  /* 0x0000002134217209 */ /* 0x000fc40007810000 */
[----:B------:R-:W-:Y:S01]  /*3cb0*/  FSEL R41, R74, -INF , P4 ;  /* 0xff8000004a297808 */ /* 0x000fe20002000000 */
[----:B------:R2:W4:Y:S01]  /*3cc0*/  MUFU.TANH R86, R37 ;  /* 0x0000002500567308 */ /* 0x0005220000002400 */
[----:B------:R-:W-:Y:S02]  /*3cd0*/  FMNMX.FTZ R32, R50, R33, !PT ;  /* 0x0000002132207209 */ /* 0x000fe40007810000 */
[----:B------:R-:W-:Y:S02]  /*3ce0*/  ISETP.GT.AND P4, PT, R76, 0x70, PT ;  /* 0x000000704c00780c */ /* 0x000fe40003f84270 */
[----:B------:R-:W-:Y:S02]  /*3cf0*/  FMNMX.FTZ R33, R45, R32, !PT ;  /* 0x000000202d217209 */ /* 0x000fe40007810000 */
[----:B-1----:R-:W-:Y:S01]  /*3d00*/  FSEL R40, R83, -INF , P4 ;  /* 0xff80000053287808 */ /* 0x002fe20002000000 */
[----:B------:R-:W-:Y:S01]  /*3d10*/  MUFU.TANH R21, R21 ;  /* 0x0000001500157308 */ /* 0x000fe20000002400 */
[----:B------:R-:W-:-:S02]  /*3d20*/  FMNMX.FTZ R32, R44, R33, !PT ;  /* 0x000000212c207209 */ /* 0x000fc40007810000 */
[----:B--2---:R-:W-:Y:S02]  /*3d30*/  FSEL R37, R78, -INF , P3 ;  /* 0xff8000004e257808 */ /* 0x004fe40001800000 */
[----:B------:R-:W-:Y:S02]  /*3d40*/  FMNMX.FTZ R32, R41, R32, !PT ;  /* 0x0000002029207209 */ /* 0x000fe40007810000 */
[C---:B------:R-:W-:Y:S01]  /*3d50*/  ISETP.GT.AND P3, PT, R76.reuse, 0x71, PT ;  /* 0x000000714c00780c */ /* 0x040fe20003f64270 */
[----:B------:R-:W-:Y:S01]  /*3d60*/  MUFU.TANH R64, R64 ;  /* 0x0000004000407308 */ /* 0x000fe20000002400 */
[----:B------:R-:W-:Y:S02]  /*3d70*/  FMNMX.FTZ R83, R37, R32, !PT ;  /* 0x0000002025537209 */ /* 0x000fe40007810000 */
[----:B------:R-:W-:Y:S02]  /*3d80*/  ISETP.GT.AND P4, PT, R76, 0x78, PT ;  /* 0x000000784c00780c */ /* 0x000fe40003f84270 */
[----:B---3--:R-:W-:Y:S01]  /*3d90*/  FSEL R33, R84, -INF , P3 ;  /* 0xff80000054217808 */ /* 0x008fe20001800000 */
[----:B------:R-:W-:Y:S01]  /*3da0*/  FMUL.FTZ R84, R43, UR5 ;  /* 0x000000052b547c20 */ /* 0x000fe20008410000 */
[----:B------:R-:W-:Y:S01]  /*3db0*/  FMNMX.FTZ R32, R40, R83, !PT ;  /* 0x0000005328207209 */ /* 0x000fe20007810000 */
[----:B------:R-:W-:Y:S01]  /*3dc0*/  MUFU.TANH R56, R56 ;  /* 0x0000003800387308 */ /* 0x000fe20000002400 */
[----:B------:R-:W-:-:S02]  /*3dd0*/  ISETP.GT.AND P3, PT, R76, 0x79, PT ;  /* 0x000000794c00780c */ /* 0x000fc40003f64270 */
[----:B0-----:R-:W-:Y:S01]  /*3de0*/  FSEL R36, R36, -INF , P4 ;  /* 0xff80000024247808 */ /* 0x001fe20002000000 */
[----:B------:R-:W-:Y:S02]  /*3df0*/  WARPGROUP.DEPBAR.LE gsb0, 0x0 ;  /* 0x00008000000079c5 */ /* 0x000fe40000010000 */
[----:B------:R-:W-:Y:S01]  /*3e00*/  FMUL.FTZ R24, R24, UR5 ;  /* 0x0000000518187c20 */ /* 0x000fe20008410000 */
[----:B------:R-:W-:Y:S01]  /*3e10*/  FMUL.FTZ R25, R25, UR5 ;  /* 0x0000000519197c20 */ /* 0x000fe20008410000 */
[----:B------:R-:W-:Y:S01]  /*3e20*/  FMUL.FTZ R28, R28, UR5 ;  /* 0x000000051c1c7c20 */ /* 0x000fe20008410000 */
[----:B------:R-:W-:Y:S01]  /*3e30*/  ISETP.GT.AND P4, PT, R76, 0x80, PT ;  /* 0x000000804c00780c */ /* 0x000fe20003f84270 */
[----:B------:R0:W1:Y:S01]  /*3e40*/  MUFU.TANH R80, R24 ;  /* 0x0000001800507308 */ /* 0x0000620000002400 */
[----:B------:R-:W-:-:S07]  /*3e50*/  FMUL.FTZ R43, R26, UR5 ;  /* 0x000000051a2b7c20 */ /* 0x000fce0008410000 */
[----:B------:R2:W3:Y:S01]  /*3e60*/  MUFU.TANH R82, R25 ;  /* 0x0000001900527308 */ /* 0x0004e20000002400 */
[----:B0-----:R-:W-:Y:S01]  /*3e70*/  FMUL.FTZ R24, R29, UR5 ;  /* 0x000000051d187c20 */ /* 0x001fe20008410000 */
[----:B----4-:R-:W-:Y:S01]  /*3e80*/  FSEL R29, R86, -INF , P3 ;  /* 0xff800000561d7808 */ /* 0x010fe20001800000 */
[----:B------:R-:W-:Y:S01]  /*3e90*/  FMUL.FTZ R86, R47, UR5 ;  /* 0x000000052f567c20 */ /* 0x000fe20008410000 */
[----:B------:R-:W-:Y:S01]  /*3ea0*/  ISETP.GT.AND P3, PT, R76, 0x81, PT ;  /* 0x000000814c00780c */ /* 0x000fe20003f64270 */
[----:B------:R-:W-:-:S03]  /*3eb0*/  FMUL.FTZ R47, R27, UR5 ;  /* 0x000000051b2f7c20 */ /* 0x000fc60008410000 */
[----:B------:R3:W0:Y:S01]  /*3ec0*/  MUFU.TANH R78, R28 ;  /* 0x0000001c004e7308 */ /* 0x0006220000002400 */
[----:B--2---:R-:W-:Y:S02]  /*3ed0*/  FMNMX.FTZ R25, R33, R32, !PT ;  /* 0x0000002021197209 */ /* 0x004fe40007810000 */
[----:B-1----:R-:W-:Y:S01]  /*3ee0*/  FSEL R32, R80, -INF , P4 ;  /* 0xff80000050207808 */ /* 0x002fe20002000000 */
[----:B------:R-:W-:Y:S01]  /*3ef0*/  FMUL.FTZ R80, R55, UR5 ;  /* 0x0000000537507c20 */ /* 0x000fe20008410000 */
[----:B------:R-:W-:Y:S02]  /*3f00*/  FMNMX.FTZ R74, R36, R25, !PT ;  /* 0x00000019244a7209 */ /* 0x000fe40007810000 */
[----:B------:R-:W-:Y:S01]  /*3f10*/  ISETP.GT.AND P4, PT, R76, 0x88, PT ;  /* 0x000000884c00780c */ /* 0x000fe20003f84270 */
[----:B------:R-:W1:Y:S01]  /*3f20*/  MUFU.TANH R24, R24 ;  /* 0x0000001800187308 */ /* 0x000e620000002400 */
[----:B------:R-:W-:Y:S02]  /*3f30*/  FMNMX.FTZ R25, R29, R74, !PT ;  /* 0x0000004a1d197209 */ /* 0x000fe40007810000 */
[----:B---3--:R-:W-:Y:S01]  /*3f40*/  FSEL R28, R82, -INF , P3 ;  /* 0xff800000521c7808 */ /* 0x008fe20001800000 */
[----:B------:R-:W-:Y:S01]  /*3f50*/  FMUL.FTZ R82, R42, UR5 ;  /* 0x000000052a527c20 */ /* 0x000fe20008410000 */
[----:B------:R-:W-:-:S02]  /*3f60*/  FMNMX.FTZ R83, R32, R25, !PT ;  /* 0x0000001920537209 */ /* 0x000fc40007810000 */
[----:B------:R-:W-:Y:S01]  /*3f70*/  ISETP.GT.AND P3, PT, R76, 0x89, PT ;  /* 0x000000894c00780c */ /* 0x000fe20003f64270 */
[----:B------:R-:W2:Y:S01]  /*3f80*/  MUFU.TANH R57, R57 ;  /* 0x0000003900397308 */ /* 0x000ea20000002400 */
[----:B0-----:R-:W-:Y:S02]  /*3f90*/  FSEL R25, R78, -INF , P4 ;  /* 0xff8000004e197808 */ /* 0x001fe40002000000 */
[----:B------:R-:W-:Y:S01]  /*3fa0*/  FMNMX.FTZ R54, R28, R83, !PT ;  /* 0x000000531c367209 */ /* 0x000fe20007810000 */
[----:B------:R-:W-:Y:S01]  /*3fb0*/  FMUL.FTZ R83, R46, UR5 ;  /* 0x000000052e537c20 */ /* 0x000fe20008410000 */
[----:B------:R-:W-:Y:S02]  /*3fc0*/  FMUL.FTZ R46, R39, UR5 ;  /* 0x00000005272e7c20 */ /* 0x000fe40008410000 */
[----:B------:R-:W-:Y:S01]  /*3fd0*/  FMNMX.FTZ R55, R25, R54, !PT ;  /* 0x0000003619377209 */ /* 0x000fe20007810000 */
[----:B------:R-:W0:Y:S01]  /*3fe0*/  MUFU.TANH R58, R58 ;  /* 0x0000003a003a7308 */ /* 0x000e220000002400 */
[----:B-1----:R-:W-:Y:S01]  /*3ff0*/  FSEL R24, R24, -INF , P3 ;  /* 0xff80000018187808 */ /* 0x002fe20001800000 */
[----:B------:R-:W-:-:S03]  /*4000*/  FMUL.FTZ R54, R30, UR5 ;  /* 0x000000051e367c20 */ /* 0x000fc60008410000 */
[----:B------:R-:W-:-:S03]  /*4010*/  FMNMX.FTZ R55, R24, R55, !PT ;  /* 0x0000003718377209 */ /* 0x000fc60007810000 */
[----:B------:R-:W1:Y:S02]  /*4020*/  MUFU.TANH R59, R59 ;  /* 0x0000003b003b7308 */ /* 0x000e640000002400 */
[----:B------:R-:W3:Y:S06]  /*4030*/  SHFL.BFLY PT, R42, R55, 0x2, 0x1f ;  /* 0x0c401f00372a7f89 */ /* 0x000eec00000e0000 */
[----:B------:R-:W4:Y:S08]  /*4040*/  MUFU.TANH R48, R48 ;  /* 0x0000003000307308 */ /* 0x000f300000002400 */
[----:B------:R-:W5:Y:S08]  /*4050*/  MUFU.TANH R49, R49 ;  /* 0x0000003100317308 */ /* 0x000f700000002400 */
[----:B------:R-:W5:Y:S01]  /*4060*/  MUFU.TANH R72, R72 ;  /* 0x0000004800487308 */ /* 0x000f620000002400 */
[----:B---3--:R-:W-:Y:S01]  /*4070*/  FMNMX.FTZ R34, R55, R42, !PT ;  /* 0x0000002a37227209 */ /* 0x008fe20007810000 */
[----:B------:R-:W-:Y:S01]  /*4080*/  FMUL.FTZ R42, R38, UR5 ;  /* 0x00000005262a7c20 */ /* 0x000fe20008410000 */
[----:B------:R-:W-:Y:S01]  /*4090*/  FMUL.FTZ R55, R31, UR5 ;  /* 0x000000051f377c20 */ /* 0x000fe20008410000 */
[----:B------:R-:W-:-:S02]  /*40a0*/  UMOV UR5, UR57 ;  /* 0x0000003900057c82 */ /* 0x000fc40008000000 */
[----:B------:R-:W3:Y:S02]  /*40b0*/  SHFL.BFLY PT, R35, R34, 0x1, 0x1f ;  /* 0x0c201f0022237f89 */ /* 0x000ee400000e0000 */
[----:B------:R-:W5:Y:S08]  /*40c0*/  MUFU.TANH R80, R80 ;  /* 0x0000005000507308 */ /* 0x000f700000002400 */
[----:B------:R-:W5:Y:S08]  /*40d0*/  MUFU.TANH R82, R82 ;  /* 0x0000005200527308 */ /* 0x000f700000002400 */
[----:B------:R-:W5:Y:S01]  /*40e0*/  MUFU.TANH R84, R84 ;  /* 0x0000005400547308 */ /* 0x000f620000002400 */
[----:B---3--:R-:W-:-:S07]  /*40f0*/  FMNMX.FTZ R74, R34, R35, !PT ;  /* 0x00000023224a7209 */ /* 0x008fce0007810000 */
[----:B------:R-:W3:Y:S01]  /*4100*/  MUFU.TANH R83, R83 ;  /* 0x0000005300537308 */ /* 0x000ee20000002400 */
[----:B------:R-:W2:Y:S01]  /*4110*/  SHFL.IDX PT, R35, R70, 0x1, 0x1c1f ;  /* 0x003c1f0046237f89 */ /* 0x000ea200000e0000 */
[C---:B------:R-:W-:Y:S01]  /*4120*/  FSETP.NEU.FTZ.AND P3, PT, R74.reuse, -INF , PT ;  /* 0xff8000004a00780b */ /* 0x040fe20003f7d000 */
[----:B------:R-:W-:-:S05]  /*4130*/  FMUL.FTZ R26, R74, UR4 ;  /* 0x000000044a1a7c20 */ /* 0x000fca0008410000 */
[----:B------:R-:W3:Y:S01]  /*4140*/  MUFU.TANH R86, R86 ;  /* 0x0000005600567308 */ /* 0x000ee20000002400 */
[----:B------:R-:W-:-:S05]  /*4150*/  FSEL R26, R26, RZ, P3 ;  /* 0x000000ff1a1a7208 */ /* 0x000fca0001800000 */
[--C-:B------:R-:W-:Y:S01]  /*4160*/  FFMA.FTZ R27, R85, UR4, -R26.reuse ;  /* 0x00000004551b7c23 */ /* 0x100fe2000801081a */
[--C-:B------:R-:W-:Y:S01]  /*4170*/  FFMA.FTZ R78, R79, UR4, -R26.reuse ;  /* 0x000000044f4e7c23 */ /* 0x100fe2000801081a */
[----:B------:R-:W3:Y:S01]  /*4180*/  MUFU.TANH R88, R88 ;  /* 0x0000005800587308 */ /* 0x000ee20000002400 */
[--C-:B------:R-:W-:Y:S01]  /*4190*/  FFMA.FTZ R62, R62, UR4, -R26.reuse ;  /* 0x000000043e3e7c23 */ /* 0x100fe2000801081a */
[--C-:B------:R-:W-:Y:S01]  /*41a0*/  FFMA.FTZ R30, R89, UR4, -R26.reuse ;  /* 0x00000004591e7c23 */ /* 0x100fe2000801081a */
[--C-:B------:R-:W-:Y:S01]  /*41b0*/  FFMA.FTZ R31, R93, UR4, -R26.reuse ;  /* 0x000000045d1f7c23 */ /* 0x100fe2000801081a */
[--C-:B------:R-:W-:Y:S01]  /*41c0*/  FFMA.FTZ R38, R95, UR4, -R26.reuse ;  /* 0x000000045f267c23 */ /* 0x100fe2000801081a */
[--C-:B------:R-:W-:Y:S01]  /*41d0*/  FFMA.FTZ R34, R97, UR4, -R26.reuse ;  /* 0x0000000461227c23 */ /* 0x100fe2000801081a */
[--C-:B------:R-:W-:Y:S01]  /*41e0*/  FFMA.FTZ R53, R53, UR4, -R26.reuse ;  /* 0x0000000435357c23 */ /* 0x100fe2000801081a */
[----:B------:R-:W-:Y:S01]  /*41f0*/  FFMA.FTZ R51, R51, UR4, -R26 ;  /* 0x0000000433337c23 */ /* 0x000fe2000801081a */
[----:B------:R-:W3:Y:S01]  /*4200*/  MUFU.TANH R90, R90 ;  /* 0x0000005a005a7308 */ /* 0x000ee20000002400 */
[----:B--2---:R-:W-:Y:S01]  /*4210*/  IADD3 R35, R35, -UR7, R66 ;  /* 0x8000000723237c10 */ /* 0x004fe2000fffe042 */
[--C-:B------:R-:W-:Y:S01]  /*4220*/  FFMA.FTZ R44, R44, UR4, -R26.reuse ;  /* 0x000000042c2c7c23 */ /* 0x100fe2000801081a */
[--C-:B------:R-:W-:Y:S01]  /*4230*/  FFMA.FTZ R41, R41, UR4, -R26.reuse ;  /* 0x0000000429297c23 */ /* 0x100fe2000801081a */
[----:B------:R-:W-:Y:S01]  /*4240*/  FFMA.FTZ R28, R28, UR4, -R26 ;  /* 0x000000041c1c7c23 */ /* 0x000fe2000801081a */
[----:B------:R-:W-:Y:S01]  /*4250*/  VIMNMX R85, R68, R35, PT ;  /* 0x0000002344557248 */ /* 0x000fe20003fe0100 */
[----:B------:R-:W-:-:S02]  /*4260*/  UIMAD UR7, UR56, UR14, -UR7 ;  /* 0x0000000e380772a4 */ /* 0x000fc4000f8e0a07 */
[----:B------:R-:W2:Y:S01]  /*4270*/  MUFU.TANH R42, R42 ;  /* 0x0000002a002a7308 */ /* 0x000ea20000002400 */
[C---:B------:R-:W-:Y:S01]  /*4280*/  ISETP.GT.AND P3, PT, R85.reuse, RZ, PT ;  /* 0x000000ff5500720c */ /* 0x040fe20003f64270 */
[----:B------:R-:W-:Y:S01]  /*4290*/  @UP0 ULDC UR14, c[0x0][0x450] ;  /* 0x00011400000e0ab9 */ /* 0x000fe20000000800 */
[C---:B------:R-:W-:Y:S01]  /*42a0*/  ISETP.GT.AND P4, PT, R85.reuse, 0x1, PT ;  /* 0x000000015500780c */ /* 0x040fe20003f84270 */
[----:B------:R-:W-:Y:S01]  /*42b0*/  @UP0 USHF.R.U32.HI UR5, URZ, UR14, UR11 ;  /* 0x0000000e3f050299 */ /* 0x000fe2000801160b */
[----:B------:R-:W-:Y:S02]  /*42c0*/  ISETP.GT.AND P5, PT, R85, 0x8, PT ;  /* 0x000000085500780c */ /* 0x000fe40003fa4270 */
[----:B------:R-:W-:Y:S01]  /*42d0*/  FSEL R4, R4, -INF , P3 ;  /* 0xff80000004047808 */ /* 0x000fe20001800000 */
[----:B------:R-:W2:Y:S01]  /*42e0*/  MUFU.TANH R46, R46 ;  /* 0x0000002e002e7308 */ /* 0x000ea20000002400 */
[----:B------:R-:W-:Y:S01]  /*42f0*/  FSEL R39, R3, -INF , P4 ;  /* 0xff80000003277808 */ /* 0x000fe20002000000 */
[----:B------:R-:W-:Y:S01]  /*4300*/  FFMA.FTZ R3, R91, UR4, -R26 ;  /* 0x000000045b037c23 */ /* 0x000fe2000801081a */
[----:B------:R-:W-:Y:S01]  /*4310*/  ISETP.GT.AND P3, PT, R85, 0x9, PT ;  /* 0x000000095500780c */ /* 0x000fe20003f64270 */
[----:B------:R-:W-:Y:S01]  /*4320*/  UIADD3 UR7, UR7, UR5, URZ ;  /* 0x0000000507077290 */ /* 0x000fe2000fffe03f */
[----:B------:R-:W-:-:S02]  /*4330*/  FSEL R6, R6, -INF , P5 ;  /* 0xff80000006067808 */ /* 0x000fc40002800000 */
[----:B------:R-:W-:Y:S01]  /*4340*/  FMNMX.FTZ R35, R4, R39, !PT ;  /* 0x0000002704237209 */ /* 0x000fe20007810000 */
[----:B------:R-:W2:Y:S01]  /*4350*/  MUFU.TANH R43, R43 ;  /* 0x0000002b002b7308 */ /* 0x000ea20000002400 */
[----:B------:R-:W-:Y:S01]  /*4360*/  ISETP.GT.AND P4, PT, R85, 0x10, PT ;  /* 0x000000105500780c */ /* 0x000fe20003f84270 */
[----:B------:R-:W-:Y:S01]  /*4370*/  UIMAD.WIDE UR10, UR7, 0x38e38e39, URZ ;  /* 0x38e38e39070a78a5 */ /* 0x000fe2000f8e023f */
[----:B------:R-:W-:Y:S02]  /*4380*/  FSEL R5, R5, -INF , P3 ;  /* 0xff80000005057808 */ /* 0x000fe40001800000 */
[----:B------:R-:W-:Y:S01]  /*4390*/  FMNMX.FTZ R66, R6, R35, !PT ;  /* 0x0000002306427209 */ /* 0x000fe20007810000 */
[----:B------:R-:W-:Y:S01]  /*43a0*/  FFMA.FTZ R35, R87, UR4, -R26 ;  /* 0x0000000457237c23 */ /* 0x000fe2000801081a */
[----:B------:R-:W-:Y:S01]  /*43b0*/  ISETP.GT.AND P3, PT, R85, 0x11, PT ;  /* 0x000000115500780c */ /* 0x000fe20003f64270 */
[----:B------:R-:W2:Y:S01]  /*43c0*/  MUFU.TANH R47, R47 ;  /* 0x0000002f002f7308 */ /* 0x000ea20000002400 */
[----:B------:R-:W-:Y:S01]  /*43d0*/  FSEL R8, R8, -INF , P4 ;  /* 0xff80000008087808 */ /* 0x000fe20002000000 */
[----:B------:R-:W-:Y:S01]  /*43e0*/  USHF.R.U32.HI UR5, URZ, 0x1f, UR11 ;  /* 0x0000001f3f057899 */ /* 0x000fe2000801160b */
[----:B------:R-:W-:-:S02]  /*43f0*/  FMNMX.FTZ R87, R5, R66, !PT ;  /* 0x0000004205577209 */ /* 0x000fc40007810000 */
[----:B------:R-:W-:Y:S01]  /*4400*/  ISETP.GT.AND P4, PT, R85, 0x18, PT ;  /* 0x000000185500780c */ /* 0x000fe20003f84270 */
[----:B------:R-:W-:Y:S01]  /*4410*/  ULEA.HI.SX32 UR5, UR11, UR5, 0x1b ;  /* 0x000000050b057291 */ /* 0x000fe2000f8fda3f */
[----:B------:R-:W-:Y:S01]  /*4420*/  FSEL R7, R7, -INF , P3 ;  /* 0xff80000007077808 */ /* 0x000fe20001800000 */
[----:B------:R-:W2:Y:S01]  /*4430*/  MUFU.TANH R54, R54 ;  /* 0x0000003600367308 */ /* 0x000ea20000002400 */
[----:B------:R-:W-:Y:S01]  /*4440*/  FMNMX.FTZ R68, R8, R87, !PT ;  /* 0x0000005708447209 */ /* 0x000fe20007810000 */
[----:B------:R-:W-:Y:S01]  /*4450*/  UISETP.LT.AND UP1, UPT, URZ, UR5, UPT ;  /* 0x000000053f00728c */ /* 0x000fe2000bf21270 */
[----:B------:R-:W-:Y:S01]  /*4460*/  FSEL R66, R10, -INF , P4 ;  /* 0xff8000000a427808 */ /* 0x000fe20002000000 */
[----:B------:R-:W-:Y:S01]  /*4470*/  FFMA.FTZ R10, R81, UR4, -R26 ;  /* 0x00000004510a7c23 */ /* 0x000fe2000801081a */
[----:B------:R-:W-:Y:S01]  /*4480*/  ISETP.GT.AND P3, PT, R85, 0x19, PT ;  /* 0x000000195500780c */ /* 0x000fe20003f64270 */
[----:B------:R-:W-:Y:S01]  /*4490*/  USEL UR15, URZ, UR5, !UP1 ;  /* 0x000000053f0f7287 */ /* 0x000fe2000c800000 */
[----:B------:R-:W-:Y:S01]  /*44a0*/  FMNMX.FTZ R81, R7, R68, !PT ;  /* 0x0000004407517209 */ /* 0x000fe20007810000 */
[----:B------:R-:W2:Y:S01]  /*44b0*/  MUFU.TANH R55, R55 ;  /* 0x0000003700377308 */ /* 0x000ea20000002400 */
[----:B------:R-:W-:Y:S01]  /*44c0*/  ISETP.GT.AND P4, PT, R85, 0x20, PT ;  /* 0x000000205500780c */ /* 0x000fe20003f84270 */
[----:B------:R-:W-:Y:S01]  /*44d0*/  UISETP.GE.AND UP1, UPT, UR38, UR15, UPT ;  /* 0x0000000f2600728c */ /* 0x000fe2000bf26270 */
[----:B------:R-:W-:-:S02]  /*44e0*/  FSEL R9, R9, -INF , P3 ;  /* 0xff80000009097808 */ /* 0x000fc40001800000 */
[----:B------:R-:W-:Y:S02]  /*44f0*/  FMNMX.FTZ R68, R66, R81, !PT ;  /* 0x0000005142447209 */ /* 0x000fe40007810000 */
[----:B------:R-:W-:Y:S01]  /*4500*/  ISETP.GT.AND P3, PT, R85, 0x21, PT ;  /* 0x000000215500780c */ /* 0x000fe20003f64270 */
[----:B------:R-:W-:Y:S01]  /*4510*/  MUFU.EX2 R27, R27 ;  /* 0x0000001b001b7308 */ /* 0x000fe20000000800 */
[----:B------:R-:W-:Y:S02]  /*4520*/  FSEL R11, R11, -INF , P4 ;  /* 0xff8000000b0b7808 */ /* 0x000fe40002000000 */
[----:B------:R-:W-:Y:S02]  /*4530*/  FMNMX.FTZ R70, R9, R68, !PT ;  /* 0x0000004409467209 */ /* 0x000fe40007810000 */
[----:B------:R-:W-:Y:S02]  /*4540*/  ISETP.GT.AND P4, PT, R85, 0x28, PT ;  /* 0x000000285500780c */ /* 0x000fe40003f84270 */
[----:B------:R-:W-:Y:S01]  /*4550*/  FSEL R68, R12, -INF , P3 ;  /* 0xff8000000c447808 */ /* 0x000fe20001800000 */
[----:B------:R-:W2:Y:S01]  /*4560*/  MUFU.EX2 R30, R30 ;  /* 0x0000001e001e7308 */ /* 0x000ea20000000800 */
[----:B------:R-:W-:-:S02]  /*4570*/  FMNMX.FTZ R79, R11, R70, !PT ;  /* 0x000000460b4f7209 */ /* 0x000fc40007810000 */
[----:B------:R-:W-:Y:S02]  /*4580*/  ISETP.GT.AND P3, PT, R85, 0x29, PT ;  /* 0x000000295500780c */ /* 0x000fe40003f64270 */
[----:B------:R-:W-:Y:S01]  /*4590*/  FSEL R70, R13, -INF , P4 ;  /* 0xff8000000d467808 */ /* 0x000fe20002000000 */
[--C-:B------:R-:W-:Y:S01]  /*45a0*/  FFMA.FTZ R13, R77, UR4, -R26.reuse ;  /* 0x000000044d0d7c23 */ /* 0x100fe2000801081a */
[----:B------:R-:W-:Y:S01]  /*45b0*/  FMNMX.FTZ R79, R68, R79, !PT ;  /* 0x0000004f444f7209 */ /* 0x000fe20007810000 */
[----:B------:R0:W-:Y:S01]  /*45c0*/  MUFU.EX2 R12, R78 ;  /* 0x0000004e000c7308 */ /* 0x0001e20000000800 */
[----:B------:R-:W-:Y:S02]  /*45d0*/  ISETP.GT.AND P4, PT, R85, 0x30, PT ;  /* 0x000000305500780c */ /* 0x000fe40003f84270 */
[----:B------:R-:W-:Y:S01]  /*45e0*/  FSEL R76, R14, -INF , P3 ;  /* 0xff8000000e4c7808 */ /* 0x000fe20001800000 */
[----:B------:R-:W-:Y:S01]  /*45f0*/  FFMA.FTZ R14, R75, UR4, -R26 ;  /* 0x000000044b0e7c23 */ /* 0x000fe2000801081a */
[----:B------:R-:W-:-:S02]  /*4600*/  FMNMX.FTZ R79, R70, R79, !PT ;  /* 0x0000004f464f7209 */ /* 0x000fc40007810000 */
[----:B------:R-:W-:Y:S01]  /*4610*/  ISETP.GT.AND P3, PT, R85, 0x31, PT ;  /* 0x000000315500780c */ /* 0x000fe20003f64270 */
[----:B------:R-:W2:Y:S01]  /*4620*/  MUFU.EX2 R31, R31 ;  /* 0x0000001f001f7308 */ /* 0x000ea20000000800 */
[----:B------:R-:W-:Y:S01]  /*4630*/  FSEL R77, R15, -INF , P4 ;  /* 0xff8000000f4d7808 */ /* 0x000fe20002000000 */
[----:B------:R-:W-:Y:S01]  /*4640*/  FFMA.FTZ R15, R71, UR4, -R26 ;  /* 0x00000004470f7c23 */ /* 0x000fe2000801081a */
[----:B0-----:R-:W-:Y:S02]  /*4650*/  FMNMX.FTZ R78, R76, R79, !PT ;  /* 0x0000004f4c4e7209 */ /* 0x001fe40007810000 */
[----:B------:R-:W-:Y:S02]  /*4660*/  ISETP.GT.AND P4, PT, R85, 0x38, PT ;  /* 0x000000385500780c */ /* 0x000fe40003f84270 */
[----:B------:R-:W-:Y:S01]  /*4670*/  FSEL R75, R20, -INF , P3 ;  /* 0xff800000144b7808 */ /* 0x000fe20001800000 */
[----:B------:R-:W0:Y:S01]  /*4680*/  MUFU.EX2 R38, R38 ;  /* 0x0000002600267308 */ /* 0x000e220000000800 */
[----:B------:R-:W-:-:S02]  /*4690*/  FMNMX.FTZ R20, R77, R78, !PT ;  /* 0x0000004e4d147209 */ /* 0x000fc40007810000 */
[----:B------:R-:W-:Y:S02]  /*46a0*/  FSEL R78, R21, -INF , P4 ;  /* 0xff800000154e7808 */ /* 0x000fe40002000000 */
[----:B------:R-:W-:Y:S02]  /*46b0*/  ISETP.GT.AND P3, PT, R85, 0x39, PT ;  /* 0x000000395500780c */ /* 0x000fe40003f64270 */
[----:B------:R-:W-:Y:S01]  /*46c0*/  FMNMX.FTZ R21, R75, R20, !PT ;  /* 0x000000144b157209 */ /* 0x000fe20007810000 */
[----:B------:R-:W-:Y:S01]  /*46d0*/  FFMA.FTZ R20, R67, UR4, -R26 ;  /* 0x0000000443147c23 */ /* 0x000fe2000801081a */
[----:B------:R-:W-:Y:S01]  /*46e0*/  ISETP.GT.AND P4, PT, R85, 0x40, PT ;  /* 0x000000405500780c */ /* 0x000fe20003f84270 */
[----:B------:R-:W-:Y:S01]  /*46f0*/  MUFU.EX2 R34, R34 ;  /* 0x0000002200227308 */ /* 0x000fe20000000800 */
[----:B------:R-:W-:Y:S02]  /*4700*/  FSEL R64, R64, -INF , P3 ;  /* 0xff80000040407808 */ /* 0x000fe40001800000 */
[----:B------:R-:W-:-:S02]  /*4710*/  FMNMX.FTZ R21, R78, R21, !PT ;  /* 0x000000154e157209 */ /* 0x000fc40007810000 */
[----:B------:R-:W-:Y:S02]  /*4720*/  FSEL R71, R56, -INF , P4 ;  /* 0xff80000038477808 */ /* 0x000fe40002000000 */
[----:B------:R-:W-:Y:S01]  /*4730*/  ISETP.GT.AND P3, PT, R85, 0x41, PT ;  /* 0x000000415500780c */ /* 0x000fe20003f64270 */
[----:B------:R-:W-:Y:S01]  /*4740*/  MUFU.EX2 R3, R3 ;  /* 0x0000000300037308 */ /* 0x000fe20000000800 */
[----:B------:R-:W-:Y:S01]  /*4750*/  FMNMX.FTZ R56, R64, R21, !PT ;  /* 0x0000001540387209 */ /* 0x000fe20007810000 */
[----:B------:R-:W-:Y:S01]  /*4760*/  FFMA.FTZ R21, R69, UR4, -R26 ;  /* 0x0000000445157c23 */ /* 0x000fe2000801081a */
[----:B------:R-:W-:Y:S02]  /*4770*/  ISETP.GT.AND P4, PT, R85, 0x48, PT ;  /* 0x000000485500780c */ /* 0x000fe40003f84270 */
[----:B------:R-:W-:Y:S02]  /*4780*/  FSEL R79, R57, -INF , P3 ;  /* 0xff800000394f7808 */ /* 0x000fe40001800000 */
[----:B------:R-:W-:Y:S01]  /*4790*/  FMNMX.FTZ R56, R71, R56, !PT ;  /* 0x0000003847387209 */ /* 0x000fe20007810000 */
[----:B------:R-:W-:Y:S01]  /*47a0*/  MUFU.EX2 R35, R35 ;  /* 0x0000002300237308 */ /* 0x000fe20000000800 */
[----:B------:R-:W-:-:S02]  /*47b0*/  ISETP.GT.AND P3, PT, R85, 0x49, PT ;  /* 0x000000495500780c */ /* 0x000fc40003f64270 */
[----:B------:R-:W-:Y:S02]  /*47c0*/  FSEL R81, R58, -INF , P4 ;  /* 0xff8000003a517808 */ /* 0x000fe40002000000 */
[----:B------:R-:W-:Y:S02]  /*47d0*/  FMNMX.FTZ R56, R79, R56, !PT ;  /* 0x000000384f387209 */ /* 0x000fe40007810000 */
[----:B------:R-:W-:Y:S01]  /*47e0*/  ISETP.GT.AND P4, PT, R85, 0x50, PT ;  /* 0x000000505500780c */ /* 0x000fe20003f84270 */
[----:B------:R-:W-:Y:S01]  /*47f0*/  MUFU.EX2 R10, R10 ;  /* 0x0000000a000a7308 */ /* 0x000fe20000000800 */
[----:B-1----:R-:W-:Y:S02]  /*4800*/  FSEL R69, R59, -INF , P3 ;  /* 0xff8000003b457808 */ /* 0x002fe40001800000 */
[----:B------:R-:W-:Y:S02]  /*4810*/  FMNMX.FTZ R56, R81, R56, !PT ;  /* 0x0000003851387209 */ /* 0x000fe40007810000 */
[----:B------:R-:W-:-:S02]  /*4820*/  ISETP.GT.AND P3, PT, R85, 0x51, PT ;  /* 0x000000515500780c */ /* 0x000fc40003f64270 */
[----:B----4-:R-:W-:Y:S01]  /*4830*/  FSEL R87, R48, -INF , P4 ;  /* 0xff80000030577808 */ /* 0x010fe20002000000 */
[--C-:B------:R-:W-:Y:S01]  /*4840*/  FFMA.FTZ R48, R73, UR4, -R26.reuse ;  /* 0x0000000449307c23 */ /* 0x100fe2000801081a */
[----:B------:R-:W-:Y:S01]  /*4850*/  FMNMX.FTZ R56, R69, R56, !PT ;  /* 0x0000003845387209 */ /* 0x000fe20007810000 */
[----:B------:R-:W-:Y:S01]  /*4860*/  MUFU.EX2 R13, R13 ;  /* 0x0000000d000d7308 */ /* 0x000fe20000000800 */
[----:B------:R-:W-:Y:S02]  /*4870*/  ISETP.GT.AND P4, PT, R85, 0x58, PT ;  /* 0x000000585500780c */ /* 0x000fe40003f84270 */
[----:B-----5:R-:W-:Y:S01]  /*4880*/  FSEL R73, R49, -INF , P3 ;  /* 0xff80000031497808 */ /* 0x020fe20001800000 */
[--C-:B------:R-:W-:Y:S01]  /*4890*/  FFMA.FTZ R49, R65, UR4, -R26.reuse ;  /* 0x0000000441317c23 */ /* 0x100fe2000801081a */
[----:B------:R-:W-:Y:S02]  /*48a0*/  FMNMX.FTZ R56, R87, R56, !PT ;  /* 0x0000003857387209 */ /* 0x000fe40007810000 */
[----:B------:R-:W-:Y:S01]  /*48b0*/  ISETP.GT.AND P3, PT, R85, 0x59, PT ;  /* 0x000000595500780c */ /* 0x000fe20003f64270 */
[----:B------:R-:W-:Y:S01]  /*48c0*/  MUFU.EX2 R14, R14 ;  /* 0x0000000e000e7308 */ /* 0x000fe20000000800 */
[----:B------:R-:W-:Y:S01]  /*48d0*/  FSEL R59, R72, -INF , P4 ;  /* 0xff800000483b7808 */ /* 0x000fe20002000000 */
[----:B------:R-:W-:Y:S01]  /*48e0*/  FFMA.FTZ R72, R63, UR4, -R26 ;  /* 0x000000043f487c23 */ /* 0x000fe2000801081a */
[----:B------:R-:W-:-:S02]  /*48f0*/  FMNMX.FTZ R56, R73, R56, !PT ;  /* 0x0000003849387209 */ /* 0x000fc40007810000 */
[----:B------:R-:W-:Y:S02]  /*4900*/  ISETP.GT.AND P4, PT, R85, 0x60, PT ;  /* 0x000000605500780c */ /* 0x000fe40003f84270 */
[----:B------:R-:W-:Y:S01]  /*4910*/  FSEL R65, R80, -INF , P3 ;  /* 0xff80000050417808 */ /* 0x000fe20001800000 */
[----:B------:R-:W-:Y:S01]  /*4920*/  MUFU.EX2 R15, R15 ;  /* 0x0000000f000f7308 */ /* 0x000fe20000000800 */
[----:B------:R-:W-:Y:S02]  /*4930*/  FMNMX.FTZ R56, R59, R56, !PT ;  /* 0x000000383b387209 */ /* 0x000fe40007810000 */
        /* <DEDUP_REMOVED lines=8> */
[----:B------:R1:W-:Y:S01]  /*49c0*/  MUFU.EX2 R56, R72 ;  /* 0x0000004800387308 */ /* 0x0003e20000000800 */
[----:B---3--:R-:W-:Y:S02]  /*49d0*/  FSEL R83, R83, -INF , P4 ;  /* 0xff80000053537808 */ /* 0x008fe40002000000 */
[----:B------:R-:W-:Y:S02]  /*49e0*/  FMNMX.FTZ R58, R84, R57, !PT ;  /* 0x00000039543a7209 */ /* 0x000fe40007810000 */
[----:B------:R-:W-:-:S02]  /*49f0*/  ISETP.GT.AND P4, PT, R85, 0x70, PT ;  /* 0x000000705500780c */ /* 0x000fc40003f84270 */
[----:B------:R-:W-:Y:S01]  /*4a00*/  FSEL R86, R86, -INF , P3 ;  /* 0xff80000056567808 */ /* 0x000fe20001800000 */
[----:B------:R3:W-:Y:S01]  /*4a10*/  MUFU.EX2 R57, R62 ;  /* 0x0000003e00397308 */ /* 0x0007e20000000800 */
[----:B------:R-:W-:Y:S01]  /*4a20*/  FMNMX.FTZ R63, R83, R58, !PT ;  /* 0x0000003a533f7209 */ /* 0x000fe20007810000 */
[--C-:B------:R-:W-:Y:S01]  /*4a30*/  FFMA.FTZ R58, R61, UR4, -R26.reuse ;  /* 0x000000043d3a7c23 */ /* 0x100fe2000801081a */
[C---:B------:R-:W-:Y:S01]  /*4a40*/  ISETP.GT.AND P3, PT, R85.reuse, 0x71, PT ;  /* 0x000000715500780c */ /* 0x040fe20003f64270 */
[----:B-1----:R-:W-:Y:S01]  /*4a50*/  FFMA.FTZ R72, R52, UR4, -R26 ;  /* 0x0000000434487c23 */ /* 0x002fe2000801081a */
[----:B------:R-:W-:Y:S02]  /*4a60*/  FSEL R88, R88, -INF , P4 ;  /* 0xff80000058587808 */ /* 0x000fe40002000000 */
[----:B------:R-:W-:Y:S01]  /*4a70*/  FMNMX.FTZ R63, R86, R63, !PT ;  /* 0x0000003f563f7209 */ /* 0x000fe20007810000 */
[----:B------:R-:W-:Y:S01]  /*4a80*/  MUFU.EX2 R21, R21 ;  /* 0x0000001500157308 */ /* 0x000fe20000000800 */
[----:B------:R-:W-:-:S02]  /*4a90*/  ISETP.GT.AND P4, PT, R85, 0x78, PT ;  /* 0x000000785500780c */ /* 0x000fc40003f84270 */
[----:B------:R-:W-:Y:S02]  /*4aa0*/  FSEL R90, R90, -INF , P3 ;  /* 0xff8000005a5a7808 */ /* 0x000fe40001800000 */
[----:B------:R-:W-:Y:S02]  /*4ab0*/  FMNMX.FTZ R63, R88, R63, !PT ;  /* 0x0000003f583f7209 */ /* 0x000fe40007810000 */
[----:B--2---:R-:W-:Y:S01]  /*4ac0*/  FSEL R61, R42, -INF , P4 ;  /* 0xff8000002a3d7808 */ /* 0x004fe20002000000 */
[----:B------:R-:W-:Y:S01]  /*4ad0*/  MUFU.EX2 R48, R48 ;  /* 0x0000003000307308 */ /* 0x000fe20000000800 */
[C---:B------:R-:W-:Y:S02]  /*4ae0*/  ISETP.GT.AND P3, PT, R85.reuse, 0x79, PT ;  /* 0x000000795500780c */ /* 0x040fe40003f64270 */
[----:B------:R-:W-:Y:S02]  /*4af0*/  FMNMX.FTZ R42, R90, R63, !PT ;  /* 0x0000003f5a2a7209 */ /* 0x000fe40007810000 */
[----:B------:R-:W-:-:S02]  /*4b00*/  ISETP.GT.AND P4, PT, R85, 0x80, PT ;  /* 0x000000805500780c */ /* 0x000fc40003f84270 */
[----:B---3--:R-:W-:Y:S01]  /*4b10*/  FSEL R62, R46, -INF , P3 ;  /* 0xff8000002e3e7808 */ /* 0x008fe20001800000 */
        /* <DEDUP_REMOVED lines=8> */
[----:B------:R-:W-:Y:S01]  /*4ba0*/  FSEL R60, R47, -INF , P3 ;  /* 0xff8000002f3c7808 */ /* 0x000fe20001800000 */
[--C-:B------:R-:W-:Y:S01]  /*4bb0*/  FFMA.FTZ R47, R50, UR4, -R26.reuse ;  /* 0x00000004322f7c23 */ /* 0x100fe2000801081a */
[----:B------:R-:W-:Y:S01]  /*4bc0*/  FMNMX.FTZ R43, R63, R46, !PT ;  /* 0x0000002e3f2b7209 */ /* 0x000fe20007810000 */
[--C-:B------:R-:W-:Y:S01]  /*4bd0*/  FFMA.FTZ R50, R37, UR4, -R26.reuse ;  /* 0x0000000425327c23 */ /* 0x100fe2000801081a */
[----:B------:R-:W-:Y:S01]  /*4be0*/  ISETP.GT.AND P3, PT, R85, 0x89, PT ;  /* 0x000000895500780c */ /* 0x000fe20003f64270 */
[--C-:B------:R-:W-:Y:S01]  /*4bf0*/  FFMA.FTZ R37, R40, UR4, -R26.reuse ;  /* 0x0000000428257c23 */ /* 0x100fe2000801081a */
[----:B------:R-:W-:Y:S01]  /*4c00*/  FSEL R54, R54, -INF , P4 ;  /* 0xff80000036367808 */ /* 0x000fe20002000000 */
[--C-:B------:R-:W-:Y:S01]  /*4c10*/  FFMA.FTZ R40, R33, UR4, -R26.reuse ;  /* 0x0000000421287c23 */ /* 0x100fe2000801081a */
[----:B------:R-:W-:Y:S01]  /*4c20*/  FMNMX.FTZ R43, R60, R43, !PT ;  /* 0x0000002b3c2b7209 */ /* 0x000fe20007810000 */
[--C-:B------:R-:W-:Y:S01]  /*4c30*/  FFMA.FTZ R33, R36, UR4, -R26.reuse ;  /* 0x0000000424217c23 */ /* 0x100fe2000801081a */
[----:B------:R-:W-:Y:S01]  /*4c40*/  FSEL R55, R55, -INF , P3 ;  /* 0xff80000037377808 */ /* 0x000fe20001800000 */
[--C-:B------:R-:W-:Y:S01]  /*4c50*/  FFMA.FTZ R36, R29, UR4, -R26.reuse ;  /* 0x000000041d247c23 */ /* 0x100fe2000801081a */
[----:B------:R-:W-:Y:S01]  /*4c60*/  FMNMX.FTZ R46, R54, R43, !PT ;  /* 0x0000002b362e7209 */ /* 0x000fe20007810000 */
[--C-:B------:R-:W-:Y:S01]  /*4c70*/  FFMA.FTZ R29, R32, UR4, -R26.reuse ;  /* 0x00000004201d7c23 */ /* 0x100fe2000801081a */
[--C-:B------:R-:W-:Y:S01]  /*4c80*/  FFMA.FTZ R32, R25, UR4, -R26.reuse ;  /* 0x0000000419207c23 */ /* 0x100fe2000801081a */
[--C-:B------:R-:W-:Y:S01]  /*4c90*/  FFMA.FTZ R43, R45, UR4, -R26.reuse ;  /* 0x000000042d2b7c23 */ /* 0x100fe2000801081a */
[----:B------:R-:W-:Y:S01]  /*4ca0*/  FMNMX.FTZ R52, R55, R46, !PT ;  /* 0x0000002e37347209 */ /* 0x000fe20007810000 */
[----:B------:R-:W-:Y:S01]  /*4cb0*/  FFMA.FTZ R45, R24, UR4, -R26 ;  /* 0x00000004182d7c23 */ /* 0x000fe2000801081a */
[----:B------:R1:W-:Y:S03]  /*4cc0*/  MUFU.EX2 R46, R72 ;  /* 0x00000048002e7308 */ /* 0x0003e60000000800 */
[----:B------:R-:W2:Y:S05]  /*4cd0*/  SHFL.BFLY PT, R85, R52, 0x2, 0x1f ;  /* 0x0c401f0034557f89 */ /* 0x000eaa00000e0000 */
[----:B------:R-:W-:Y:S08]  /*4ce0*/  MUFU.EX2 R53, R53 ;  /* 0x0000003500357308 */ /* 0x000ff00000000800 */
[----:B------:R-:W-:Y:S08]  /*4cf0*/  MUFU.EX2 R42, R42 ;  /* 0x0000002a002a7308 */ /* 0x000ff00000000800 */
[----:B------:R-:W-:Y:S01]  /*4d00*/  MUFU.EX2 R51, R51 ;  /* 0x0000003300337308 */ /* 0x000fe20000000800 */
[----:B--2---:R-:W-:-:S05]  /*4d10*/  FMNMX.FTZ R85, R52, R85, !PT ;  /* 0x0000005534557209 */ /* 0x004fca0007810000 */
[----:B-1----:R-:W1:Y:S02]  /*4d20*/  SHFL.BFLY PT, R72, R85, 0x1, 0x1f ;  /* 0x0c201f0055487f89 */ /* 0x002e6400000e0000 */
[----:B------:R-:W-:Y:S08]  /*4d30*/  MUFU.EX2 R47, R47 ;  /* 0x0000002f002f7308 */ /* 0x000ff00000000800 */
[----:B------:R-:W-:Y:S08]  /*4d40*/  MUFU.EX2 R43, R43 ;  /* 0x0000002b002b7308 */ /* 0x000ff00000000800 */
[----:B------:R-:W-:Y:S01]  /*4d50*/  MUFU.EX2 R44, R44 ;  /* 0x0000002c002c7308 */ /* 0x000fe20000000800 */
[----:B-1----:R-:W-:-:S07]  /*4d60*/  FMNMX.FTZ R72, R85, R72, !PT ;  /* 0x0000004855487209 */ /* 0x002fce0007810000 */
[----:B------:R-:W-:Y:S01]  /*4d70*/  MUFU.EX2 R41, R41 ;  /* 0x0000002900297308 */ /* 0x000fe20000000800 */
[C---:B------:R-:W-:Y:S01]  /*4d80*/  FSETP.NEU.FTZ.AND P3, PT, R72.reuse, -INF , PT ;  /* 0xff8000004800780b */ /* 0x040fe20003f7d000 */
[----:B------:R-:W-:-:S06]  /*4d90*/  FMUL.FTZ R25, R72, UR4 ;  /* 0x0000000448197c20 */ /* 0x000fcc0008410000 */
[----:B------:R-:W-:Y:S01]  /*4da0*/  MUFU.EX2 R50, R50 ;  /* 0x0000003200327308 */ /* 0x000fe20000000800 */
        /* <DEDUP_REMOVED lines=16> */
[--C-:B------:R-:W-:Y:S01]  /*4eb0*/  FFMA.FTZ R75, R75, UR4, -R24.reuse ;  /* 0x000000044b4b7c23 */ /* 0x100fe20008010818 */
[--C-:B------:R-:W-:Y:S01]  /*4ec0*/  FFMA.FTZ R76, R78, UR4, -R24.reuse ;  /* 0x000000044e4c7c23 */ /* 0x100fe20008010818 */
[----:B------:R-:W-:Y:S01]  /*4ed0*/  FFMA.FTZ R77, R64, UR4, -R24 ;  /* 0x00000004404d7c23 */ /* 0x000fe20008010818 */
[----:B-1----:R-:W-:Y:S01]  /*4ee0*/  @!P1 PRMT R4, RZ, 0x654, R0 ;  /* 0x00000654ff049816 */ /* 0x002fe20000000000 */
[--C-:B------:R-:W-:Y:S01]  /*4ef0*/  FFMA.FTZ R64, R71, UR4, -R24.reuse ;  /* 0x0000000447407c23 */ /* 0x100fe20008010818 */
[--C-:B------:R-:W-:Y:S01]  /*4f00*/  FFMA.FTZ R78, R69, UR4, -R24.reuse ;  /* 0x00000004454e7c23 */ /* 0x100fe20008010818 */
[----:B------:R1:W4:Y:S01]  /*4f10*/  MUFU.EX2 R82, R6 ;  /* 0x0000000600527308 */ /* 0x0003220000000800 */
[--C-:B--2---:R-:W-:Y:S01]  /*4f20*/  FFMA.FTZ R39, R9, UR4, -R24.reuse ;  /* 0x0000000409277c23 */ /* 0x104fe20008010818 */
[----:B------:R2:W-:Y:S01]  /*4f30*/  @!P1 SYNCS.ARRIVE.TRANS64.RED.A1T0 RZ, [R4+URZ], RZ ;  /* 0x000000ff04ff99a7 */ /* 0x0005e2000810043f */
[--C-:B------:R-:W-:Y:S01]  /*4f40*/  FFMA.FTZ R79, R79, UR4, -R24.reuse ;  /* 0x000000044f4f7c23 */ /* 0x100fe20008010818 */
[--C-:B------:R-:W-:Y:S01]  /*4f50*/  FFMA.FTZ R71, R81, UR4, -R24.reuse ;  /* 0x0000000451477c23 */ /* 0x100fe20008010818 */
[--C-:B------:R-:W-:Y:S01]  /*4f60*/  FFMA.FTZ R87, R87, UR4, -R24.reuse ;  /* 0x0000000457577c23 */ /* 0x100fe20008010818 */
[--C-:B------:R-:W-:Y:S01]  /*4f70*/  FFMA.FTZ R69, R73, UR4, -R24.reuse ;  /* 0x0000000449457c23 */ /* 0x100fe20008010818 */
[----:B------:R-:W-:Y:S01]  /*4f80*/  FFMA.FTZ R83, R83, UR4, -R24 ;  /* 0x0000000453537c23 */ /* 0x000fe20008010818 */
[----:B------:R3:W5:Y:S01]  /*4f90*/  MUFU.EX2 R93, R5 ;  /* 0x00000005005d7308 */ /* 0x0007620000000800 */
[----:B-1----:R-:W-:Y:S01]  /*4fa0*/  FADD.FTZ R6, R27, R30 ;  /* 0x0000001e1b067221 */ /* 0x002fe20000010000 */
[----:B--2---:R-:W-:Y:S01]  /*4fb0*/  F2FP.F16.F32.PACK_AB R4, R30, R27 ;  /* 0x0000001b1e04723e */ /* 0x004fe200000000ff */
[--C-:B------:R-:W-:Y:S01]  /*4fc0*/  FFMA.FTZ R30, R59, UR4, -R24.reuse ;  /* 0x000000043b1e7c23 */ /* 0x100fe20008010818 */
[----:B------:R-:W-:Y:S01]  /*4fd0*/  FFMA.FTZ R59, R84, UR4, -R24 ;  /* 0x00000004543b7c23 */ /* 0x000fe20008010818 */
[----:B------:R-:W-:Y:S01]  /*4fe0*/  FADD.FTZ R7, R31, R6 ;  /* 0x000000061f077221 */ /* 0x000fe20000010000 */
[----:B0-----:R-:W-:Y:S01]  /*4ff0*/  F2FP.F16.F32.PACK_AB R6, R38, R31 ;  /* 0x0000001f2606723e */ /* 0x001fe200000000ff */
[--C-:B------:R-:W-:Y:S01]  /*5000*/  FFMA.FTZ R31, R65, UR4, -R24.reuse ;  /* 0x00000004411f7c23 */ /* 0x100fe20008010818 */
[----:B------:R-:W0:Y:S01]  /*5010*/  MUFU.EX2 R25, R25 ;  /* 0x0000001900197308 */ /* 0x000e220000000800 */
[----:B---3--:R-:W-:Y:S01]  /*5020*/  FADD.FTZ R5, R80, R91 ;  /* 0x0000005b50057221 */ /* 0x008fe20000010000 */
[----:B------:R-:W-:Y:S01]  /*5030*/  FADD.FTZ R9, R38, R7 ;  /* 0x0000000726097221 */ /* 0x000fe20000010000 */
[--C-:B------:R-:W-:Y:S01]  /*5040*/  FFMA.FTZ R38, R67, UR4, -R24.reuse ;  /* 0x0000000443267c23 */ /* 0x100fe20008010818 */
[----:B------:R-:W-:Y:S01]  /*5050*/  FFMA.FTZ R86, R86, UR4, -R24 ;  /* 0x0000000456567c23 */ /* 0x000fe20008010818 */
[----:B----4-:R-:W-:Y:S01]  /*5060*/  FADD.FTZ R8, R82, R5 ;  /* 0x0000000552087221 */ /* 0x010fe20000010000 */
[----:B------:R-:W-:Y:S01]  /*5070*/  F2FP.F16.F32.PACK_AB R5, R91, R80 ;  /* 0x000000505b05723e */ /* 0x000fe200000000ff */
[----:B------:R-:W-:Y:S01]  /*5080*/  FADD.FTZ R80, R34, R9 ;  /* 0x0000000922507221 */ /* 0x000fe20000010000 */
[----:B------:R-:W1:Y:S01]  /*5090*/  MUFU.EX2 R52, R52 ;  /* 0x0000003400347308 */ /* 0x000e620000000800 */
[----:B-----5:R-:W-:Y:S01]  /*50a0*/  FADD.FTZ R8, R93, R8 ;  /* 0x000000085d087221 */ /* 0x020fe20000010000 */
[----:B------:R-:W-:Y:S01]  /*50b0*/  FFMA.FTZ R88, R88, UR4, -R24 ;  /* 0x0000000458587c23 */ /* 0x000fe20008010818 */
[----:B------:R-:W-:Y:S01]  /*50c0*/  FADD.FTZ R80, R3, R80 ;  /* 0x0000005003507221 */ /* 0x000fe20000010000 */
[--C-:B------:R-:W-:Y:S01]  /*50d0*/  FFMA.FTZ R90, R90, UR4, -R24.reuse ;  /* 0x000000045a5a7c23 */ /* 0x100fe20008010818 */
[--C-:B------:R-:W-:Y:S01]  /*50e0*/  FFMA.FTZ R27, R61, UR4, -R24.reuse ;  /* 0x000000043d1b7c23 */ /* 0x100fe20008010818 */
[----:B------:R-:W-:Y:S01]  /*50f0*/  FFMA.FTZ R62, R62, UR4, -R24 ;  /* 0x000000043e3e7c23 */ /* 0x000fe20008010818 */
[----:B------:R-:W-:Y:S01]  /*5100*/  FADD.FTZ R11, R35, R80 ;  /* 0x00000050230b7221 */ /* 0x000fe20000010000 */
[----:B------:R-:W2:Y:S01]  /*5110*/  MUFU.EX2 R26, R26 ;  /* 0x0000001a001a7308 */ /* 0x000ea20000000800 */
[----:B0-----:R-:W-:Y:S01]  /*5120*/  FADD.FTZ R9, R25, R8 ;  /* 0x0000000819097221 */ /* 0x001fe20000010000 */
[--C-:B------:R-:W-:Y:S01]  /*5130*/  FFMA.FTZ R63, R63, UR4, -R24.reuse ;  /* 0x000000043f3f7c23 */ /* 0x100fe20008010818 */
[----:B------:R-:W-:Y:S01]  /*5140*/  FADD.FTZ R11, R10, R11 ;  /* 0x0000000b0a0b7221 */ /* 0x000fe20000010000 */
[--C-:B------:R-:W-:Y:S01]  /*5150*/  FFMA.FTZ R60, R60, UR4, -R24.reuse ;  /* 0x000000043c3c7c23 */ /* 0x100fe20008010818 */
[--C-:B------:R-:W-:Y:S01]  /*5160*/  FFMA.FTZ R54, R54, UR4, -R24.reuse ;  /* 0x0000000436367c23 */ /* 0x100fe20008010818 */
[----:B------:R-:W-:Y:S01]  /*5170*/  FFMA.FTZ R55, R55, UR4, -R24 ;  /* 0x0000000437377c23 */ /* 0x000fe20008010818 */
[----:B------:R-:W-:Y:S01]  /*5180*/  F2FP.F16.F32.PACK_AB R7, R93, R82 ;  /* 0x000000525d07723e */ /* 0x000fe200000000ff */
[----:B------:R-:W0:Y:S01]  /*5190*/  MUFU.EX2 R39, R39 ;  /* 0x0000002700277308 */ /* 0x000e220000000800 */
[----:B-1----:R-:W-:Y:S01]  /*51a0*/  FADD.FTZ R9, R52, R9 ;  /* 0x0000000934097221 */ /* 0x002fe20000010000 */
[----:B------:R-:W-:-:S02]  /*51b0*/  F2FP.F16.F32.PACK_AB R10, R10, R35 ;  /* 0x000000230a0a723e */ /* 0x000fc400000000ff */
[----:B------:R1:W-:Y:S04]  /*51c0*/  STSM.16.M88.4 [R2+0x24300], R4 ;  /* 0x0243000402007844 */ /* 0x0003e80000000200 */
[----:B------:R-:W3:Y:S01]  /*51d0*/  MUFU.EX2 R66, R66 ;  /* 0x0000004200427308 */ /* 0x000ee20000000800 */
[----:B--2---:R-:W-:-:S07]  /*51e0*/  FADD.FTZ R8, R26, R9 ;  /* 0x000000091a087221 */ /* 0x004fce0000010000 */
[----:B------:R-:W2:Y:S01]  /*51f0*/  MUFU.EX2 R85, R85 ;  /* 0x0000005500557308 */ /* 0x000ea20000000800 */
[----:B0-----:R-:W-:Y:S01]  /*5200*/  FADD.FTZ R9, R39, R8 ;  /* 0x0000000827097221 */ /* 0x001fe20000010000 */
[----:B------:R-:W-:Y:S01]  /*5210*/  FADD.FTZ R8, R12, R11 ;  /* 0x0000000b0c087221 */ /* 0x000fe20000010000 */
[----:B-1----:R-:W-:-:S05]  /*5220*/  F2FP.F16.F32.PACK_AB R4, R13, R12 ;  /* 0x0000000c0d04723e */ /* 0x002fca00000000ff */
[----:B------:R-:W0:Y:S01]  /*5230*/  MUFU.EX2 R68, R68 ;  /* 0x0000004400447308 */ /* 0x000e220000000800 */
[----:B---3--:R-:W-:Y:S01]  /*5240*/  FADD.FTZ R80, R66, R9 ;  /* 0x0000000942507221 */ /* 0x008fe20000010000 */
[----:B------:R-:W-:-:S04]  /*5250*/  FADD.FTZ R9, R13, R8 ;  /* 0x000000080d097221 */ /* 0x000fc80000010000 */
[----:B------:R-:W-:Y:S02]  /*5260*/  FADD.FTZ R8, R14, R9 ;  /* 0x000000090e087221 */ /* 0x000fe40000010000 */
[----:B------:R-:W1:Y:S01]  /*5270*/  MUFU.EX2 R89, R89 ;  /* 0x0000005900597308 */ /* 0x000e620000000800 */
[----:B--2---:R-:W-:Y:S01]  /*5280*/  FADD.FTZ R11, R85, R80 ;  /* 0x00000050550b7221 */ /* 0x004fe20000010000 */
[----:B------:R-:W-:Y:S01]  /*5290*/  FADD.FTZ R9, R15, R8 ;  /* 0x000000080f097221 */ /* 0x000fe20000010000 */
[----:B------:R-:W-:Y:S02]  /*52a0*/  F2FP.F16.F32.PACK_AB R8, R3, R34 ;  /* 0x000000220308723e */ /* 0x000fe400000000ff */
[----:B------:R-:W-:Y:S01]  /*52b0*/  F2FP.F16.F32.PACK_AB R5, R85, R66 ;  /* 0x000000425505723e */ /* 0x000fe200000000ff */
[----:B------:R-:W-:Y:S01]  /*52c0*/  FADD.FTZ R24, R20, R9 ;  /* 0x0000000914187221 */ /* 0x000fe20000010000 */
[----:B------:R-:W-:Y:S01]  /*52d0*/  F2FP.F16.F32.PACK_AB R9, R52, R25 ;  /* 0x000000193409723e */ /* 0x000fe200000000ff */
[----:B------:R-:W2:Y:S01]  /*52e0*/  MUFU.EX2 R70, R70 ;  /* 0x0000004600467308 */ /* 0x000ea20000000800 */
[----:B0-----:R-:W-:Y:S01]  /*52f0*/  FADD.FTZ R80, R68, R11 ;  /* 0x0000000b44507221 */ /* 0x001fe20000010000 */
[----:B------:R-:W-:Y:S01]  /*5300*/  FADD.FTZ R3, R21, R24 ;  /* 0x0000001815037221 */ /* 0x000fe20000010000 */
[----:B------:R-:W-:-:S03]  /*5310*/  CS2R R66, SRZ ;  /* 0x0000000000427805 */ /* 0x000fc6000001ff00 */
[----:B------:R-:W-:Y:S02]  /*5320*/  FADD.FTZ R6, R48, R3 ;  /* 0x0000000330067221 */ /* 0x000fe40000010000 */
[----:B------:R-:W0:Y:S01]  /*5330*/  MUFU.EX2 R75, R75 ;  /* 0x0000004b004b7308 */ /* 0x000e220000000800 */
[----:B-1----:R-:W-:Y:S01]  /*5340*/  FADD.FTZ R11, R89, R80 ;  /* 0x00000050590b7221 */ /* 0x002fe20000010000 */
[----:B------:R-:W-:Y:S01]  /*5350*/  FADD.FTZ R3, R49, R6 ;  /* 0x0000000631037221 */ /* 0x000fe20000010000 */
[----:B------:R-:W-:-:S03]  /*5360*/  F2FP.F16.F32.PACK_AB R6, R15, R14 ;  /* 0x0000000e0f06723e */ /* 0x000fc600000000ff */
[----:B------:R-:W-:Y:S02]  /*5370*/  FADD.FTZ R12, R56, R3 ;  /* 0x00000003380c7221 */ /* 0x000fe40000010000 */
[----:B------:R-:W1:Y:S01]  /*5380*/  MUFU.EX2 R76, R76 ;  /* 0x0000004c004c7308 */ /* 0x000e620000000800 */
[----:B--2---:R-:W-:Y:S01]  /*5390*/  FADD.FTZ R34, R70, R11 ;  /* 0x0000000b46227221 */ /* 0x004fe20000010000 */
[----:B------:R-:W-:Y:S01]  /*53a0*/  FADD.FTZ R13, R57, R12 ;  /* 0x0000000c390d7221 */ /* 0x000fe20000010000 */
[----:B------:R-:W-:Y:S02]  /*53b0*/  F2FP.F16.F32.PACK_AB R12, R21, R20 ;  /* 0x00000014150c723e */ /* 0x000fe400000000ff */
[----:B------:R-:W-:Y:S01]  /*53c0*/  F2FP.F16.F32.PACK_AB R11, R39, R26 ;  /* 0x0000001a270b723e */ /* 0x000fe200000000ff */
[----:B------:R-:W-:Y:S02]  /*53d0*/  FADD.FTZ R20, R58, R13 ;  /* 0x0000000d3a147221 */ /* 0x000fe40000010000 */
[----:B------:R-:W2:Y:S01]  /*53e0*/  MUFU.EX2 R77, R77 ;  /* 0x0000004d004d7308 */ /* 0x000ea20000000800 */
[C---:B0-----:R-:W-:Y:S01]  /*53f0*/  FADD.FTZ R25, R75.reuse, R34 ;  /* 0x000000224b197221 */ /* 0x041fe20000010000 */
[----:B------:R-:W-:Y:S01]  /*5400*/  STSM.16.M88.4 [R2+0x25b00], R8 ;  /* 0x025b000802007844 */ /* 0x000fe20000000200 */
[----:B------:R-:W-:-:S05]  /*5410*/  F2FP.F16.F32.PACK_AB R13, R75, R70 ;  /* 0x000000464b0d723e */ /* 0x000fca00000000ff */
[----:B------:R-:W0:Y:S01]  /*5420*/  MUFU.EX2 R64, R64 ;  /* 0x0000004000407308 */ /* 0x000e220000000800 */
[----:B-1----:R-:W-:Y:S01]  /*5430*/  FADD.FTZ R24, R76, R25 ;  /* 0x000000194c187221 */ /* 0x002fe20000010000 */
[----:B------:R-:W-:-:S06]  /*5440*/  FADD.FTZ R25, R53, R20 ;  /* 0x0000001435197221 */ /* 0x000fcc0000010000 */
[----:B------:R-:W1:Y:S01]  /*5450*/  MUFU.EX2 R79, R79 ;  /* 0x0000004f004f7308 */ /* 0x000e620000000800 */
[C---:B--2---:R-:W-:Y:S01]  /*5460*/  FADD.FTZ R7, R77.reuse, R24 ;  /* 0x000000184d077221 */ /* 0x044fe20000010000 */
[----:B------:R-:W-:Y:S01]  /*5470*/  FADD.FTZ R24, R42, R25 ;  /* 0x000000192a187221 */ /* 0x000fe20000010000 */
[----:B------:R-:W-:-:S03]  /*5480*/  F2FP.F16.F32.PACK_AB R15, R77, R76 ;  /* 0x0000004c4d0f723e */ /* 0x000fc600000000ff */
[----:B------:R-:W-:Y:S01]  /*5490*/  FADD.FTZ R25, R51, R24 ;  /* 0x0000001833197221 */ /* 0x000fe20000010000 */
[----:B------:R-:W-:Y:S01]  /*54a0*/  F2FP.F16.F32.PACK_AB R24, R57, R56 ;  /* 0x000000383918723e */ /* 0x000fe200000000ff */
[----:B------:R-:W2:Y:S01]  /*54b0*/  MUFU.EX2 R71, R71 ;  /* 0x0000004700477308 */ /* 0x000ea20000000800 */
[----:B0-----:R-:W-:Y:S01]  /*54c0*/  FADD.FTZ R14, R64, R7 ;  /* 0x00000007400e7221 */ /* 0x001fe20000010000 */
[----:B------:R-:W-:Y:S02]  /*54d0*/  F2FP.F16.F32.PACK_AB R7, R89, R68 ;  /* 0x000000445907723e */ /* 0x000fe400000000ff */
[----:B------:R-:W-:-:S03]  /*54e0*/  CS2R R56, SRZ ;  /* 0x0000000000387805 */ /* 0x000fc6000001ff00 */
[----:B------:R0:W-:Y:S01]  /*54f0*/  STSM.16.M88.4 [R2+0x27300], R4 ;  /* 0x0273000402007844 */ /* 0x0001e20000000200 */
[----:B------:R-:W3:Y:S01]  /*5500*/  MUFU.EX2 R78, R78 ;  /* 0x0000004e004e7308 */ /* 0x000ee20000000800 */
[----:B-1----:R-:W-:-:S07]  /*5510*/  FADD.FTZ R14, R79, R14 ;  /* 0x0000000e4f0e7221 */ /* 0x002fce0000010000 */
[----:B------:R-:W1:Y:S01]  /*5520*/  MUFU.EX2 R0, R87 ;  /* 0x0000005700007308 */ /* 0x000e620000000800 */
[----:B--2---:R-:W-:Y:S01]  /*5530*/  FADD.FTZ R21, R71, R14 ;  /* 0x0000000e47157221 */ /* 0x004fe20000010000 */
[----:B------:R-:W-:Y:S02]  /*5540*/  F2FP.F16.F32.PACK_AB R14, R49, R48 ;  /* 0x00000030310e723e */ /* 0x000fe400000000ff */
[----:B------:R-:W-:Y:S02]  /*5550*/  CS2R R48, SRZ ;  /* 0x0000000000307805 */ /* 0x000fe4000001ff00 */
[----:B0-----:R-:W-:Y:S02]  /*5560*/  F2FP.F16.F32.PACK_AB R4, R51, R42 ;  /* 0x0000002a3304723e */ /* 0x001fe400000000ff */
[----:B------:R-:W0:Y:S01]  /*5570*/  MUFU.EX2 R69, R69 ;  /* 0x0000004500457308 */ /* 0x000e220000000800 */
[----:B---3--:R-:W-:Y:S01]  /*5580*/  FADD.FTZ R21, R78, R21 ;  /* 0x000000154e157221 */ /* 0x008fe20000010000 */
[----:B------:R2:W-:Y:S06]  /*5590*/  STSM.16.M88.4 [R2+0x28b00], R12 ;  /* 0x028b000c02007844 */ /* 0x0005ec0000000200 */
[----:B------:R-:W3:Y:S01]  /*55a0*/  MUFU.EX2 R30, R30 ;  /* 0x0000001e001e7308 */ /* 0x000ee20000000800 */
[----:B-1----:R-:W-:-:S07]  /*55b0*/  FADD.FTZ R26, R0, R21 ;  /* 0x00000015001a7221 */ /* 0x002fce0000010000 */
[----:B------:R-:W1:Y:S01]  /*55c0*/  MUFU.EX2 R31, R31 ;  /* 0x0000001f001f7308 */ /* 0x000e620000000800 */
[----:B0-----:R-:W-:Y:S01]  /*55d0*/  FADD.FTZ R35, R69, R26 ;  /* 0x0000001a45237221 */ /* 0x001fe20000010000 */
[----:B------:R-:W-:Y:S01]  /*55e0*/  FADD.FTZ R26, R46, R25 ;  /* 0x000000192e1a7221 */ /* 0x000fe20000010000 */
[----:B------:R-:W-:Y:S02]  /*55f0*/  F2FP.F16.F32.PACK_AB R25, R79, R64 ;  /* 0x000000404f19723e */ /* 0x000fe400000000ff */
[----:B------:R-:W-:Y:S01]  /*5600*/  CS2R R64, SRZ ;  /* 0x0000000000407805 */ /* 0x000fe2000001ff00 */
[----:B------:R-:W-:Y:S01]  /*5610*/  FADD.FTZ R8, R47, R26 ;  /* 0x0000001a2f087221 */ /* 0x000fe20000010000 */
[----:B------:R-:W-:Y:S01]  /*5620*/  F2FP.F16.F32.PACK_AB R26, R53, R58 ;  /* 0x0000003a351a723e */ /* 0x000fe200000000ff */
[----:B------:R-:W0:Y:S01]  /*5630*/  MUFU.EX2 R38, R38 ;  /* 0x0000002600267308 */ /* 0x000e220000000800 */
[----:B---3--:R-:W-:Y:S01]  /*5640*/  FADD.FTZ R34, R30, R35 ;  /* 0x000000231e227221 */ /* 0x008fe20000010000 */
[----:B------:R-:W-:Y:S01]  /*5650*/  FADD.FTZ R7, R43, R8 ;  /* 0x000000082b077221 */ /* 0x000fe20000010000 */
[----:B------:R-:W-:-:S03]  /*5660*/  CS2R R52, SRZ ;  /* 0x0000000000347805 */ /* 0x000fc6000001ff00 */
[C---:B------:R-:W-:Y:S02]  /*5670*/  FADD.FTZ R8, R44.reuse, R7 ;  /* 0x000000072c087221 */ /* 0x040fe40000010000 */
[----:B------:R-:W3:Y:S01]  /*5680*/  MUFU.EX2 R59, R59 ;  /* 0x0000003b003b7308 */ /* 0x000ee20000000800 */
[----:B-1----:R-:W-:Y:S01]  /*5690*/  FADD.FTZ R5, R31, R34 ;  /* 0x000000221f057221 */ /* 0x002fe20000010000 */
[----:B------:R-:W-:Y:S01]  /*56a0*/  FADD.FTZ R9, R41, R8 ;  /* 0x0000000829097221 */ /* 0x000fe20000010000 */
[----:B------:R-:W-:Y:S02]  /*56b0*/  F2FP.F16.F32.PACK_AB R7, R31, R30 ;  /* 0x0000001e1f07723e */ /* 0x000fe400000000ff */
[----:B------:R-:W-:Y:S02]  /*56c0*/  CS2R R34, SRZ ;  /* 0x0000000000227805 */ /* 0x000fe4000001ff00 */
[----:B------:R-:W-:Y:S01]  /*56d0*/  F2FP.F16.F32.PACK_AB R8, R44, R43 ;  /* 0x0000002b2c08723e */ /* 0x000fe200000000ff */
[----:B------:R-:W1:Y:S01]  /*56e0*/  MUFU.EX2 R61, R83 ;  /* 0x00000053003d7308 */ /* 0x000e620000000800 */
[----:B0-----:R-:W-:Y:S01]  /*56f0*/  FADD.FTZ R6, R38, R5 ;  /* 0x0000000526067221 */ /* 0x001fe20000010000 */
[----:B------:R-:W-:-:S02]  /*5700*/  F2FP.F16.F32.PACK_AB R5, R69, R0 ;  /* 0x000000004505723e */ /* 0x000fc400000000ff */
[----:B------:R-:W-:-:S04]  /*5710*/  CS2R R68, SRZ ;  /* 0x0000000000447805 */ /* 0x000fc8000001ff00 */
[----:B------:R-:W0:Y:S01]  /*5720*/  MUFU.EX2 R37, R37 ;  /* 0x0000002500257308 */ /* 0x000e220000000800 */
[----:B---3--:R-:W-:Y:S01]  /*5730*/  FADD.FTZ R0, R59, R6 ;  /* 0x000000063b007221 */ /* 0x008fe20000010000 */
[----:B------:R-:W-:Y:S02]  /*5740*/  F2FP.F16.F32.PACK_AB R6, R47, R46 ;  /* 0x0000002e2f06723e */ /* 0x000fe400000000ff */
[----:B------:R-:W-:-:S04]  /*5750*/  CS2R R46, SRZ ;  /* 0x00000000002e7805 */ /* 0x000fc8000001ff00 */
[----:B------:R-:W3:Y:S01]  /*5760*/  MUFU.EX2 R40, R40 ;  /* 0x0000002800287308 */ /* 0x000ee20000000800 */
[----:B-1----:R-:W-:Y:S01]  /*5770*/  FADD.FTZ R11, R61, R0 ;  /* 0x000000003d0b7221 */ /* 0x002fe20000010000 */
[----:B------:R-:W-:-:S06]  /*5780*/  FADD.FTZ R0, R50, R9 ;  /* 0x0000000932007221 */ /* 0x000fcc0000010000 */
[----:B------:R-:W1:Y:S01]  /*5790*/  MUFU.EX2 R86, R86 ;  /* 0x0000005600567308 */ /* 0x000e620000000800 */
[----:B0-----:R-:W-:-:S07]  /*57a0*/  FADD.FTZ R9, R37, R0 ;  /* 0x0000000025097221 */ /* 0x001fce0000010000 */
[----:B------:R-:W2:Y:S01]  /*57b0*/  MUFU.EX2 R33, R33 ;  /* 0x0000002100217308 */ /* 0x000ea20000000800 */
[C---:B---3--:R-:W-:Y:S01]  /*57c0*/  FADD.FTZ R10, R40.reuse, R9 ;  /* 0x00000009280a7221 */ /* 0x048fe20000010000 */
[----:B------:R-:W-:Y:S02]  /*57d0*/  F2FP.F16.F32.PACK_AB R9, R59, R38 ;  /* 0x000000263b09723e */ /* 0x000fe400000000ff */
[----:B------:R-:W-:Y:S02]  /*57e0*/  CS2R R58, SRZ ;  /* 0x00000000003a7805 */ /* 0x000fe4000001ff00 */
[----:B------:R-:W-:Y:S02]  /*57f0*/  F2FP.F16.F32.PACK_AB R40, R40, R37 ;  /* 0x000000252828723e */ /* 0x000fe400000000ff */
[----:B------:R-:W-:Y:S01]  /*5800*/  CS2R R38, SRZ ;  /* 0x0000000000267805 */ /* 0x000fe2000001ff00 */
[----:B------:R-:W0:Y:S01]  /*5810*/  MUFU.EX2 R88, R88 ;  /* 0x0000005800587308 */ /* 0x000e220000000800 */
[----:B-1----:R-:W-:-:S07]  /*5820*/  FADD.FTZ R11, R86, R11 ;  /* 0x0000000b560b7221 */ /* 0x002fce0000010000 */
[----:B------:R-:W1:Y:S01]  /*5830*/  MUFU.EX2 R36, R36 ;  /* 0x0000002400247308 */ /* 0x000e620000000800 */
[----:B--2---:R-:W-:Y:S01]  /*5840*/  FADD.FTZ R13, R33, R10 ;  /* 0x0000000a210d7221 */ /* 0x004fe20000010000 */
[----:B------:R-:W-:Y:S02]  /*5850*/  F2FP.F16.F32.PACK_AB R10, R50, R41 ;  /* 0x00000029320a723e */ /* 0x000fe400000000ff */
[----:B------:R-:W-:-:S04]  /*5860*/  CS2R R50, SRZ ;  /* 0x0000000000327805 */ /* 0x000fc8000001ff00 */
[----:B------:R-:W2:Y:S01]  /*5870*/  MUFU.EX2 R3, R90 ;  /* 0x0000005a00037308 */ /* 0x000ea20000000800 */
[----:B0-----:R-:W-:-:S07]  /*5880*/  FADD.FTZ R0, R88, R11 ;  /* 0x0000000b58007221 */ /* 0x001fce0000010000 */
[----:B------:R-:W-:Y:S01]  /*5890*/  MUFU.EX2 R29, R29 ;  /* 0x0000001d001d7308 */ /* 0x000fe20000000800 */
[----:B-1----:R-:W-:-:S07]  /*58a0*/  F2FP.F16.F32.PACK_AB R42, R36, R33 ;  /* 0x00000021242a723e */ /* 0x002fce00000000ff */
[----:B------:R0:W1:Y:S01]  /*58b0*/  MUFU.EX2 R20, R27 ;  /* 0x0000001b00147308 */ /* 0x0000620000000800 */
[C---:B--2---:R-:W-:Y:S01]  /*58c0*/  FADD.FTZ R11, R3.reuse, R0 ;  /* 0x00000000030b7221 */ /* 0x044fe20000010000 */
[----:B------:R-:W-:-:S06]  /*58d0*/  F2FP.F16.F32.PACK_AB R41, R3, R88 ;  /* 0x000000580329723e */ /* 0x000fcc00000000ff */
[----:B------:R-:W-:Y:S01]  /*58e0*/  MUFU.EX2 R28, R28 ;  /* 0x0000001c001c7308 */ /* 0x000fe20000000800 */
[----:B0-----:R-:W-:Y:S02]  /*58f0*/  F2FP.F16.F32.PACK_AB R27, R78, R71 ;  /* 0x000000474e1b723e */ /* 0x001fe400000000ff */
[----:B------:R-:W-:-:S03]  /*5900*/  CS2R R70, SRZ ;  /* 0x0000000000467805 */ /* 0x000fc6000001ff00 */
[----:B------:R0:W-:Y:S02]  /*5910*/  STSM.16.M88.4 [R2+0x2a300], R24 ;  /* 0x02a3001802007844 */ /* 0x0001e40000000200 */
[----:B------:R-:W2:Y:S01]  /*5920*/  MUFU.EX2 R21, R62 ;  /* 0x0000003e00157308 */ /* 0x000ea20000000800 */
[----:B-1----:R-:W-:Y:S01]  /*5930*/  FADD.FTZ R0, R20, R11 ;  /* 0x0000000b14007221 */ /* 0x002fe20000010000 */
[----:B------:R1:W-:Y:S01]  /*5940*/  STSM.16.M88.4 [R2+0x2bb00], R4 ;  /* 0x02bb000402007844 */ /* 0x0003e20000000200 */
[----:B------:R-:W-:-:S05]  /*5950*/  F2FP.F16.F32.PACK_AB R11, R86, R61 ;  /* 0x0000003d560b723e */ /* 0x000fca00000000ff */
[----:B------:R-:W-:Y:S01]  /*5960*/  MUFU.EX2 R32, R32 ;  /* 0x0000002000207308 */ /* 0x000fe20000000800 */
[----:B------:R-:W-:Y:S01]  /*5970*/  STSM.16.M88.4 [R2+0x2d300], R8 ;  /* 0x02d3000802007844 */ /* 0x000fe20000000200 */
[----:B0-----:R-:W-:Y:S02]  /*5980*/  CS2R R26, SRZ ;  /* 0x00000000001a7805 */ /* 0x001fe4000001ff00 */
[----:B------:R-:W-:-:S04]  /*5990*/  CS2R R24, SRZ ;  /* 0x0000000000187805 */ /* 0x000fc8000001ff00 */
[----:B------:R-:W0:Y:S01]  /*59a0*/  MUFU.EX2 R45, R45 ;  /* 0x0000002d002d7308 */ /* 0x000e220000000800 */
[C---:B--2---:R-:W-:Y:S01]  /*59b0*/  F2FP.F16.F32.PACK_AB R43, R21.reuse, R20 ;  /* 0x00000014152b723e */ /* 0x044fe200000000ff */
[----:B-1----:R-:W-:Y:S01]  /*59c0*/  FADD.FTZ R4, R36, R13 ;  /* 0x0000000d24047221 */ /* 0x002fe20000010000 */
[----:B------:R-:W-:Y:S01]  /*59d0*/  FADD.FTZ R0, R21, R0 ;  /* 0x0000000015007221 */ /* 0x000fe20000010000 */
[----:B------:R-:W-:Y:S01]  /*59e0*/  IMAD.U32 R6, RZ, RZ, UR15 ;  /* 0x0000000fff067e24 */ /* 0x000fe2000f8e00ff */
[----:B------:R-:W-:Y:S01]  /*59f0*/  CS2R R36, SRZ ;  /* 0x0000000000247805 */ /* 0x000fe2000001ff00 */
[----:B------:R-:W-:Y:S01]  /*5a00*/  FADD.FTZ R3, R29, R4 ;  /* 0x000000041d037221 */ /* 0x000fe20000010000 */
[----:B------:R1:W-:Y:S01]  /*5a10*/  STSM.16.M88.4 [R2+0x2eb00], R40 ;  /* 0x02eb002802007844 */ /* 0x0003e20000000200 */
[----:B------:R-:W2:Y:S02]  /*5a20*/  MUFU.EX2 R63, R63 ;  /* 0x0000003f003f7308 */ /* 0x000ea40000000800 */
[C---:B------:R-:W-:Y:S01]  /*5a30*/  FADD.FTZ R3, R28.reuse, R3 ;  /* 0x000000031c037221 */ /* 0x040fe20000010000 */
[----:B------:R-:W-:-:S05]  /*5a40*/  F2FP.F16.F32.PACK_AB R28, R28, R29 ;  /* 0x0000001d1c1c723e */ /* 0x000fca00000000ff */
[----:B------:R-:W3:Y:S01]  /*5a50*/  MUFU.EX2 R60, R60 ;  /* 0x0000003c003c7308 */ /* 0x000ee20000000800 */
[----:B0-----:R-:W-:Y:S01]  /*5a60*/  F2FP.F16.F32.PACK_AB R30, R45, R32 ;  /* 0x000000202d1e723e */ /* 0x001fe200000000ff */
[----:B------:R-:W-:-:S04]  /*5a70*/  FADD.FTZ R32, R32, R3 ;  /* 0x0000000320207221 */ /* 0x000fc80000010000 */
[----:B------:R-:W-:Y:S01]  /*5a80*/  FADD.FTZ R3, R45, R32 ;  /* 0x000000202d037221 */ /* 0x000fe20000010000 */
[----:B------:R-:W-:Y:S01]  /*5a90*/  CS2R R44, SRZ ;  /* 0x00000000002c7805 */ /* 0x000fe2000001ff00 */
[----:B------:R-:W0:Y:S01]  /*5aa0*/  MUFU.EX2 R54, R54 ;  /* 0x0000003600367308 */ /* 0x000e220000000800 */
[----:B--2---:R-:W-:Y:S01]  /*5ab0*/  FADD.FTZ R5, R63, R0 ;  /* 0x000000003f057221 */ /* 0x004fe20000010000 */
[----:B-1----:R-:W-:Y:S02]  /*5ac0*/  CS2R R42, SRZ ;  /* 0x00000000002a7805 */ /* 0x002fe4000001ff00 */
[----:B------:R-:W-:Y:S02]  /*5ad0*/  CS2R R40, SRZ ;  /* 0x0000000000287805 */ /* 0x000fe4000001ff00 */
[----:B------:R-:W-:Y:S02]  /*5ae0*/  CS2R R32, SRZ ;  /* 0x0000000000207805 */ /* 0x000fe4000001ff00 */
[----:B------:R-:W1:Y:S01]  /*5af0*/  MUFU.EX2 R55, R55 ;  /* 0x0000003700377308 */ /* 0x000e620000000800 */
[C---:B---3--:R-:W-:Y:S01]  /*5b00*/  F2FP.F16.F32.PACK_AB R29, R60.reuse, R63 ;  /* 0x0000003f3c1d723e */ /* 0x048fe200000000ff */
[----:B------:R-:W-:Y:S01]  /*5b10*/  FADD.FTZ R5, R60, R5 ;  /* 0x000000053c057221 */ /* 0x000fe20000010000 */
[----:B------:R-:W-:-:S02]  /*5b20*/  CS2R R62, SRZ ;  /* 0x00000000003e7805 */ /* 0x000fc4000001ff00 */
[----:B------:R-:W-:Y:S01]  /*5b30*/  CS2R R60, SRZ ;  /* 0x00000000003c7805 */ /* 0x000fe2000001ff00 */
[----:B0-----:R-:W-:Y:S01]  /*5b40*/  FADD.FTZ R0, R54, R5 ;  /* 0x0000000536007221 */ /* 0x001fe20000010000 */
[----:B-1----:R-:W-:-:S03]  /*5b50*/  F2FP.F16.F32.PACK_AB R31, R55, R54 ;  /* 0x00000036371f723e */ /* 0x002fc600000000ff */
[----:B------:R-:W-:Y:S01]  /*5b60*/  FADD.FTZ R0, R55, R0 ;  /* 0x0000000037007221 */ /* 0x000fe20000010000 */
[----:B------:R-:W-:Y:S01]  /*5b70*/  CS2R R54, SRZ ;  /* 0x0000000000367805 */ /* 0x000fe2000001ff00 */
[----:B------:R0:W-:Y:S01]  /*5b80*/  STSM.16.M88.4 [R2+0x30300], R28 ;  /* 0x0303001c02007844 */ /* 0x0001e20000000200 */
[----:B------:R1:W-:Y:S06]  /*5b90*/  MEMBAR.ALL.CTA ;  /* 0x0000000000007992 */ /* 0x0003ec0000008000 */
[----:B-1----:R-:W1:Y:S01]  /*5ba0*/  FENCE.VIEW.ASYNC.S ;  /* 0x00000000000073c6 */ /* 0x002e620000000000 */
[----:B0-----:R-:W-:-:S02]  /*5bb0*/  CS2R R30, SRZ ;  /* 0x00000000001e7805 */ /* 0x001fc4000001ff00 */
[----:B------:R-:W-:Y:S01]  /*5bc0*/  CS2R R28, SRZ ;  /* 0x00000000001c7805 */ /* 0x000fe2000001ff00 */
[----:B-1----:R-:W-:Y:S01]  /*5bd0*/  NOP ;  /* 0x0000000000007918 */ /* 0x002fe20000000000 */
[----:B------:R-:W-:Y:S05]  /*5be0*/  @!P3 BRA `(.L_x_1874) ;  /* 0x0000004800d0b947 */ /* 0x000fea0003800000 */
[----:B------:R-:W-:Y:S01]  /*5bf0*/  IMAD.MOV.U32 R5, RZ, RZ, R72 ;  /* 0x000000ffff057224 */ /* 0x000fe200078e0048 */
[----:B------:R-:W-:Y:S01]  /*5c00*/  UMOV UR39, UR60 ;  /* 0x0000003c00277c82 */ /* 0x000fe20008000000 */
[----:B------:R-:W-:Y:S01]  /*5c10*/  IMAD.MOV.U32 R4, RZ, RZ, R74 ;  /* 0x000000ffff047224 */ /* 0x000fe200078e004a */
[----:B------:R-:W-:Y:S01]  /*5c20*/  UMOV UR7, UR36 ;  /* 0x0000002400077c82 */ /* 0x000fe20008000000 */
[----:B------:R-:W-:Y:S01]  /*5c30*/  IMAD.MOV.U32 R71, RZ, RZ, RZ ;  /* 0x000000ffff477224 */ /* 0x000fe200078e00ff */
[----:B------:R-:W-:-:S06]  /*5c40*/  ULDC UR5, c[0x0][0x9d8] ;  /* 0x0002760000057ab9 */ /* 0x000fcc0000000800 */
.L_x_1883:
[----:B------:R-:W-:Y:S01]  /*5c50*/  R2UR UR4, R16 ;  /* 0x00000000100472ca */ /* 0x000fe200000e0000 */
[----:B------:R-:W-:-:S04]  /*5c60*/  UIADD3 UR36, UR7, 0x1, URZ ;  /* 0x0000000107247890 */ /* 0x000fc8000fffe03f */
[----:B------:R-:W-:-:S04]  /*5c70*/  UISETP.NE.AND UP1, UPT, UR36, 0x2, UPT ;  /* 0x000000022400788c */ /* 0x000fc8000bf25270 */
[----:B------:R-:W-:Y:S02]  /*5c80*/  USEL UR60, URZ, 0x1, UP1 ;  /* 0x000000013f3c7887 */ /* 0x000fe40008800000 */
[----:B------:R-:W-:Y:S02]  /*5c90*/  USEL UR36, UR36, URZ, UP1 ;  /* 0x0000003f24247287 */ /* 0x000fe40008800000 */
[----:B------:R-:W-:Y:S01]  /*5ca0*/  ISETP.NE.AND P4, PT, RZ, UR4, PT ;  /* 0x00000004ff007c0c */ /* 0x000fe2000bf85270 */
[----:B------:R-:W-:-:S12]  /*5cb0*/  ULOP3.LUT UR60, UR39, UR60, URZ, 0x3c, !UPT ;  /* 0x0000003c273c7292 */ /* 0x000fd8000f8e3c3f */
[----:B-1----:R-:W-:Y:S05]  /*5cc0*/  @P4 BRA `(.L_x_1875) ;  /* 0x00000000002c4947 */ /* 0x002fea0003800000 */
[----:B------:R-:W-:Y:S05]  /*5cd0*/  @!P0 BRA `(.L_x_1876) ;  /* 0x0000000000048947 */ /* 0x000fea0003800000 */
[----:B------:R-:W-:Y:S01]  /*5ce0*/  BPT.TRAP 0x1 ;  /* 0x000000040000795c */ /* 0x000fe20000300000 */
.L_x_1876:
[----:B------:R-:W-:Y:S01]  /*5cf0*/  ULEA UR4, UR36, UR37, 0x3 ;  /* 0x0000002524047291 */ /* 0x000fe2000f8e183f */
[----:B------:R-:W-:-:S05]  /*5d00*/  IMAD.U32 R7, RZ, RZ, UR60 ;  /* 0x0000003cff077e24 */ /* 0x000fca000f8e00ff */
[----:B------:R-:W-:-:S04]  /*5d10*/  SHF.L.U32 R7, R7, 0x1f, RZ ;  /* 0x0000001f07077819 */ /* 0x000fc800000006ff */
[----:B------:R0:W1:Y:S01]  /*5d20*/  SYNCS.PHASECHK.TRANS64.TRYWAIT P3, [UR4+0x31c30], R7 ;  /* 0x031c3007ff0075a7 */ /* 0x0000620008060144 */
[----:B------:R-:W-:Y:S05]  /*5d30*/  @!P0 BRA `(.L_x_1877) ;  /* 0x0000000000048947 */ /* 0x000fea0003800000 */
[----:B------:R-:W-:Y:S01]  /*5d40*/  BPT.TRAP 0x1 ;  /* 0x000000040000795c */ /* 0x000fe20000300000 */
.L_x_1877:
[----:B-1----:R-:W-:Y:S05]  /*5d50*/  @P3 BRA `(.L_x_1875) ;  /* 0x0000000000083947 */ /* 0x002fea0003800000 */
[----:B------:R-:W1:Y:S02]  /*5d60*/  SYNCS.PHASECHK.TRANS64.TRYWAIT P3, [UR4+0x31c30], R7 ;  /* 0x031c3007ff0075a7 */ /* 0x000e640008060144 */
[----:B-1----:R-:W-:Y:S05]  /*5d70*/  @!P3 BRA `(.L_x_1878) ;  /* 0x000000f8006cb947 */ /* 0x002fea0003800000 */
.L_x_1875:
        /* <DEDUP_REMOVED lines=356> */
.L_x_1880:
[----:B------:R-:W-:Y:S01]  /*73c0*/  ULEA UR4, UR7, UR37, 0x3 ;  /* 0x0000002507047291 */ /* 0x000fe2000f8e183f */
[----:B------:R-:W-:-:S05]  /*73d0*/  IMAD.U32 R7, RZ, RZ, UR39 ;  /* 0x00000027ff077e24 */ /* 0x000fca000f8e00ff */
[----:B------:R-:W-:-:S04]  /*73e0*/  SHF.L.U32 R7, R7, 0x1f, RZ ;  /* 0x0000001f07077819 */ /* 0x000fc800000006ff */
[----:B------:R0:W1:Y:S01]  /*73f0*/  SYNCS.PHASECHK.TRANS64.TRYWAIT P3, [UR4+0x31c50], R7 ;  /* 0x031c5007ff0075a7 */ /* 0x0000620008060144 */
[----:B------:R-:W-:Y:S05]  /*7400*/  @!P0 BRA `(.L_x_1881) ;  /* 0x0000000000048947 */ /* 0x000fea0003800000 */
[----:B------:R-:W-:Y:S01]  /*7410*/  BPT.TRAP 0x1 ;  /* 0x000000040000795c */ /* 0x000fe20000300000 */
.L_x_1881:
[----:B-1----:R-:W-:Y:S05]  /*7420*/  @P3 BRA `(.L_x_1879) ;  /* 0x0000000000083947 */ /* 0x002fea0003800000 */
[----:B------:R-:W1:Y:S02]  /*7430*/  SYNCS.PHASECHK.TRANS64.TRYWAIT P3, [UR4+0x31c50], R7 ;  /* 0x031c5007ff0075a7 */ /* 0x000e640008060144 */
[----:B-1----:R-:W-:Y:S05]  /*7440*/  @!P3 BRA `(.L_x_1882) ;  /* 0x000000e000d0b947 */ /* 0x002fea0003800000 */
.L_x_1879:
[----:B------:R-:W-:Y:S01]  /*7450*/  UIADD3 UR4, UR37, 0x200, URZ ;  /* 0x0000020025047890 */ /* 0x000fe2000fffe03f */
[----:B------:R-:W-:Y:S01]  /*7460*/  WARPGROUP.ARRIVE ;  /* 0x00000000000079c5 */ /* 0x000fe20000000000 */
[----:B------:R-:W-:Y:S01]  /*7470*/  ULOP3.LUT UR10, UR61, 0x10000, URZ, 0xfc, !UPT ;  /* 0x000100003d0a7892 */ /* 0x000fe2000f8efc3f */
[----:B------:R-:W-:Y:S01]  /*7480*/  R2UR UR15, R18 ;  /* 0x00000000120f72ca */ /* 0x000fe200000e0000 */
[----:B------:R-:W-:Y:S01]  /*7490*/  USHF.R.U32.HI UR4, URZ, 0x4, UR4 ;  /* 0x000000043f047899 */ /* 0x000fe20008011604 */
[----:B------:R-:W-:Y:S01]  /*74a0*/  FMUL.FTZ R21, R130, UR5 ;  /* 0x0000000582157c20 */ /* 0x000fe20008410000 */
[----:B------:R-:W-:Y:S01]  /*74b0*/  UMOV UR33, 0xc0000010 ;  /* 0xc000001000217882 */ /* 0x000fe20000000000 */
[----:B------:R-:W-:Y:S01]  /*74c0*/  UMOV UR35, 0x80000020 ;  /* 0x8000002000237882 */ /* 0x000fe20000000000 */
[----:B------:R-:W-:Y:S01]  /*74d0*/  ULOP3.LUT UR4, UR4, 0x3fff, URZ, 0xc0, !UPT ;  /* 0x00003fff04047892 */ /* 0x000fe2000f8ec03f */
[----:B------:R-:W-:Y:S01]  /*74e0*/  FMUL.FTZ R130, R133, UR5 ;  /* 0x0000000585827c20 */ /* 0x000fe20008410000 */
[----:B------:R-:W-:Y:S01]  /*74f0*/  UMOV UR32, UR10 ;  /* 0x0000000a00207c82 */ /* 0x000fe20008000000 */
[----:B------:R-:W-:Y:S01]  /*7500*/  FMUL.FTZ R20, R129, UR5 ;  /* 0x0000000581147c20 */ /* 0x000fe20008410000 */
[----:B------:R-:W-:Y:S01]  /*7510*/  ULOP3.LUT UR4, UR4, 0x2400000, URZ, 0xfc, !UPT ;  /* 0x0240000004047892 */ /* 0x000fe2000f8efc3f */
[----:B------:R-:W-:Y:S01]  /*7520*/  FMUL.FTZ R133, R123, UR5 ;  /* 0x000000057b857c20 */ /* 0x000fe20008410000 */
[----:B------:R-:W-:Y:S01]  /*7530*/  FMUL.FTZ R129, R131, UR5 ;  /* 0x0000000583817c20 */ /* 0x000fe20008410000 */
[----:B------:R-:W-:Y:S01]  /*7540*/  FMUL.FTZ R123, R124, UR5 ;  /* 0x000000057c7b7c20 */ /* 0x000fe20008410000 */
[----:B------:R-:W-:Y:S01]  /*7550*/  UIMAD UR11, UR7, 0x6c0, UR4 ;  /* 0x000006c0070b78a4 */ /* 0x000fe2000f8e0204 */
[----:B------:R-:W-:Y:S01]  /*7560*/  FMUL.FTZ R131, R134, UR5 ;  /* 0x0000000586837c20 */ /* 0x000fe20008410000 */
[----:B------:R-:W-:Y:S01]  /*7570*/  FMUL.FTZ R124, R125, UR5 ;  /* 0x000000057d7c7c20 */ /* 0x000fe20008410000 */
[----:B------:R-:W-:Y:S01]  /*7580*/  FMUL.FTZ R125, R126, UR5 ;  /* 0x000000057e7d7c20 */ /* 0x000fe20008410000 */
[----:B------:R-:W-:-:S02]  /*7590*/  VIADD R134, R22, UR15 ;  /* 0x0000000f16867c36 */ /* 0x000fc40008000000 */
[----:B------:R-:W-:Y:S01]  /*75a0*/  FMUL.FTZ R14, R128, UR5 ;  /* 0x00000005800e7c20 */ /* 0x000fe20008410000 */
        /* <DEDUP_REMOVED lines=10> */
[----:B------:R-:W-:Y:S01]  /*7650*/  @UP0 ULDC UR4, c[0x0][0x44c] ;  /* 0x0001130000040ab9 */ /* 0x000fe20000000800 */
[----:B------:R-:W-:Y:S01]  /*7660*/  FMUL.FTZ R115, R116, UR5 ;  /* 0x0000000574737c20 */ /* 0x000fe20008410000 */
[----:B------:R-:W-:Y:S01]  /*7670*/  FMUL.FTZ R116, R117, UR5 ;  /* 0x0000000575747c20 */ /* 0x000fe20008410000 */
[----:B------:R-:W-:-:S04]  /*7680*/  @P2 IMAD.HI.U32 R135, R134, UR4, RZ ;  /* 0x0000000486872c27 */ /* 0x000fc8000f8e00ff */
[----:B------:R-:W-:Y:S01]  /*7690*/  FMUL.FTZ R117, R118, UR5 ;  /* 0x0000000576757c20 */ /* 0x000fe20008410000 */
[----:B------:R-:W-:Y:S01]  /*76a0*/  FMUL.FTZ R118, R119, UR5 ;  /* 0x0000000577767c20 */ /* 0x000fe20008410000 */
[----:B------:R-:W-:Y:S01]  /*76b0*/  FMUL.FTZ R119, R98, UR5 ;  /* 0x0000000562777c20 */ /* 0x000fe20008410000 */
[----:B------:R-:W-:Y:S01]  /*76c0*/  @UP0 ULDC UR4, c[0x0][0x450] ;  /* 0x0001140000040ab9 */ /* 0x000fe20000000800 */
[----:B------:R-:W-:Y:S01]  /*76d0*/  IMAD.MOV.U32 R98, RZ, RZ, R134 ;  /* 0x000000ffff627224 */ /* 0x000fe200078e0086 */
[----:B------:R-:W-:Y:S01]  /*76e0*/  @P2 SHF.R.U32.HI R98, RZ, UR4, R135 ;  /* 0x00000004ff622c19 */ /* 0x000fe20008011687 */
[----:B------:R-:W2:Y:S01]  /*76f0*/  LDC R134, c[0x0][0x2f0] ;  /* 0x0000bc00ff867b82 */ /* 0x000ea20000000800 */
[----:B------:R-:W-:Y:S01]  /*7700*/  R2UR UR14, R17 ;  /* 0x00000000110e72ca */ /* 0x000fe200000e0000 */
[----:B------:R-:W-:Y:S01]  /*7710*/  UMOV UR4, 0x1 ;  /* 0x0000000100047882 */ /* 0x000fe20000000000 */
[----:B------:R-:W-:Y:S01]  /*7720*/  FMUL.FTZ R9, R138, UR5 ;  /* 0x000000058a097c20 */ /* 0x000fe20008410000 */
[----:B------:R-:W3:Y:S01]  /*7730*/  SHFL.IDX PT, R135, R98, 0x1, 0x1c1f ;  /* 0x003c1f0062877f89 */ /* 0x000ee200000e0000 */
[----:B------:R-:W-:Y:S01]  /*7740*/  UIMAD UR4, UR38, -0x90, UR4 ;  /* 0xffffff70260478a4 */ /* 0x000fe2000f8e0204 */
[----:B01----:R-:W-:Y:S01]  /*7750*/  FMUL.FTZ R7, R136, UR5 ;  /* 0x0000000588077c20 */ /* 0x003fe20008410000 */
[----:B------:R-:W-:-:S02]  /*7760*/  IMAD.MOV.U32 R136, RZ, RZ, -0x2 ;  /* 0xfffffffeff887424 */ /* 0x000fc400078e00ff */
[----:B------:R-:W-:Y:S01]  /*7770*/  FMUL.FTZ R10, R139, UR5 ;  /* 0x000000058b0a7c20 */ /* 0x000fe20008410000 */
[----:B------:R-:W0:Y:S01]  /*7780*/  MUFU.TANH R9, R9 ;  /* 0x0000000900097308 */ /* 0x000e220000002400 */
[----:B------:R-:W-:Y:S01]  /*7790*/  FMUL.FTZ R8, R137, UR5 ;  /* 0x0000000589087c20 */ /* 0x000fe20008410000 */
[----:B------:R-:W-:Y:S02]  /*77a0*/  IMAD R139, R19, R136, UR4 ;  /* 0x00000004138b7e24 */ /* 0x000fe4000f8e0288 */
        /* <DEDUP_REMOVED lines=12> */
[----:B--2---:R-:W-:Y:S01]  /*7870*/  IMAD R90, R134, UR14, R139 ;  /* 0x0000000e865a7c24 */ /* 0x004fe2000f8e028b */
[----:B------:R-:W-:Y:S01]  /*7880*/  ULDC UR14, c[0x0][0x288] ;  /* 0x0000a200000e7ab9 */ /* 0x000fe20000000800 */
[----:B------:R-:W2:Y:S01]  /*7890*/  MUFU.TANH R13, R13 ;  /* 0x0000000d000d7308 */ /* 0x000ea20000002400 */
[----:B------:R-:W-:Y:S01]  /*78a0*/  FMUL.FTZ R111, R111, UR5 ;  /* 0x000000056f6f7c20 */ /* 0x000fe20008410000 */
[----:B------:R-:W-:Y:S01]  /*78b0*/  FMUL.FTZ R99, R99, UR5 ;  /* 0x0000000563637c20 */ /* 0x000fe20008410000 */
[----:B---3--:R-:W-:Y:S01]  /*78c0*/  IADD3 R91, R135, -UR14, R90 ;  /* 0x8000000e875b7c10 */ /* 0x008fe2000fffe05a */
[----:B------:R-:W-:Y:S01]  /*78d0*/  FMUL.FTZ R135, R95, UR5 ;  /* 0x000000055f877c20 */ /* 0x000fe20008410000 */
[----:B------:R-:W-:Y:S01]  /*78e0*/  FMUL.FTZ R95, R82, UR5 ;  /* 0x00000005525f7c20 */ /* 0x000fe20008410000 */
[----:B------:R-:W-:Y:S01]  /*78f0*/  FMUL.FTZ R102, R102, UR5 ;  /* 0x0000000566667c20 */ /* 0x000fe20008410000 */
[C---:B------:R-:W-:Y:S01]  /*7900*/  ISETP.GT.AND P3, PT, R91.reuse, RZ, PT ;  /* 0x000000ff5b00720c */ /* 0x040fe20003f64270 */
[----:B------:R-:W3:Y:S01]  /*7910*/  MUFU.TANH R15, R15 ;  /* 0x0000000f000f7308 */ /* 0x000ee20000002400 */
[----:B------:R-:W-:Y:S01]  /*7920*/  ISETP.GT.AND P4, PT, R91, 0x1, PT ;  /* 0x000000015b00780c */ /* 0x000fe20003f84270 */
[----:B------:R-:W-:Y:S01]  /*7930*/  FMUL.FTZ R103, R103, UR5 ;  /* 0x0000000567677c20 */ /* 0x000fe20008410000 */
[----:B0-----:R-:W-:Y:S01]  /*7940*/  FSEL R9, R9, -INF , P3 ;  /* 0xff80000009097808 */ /* 0x001fe20001800000 */
[----:B------:R-:W-:Y:S01]  /*7950*/  FMUL.FTZ R11, R140, UR5 ;  /* 0x000000058c0b7c20 */ /* 0x000fe20008410000 */
[C---:B------:R-:W-:Y:S01]  /*7960*/  ISETP.GT.AND P3, PT, R91.reuse, 0x8, PT ;  /* 0x000000085b00780c */ /* 0x040fe20003f64270 */
[----:B------:R-:W-:Y:S01]  /*7970*/  UIADD3 UR40, UR10, 0x900, URZ ;  /* 0x000009000a287890 */ /* 0x000fe2000fffe03f */
[----:B-1----:R-:W-:Y:S01]  /*7980*/  FSEL R10, R10, -INF , P4 ;  /* 0xff8000000a0a7808 */ /* 0x002fe20002000000 */
[----:B------:R-:W0:Y:S01]  /*7990*/  MUFU.TANH R21, R21 ;  /* 0x0000001500157308 */ /* 0x000e220000002400 */
[----:B------:R-:W-:Y:S01]  /*79a0*/  ISETP.GT.AND P4, PT, R91, 0x9, PT ;  /* 0x000000095b00780c */ /* 0x000fe20003f84270 */
[----:B------:R-:W-:Y:S01]  /*79b0*/  UIADD3 UR42, UR11, 0x180, URZ ;  /* 0x000001800b2a7890 */ /* 0x000fe2000fffe03f */
[----:B--2---:R-:W-:Y:S01]  /*79c0*/  FSEL R13, R13, -INF , P3 ;  /* 0xff8000000d0d7808 */ /* 0x004fe20001800000 */
[----:B------:R-:W-:Y:S01]  /*79d0*/  UMOV UR41, 0xc0000010 ;  /* 0xc000001000297882 */ /* 0x000fe20000000000 */
[C---:B------:R-:W-:Y:S01]  /*79e0*/  ISETP.GT.AND P3, PT, R91.reuse, 0x10, PT ;  /* 0x000000105b00780c */ /* 0x040fe20003f64270 */
[----:B------:R-:W-:Y:S01]  /*79f0*/  UMOV UR43, 0x80000020 ;  /* 0x80000020002b7882 */ /* 0x000fe20000000000 */
[----:B------:R-:W-:Y:S01]  /*7a00*/  ISETP.GT.AND P5, PT, R91, 0x50, PT ;  /* 0x000000505b00780c */ /* 0x000fe20003fa4270 */
[----:B------:R-:W1:Y:S01]  /*7a10*/  MUFU.TANH R129, R129 ;  /* 0x0000008100817308 */ /* 0x000e620000002400 */
[----:B---3--:R-:W-:Y:S01]  /*7a20*/  FSEL R15, R15, -INF , P4 ;  /* 0xff8000000f0f7808 */ /* 0x008fe20002000000 */
[----:B------:R-:W-:Y:S01]  /*7a30*/  FMUL.FTZ R12, R141, UR5 ;  /* 0x000000058d0c7c20 */ /* 0x000fe20008410000 */
[C---:B------:R-:W-:Y:S01]  /*7a40*/  ISETP.GT.AND P4, PT, R91.reuse, 0x11, PT ;  /* 0x000000115b00780c */ /* 0x040fe20003f84270 */
[----:B------:R-:W-:Y:S01]  /*7a50*/  ULDC UR4, c[0x0][0x988] ;  /* 0x0002620000047ab9 */ /* 0x000fe20000000800 */
[----:B------:R-:W-:Y:S01]  /*7a60*/  ISETP.GT.AND P6, PT, R91, 0x51, PT ;  /* 0x000000515b00780c */ /* 0x000fe20003fc4270 */
[----:B------:R-:W-:Y:S01]  /*7a70*/  FMUL.FTZ R120, R120, UR5 ;  /* 0x0000000578787c20 */ /* 0x000fe20008410000 */
[----:B------:R-:W-:Y:S01]  /*7a80*/  FMUL.FTZ R121, R121, UR5 ;  /* 0x0000000579797c20 */ /* 0x000fe20008410000 */
[----:B------:R2:W-:Y:S01]  /*7a90*/  MUFU.TANH R134, R137 ;  /* 0x0000008900867308 */ /* 0x0005e20000002400 */
[----:B0-----:R-:W-:Y:S01]  /*7aa0*/  FSEL R21, R21, -INF , P3 ;  /* 0xff80000015157808 */ /* 0x001fe20001800000 */
[----:B------:R-:W-:Y:S01]  /*7ab0*/  FMUL.FTZ R112, R112, UR5 ;  /* 0x0000000570707c20 */ /* 0x000fe20008410000 */
[----:B------:R-:W-:Y:S01]  /*7ac0*/  ISETP.GT.AND P3, PT, R91, 0x18, PT ;  /* 0x000000185b00780c */ /* 0x000fe20003f64270 */
[----:B------:R-:W-:Y:S01]  /*7ad0*/  FMUL.FTZ R113, R113, UR5 ;  /* 0x0000000571717c20 */ /* 0x000fe20008410000 */
[----:B------:R-:W-:Y:S01]  /*7ae0*/  FMUL.FTZ R104, R104, UR5 ;  /* 0x0000000568687c20 */ /* 0x000fe20008410000 */
[----:B------:R-:W-:Y:S01]  /*7af0*/  FMUL.FTZ R105, R105, UR5 ;  /* 0x0000000569697c20 */ /* 0x000fe20008410000 */
[----:B------:R-:W-:Y:S01]  /*7b00*/  FMUL.FTZ R108, R108, UR5 ;  /* 0x000000056c6c7c20 */ /* 0x000fe20008410000 */
[----:B------:R-:W0:Y:S01]  /*7b10*/  MUFU.TANH R131, R131 ;  /* 0x0000008300837308 */ /* 0x000e220000002400 */
[----:B--2---:R-:W-:Y:S01]  /*7b20*/  FMNMX.FTZ R137, R9, R5, !PT ;  /* 0x0000000509897209 */ /* 0x004fe20007810000 */
[----:B------:R-:W-:Y:S01]  /*7b30*/  FMUL.FTZ R109, R109, UR5 ;  /* 0x000000056d6d7c20 */ /* 0x000fe20008410000 */
[----:B-1----:R-:W-:Y:S01]  /*7b40*/  FSEL R129, R129, -INF , P4 ;  /* 0xff80000081817808 */ /* 0x002fe20002000000 */
[----:B------:R-:W-:Y:S01]  /*7b50*/  FMUL.FTZ R96, R96, UR5 ;  /* 0x0000000560607c20 */ /* 0x000fe20008410000 */
[----:B------:R-:W-:Y:S01]  /*7b60*/  ISETP.GT.AND P4, PT, R91, 0x19, PT ;  /* 0x000000195b00780c */ /* 0x000fe20003f84270 */
[----:B------:R-:W-:Y:S01]  /*7b70*/  FMUL.FTZ R97, R97, UR5 ;  /* 0x0000000561617c20 */ /* 0x000fe20008410000 */
[----:B------:R-:W-:Y:S01]  /*7b80*/  FMUL.FTZ R101, R101, UR5 ;  /* 0x0000000565657c20 */ /* 0x000fe20008410000 */
[----:B------:R1:W-:Y:S01]  /*7b90*/  MUFU.TANH R94, R138 ;  /* 0x0000008a005e7308 */ /* 0x0003e20000002400 */
        /* <DEDUP_REMOVED lines=8> */
[----:B-1----:R-:W-:Y:S01]  /*7c20*/  FMNMX.FTZ R138, R10, R137, !PT ;  /* 0x000000890a8a7209 */ /* 0x002fe20007810000 */
[----:B------:R-:W-:Y:S01]  /*7c30*/  FMUL.FTZ R85, R85, UR5 ;  /* 0x0000000555557c20 */ /* 0x000fe20008410000 */
[----:B------:R-:W-:-:S02]  /*7c40*/  WARPGROUP.DEPBAR.LE gsb0, 0x0 ;  /* 0x00008000000079c5 */ /* 0x000fc40000010000 */
[----:B------:R-:W-:Y:S01]  /*7c50*/  WARPGROUP.ARRIVE ;  /* 0x00000000000079c5 */ /* 0x000fe20000000000 */
[----:B------:R-:W-:Y:S01]  /*7c60*/  FMNMX.FTZ R138, R13, R138, !PT ;  /* 0x0000008a0d8a7209 */ /* 0x000fe20007810000 */
[----:B------:R-:W-:Y:S01]  /*7c70*/  FMUL.FTZ R73, R73, UR5 ;  /* 0x0000000549497c20 */ /* 0x000fe20008410000 */
[----:B------:R-:W1:Y:S01]  /*7c80*/  MUFU.TANH R122, R122 ;  /* 0x0000007a007a7308 */ /* 0x000e620000002400 */
[----:B0-----:R-:W-:Y:S01]  /*7c90*/  FSEL R131, R131, -INF , P3 ;  /* 0xff80000083837808 */ /* 0x001fe20001800000 */
[----:B------:R-:W-:Y:S01]  /*7ca0*/  FMUL.FTZ R76, R76, UR5 ;  /* 0x000000054c4c7c20 */ /* 0x000fe20008410000 */
[----:B------:R-:W-:Y:S01]  /*7cb0*/  HGMMA.64x96x16.F32 R24, gdesc[UR32].tnspB, R24, gsb0 ;  /* 0x41600000201879f0 */ /* 0x000fe20008000818 */
[----:B------:R-:W-:Y:S01]  /*7cc0*/  UIADD3 UR32, UR10, 0x300, URZ ;  /* 0x000003000a207890 */ /* 0x000fe2000fffe03f */
[----:B------:R-:W-:Y:S01]  /*7cd0*/  FMNMX.FTZ R138, R15, R138, !PT ;  /* 0x0000008a0f8a7209 */ /* 0x000fe20007810000 */
[----:B------:R-:W-:Y:S01]  /*7ce0*/  UIADD3 UR34, UR11, 0x80, URZ ;  /* 0x000000800b227890 */ /* 0x000fe2000fffe03f */
[----:B------:R-:W-:Y:S01]  /*7cf0*/  ISETP.GT.AND P3, PT, R91, 0x20, PT ;  /* 0x000000205b00780c */ /* 0x000fe20003f64270 */
[----:B------:R-:W-:Y:S01]  /*7d00*/  UMOV UR33, 0xc0000010 ;  /* 0xc000001000217882 */ /* 0x000fe20000000000 */
[----:B------:R-:W-:Y:S01]  /*7d10*/  UMOV UR35, 0x80000020 ;  /* 0x8000002000237882 */ /* 0x000fe20000000000 */
[----:B------:R-:W0:Y:S01]  /*7d20*/  MUFU.TANH R133, R133 ;  /* 0x0000008500857308 */ /* 0x000e220000002400 */
[----:B------:R-:W-:Y:S01]  /*7d30*/  FMNMX.FTZ R138, R21, R138, !PT ;  /* 0x0000008a158a7209 */ /* 0x000fe20007810000 */
[----:B------:R-:W-:Y:S01]  /*7d40*/  FMUL.FTZ R77, R77, UR5 ;  /* 0x000000054d4d7c20 */ /* 0x000fe20008410000 */
[----:B--2---:R-:W-:Y:S01]  /*7d50*/  FSEL R132, R132, -INF , P4 ;  /* 0xff80000084847808 */ /* 0x004fe20002000000 */
[----:B------:R-:W2:Y:S01]  /*7d60*/  S2R R143, SR_TID.X ;  /* 0x00000000008f7919 */ /* 0x000ea20000002100 */
[----:B------:R-:W-:Y:S01]  /*7d70*/  FMNMX.FTZ R138, R129, R138, !PT ;  /* 0x0000008a818a7209 */ /* 0x000fe20007810000 */
[----:B------:R-:W-:Y:S01]  /*7d80*/  UMOV UR39, UR60 ;  /* 0x0000003c00277c82 */ /* 0x000fe20008000000 */
[----:B------:R-:W-:Y:S01]  /*7d90*/  ISETP.GT.AND P4, PT, R91, 0x21, PT ;  /* 0x000000215b00780c */ /* 0x000fe20003f84270 */
[----:B------:R-:W3:Y:S01]  /*7da0*/  MUFU.TANH R125, R125 ;  /* 0x0000007d007d7308 */ /* 0x000ee20000002400 */
[----:B------:R-:W-:-:S02]  /*7db0*/  FMNMX.FTZ R137, R131, R138, !PT ;  /* 0x0000008a83897209 */ /* 0x000fc40007810000 */
[----:B-1----:R-:W-:Y:S02]  /*7dc0*/  FSEL R122, R122, -INF , P3 ;  /* 0xff8000007a7a7808 */ /* 0x002fe40001800000 */
[----:B------:R-:W-:Y:S02]  /*7dd0*/  FMNMX.FTZ R137, R132, R137, !PT ;  /* 0x0000008984897209 */ /* 0x000fe40007810000 */
[----:B------:R-:W-:Y:S01]  /*7de0*/  ISETP.GT.AND P3, PT, R91, 0x28, PT ;  /* 0x000000285b00780c */ /* 0x000fe20003f64270 */
[----:B------:R-:W1:Y:S01]  /*7df0*/  MUFU.TANH R126, R126 ;  /* 0x0000007e007e7308 */ /* 0x000e620000002400 */
[----:B0-----:R-:W-:Y:S02]  /*7e00*/  FSEL R133, R133, -INF , P4 ;  /* 0xff80000085857808 */ /* 0x001fe40002000000 */
[----:B------:R-:W-:Y:S01]  /*7e10*/  FMNMX.FTZ R138, R122, R137, !PT ;  /* 0x000000897a8a7209 */ /* 0x000fe20007810000 */
[----:B------:R-:W-:Y:S01]  /*7e20*/  FMUL.FTZ R137, R74, UR5 ;  /* 0x000000054a897c20 */ /* 0x000fe20008410000 */
[----:B------:R-:W-:-:S02]  /*7e30*/  ISETP.GT.AND P4, PT, R91, 0x29, PT ;  /* 0x000000295b00780c */ /* 0x000fc40003f84270 */
[----:B------:R-:W-:Y:S01]  /*7e40*/  FMNMX.FTZ R138, R133, R138, !PT ;  /* 0x0000008a858a7209 */ /* 0x000fe20007810000 */
[----:B------:R-:W0:Y:S01]  /*7e50*/  MUFU.TANH R114, R114 ;  /* 0x0000007200727308 */ /* 0x000e220000002400 */
[----:B---3--:R-:W-:Y:S02]  /*7e60*/  FSEL R125, R125, -INF , P3 ;  /* 0xff8000007d7d7808 */ /* 0x008fe40001800000 */
[----:B------:R-:W-:Y:S02]  /*7e70*/  ISETP.GT.AND P3, PT, R91, 0x30, PT ;  /* 0x000000305b00780c */ /* 0x000fe40003f64270 */
[----:B------:R-:W-:Y:S01]  /*7e80*/  FMNMX.FTZ R139, R125, R138, !PT ;  /* 0x0000008a7d8b7209 */ /* 0x000fe20007810000 */
[----:B------:R-:W-:Y:S02]  /*7e90*/  FMUL.FTZ R138, R75, UR5 ;  /* 0x000000054b8a7c20 */ /* 0x000fe40008410000 */
[----:B------:R-:W3:Y:S01]  /*7ea0*/  MUFU.TANH R127, R127 ;  /* 0x0000007f007f7308 */ /* 0x000ee20000002400 */
[----:B-1----:R-:W-:-:S02]  /*7eb0*/  FSEL R126, R126, -INF , P4 ;  /* 0xff8000007e7e7808 */ /* 0x002fc40002000000 */
[C---:B------:R-:W-:Y:S02]  /*7ec0*/  ISETP.GT.AND P4, PT, R91.reuse, 0x31, PT ;  /* 0x000000315b00780c */ /* 0x040fe40003f84270 */
[----:B------:R-:W-:Y:S02]  /*7ed0*/  FMNMX.FTZ R139, R126, R139, !PT ;  /* 0x0000008b7e8b7209 */ /* 0x000fe40007810000 */
[----:B--2---:R-:W-:Y:S01]  /*7ee0*/  SHF.R.U32.HI R142, RZ, 0x7, R143 ;  /* 0x00000007ff8e7819 */ /* 0x004fe2000001168f */
[----:B------:R-:W1:Y:S01]  /*7ef0*/  MUFU.TANH R117, R117 ;  /* 0x0000007500757308 */ /* 0x000e620000002400 */
[----:B0-----:R-:W-:Y:S02]  /*7f00*/  FSEL R114, R114, -INF , P3 ;  /* 0xff80000072727808 */ /* 0x001fe40001800000 */
[----:B------:R-:W-:-:S05]  /*7f10*/  ISETP.GT.AND P3, PT, R91, 0x38, PT ;  /* 0x000000385b00780c */ /* 0x000fca0003f64270 */
[----:B------:R-:W0:Y:S01]  /*7f20*/  MUFU.TANH R118, R118 ;  /* 0x0000007600767308 */ /* 0x000e220000002400 */
[----:B---3--:R-:W-:Y:S02]  /*7f30*/  FSEL R127, R127, -INF , P4 ;  /* 0xff8000007f7f7808 */ /* 0x008fe40002000000 */
[----:B------:R-:W-:-:S05]  /*7f40*/  ISETP.GT.AND P4, PT, R91, 0x39, PT ;  /* 0x000000395b00780c */ /* 0x000fca0003f84270 */
[----:B------:R-:W2:Y:S01]  /*7f50*/  MUFU.TANH R106, R106 ;  /* 0x0000006a006a7308 */ /* 0x000ea20000002400 */
[----:B-1----:R-:W-:Y:S02]  /*7f60*/  FSEL R117, R117, -INF , P3 ;  /* 0xff80000075757808 */ /* 0x002fe40001800000 */
[----:B------:R-:W-:-:S05]  /*7f70*/  ISETP.GT.AND P3, PT, R91, 0x40, PT ;  /* 0x000000405b00780c */ /* 0x000fca0003f64270 */
[----:B------:R-:W1:Y:S01]  /*7f80*/  MUFU.TANH R107, R107 ;  /* 0x0000006b006b7308 */ /* 0x000e620000002400 */
[----:B0-----:R-:W-:Y:S02]  /*7f90*/  FSEL R118, R118, -INF , P4 ;  /* 0xff80000076767808 */ /* 0x001fe40002000000 */
[----:B------:R-:W-:-:S05]  /*7fa0*/  ISETP.GT.AND P4, PT, R91, 0x41, PT ;  /* 0x000000415b00780c */ /* 0x000fca0003f84270 */
[----:B------:R0:W-:Y:S01]  /*7fb0*/  MUFU.TANH R74, R86 ;  /* 0x00000056004a7308 */ /* 0x0001e20000002400 */
[----:B--2---:R-:W-:Y:S02]  /*7fc0*/  FSEL R106, R106, -INF , P3 ;  /* 0xff8000006a6a7808 */ /* 0x004fe40001800000 */
[----:B------:R-:W-:-:S05]  /*7fd0*/  ISETP.GT.AND P3, PT, R91, 0x48, PT ;  /* 0x000000485b00780c */ /* 0x000fca0003f64270 */
[----:B------:R-:W2:Y:S01]  /*7fe0*/  MUFU.TANH R110, R110 ;  /* 0x0000006e006e7308 */ /* 0x000ea20000002400 */
[----:B0-----:R-:W-:Y:S02]  /*7ff0*/  FMNMX.FTZ R86, R114, R139, !PT ;  /* 0x0000008b72567209 */ /* 0x001fe40007810000 */
[----:B-1----:R-:W-:Y:S02]  /*8000*/  FSEL R107, R107, -INF , P4 ;  /* 0xff8000006b6b7808 */ /* 0x002fe40002000000 */
[----:B------:R-:W-:Y:S02]  /*8010*/  FMNMX.FTZ R86, R127, R86, !PT ;  /* 0x000000567f567209 */ /* 0x000fe40007810000 */
[----:B------:R-:W-:Y:S01]  /*8020*/  ISETP.GT.AND P4, PT, R91, 0x49, PT ;  /* 0x000000495b00780c */ /* 0x000fe20003f84270 */
[----:B------:R-:W0:Y:S01]  /*8030*/  MUFU.TANH R111, R111 ;  /* 0x0000006f006f7308 */ /* 0x000e220000002400 */
[----:B------:R-:W-:-:S04]  /*8040*/  FMNMX.FTZ R75, R117, R86, !PT ;  /* 0x00000056754b7209 */ /* 0x000fc80007810000 */
[----:B------:R-:W-:Y:S01]  /*8050*/  FMNMX.FTZ R75, R118, R75, !PT ;  /* 0x0000004b764b7209 */ /* 0x000fe20007810000 */
[----:B------:R-:W-:Y:S02]  /*8060*/  WARPGROUP.DEPBAR.LE gsb0, 0x0 ;  /* 0x00008000000079c5 */ /* 0x000fe40000010000 */
[----:B------:R-:W-:Y:S01]  /*8070*/  WARPGROUP.ARRIVE ;  /* 0x00000000000079c5 */ /* 0x000fe20000000000 */
[----:B------:R1:W-:Y:S01]  /*8080*/  MUFU.TANH R82, R136 ;  /* 0x0000008800527308 */ /* 0x0003e20000002400 */
[----:B--2---:R-:W-:Y:S02]  /*8090*/  FSEL R110, R110, -INF , P3 ;  /* 0xff8000006e6e7808 */ /* 0x004fe40001800000 */
[----:B------:R-:W-:Y:S02]  /*80a0*/  ISETP.GT.AND P3, PT, R91, 0x58, PT ;  /* 0x000000585b00780c */ /* 0x000fe40003f64270 */
[----:B------:R-:W-:Y:S01]  /*80b0*/  HGMMA.64x96x16.F32 R24, gdesc[UR32].tnspB, R24, gsb0 ;  /* 0x41600000201879f0 */ /* 0x000fe20008000818 */
[----:B------:R-:W-:Y:S01]  /*80c0*/  UIADD3 UR32, UR10, 0x480, URZ ;  /* 0x000004800a207890 */ /* 0x000fe2000fffe03f */
[----:B0-----:R-:W-:Y:S01]  /*80d0*/  FSEL R111, R111, -INF , P4 ;  /* 0xff8000006f6f7808 */ /* 0x001fe20002000000 */
[----:B------:R-:W-:Y:S01]  /*80e0*/  UIADD3 UR34, UR11, 0xc0, URZ ;  /* 0x000000c00b227890 */ /* 0x000fe2000fffe03f */
[----:B-1----:R-:W-:Y:S01]  /*80f0*/  FMUL.FTZ R136, R83, UR5 ;  /* 0x0000000553887c20 */ /* 0x002fe20008410000 */
[----:B------:R-:W-:Y:S01]  /*8100*/  UMOV UR33, 0xc0000010 ;  /* 0xc000001000217882 */ /* 0x000fe20000000000 */
[----:B------:R-:W-:Y:S01]  /*8110*/  UMOV UR35, 0x80000020 ;  /* 0x8000002000237882 */ /* 0x000fe20000000000 */
[----:B------:R-:W0:Y:S01]  /*8120*/  MUFU.TANH R119, R119 ;  /* 0x0000007700777308 */ /* 0x000e220000002400 */
[----:B------:R-:W-:-:S07]  /*8130*/  ISETP.GT.AND P4, PT, R91, 0x59, PT ;  /* 0x000000595b00780c */ /* 0x000fce0003f84270 */
[----:B------:R1:W-:Y:S08]  /*8140*/  MUFU.TANH R83, R135 ;  /* 0x0000008700537308 */ /* 0x0003f00000002400 */
[----:B------:R-:W2:Y:S01]  /*8150*/  MUFU.TANH R99, R99 ;  /* 0x0000006300637308 */ /* 0x000ea20000002400 */
[----:B-1----:R-:W-:Y:S01]  /*8160*/  FMUL.FTZ R135, R87, UR5 ;  /* 0x0000000557877c20 */ /* 0x002fe20008410000 */
[----:B0-----:R-:W-:-:S02]  /*8170*/  FSEL R119, R119, -INF , P5 ;  /* 0xff80000077777808 */ /* 0x001fc40002800000 */
[----:B------:R-:W-:-:S04]  /*8180*/  ISETP.GT.AND P5, PT, R91, 0x60, PT ;  /* 0x000000605b00780c */ /* 0x000fc80003fa4270 */
[----:B------:R0:W-:Y:S01]  /*8190*/  MUFU.TANH R87, R136 ;  /* 0x0000008800577308 */ /* 0x0001e20000002400 */
[----:B------:R-:W-:Y:S02]  /*81a0*/  FSEL R134, R134, -INF , P5 ;  /* 0xff80000086867808 */ /* 0x000fe40002800000 */
[----:B------:R-:W-:-:S05]  /*81b0*/  ISETP.GT.AND P5, PT, R91, 0x70, PT ;  /* 0x000000705b00780c */ /* 0x000fca0003fa4270 */
[----:B------:R-:W1:Y:S01]  /*81c0*/  MUFU.TANH R102, R102 ;  /* 0x0000006600667308 */ /* 0x000e620000002400 */
[----:B0-----:R-:W-:Y:S01]  /*81d0*/  FMUL.FTZ R136, R78, UR5 ;  /* 0x000000054e887c20 */ /* 0x001fe20008410000 */
[----:B------:R-:W-:Y:S02]  /*81e0*/  FMNMX.FTZ R78, R106, R75, !PT ;  /* 0x0000004b6a4e7209 */ /* 0x000fe40007810000 */
[----:B--2---:R-:W-:Y:S02]  /*81f0*/  FSEL R99, R99, -INF , P6 ;  /* 0xff80000063637808 */ /* 0x004fe40003000000 */
[----:B------:R-:W-:Y:S02]  /*8200*/  FMNMX.FTZ R75, R107, R78, !PT ;  /* 0x0000004e6b4b7209 */ /* 0x000fe40007810000 */
[----:B------:R-:W0:Y:S01]  /*8210*/  MUFU.TANH R103, R103 ;  /* 0x0000006700677308 */ /* 0x000e220000002400 */
[----:B------:R-:W-:Y:S02]  /*8220*/  ISETP.GT.AND P6, PT, R91, 0x61, PT ;  /* 0x000000615b00780c */ /* 0x000fe40003fc4270 */
[----:B------:R-:W-:-:S02]  /*8230*/  FMNMX.FTZ R78, R110, R75, !PT ;  /* 0x0000004b6e4e7209 */ /* 0x000fc40007810000 */
[----:B------:R-:W-:Y:S02]  /*8240*/  FSEL R94, R94, -INF , P6 ;  /* 0xff8000005e5e7808 */ /* 0x000fe40003000000 */
[----:B------:R-:W-:Y:S01]  /*8250*/  FMNMX.FTZ R78, R111, R78, !PT ;  /* 0x0000004e6f4e7209 */ /* 0x000fe20007810000 */
[----:B------:R-:W2:Y:S01]  /*8260*/  MUFU.TANH R95, R95 ;  /* 0x0000005f005f7308 */ /* 0x000ea20000002400 */
[----:B-1----:R-:W-:Y:S02]  /*8270*/  FSEL R102, R102, -INF , P3 ;  /* 0xff80000066667808 */ /* 0x002fe40001800000 */
[----:B------:R-:W-:Y:S02]  /*8280*/  FMNMX.FTZ R78, R119, R78, !PT ;  /* 0x0000004e774e7209 */ /* 0x000fe40007810000 */
[----:B------:R-:W-:Y:S02]  /*8290*/  ISETP.GT.AND P3, PT, R91, 0x68, PT ;  /* 0x000000685b00780c */ /* 0x000fe40003f64270 */
[----:B------:R-:W-:Y:S01]  /*82a0*/  FMNMX.FTZ R75, R99, R78, !PT ;  /* 0x0000004e634b7209 */ /* 0x000fe20007810000 */
[----:B------:R-:W1:Y:S01]  /*82b0*/  MUFU.TANH R135, R135 ;  /* 0x0000008700877308 */ /* 0x000e620000002400 */
[----:B0-----:R-:W-:-:S02]  /*82c0*/  FSEL R103, R103, -INF , P4 ;  /* 0xff80000067677808 */ /* 0x001fc40002000000 */
[----:B------:R-:W-:Y:S02]  /*82d0*/  FMNMX.FTZ R78, R102, R75, !PT ;  /* 0x0000004b664e7209 */ /* 0x000fe40007810000 */
[----:B------:R-:W-:Y:S02]  /*82e0*/  ISETP.GT.AND P4, PT, R91, 0x69, PT ;  /* 0x000000695b00780c */ /* 0x000fe40003f84270 */
[----:B------:R-:W-:Y:S01]  /*82f0*/  FMNMX.FTZ R75, R103, R78, !PT ;  /* 0x0000004e674b7209 */ /* 0x000fe20007810000 */
[----:B------:R-:W0:Y:S01]  /*8300*/  MUFU.TANH R137, R137 ;  /* 0x0000008900897308 */ /* 0x000e220000002400 */
[----:B------:R-:W-:Y:S02]  /*8310*/  FSEL R86, R83, -INF , P4 ;  /* 0xff80000053567808 */ /* 0x000fe40002000000 */
[----:B------:R-:W-:Y:S02]  /*8320*/  FMNMX.FTZ R75, R134, R75, !PT ;  /* 0x0000004b864b7209 */ /* 0x000fe40007810000 */
[----:B------:R-:W-:-:S02]  /*8330*/  FSEL R82, R82, -INF , P3 ;  /* 0xff80000052527808 */ /* 0x000fc40001800000 */
[----:B------:R-:W-:Y:S01]  /*8340*/  FMNMX.FTZ R83, R94, R75, !PT ;  /* 0x0000004b5e537209 */ /* 0x000fe20007810000 */
[----:B------:R-:W-:Y:S01]  /*8350*/  MUFU.TANH R138, R138 ;  /* 0x0000008a008a7308 */ /* 0x000fe20000002400 */
[C---:B------:R-:W-:Y:S02]  /*8360*/  ISETP.GT.AND P6, PT, R91.reuse, 0x71, PT ;  /* 0x000000715b00780c */ /* 0x040fe40003fc4270 */
[----:B------:R-:W-:Y:S02]  /*8370*/  FMNMX.FTZ R83, R82, R83, !PT ;  /* 0x0000005352537209 */ /* 0x000fe40007810000 */
[C---:B------:R-:W-:Y:S02]  /*8380*/  ISETP.GT.AND P3, PT, R91.reuse, 0x78, PT ;  /* 0x000000785b00780c */ /* 0x040fe40003f64270 */
[----:B------:R-:W-:Y:S01]  /*8390*/  ISETP.GT.AND P4, PT, R91, 0x79, PT ;  /* 0x000000795b00780c */ /* 0x000fe20003f84270 */
[----:B------:R-:W3:Y:S01]  /*83a0*/  MUFU.TANH R136, R136 ;  /* 0x0000008800887308 */ /* 0x000ee20000002400 */
[----:B--2---:R-:W-:-:S02]  /*83b0*/  FSEL R75, R95, -INF , P5 ;  /* 0xff8000005f4b7808 */ /* 0x004fc40002800000 */
[----:B------:R-:W-:Y:S02]  /*83c0*/  FMNMX.FTZ R140, R86, R83, !PT ;  /* 0x00000053568c7209 */ /* 0x000fe40007810000 */
[----:B------:R-:W-:Y:S01]  /*83d0*/  FSEL R78, R87, -INF , P6 ;  /* 0xff800000574e7808 */ /* 0x000fe20003000000 */
[----:B------:R-:W-:Y:S01]  /*83e0*/  FMUL.FTZ R87, R79, UR5 ;  /* 0x000000054f577c20 */ /* 0x000fe20008410000 */
[----:B------:R-:W-:Y:S01]  /*83f0*/  FSEL R74, R74, -INF , P3 ;  /* 0xff8000004a4a7808 */ /* 0x000fe20001800000 */
[----:B------:R-:W-:Y:S01]  /*8400*/  MUFU.TANH R7, R7 ;  /* 0x0000000700077308 */ /* 0x000fe20000002400 */
[----:B-1----:R-:W-:Y:S02]  /*8410*/  FSEL R83, R135, -INF , P4 ;  /* 0xff80000087537808 */ /* 0x002fe40002000000 */
[C---:B------:R-:W-:Y:S02]  /*8420*/  ISETP.GT.AND P5, PT, R91.reuse, 0x80, PT ;  /* 0x000000805b00780c */ /* 0x040fe40003fa4270 */
[----:B------:R-:W-:Y:S01]  /*8430*/  ISETP.GT.AND P6, PT, R91, 0x81, PT ;  /* 0x000000815b00780c */ /* 0x000fe20003fc4270 */
[----:B------:R-:W-:-:S02]  /*8440*/  WARPGROUP.DEPBAR.LE gsb0, 0x0 ;  /* 0x00008000000079c5 */ /* 0x000fc40000010000 */
[----:B------:R-:W-:Y:S01]  /*8450*/  WARPGROUP.ARRIVE ;  /* 0x00000000000079c5 */ /* 0x000fe20000000000 */
[C---:B------:R-:W-:Y:S01]  /*8460*/  ISETP.GT.AND P3, PT, R91.reuse, 0x88, PT ;  /* 0x000000885b00780c */ /* 0x040fe20003f64270 */
[----:B------:R-:W1:Y:S01]  /*8470*/  MUFU.TANH R87, R87 ;  /* 0x0000005700577308 */ /* 0x000e620000002400 */
[----:B------:R-:W-:Y:S02]  /*8480*/  ISETP.GT.AND P4, PT, R91, 0x89, PT ;  /* 0x000000895b00780c */ /* 0x000fe40003f84270 */
[----:B------:R-:W-:Y:S01]  /*8490*/  FMNMX.FTZ R91, R75, R140, !PT ;  /* 0x0000008c4b5b7209 */ /* 0x000fe20007810000 */
[----:B------:R-:W-:Y:S01]  /*84a0*/  HGMMA.64x96x16.F32 R24, gdesc[UR32].tnspB, R24, gsb0 ;  /* 0x41600000201879f0 */ /* 0x000fe20008000818 */
[----:B------:R-:W-:Y:S01]  /*84b0*/  UIADD3 UR32, UR10, 0x600, URZ ;  /* 0x000006000a207890 */ /* 0x000fe2000fffe03f */
[----:B0-----:R-:W-:Y:S01]  /*84c0*/  FSEL R95, R137, -INF , P5 ;  /* 0xff800000895f7808 */ /* 0x001fe20002800000 */
[----:B------:R-:W-:Y:S01]  /*84d0*/  UIADD3 UR34, UR11, 0x100, URZ ;  /* 0x000001000b227890 */ /* 0x000fe2000fffe03f */
[----:B------:R-:W-:Y:S01]  /*84e0*/  FMNMX.FTZ R91, R78, R91, !PT ;  /* 0x0000005b4e5b7209 */ /* 0x000fe20007810000 */
[----:B------:R-:W-:Y:S01]  /*84f0*/  UMOV UR33, 0xc0000010 ;  /* 0xc000001000217882 */ /* 0x000fe20000000000 */
[----:B------:R-:W-:Y:S01]  /*8500*/  UMOV UR35, 0x80000020 ;  /* 0x8000002000237882 */ /* 0x000fe20000000000 */
[----:B---3--:R-:W-:Y:S01]  /*8510*/  FSEL R79, R136, -INF , P3 ;  /* 0xff800000884f7808 */ /* 0x008fe20001800000 */
[----:B------:R-:W0:Y:S01]  /*8520*/  MUFU.TANH R8, R8 ;  /* 0x0000000800087308 */ /* 0x000e220000002400 */
[----:B------:R-:W-:Y:S01]  /*8530*/  FMNMX.FTZ R140, R74, R91, !PT ;  /* 0x0000005b4a8c7209 */ /* 0x000fe20007810000 */
[----:B------:R-:W-:Y:S01]  /*8540*/  FMUL.FTZ R91, R100, UR5 ;  /* 0x00000005645b7c20 */ /* 0x000fe20008410000 */
[----:B------:R-:W-:-:S02]  /*8550*/  FSEL R100, R138, -INF , P6 ;  /* 0xff8000008a647808 */ /* 0x000fc40003000000 */
[----:B------:R-:W-:Y:S02]  /*8560*/  FMNMX.FTZ R140, R83, R140, !PT ;  /* 0x0000008c538c7209 */ /* 0x000fe40007810000 */
[----:B-1----:R-:W-:Y:S01]  /*8570*/  FSEL R87, R87, -INF , P4 ;  /* 0xff80000057577808 */ /* 0x002fe20002000000 */
[----:B------:R-:W1:Y:S01]  /*8580*/  MUFU.TANH R11, R11 ;  /* 0x0000000b000b7308 */ /* 0x000e620000002400 */
[----:B------:R-:W-:-:S04]  /*8590*/  FMNMX.FTZ R135, R95, R140, !PT ;  /* 0x0000008c5f877209 */ /* 0x000fc80007810000 */
[----:B------:R-:W-:-:S03]  /*85a0*/  FMNMX.FTZ R136, R100, R135, !PT ;  /* 0x0000008764887209 */ /* 0x000fc60007810000 */
[----:B------:R-:W2:Y:S01]  /*85b0*/  MUFU.TANH R12, R12 ;  /* 0x0000000c000c7308 */ /* 0x000ea20000002400 */
[----:B------:R-:W-:-:S04]  /*85c0*/  FMNMX.FTZ R136, R79, R136, !PT ;  /* 0x000000884f887209 */ /* 0x000fc80007810000 */
[----:B------:R-:W-:-:S03]  /*85d0*/  FMNMX.FTZ R135, R87, R136, !PT ;  /* 0x0000008857877209 */ /* 0x000fc60007810000 */
[----:B------:R-:W3:Y:S02]  /*85e0*/  MUFU.TANH R14, R14 ;  /* 0x0000000e000e7308 */ /* 0x000ee40000002400 */
[----:B------:R-:W4:Y:S06]  /*85f0*/  SHFL.BFLY PT, R136, R135, 0x2, 0x1f ;  /* 0x0c401f0087887f89 */ /* 0x000f2c00000e0000 */
[----:B------:R-:W5:Y:S08]  /*8600*/  MUFU.TANH R20, R20 ;  /* 0x0000001400147308 */ /* 0x000f700000002400 */
[----:B------:R-:W5:Y:S08]  /*8610*/  MUFU.TANH R128, R128 ;  /* 0x0000008000807308 */ /* 0x000f700000002400 */
[----:B------:R-:W5:Y:S01]  /*8620*/  MUFU.TANH R130, R130 ;  /* 0x0000008200827308 */ /* 0x000f620000002400 */
[----:B----4-:R-:W-:Y:S01]  /*8630*/  FMNMX.FTZ R136, R135, R136, !PT ;  /* 0x0000008887887209 */ /* 0x010fe20007810000 */
[----:B------:R-:W-:-:S04]  /*8640*/  FMUL.FTZ R135, R72, UR5 ;  /* 0x0000000548877c20 */ /* 0x000fc80008410000 */
[----:B------:R-:W4:Y:S02]  /*8650*/  SHFL.BFLY PT, R137, R136, 0x1, 0x1f ;  /* 0x0c201f0088897f89 */ /* 0x000f2400000e0000 */
[----:B------:R-:W5:Y:S08]  /*8660*/  MUFU.TANH R120, R120 ;  /* 0x0000007800787308 */ /* 0x000f700000002400 */
[----:B------:R-:W5:Y:S08]  /*8670*/  MUFU.TANH R121, R121 ;  /* 0x0000007900797308 */ /* 0x000f700000002400 */
[----:B------:R-:W5:Y:S01]  /*8680*/  MUFU.TANH R123, R123 ;  /* 0x0000007b007b7308 */ /* 0x000f620000002400 */
[----:B----4-:R-:W-:-:S07]  /*8690*/  FMNMX.FTZ R72, R136, R137, !PT ;  /* 0x0000008988487209 */ /* 0x010fce0007810000 */
[----:B------:R-:W4:Y:S01]  /*86a0*/  MUFU.TANH R124, R124 ;  /* 0x0000007c007c7308 */ /* 0x000f220000002400 */
[----:B------:R-:W0:Y:S01]  /*86b0*/  SHFL.IDX PT, R137, R98, RZ, 0x1c1f ;  /* 0x001c1fff62897589 */ /* 0x000e2200000e0000 */
[C---:B------:R-:W-:Y:S01]  /*86c0*/  FSETP.NEU.FTZ.AND P3, PT, R72.reuse, -INF , PT ;  /* 0xff8000004800780b */ /* 0x040fe20003f7d000 */
[----:B------:R-:W-:-:S05]  /*86d0*/  FMUL.FTZ R136, R72, UR4 ;  /* 0x0000000448887c20 */ /* 0x000fca0008410000 */
[----:B------:R-:W4:Y:S01]  /*86e0*/  MUFU.TANH R112, R112 ;  /* 0x0000007000707308 */ /* 0x000f220000002400 */
[----:B------:R-:W-:Y:S01]  /*86f0*/  FSEL R136, R136, RZ, P3 ;  /* 0x000000ff88887208 */ /* 0x000fe20001800000 */
[----:B------:R-:W-:Y:S02]  /*8700*/  WARPGROUP.DEPBAR.LE gsb0, 0x0 ;  /* 0x00008000000079c5 */ /* 0x000fe40000010000 */
[----:B------:R-:W-:Y:S02]  /*8710*/  WARPGROUP.ARRIVE ;  /* 0x00000000000079c5 */ /* 0x000fe40000000000 */
[--C-:B------:R-:W-:Y:S02]  /*8720*/  FFMA.FTZ R138, R132, UR4, -R136.reuse ;  /* 0x00000004848a7c23 */ /* 0x100fe40008010888 */
[----:B------:R-:W4:Y:S01]  /*8730*/  MUFU.TANH R113, R113 ;  /* 0x0000007100717308 */ /* 0x000f220000002400 */
[--C-:B------:R-:W-:Y:S01]  /*8740*/  FFMA.FTZ R139, R125, UR4, -R136.reuse ;  /* 0x000000047d8b7c23 */ /* 0x100fe20008010888 */
[--C-:B------:R-:W-:Y:S01]  /*8750*/  FFMA.FTZ R9, R9, UR4, -R136.reuse ;  /* 0x0000000409097c23 */ /* 0x100fe20008010888 */
[--C-:B------:R-:W-:Y:S01]  /*8760*/  FFMA.FTZ R10, R10, UR4, -R136.reuse ;  /* 0x000000040a0a7c23 */ /* 0x100fe20008010888 */
[----:B------:R-:W-:Y:S01]  /*8770*/  HGMMA.64x96x16.F32 R24, gdesc[UR32].tnspB, R24, gsb0 ;  /* 0x41600000201879f0 */ /* 0x000fe20008000818 */
[----:B------:R-:W-:Y:S01]  /*8780*/  UIADD3 UR32, UR10, 0x780, URZ ;  /* 0x000007800a207890 */ /* 0x000fe2000fffe03f */
[----:B------:R-:W-:Y:S01]  /*8790*/  FFMA.FTZ R13, R13, UR4, -R136 ;  /* 0x000000040d0d7c23 */ /* 0x000fe20008010888 */
[----:B------:R-:W-:Y:S01]  /*87a0*/  UIADD3 UR34, UR11, 0x140, URZ ;  /* 0x000001400b227890 */ /* 0x000fe2000fffe03f */
[----:B0-----:R-:W-:Y:S01]  /*87b0*/  IADD3 R90, R137, -UR14, R90 ;  /* 0x8000000e895a7c10 */ /* 0x001fe2000fffe05a */
[----:B------:R-:W-:Y:S01]  /*87c0*/  UMOV UR33, 0xc0000010 ;  /* 0xc000001000217882 */ /* 0x000fe20000000000 */
[----:B------:R-:W-:Y:S01]  /*87d0*/  UMOV UR35, 0x80000020 ;  /* 0x8000002000237882 */ /* 0x000fe20000000000 */
[--C-:B------:R-:W-:Y:S01]  /*87e0*/  FFMA.FTZ R137, R129, UR4, -R136.reuse ;  /* 0x0000000481897c23 */ /* 0x100fe20008010888 */
[C---:B------:R-:W-:Y:S01]  /*87f0*/  ISETP.GT.AND P4, PT, R90.reuse, RZ, PT ;  /* 0x000000ff5a00720c */ /* 0x040fe20003f84270 */
[--C-:B------:R-:W-:Y:S01]  /*8800*/  FFMA.FTZ R129, R131, UR4, -R136.reuse ;  /* 0x0000000483817c23 */ /* 0x100fe20008010888 */
[C---:B------:R-:W-:Y:S01]  /*8810*/  ISETP.GT.AND P6, PT, R90.reuse, 0x1, PT ;  /* 0x000000015a00780c */ /* 0x040fe20003fc4270 */
[----:B------:R-:W0:Y:S01]  /*8820*/  MUFU.TANH R115, R115 ;  /* 0x0000007300737308 */ /* 0x000e220000002400 */
[----:B------:R-:W-:Y:S01]  /*8830*/  FSEL R7, R7, -INF , P4 ;  /* 0xff80000007077808 */ /* 0x000fe20002000000 */
[--C-:B------:R-:W-:Y:S01]  /*8840*/  FFMA.FTZ R15, R15, UR4, -R136.reuse ;  /* 0x000000040f0f7c23 */ /* 0x100fe20008010888 */
[----:B------:R-:W-:Y:S01]  /*8850*/  ISETP.GT.AND P5, PT, R90, 0x8, PT ;  /* 0x000000085a00780c */ /* 0x000fe20003fa4270 */
[--C-:B------:R-:W-:Y:S01]  /*8860*/  FFMA.FTZ R21, R21, UR4, -R136.reuse ;  /* 0x0000000415157c23 */ /* 0x100fe20008010888 */
[----:B------:R-:W-:Y:S01]  /*8870*/  FSEL R8, R8, -INF , P6 ;  /* 0xff80000008087808 */ /* 0x000fe20003000000 */
[--C-:B------:R-:W-:Y:S01]  /*8880*/  FFMA.FTZ R122, R122, UR4, -R136.reuse ;  /* 0x000000047a7a7c23 */ /* 0x100fe20008010888 */
[----:B------:R-:W-:Y:S01]  /*8890*/  FMNMX.FTZ R131, R7, R4, !PT ;  /* 0x0000000407837209 */ /* 0x000fe20007810000 */
[----:B------:R-:W0:Y:S01]  /*88a0*/  MUFU.TANH R116, R116 ;  /* 0x0000007400747308 */ /* 0x000e220000002400 */
[----:B------:R-:W-:Y:S01]  /*88b0*/  ISETP.GT.AND P4, PT, R90, 0x9, PT ;  /* 0x000000095a00780c */ /* 0x000fe20003f84270 */
[--C-:B------:R-:W-:Y:S01]  /*88c0*/  FFMA.FTZ R114, R114, UR4, -R136.reuse ;  /* 0x0000000472727c23 */ /* 0x100fe20008010888 */
[----:B-1----:R-:W-:Y:S01]  /*88d0*/  FSEL R98, R11, -INF , P5 ;  /* 0xff8000000b627808 */ /* 0x002fe20002800000 */
[--C-:B------:R-:W-:Y:S01]  /*88e0*/  FFMA.FTZ R94, R94, UR4, -R136.reuse ;  /* 0x000000045e5e7c23 */ /* 0x100fe20008010888 */
[----:B------:R-:W-:Y:S01]  /*88f0*/  FMNMX.FTZ R131, R8, R131, !PT ;  /* 0x0000008308837209 */ /* 0x000fe20007810000 */
[--C-:B------:R-:W-:Y:S01]  /*8900*/  FFMA.FTZ R82, R82, UR4, -R136.reuse ;  /* 0x0000000452527c23 */ /* 0x100fe20008010888 */
[----:B------:R-:W-:Y:S01]  /*8910*/  ISETP.GT.AND P6, PT, R90, 0x10, PT ;  /* 0x000000105a00780c */ /* 0x000fe20003fc4270 */
[----:B------:R1:W-:Y:S01]  /*8920*/  MUFU.EX2 R11, R137 ;  /* 0x00000089000b7308 */ /* 0x0003e20000000800 */
[----:B--2---:R-:W-:Y:S01]  /*8930*/  FSEL R12, R12, -INF , P4 ;  /* 0xff8000000c0c7808 */ /* 0x004fe20002000000 */
[--C-:B------:R-:W-:Y:S01]  /*8940*/  FFMA.FTZ R86, R86, UR4, -R136.reuse ;  /* 0x0000000456567c23 */ /* 0x100fe20008010888 */
[----:B------:R-:W-:Y:S01]  /*8950*/  ISETP.GT.AND P5, PT, R90, 0x11, PT ;  /* 0x000000115a00780c */ /* 0x000fe20003fa4270 */
[--C-:B------:R-:W-:Y:S01]  /*8960*/  FFMA.FTZ R75, R75, UR4, -R136.reuse ;  /* 0x000000044b4b7c23 */ /* 0x100fe20008010888 */
[----:B---3--:R-:W-:Y:S01]  /*8970*/  FSEL R14, R14, -INF , P6 ;  /* 0xff8000000e0e7808 */ /* 0x008fe20003000000 */
[--C-:B------:R-:W-:Y:S01]  /*8980*/  FFMA.FTZ R83, R83, UR4, -R136.reuse ;  /* 0x0000000453537c23 */ /* 0x100fe20008010888 */
[----:B------:R-:W-:Y:S01]  /*8990*/  ISETP.GT.AND P4, PT, R90, 0x18, PT ;  /* 0x000000185a00780c */ /* 0x000fe20003f84270 */
[----:B------:R-:W2:Y:S01]  /*89a0*/  MUFU.TANH R104, R104 ;  /* 0x0000006800687308 */ /* 0x000ea20000002400 */
[----:B-1----:R-:W-:Y:S01]  /*89b0*/  FMNMX.FTZ R137, R98, R131, !PT ;  /* 0x0000008362897209 */ /* 0x002fe20007810000 */
[--C-:B------:R-:W-:Y:S01]  /*89c0*/  FFMA.FTZ R95, R95, UR4, -R136.reuse ;  /* 0x000000045f5f7c23 */ /* 0x100fe20008010888 */
[----:B-----5:R-:W-:Y:S01]  /*89d0*/  FSEL R20, R20, -INF , P5 ;  /* 0xff80000014147808 */ /* 0x020fe20002800000 */
[--C-:B------:R-:W-:Y:S01]  /*89e0*/  FFMA.FTZ R100, R100, UR4, -R136.reuse ;  /* 0x0000000464647c23 */ /* 0x100fe20008010888 */
[----:B------:R-:W-:Y:S01]  /*89f0*/  FMNMX.FTZ R137, R12, R137, !PT ;  /* 0x000000890c897209 */ /* 0x000fe20007810000 */
[----:B------:R-:W-:Y:S01]  /*8a00*/  FFMA.FTZ R87, R87, UR4, -R136 ;  /* 0x0000000457577c23 */ /* 0x000fe20008010888 */
[----:B------:R-:W-:Y:S01]  /*8a10*/  ISETP.GT.AND P6, PT, R90, 0x19, PT ;  /* 0x000000195a00780c */ /* 0x000fe20003fc4270 */
[----:B------:R-:W1:Y:S01]  /*8a20*/  MUFU.TANH R105, R105 ;  /* 0x0000006900697308 */ /* 0x000e620000002400 */
[----:B------:R-:W-:-:S02]  /*8a30*/  FMNMX.FTZ R137, R14, R137, !PT ;  /* 0x000000890e897209 */ /* 0x000fc40007810000 */
[----:B------:R-:W-:Y:S02]  /*8a40*/  FSEL R131, R128, -INF , P4 ;  /* 0xff80000080837808 */ /* 0x000fe40002000000 */
[----:B------:R-:W-:Y:S01]  /*8a50*/  FMNMX.FTZ R132, R20, R137, !PT ;  /* 0x0000008914847209 */ /* 0x000fe20007810000 */
[----:B------:R-:W-:Y:S01]  /*8a60*/  FFMA.FTZ R137, R133, UR4, -R136 ;  /* 0x0000000485897c23 */ /* 0x000fe20008010888 */
[----:B------:R-:W-:Y:S01]  /*8a70*/  ISETP.GT.AND P5, PT, R90, 0x20, PT ;  /* 0x000000205a00780c */ /* 0x000fe20003fa4270 */
[----:B------:R3:W-:Y:S01]  /*8a80*/  MUFU.EX2 R128, R138 ;  /* 0x0000008a00807308 */ /* 0x0007e20000000800 */
[----:B------:R-:W-:Y:S02]  /*8a90*/  FSEL R130, R130, -INF , P6 ;  /* 0xff80000082827808 */ /* 0x000fe40003000000 */
[----:B------:R-:W-:Y:S02]  /*8aa0*/  FMNMX.FTZ R133, R131, R132, !PT ;  /* 0x0000008483857209 */ /* 0x000fe40007810000 */
[----:B------:R-:W-:-:S02]  /*8ab0*/  ISETP.GT.AND P4, PT, R90, 0x21, PT ;  /* 0x000000215a00780c */ /* 0x000fc40003f84270 */
[----:B------:R-:W-:Y:S01]  /*8ac0*/  FSEL R120, R120, -INF , P5 ;  /* 0xff80000078787808 */ /* 0x000fe20002800000 */
[----:B------:R-:W5:Y:S01]  /*8ad0*/  MUFU.TANH R108, R108 ;  /* 0x0000006c006c7308 */ /* 0x000f620000002400 */
[----:B------:R-:W-:Y:S02]  /*8ae0*/  FMNMX.FTZ R133, R130, R133, !PT ;  /* 0x0000008582857209 */ /* 0x000fe40007810000 */
[----:B------:R-:W-:Y:S02]  /*8af0*/  ISETP.GT.AND P6, PT, R90, 0x28, PT ;  /* 0x000000285a00780c */ /* 0x000fe40003fc4270 */
[----:B------:R-:W-:Y:S02]  /*8b00*/  FSEL R132, R121, -INF , P4 ;  /* 0xff80000079847808 */ /* 0x000fe40002000000 */
[----:B------:R-:W-:Y:S01]  /*8b10*/  FMNMX.FTZ R133, R120, R133, !PT ;  /* 0x0000008578857209 */ /* 0x000fe20007810000 */
[----:B------:R0:W-:Y:S01]  /*8b20*/  MUFU.EX2 R121, R137 ;  /* 0x0000008900797308 */ /* 0x0001e20000000800 */
[----:B------:R-:W-:-:S02]  /*8b30*/  ISETP.GT.AND P5, PT, R90, 0x29, PT ;  /* 0x000000295a00780c */ /* 0x000fc40003fa4270 */
[----:B------:R-:W-:Y:S02]  /*8b40*/  FSEL R123, R123, -INF , P6 ;  /* 0xff8000007b7b7808 */ /* 0x000fe40003000000 */
[----:B---3--:R-:W-:Y:S02]  /*8b50*/  FMNMX.FTZ R138, R132, R133, !PT ;  /* 0x00000085848a7209 */ /* 0x008fe40007810000 */
[----:B------:R-:W-:Y:S01]  /*8b60*/  ISETP.GT.AND P4, PT, R90, 0x30, PT ;  /* 0x000000305a00780c */ /* 0x000fe20003f84270 */
[----:B------:R-:W3:Y:S01]  /*8b70*/  MUFU.TANH R109, R109 ;  /* 0x0000006d006d7308 */ /* 0x000ee20000002400 */
[----:B----4-:R-:W-:Y:S01]  /*8b80*/  FSEL R125, R124, -INF , P5 ;  /* 0xff8000007c7d7808 */ /* 0x010fe20002800000 */
[----:B0-----:R-:W-:Y:S01]  /*8b90*/  FFMA.FTZ R137, R126, UR4, -R136 ;  /* 0x000000047e897c23 */ /* 0x001fe20008010888 */
[----:B------:R-:W-:Y:S02]  /*8ba0*/  FMNMX.FTZ R138, R123, R138, !PT ;  /* 0x0000008a7b8a7209 */ /* 0x000fe40007810000 */
[----:B------:R-:W-:-:S02]  /*8bb0*/  ISETP.GT.AND P6, PT, R90, 0x31, PT ;  /* 0x000000315a00780c */ /* 0x000fc40003fc4270 */
[----:B------:R-:W-:Y:S01]  /*8bc0*/  FSEL R112, R112, -INF , P4 ;  /* 0xff80000070707808 */ /* 0x000fe20002000000 */
[----:B------:R-:W0:Y:S01]  /*8bd0*/  MUFU.TANH R96, R96 ;  /* 0x0000006000607308 */ /* 0x000e220000002400 */
[----:B------:R-:W-:Y:S02]  /*8be0*/  FMNMX.FTZ R133, R125, R138, !PT ;  /* 0x0000008a7d857209 */ /* 0x000fe40007810000 */
[----:B------:R-:W-:Y:S02]  /*8bf0*/  ISETP.GT.AND P5, PT, R90, 0x38, PT ;  /* 0x000000385a00780c */ /* 0x000fe40003fa4270 */
[----:B------:R-:W-:Y:S02]  /*8c00*/  FSEL R126, R113, -INF , P6 ;  /* 0xff800000717e7808 */ /* 0x000fe40003000000 */
[----:B------:R-:W-:Y:S01]  /*8c10*/  FMNMX.FTZ R133, R112, R133, !PT ;  /* 0x0000008570857209 */ /* 0x000fe20007810000 */
[----:B------:R4:W-:Y:S01]  /*8c20*/  MUFU.EX2 R113, R137 ;  /* 0x0000008900717308 */ /* 0x0009e20000000800 */
[----:B------:R-:W-:-:S02]  /*8c30*/  ISETP.GT.AND P4, PT, R90, 0x39, PT ;  /* 0x000000395a00780c */ /* 0x000fc40003f84270 */
[----:B------:R-:W-:Y:S02]  /*8c40*/  FSEL R115, R115, -INF , P5 ;  /* 0xff80000073737808 */ /* 0x000fe40002800000 */
[----:B------:R-:W-:Y:S02]  /*8c50*/  FMNMX.FTZ R138, R126, R133, !PT ;  /* 0x000000857e8a7209 */ /* 0x000fe40007810000 */
[----:B------:R-:W-:Y:S01]  /*8c60*/  ISETP.GT.AND P6, PT, R90, 0x40, PT ;  /* 0x000000405a00780c */ /* 0x000fe20003fc4270 */
[----:B------:R1:W-:Y:S01]  /*8c70*/  MUFU.EX2 R124, R139 ;  /* 0x0000008b007c7308 */ /* 0x0003e20000000800 */
[----:B------:R-:W-:Y:S01]  /*8c80*/  FSEL R116, R116, -INF , P4 ;  /* 0xff80000074747808 */ /* 0x000fe20002000000 */
[----:B------:R-:W-:Y:S02]  /*8c90*/  WARPGROUP.DEPBAR.LE gsb0, 0x0 ;  /* 0x00008000000079c5 */ /* 0x000fe40000010000 */
[----:B------:R-:W-:Y:S01]  /*8ca0*/  WARPGROUP.ARRIVE ;  /* 0x00000000000079c5 */ /* 0x000fe20000000000 */
[----:B------:R-:W-:-:S02]  /*8cb0*/  FMNMX.FTZ R133, R115, R138, !PT ;  /* 0x0000008a73857209 */ /* 0x000fc40007810000 */
[----:B------:R-:W-:Y:S01]  /*8cc0*/  ISETP.GT.AND P5, PT, R90, 0x41, PT ;  /* 0x000000415a00780c */ /* 0x000fe20003fa4270 */
[----:B------:R-:W0:Y:S01]  /*8cd0*/  MUFU.TANH R97, R97 ;  /* 0x0000006100617308 */ /* 0x000e220000002400 */
[----:B--2---:R-:W-:Y:S01]  /*8ce0*/  FSEL R104, R104, -INF , P6 ;  /* 0xff80000068687808 */ /* 0x004fe20003000000 */
[----:B------:R-:W-:Y:S01]  /*8cf0*/  HGMMA.64x96x16.F32 R24, gdesc[UR32].tnspB, R24, gsb0 ;  /* 0x41600000201879f0 */ /* 0x000fe20008000818 */
[----:B------:R-:W-:Y:S01]  /*8d00*/  UIADD3 UR32, UR10, 0xa80, URZ ;  /* 0x00000a800a207890 */ /* 0x000fe2000fffe03f */
[----:B----4-:R-:W-:Y:S01]  /*8d10*/  FMNMX.FTZ R137, R116, R133, !PT ;  /* 0x0000008574897209 */ /* 0x010fe20007810000 */
[----:B------:R-:W-:Y:S01]  /*8d20*/  UIADD3 UR34, UR11, 0x1c0, URZ ;  /* 0x000001c00b227890 */ /* 0x000fe2000fffe03f */
[----:B-1----:R-:W-:Y:S01]  /*8d30*/  FFMA.FTZ R139, R127, UR4, -R136 ;  /* 0x000000047f8b7c23 */ /* 0x002fe20008010888 */
[----:B------:R-:W-:Y:S01]  /*8d40*/  UMOV UR33, 0xc0000010 ;  /* 0xc000001000217882 */ /* 0x000fe20000000000 */
[----:B------:R-:W-:Y:S01]  /*8d50*/  UMOV UR35, 0x80000020 ;  /* 0x8000002000237882 */ /* 0x000fe20000000000 */
[----:B------:R-:W-:Y:S01]  /*8d60*/  ISETP.GT.AND P4, PT, R90, 0x48, PT ;  /* 0x000000485a00780c */ /* 0x000fe20003f84270 */
[----:B------:R-:W1:Y:S01]  /*8d70*/  MUFU.TANH R91, R91 ;  /* 0x0000005b005b7308 */ /* 0x000e620000002400 */
[----:B------:R-:W-:-:S02]  /*8d80*/  FSEL R127, R105, -INF , P5 ;  /* 0xff800000697f7808 */ /* 0x000fc40002800000 */
[----:B------:R-:W-:Y:S02]  /*8d90*/  FMNMX.FTZ R138, R104, R137, !PT ;  /* 0x00000089688a7209 */ /* 0x000fe40007810000 */
[----:B------:R-:W-:Y:S02]  /*8da0*/  ISETP.GT.AND P6, PT, R90, 0x49, PT ;  /* 0x000000495a00780c */ /* 0x000fe40003fc4270 */
[----:B-----5:R-:W-:Y:S01]  /*8db0*/  FSEL R133, R108, -INF , P4 ;  /* 0xff8000006c857808 */ /* 0x020fe20002000000 */
[----:B------:R-:W2:Y:S01]  /*8dc0*/  MUFU.TANH R101, R101 ;  /* 0x0000006500657308 */ /* 0x000ea20000002400 */
[----:B------:R-:W-:Y:S01]  /*8dd0*/  FMNMX.FTZ R138, R127, R138, !PT ;  /* 0x0000008a7f8a7209 */ /* 0x000fe20007810000 */
[----:B------:R-:W-:Y:S01]  /*8de0*/  FFMA.FTZ R108, R117, UR4, -R136 ;  /* 0x00000004756c7c23 */ /* 0x000fe20008010888 */
[----:B------:R-:W-:Y:S02]  /*8df0*/  ISETP.GT.AND P5, PT, R90, 0x50, PT ;  /* 0x000000505a00780c */ /* 0x000fe40003fa4270 */
[----:B---3--:R-:W-:-:S02]  /*8e00*/  FSEL R109, R109, -INF , P6 ;  /* 0xff8000006d6d7808 */ /* 0x008fc40003000000 */
[----:B------:R-:W-:Y:S01]  /*8e10*/  FMNMX.FTZ R138, R133, R138, !PT ;  /* 0x0000008a858a7209 */ /* 0x000fe20007810000 */
[----:B------:R-:W3:Y:S01]  /*8e20*/  MUFU.TANH R88, R88 ;  /* 0x0000005800587308 */ /* 0x000ee20000002400 */
[----:B------:R-:W-:Y:S02]  /*8e30*/  ISETP.GT.AND P4, PT, R90, 0x51, PT ;  /* 0x000000515a00780c */ /* 0x000fe40003f84270 */
[----:B0-----:R-:W-:Y:S01]  /*8e40*/  FSEL R117, R96, -INF , P5 ;  /* 0xff80000060757808 */ /* 0x001fe20002800000 */
[----:B------:R-:W-:Y:S01]  /*8e50*/  FFMA.FTZ R96, R118, UR4, -R136 ;  /* 0x0000000476607c23 */ /* 0x000fe20008010888 */
[----:B------:R-:W-:Y:S02]  /*8e60*/  FMNMX.FTZ R138, R109, R138, !PT ;  /* 0x0000008a6d8a7209 */ /* 0x000fe40007810000 */
[----:B------:R-:W-:Y:S01]  /*8e70*/  ISETP.GT.AND P6, PT, R90, 0x58, PT ;  /* 0x000000585a00780c */ /* 0x000fe20003fc4270 */
[----:B------:R-:W0:Y:S01]  /*8e80*/  MUFU.TANH R89, R89 ;  /* 0x0000005900597308 */ /* 0x000e220000002400 */
[----:B------:R-:W-:-:S02]  /*8e90*/  FSEL R118, R97, -INF , P4 ;  /* 0xff80000061767808 */ /* 0x000fc40002000000 */
[----:B------:R-:W-:Y:S02]  /*8ea0*/  FMNMX.FTZ R137, R117, R138, !PT ;  /* 0x0000008a75897209 */ /* 0x000fe40007810000 */
[----:B------:R-:W-:Y:S02]  /*8eb0*/  ISETP.GT.AND P5, PT, R90, 0x59, PT ;  /* 0x000000595a00780c */ /* 0x000fe40003fa4270 */
[----:B-1----:R-:W-:Y:S01]  /*8ec0*/  FSEL R97, R91, -INF , P6 ;  /* 0xff8000005b617808 */ /* 0x002fe20003000000 */
[----:B------:R-:W1:Y:S01]  /*8ed0*/  MUFU.TANH R92, R92 ;  /* 0x0000005c005c7308 */ /* 0x000e620000002400 */
[----:B------:R-:W-:Y:S01]  /*8ee0*/  FMNMX.FTZ R138, R118, R137, !PT ;  /* 0x00000089768a7209 */ /* 0x000fe20007810000 */
[----:B------:R-:W-:Y:S01]  /*8ef0*/  FFMA.FTZ R91, R106, UR4, -R136 ;  /* 0x000000046a5b7c23 */ /* 0x000fe20008010888 */
[C---:B------:R-:W-:Y:S02]  /*8f00*/  ISETP.GT.AND P4, PT, R90.reuse, 0x60, PT ;  /* 0x000000605a00780c */ /* 0x040fe40003f84270 */
[----:B------:R-:W-:-:S02]  /*8f10*/  ISETP.GT.AND P6, PT, R90, 0x61, PT ;  /* 0x000000615a00780c */ /* 0x000fc40003fc4270 */
[----:B--2---:R-:W-:Y:S01]  /*8f20*/  FSEL R101, R101, -INF , P5 ;  /* 0xff80000065657808 */ /* 0x004fe20002800000 */
[----:B------:R-:W2:Y:S01]  /*8f30*/  MUFU.TANH R93, R93 ;  /* 0x0000005d005d7308 */ /* 0x000ea20000002400 */
[----:B------:R-:W-:Y:S02]  /*8f40*/  FMNMX.FTZ R138, R97, R138, !PT ;  /* 0x0000008a618a7209 */ /* 0x000fe40007810000 */
[----:B---3--:R-:W-:Y:S01]  /*8f50*/  FSEL R106, R88, -INF , P4 ;  /* 0xff800000586a7808 */ /* 0x008fe20002000000 */
[----:B------:R-:W-:Y:S01]  /*8f60*/  FFMA.FTZ R88, R107, UR4, -R136 ;  /* 0x000000046b587c23 */ /* 0x000fe20008010888 */
[----:B0-----:R-:W-:Y:S02]  /*8f70*/  FSEL R107, R89, -INF , P6 ;  /* 0xff800000596b7808 */ /* 0x001fe40003000000 */
[----:B------:R-:W-:Y:S01]  /*8f80*/  FMNMX.FTZ R89, R101, R138, !PT ;  /* 0x0000008a65597209 */ /* 0x000fe20007810000 */
[----:B------:R-:W0:Y:S01]  /*8f90*/  MUFU.TANH R80, R80 ;  /* 0x0000005000507308 */ /* 0x000e220000002400 */
[----:B------:R-:W-:-:S02]  /*8fa0*/  ISETP.GT.AND P5, PT, R90, 0x68, PT ;  /* 0x000000685a00780c */ /* 0x000fc40003fa4270 */
[----:B------:R-:W-:Y:S02]  /*8fb0*/  ISETP.GT.AND P4, PT, R90, 0x69, PT ;  /* 0x000000695a00780c */ /* 0x000fe40003f84270 */
[----:B-1----:R-:W-:Y:S02]  /*8fc0*/  FSEL R92, R92, -INF , P5 ;  /* 0xff8000005c5c7808 */ /* 0x002fe40002800000 */
[C---:B------:R-:W-:Y:S01]  /*8fd0*/  ISETP.GT.AND P6, PT, R90.reuse, 0x70, PT ;  /* 0x000000705a00780c */ /* 0x040fe20003fc4270 */
[----:B------:R-:W1:Y:S01]  /*8fe0*/  MUFU.TANH R81, R81 ;  /* 0x0000005100517308 */ /* 0x000e620000002400 */
[C---:B------:R-:W-:Y:S02]  /*8ff0*/  ISETP.GT.AND P5, PT, R90.reuse, 0x71, PT ;  /* 0x000000715a00780c */ /* 0x040fe40003fa4270 */
[----:B--2---:R-:W-:Y:S02]  /*9000*/  FSEL R93, R93, -INF , P4 ;  /* 0xff8000005d5d7808 */ /* 0x004fe40002000000 */
[----:B------:R-:W-:-:S02]  /*9010*/  ISETP.GT.AND P4, PT, R90, 0x78, PT ;  /* 0x000000785a00780c */ /* 0x000fc40003f84270 */
[----:B------:R-:W-:Y:S01]  /*9020*/  R2UR UR14, R6 ;  /* 0x00000000060e72ca */ /* 0x000fe200000e0000 */
[----:B------:R2:W-:Y:S08]  /*9030*/  MUFU.EX2 R105, R139 ;  /* 0x0000008b00697308 */ /* 0x0005f00000000800 */
[----:B------:R-:W-:Y:S01]  /*9040*/  MUFU.TANH R84, R84 ;  /* 0x0000005400547308 */ /* 0x000fe20000002400 */
[----:B--2---:R-:W-:Y:S01]  /*9050*/  FFMA.FTZ R139, R110, UR4, -R136 ;  /* 0x000000046e8b7c23 */ /* 0x004fe20008010888 */
[----:B------:R-:W-:-:S02]  /*9060*/  FMNMX.FTZ R110, R106, R89, !PT ;  /* 0x000000596a6e7209 */ /* 0x000fc40007810000 */
[----:B------:R-:W-:Y:S02]  /*9070*/  UISETP.GT.AND UP1, UPT, UR38, UR14, UPT ;  /* 0x0000000e2600728c */ /* 0x000fe4000bf24270 */
[----:B------:R-:W-:Y:S02]  /*9080*/  FMNMX.FTZ R137, R107, R110, !PT ;  /* 0x0000006e6b897209 */ /* 0x000fe40007810000 */
[----:B------:R-:W2:Y:S01]  /*9090*/  MUFU.TANH R85, R85 ;  /* 0x0000005500557308 */ /* 0x000ea20000002400 */
[----:B0-----:R-:W-:Y:S01]  /*90a0*/  FSEL R110, R80, -INF , P6 ;  /* 0xff800000506e7808 */ /* 0x001fe20003000000 */
[----:B------:R-:W-:Y:S01]  /*90b0*/  FFMA.FTZ R80, R111, UR4, -R136 ;  /* 0x000000046f507c23 */ /* 0x000fe20008010888 */
[----:B------:R-:W-:Y:S02]  /*90c0*/  FMNMX.FTZ R138, R92, R137, !PT ;  /* 0x000000895c8a7209 */ /* 0x000fe40007810000 */
[----:B-1----:R-:W-:Y:S02]  /*90d0*/  FSEL R111, R81, -INF , P5 ;  /* 0xff800000516f7808 */ /* 0x002fe40002800000 */
[----:B------:R-:W-:Y:S01]  /*90e0*/  FMNMX.FTZ R81, R93, R138, !PT ;  /* 0x0000008a5d517209 */ /* 0x000fe20007810000 */
[----:B------:R-:W0:Y:S01]  /*90f0*/  MUFU.TANH R135, R135 ;  /* 0x0000008700877308 */ /* 0x000e220000002400 */
[----:B------:R-:W-:-:S02]  /*9100*/  ISETP.GT.AND P6, PT, R90, 0x79, PT ;  /* 0x000000795a00780c */ /* 0x000fc40003fc4270 */
[----:B------:R-:W-:Y:S02]  /*9110*/  FMNMX.FTZ R138, R110, R81, !PT ;  /* 0x000000516e8a7209 */ /* 0x000fe40007810000 */
[C---:B------:R-:W-:Y:S01]  /*9120*/  ISETP.GT.AND P5, PT, R90.reuse, 0x80, PT ;  /* 0x000000805a00780c */ /* 0x040fe20003fa4270 */
[----:B------:R-:W-:Y:S02]  /*9130*/  WARPGROUP.DEPBAR.LE gsb0, 0x0 ;  /* 0x00008000000079c5 */ /* 0x000fe40000010000 */
[----:B------:R-:W-:Y:S01]  /*9140*/  WARPGROUP.ARRIVE ;  /* 0x00000000000079c5 */ /* 0x000fe20000000000 */
[----:B------:R-:W1:Y:S01]  /*9150*/  MUFU.TANH R73, R73 ;  /* 0x0000004900497308 */ /* 0x000e620000002400 */
[----:B------:R-:W-:Y:S02]  /*9160*/  FMNMX.FTZ R138, R111, R138, !PT ;  /* 0x0000008a6f8a7209 */ /* 0x000fe40007810000 */
[----:B--2---:R-:W-:Y:S02]  /*9170*/  FSEL R137, R85, -INF , P6 ;  /* 0xff80000055897808 */ /* 0x004fe40003000000 */
[----:B------:R-:W-:Y:S01]  /*9180*/  HGMMA.64x96x16.F32 R24, gdesc[UR40].tnspB, R24, gsb0 ;  /* 0x41600000281879f0 */ /* 0x000fe20008000818 */
[----:B------:R-:W-:-:S02]  /*9190*/  ISETP.GT.AND P6, PT, R90, 0x88, PT ;  /* 0x000000885a00780c */ /* 0x000fc40003fc4270 */
[----:B------:R-:W2:Y:S01]  /*91a0*/  MUFU.TANH R76, R76 ;  /* 0x0000004c004c7308 */ /* 0x000ea20000002400 */
[----:B0-----:R-:W-:Y:S02]  /*91b0*/  FSEL R135, R135, -INF , P5 ;  /* 0xff80000087877808 */ /* 0x001fe40002800000 */
[----:B------:R-:W-:-:S05]  /*91c0*/  ISETP.GT.AND P5, PT, R90, 0x89, PT ;  /* 0x000000895a00780c */ /* 0x000fca0003fa4270 */
[----:B------:R0:W-:Y:S08]  /*91d0*/  MUFU.EX2 R89, R139 ;  /* 0x0000008b00597308 */ /* 0x0001f00000000800 */
[----:B------:R-:W3:Y:S01]  /*91e0*/  MUFU.TANH R77, R77 ;  /* 0x0000004d004d7308 */ /* 0x000ee20000002400 */
[--C-:B0-----:R-:W-:Y:S01]  /*91f0*/  FFMA.FTZ R139, R119, UR4, -R136.reuse ;  /* 0x00000004778b7c23 */ /* 0x101fe20008010888 */
[----:B------:R-:W-:Y:S01]  /*9200*/  FSEL R119, R84, -INF , P4 ;  /* 0xff80000054777808 */ /* 0x000fe20002000000 */
[--C-:B------:R-:W-:Y:S01]  /*9210*/  FFMA.FTZ R84, R99, UR4, -R136.reuse ;  /* 0x0000000463547c23 */ /* 0x100fe20008010888 */
[----:B------:R-:W-:Y:S01]  /*9220*/  ISETP.GT.AND P4, PT, R90, 0x81, PT ;  /* 0x000000815a00780c */ /* 0x000fe20003f84270 */
[----:B------:R-:W-:Y:S01]  /*9230*/  FFMA.FTZ R99, R78, UR4, -R136 ;  /* 0x000000044e637c23 */ /* 0x000fe20008010888 */
[----:B------:R-:W-:-:S02]  /*9240*/  FMNMX.FTZ R138, R119, R138, !PT ;  /* 0x0000008a778a7209 */ /* 0x000fc40007810000 */
[----:B------:R2:W-:Y:S02]  /*9250*/  MUFU.EX2 R81, R139 ;  /* 0x0000008b00517308 */ /* 0x0005e40000000800 */
[----:B------:R-:W-:Y:S02]  /*9260*/  FMNMX.FTZ R90, R137, R138, !PT ;  /* 0x0000008a895a7209 */ /* 0x000fe40007810000 */
[----:B-1----:R-:W-:Y:S01]  /*9270*/  FSEL R138, R73, -INF , P4 ;  /* 0xff800000498a7808 */ /* 0x002fe20002000000 */
[--C-:B------:R-:W-:Y:S01]  /*9280*/  FFMA.FTZ R73, R102, UR4, -R136.reuse ;  /* 0x0000000466497c23 */ /* 0x100fe20008010888 */
[----:B------:R-:W-:Y:S01]  /*9290*/  FMNMX.FTZ R85, R135, R90, !PT ;  /* 0x0000005a87557209 */ /* 0x000fe20007810000 */
[--C-:B------:R-:W-:Y:S01]  /*92a0*/  FFMA.FTZ R102, R74, UR4, -R136.reuse ;  /* 0x000000044a667c23 */ /* 0x100fe20008010888 */
[--C-:B------:R-:W-:Y:S01]  /*92b0*/  FFMA.FTZ R90, R134, UR4, -R136.reuse ;  /* 0x00000004865a7c23 */ /* 0x100fe20008010888 */
[----:B--2---:R-:W-:Y:S01]  /*92c0*/  FSEL R139, R76, -INF , P6 ;  /* 0xff8000004c8b7808 */ /* 0x004fe20003000000 */
[----:B------:R-:W-:Y:S01]  /*92d0*/  MUFU.EX2 R9, R9 ;  /* 0x0000000900097308 */ /* 0x000fe20000000800 */
[----:B------:R-:W-:Y:S01]  /*92e0*/  FMNMX.FTZ R76, R138, R85, !PT ;  /* 0x000000558a4c7209 */ /* 0x000fe20007810000 */
[--C-:B------:R-:W-:Y:S01]  /*92f0*/  FFMA.FTZ R85, R103, UR4, -R136.reuse ;  /* 0x0000000467557c23 */ /* 0x100fe20008010888 */
[----:B---3--:R-:W-:Y:S01]  /*9300*/  FSEL R140, R77, -INF , P5 ;  /* 0xff8000004d8c7808 */ /* 0x008fe20002800000 */
[----:B------:R-:W-:Y:S01]  /*9310*/  FFMA.FTZ R103, R79, UR4, -R136 ;  /* 0x000000044f677c23 */ /* 0x000fe20008010888 */
[----:B------:R-:W-:-:S02]  /*9320*/  FMNMX.FTZ R77, R139, R76, !PT ;  /* 0x0000004c8b4d7209 */ /* 0x000fc40007810000 */
[----:B------:R-:W-:Y:S01]  /*9330*/  ISETP.GE.U32.AND P4, PT, R143, 0x180, PT ;  /* 0x000001808f00780c */ /* 0x000fe20003f86070 */
[----:B------:R-:W-:Y:S01]  /*9340*/  MUFU.EX2 R10, R10 ;  /* 0x0000000a000a7308 */ /* 0x000fe20000000800 */
[----:B------:R-:W-:-:S05]  /*9350*/  FMNMX.FTZ R76, R140, R77, !PT ;  /* 0x0000004d8c4c7209 */ /* 0x000fca0007810000 */
[----:B------:R-:W0:Y:S02]  /*9360*/  SHFL.BFLY PT, R77, R76, 0x2, 0x1f ;  /* 0x0c401f004c4d7f89 */ /* 0x000e2400000e0000 */
[----:B------:R-:W-:Y:S08]  /*9370*/  MUFU.EX2 R13, R13 ;  /* 0x0000000d000d7308 */ /* 0x000ff00000000800 */
[----:B------:R-:W-:Y:S08]  /*9380*/  MUFU.EX2 R15, R15 ;  /* 0x0000000f000f7308 */ /* 0x000ff00000000800 */
[----:B------:R-:W-:Y:S01]  /*9390*/  MUFU.EX2 R21, R21 ;  /* 0x0000001500157308 */ /* 0x000fe20000000800 */
[----:B0-----:R-:W-:-:S07]  /*93a0*/  FMNMX.FTZ R77, R76, R77, !PT ;  /* 0x0000004d4c4d7209 */ /* 0x001fce0007810000 */
[----:B------:R-:W-:Y:S01]  /*93b0*/  MUFU.EX2 R129, R129 ;  /* 0x0000008100817308 */ /* 0x000fe20000000800 */
[----:B------:R-:W0:Y:S07]  /*93c0*/  SHFL.BFLY PT, R76, R77, 0x1, 0x1f ;  /* 0x0c201f004d4c7f89 */ /* 0x000e2e00000e0000 */
[----:B------:R-:W-:Y:S08]  /*93d0*/  MUFU.EX2 R122, R122 ;  /* 0x0000007a007a7308 */ /* 0x000ff00000000800 */
[----:B------:R-:W-:Y:S08]  /*93e0*/  MUFU.EX2 R114, R114 ;  /* 0x0000007200727308 */ /* 0x000ff00000000800 */
[----:B------:R-:W-:Y:S01]  /*93f0*/  MUFU.EX2 R108, R108 ;  /* 0x0000006c006c7308 */ /* 0x000fe20000000800 */
[----:B------:R-:W-:-:S02]  /*9400*/  WARPGROUP.DEPBAR.LE gsb0, 0x0 ;  /* 0x00008000000079c5 */ /* 0x000fc40000010000 */
[----:B------:R-:W-:Y:S01]  /*9410*/  WARPGROUP.ARRIVE ;  /* 0x00000000000079c5 */ /* 0x000fe20000000000 */
[----:B0-----:R-:W-:-:S04]  /*9420*/  FMNMX.FTZ R74, R77, R76, !PT ;  /* 0x0000004c4d4a7209 */ /* 0x001fc80007810000 */
[C---:B------:R-:W-:Y:S01]  /*9430*/  FSETP.NEU.FTZ.AND P5, PT, R74.reuse, -INF , PT ;  /* 0xff8000004a00780b */ /* 0x040fe20003fbd000 */
[----:B------:R-:W-:Y:S01]  /*9440*/  HGMMA.64x96x16.F32 R24, gdesc[UR32].tnspB, R24, gsb0 ;  /* 0x41600000201879f0 */ /* 0x000fe20008000818 */
[----:B------:R-:W-:Y:S01]  /*9450*/  UIADD3 UR32, UR10, 0xc00, URZ ;  /* 0x00000c000a207890 */ /* 0x000fe2000fffe03f */
[C---:B------:R-:W-:Y:S01]  /*9460*/  FMUL.FTZ R134, R74.reuse, UR4 ;  /* 0x000000044a867c20 */ /* 0x040fe20008410000 */
[----:B------:R-:W-:Y:S01]  /*9470*/  UIADD3 UR34, UR11, 0x200, URZ ;  /* 0x000002000b227890 */ /* 0x000fe2000fffe03f */
[----:B------:R-:W-:Y:S01]  /*9480*/  FSEL R77, R74, RZ, P5 ;  /* 0x000000ff4a4d7208 */ /* 0x000fe20002800000 */
[----:B------:R-:W-:Y:S01]  /*9490*/  UMOV UR33, 0xc0000010 ;  /* 0xc000001000217882 */ /* 0x000fe20000000000 */
[----:B------:R-:W-:Y:S01]  /*94a0*/  UMOV UR35, 0x80000020 ;  /* 0x8000002000237882 */ /* 0x000fe20000000000 */
[----:B------:R-:W-:Y:S01]  /*94b0*/  FSEL R134, R134, RZ, P5 ;  /* 0x000000ff86867208 */ /* 0x000fe20002800000 */
[----:B------:R-:W-:Y:S01]  /*94c0*/  MUFU.EX2 R96, R96 ;  /* 0x0000006000607308 */ /* 0x000fe20000000800 */
[----:B------:R-:W-:Y:S01]  /*94d0*/  FADD.FTZ R77, -R77, R4 ;  /* 0x000000044d4d7221 */ /* 0x000fe20000010100 */
[----:B------:R-:W-:-:S02]  /*94e0*/  UIADD3 UR10, UR38, -0x1, URZ ;  /* 0xffffffff260a7890 */ /* 0x000fc4000fffe03f */
[--C-:B------:R-:W-:Y:S01]  /*94f0*/  FFMA.FTZ R76, R7, UR4, -R134.reuse ;  /* 0x00000004074c7c23 */ /* 0x100fe20008010886 */
[--C-:B------:R-:W-:Y:S01]  /*9500*/  FFMA.FTZ R7, R8, UR4, -R134.reuse ;  /* 0x0000000408077c23 */ /* 0x100fe20008010886 */
[--C-:B------:R-:W-:Y:S01]  /*9510*/  FFMA.FTZ R8, R12, UR4, -R134.reuse ;  /* 0x000000040c087c23 */ /* 0x100fe20008010886 */
[----:B------:R-:W-:Y:S02]  /*9520*/  VIADD R12, R142, 0x9 ;  /* 0x000000098e0c7836 */ /* 0x000fe40000000000 */
[----:B------:R-:W-:Y:S01]  /*9530*/  FMUL.FTZ R77, R77, UR4 ;  /* 0x000000044d4d7c20 */ /* 0x000fe20008410000 */
[--C-:B------:R-:W-:Y:S01]  /*9540*/  FFMA.FTZ R78, R98, UR4, -R134.reuse ;  /* 0x00000004624e7c23 */ /* 0x100fe20008010886 */
[----:B------:R-:W-:Y:S01]  /*9550*/  MUFU.EX2 R76, R76 ;  /* 0x0000004c004c7308 */ /* 0x000fe20000000800 */
[--C-:B------:R-:W-:Y:S01]  /*9560*/  FFMA.FTZ R136, R14, UR4, -R134.reuse ;  /* 0x000000040e887c23 */ /* 0x100fe20008010886 */
[----:B------:R-:W-:Y:S01]  /*9570*/  SEL R79, R12, 0x9, !P4 ;  /* 0x000000090c4f7807 */ /* 0x000fe20006000000 */
[--C-:B------:R-:W-:Y:S01]  /*9580*/  FFMA.FTZ R12, R104, UR4, -R134.reuse ;  /* 0x00000004680c7c23 */ /* 0x100fe20008010886 */
[----:B------:R-:W-:Y:S01]  /*9590*/  FSEL R104, R72, RZ, P3 ;  /* 0x000000ff48687208 */ /* 0x000fe20001800000 */
[--C-:B------:R-:W-:Y:S01]  /*95a0*/  FFMA.FTZ R141, R20, UR4, -R134.reuse ;  /* 0x00000004148d7c23 */ /* 0x100fe20008010886 */
[--C-:B------:R-:W-:Y:S01]  /*95b0*/  FFMA.FTZ R131, R131, UR4, -R134.reuse ;  /* 0x0000000483837c23 */ /* 0x100fe20008010886 */
[----:B------:R-:W-:Y:S01]  /*95c0*/  FFMA.FTZ R98, R123, UR4, -R134 ;  /* 0x000000047b627c23 */ /* 0x000fe20008010886 */
[----:B------:R-:W-:Y:S01]  /*95d0*/  MUFU.EX2 R7, R7 ;  /* 0x0000000700077308 */ /* 0x000fe20000000800 */
[----:B------:R-:W-:Y:S01]  /*95e0*/  FADD.FTZ R5, -R104, R5 ;  /* 0x0000000568057221 */ /* 0x000fe20000010100 */
[----:B------:R-:W-:-:S02]  /*95f0*/  IMAD.U32 R104, RZ, RZ, UR36 ;  /* 0x00000024ff687e24 */ /* 0x000fc4000f8e00ff */
[--C-:B------:R-:W-:Y:S01]  /*9600*/  FFMA.FTZ R123, R125, UR4, -R134.reuse ;  /* 0x000000047d7b7c23 */ /* 0x100fe20008010886 */
[--C-:B------:R-:W-:Y:S01]  /*9610*/  FFMA.FTZ R130, R130, UR4, -R134.reuse ;  /* 0x0000000482827c23 */ /* 0x100fe20008010886 */
[----:B------:R-:W-:Y:S01]  /*9620*/  FMUL.FTZ R4, R5, UR4 ;  /* 0x0000000405047c20 */ /* 0x000fe20008410000 */
[--C-:B------:R-:W-:Y:S01]  /*9630*/  FFMA.FTZ R125, R126, UR4, -R134.reuse ;  /* 0x000000047e7d7c23 */ /* 0x100fe20008010886 */
[----:B------:R-:W-:Y:S01]  /*9640*/  @!P1 LEA R104, R104, UR37, 0x3 ;  /* 0x0000002568689c11 */ /* 0x000fe2000f8e18ff */
[----:B------:R-:W-:Y:S01]  /*9650*/  MUFU.EX2 R78, R78 ;  /* 0x0000004e004e7308 */ /* 0x000fe20000000800 */
[--C-:B------:R-:W-:Y:S01]  /*9660*/  FFMA.FTZ R120, R120, UR4, -R134.reuse ;  /* 0x0000000478787c23 */ /* 0x100fe20008010886 */
[--C-:B------:R-:W-:Y:S01]  /*9670*/  FFMA.FTZ R132, R132, UR4, -R134.reuse ;  /* 0x0000000484847c23 */ /* 0x100fe20008010886 */
[--C-:B------:R-:W-:Y:S01]  /*9680*/  FFMA.FTZ R20, R112, UR4, -R134.reuse ;  /* 0x0000000470147c23 */ /* 0x100fe20008010886 */
[----:B------:R-:W-:Y:S02]  /*9690*/  @!P1 VIADD R5, R104, 0x31c40 ;  /* 0x00031c4068059836 */ /* 0x000fe40000000000 */
[--C-:B------:R-:W-:Y:S01]  /*96a0*/  FFMA.FTZ R14, R115, UR4, -R134.reuse ;  /* 0x00000004730e7c23 */ /* 0x100fe20008010886 */
[--C-:B------:R-:W-:Y:S01]  /*96b0*/  FFMA.FTZ R112, R116, UR4, -R134.reuse ;  /* 0x0000000474707c23 */ /* 0x100fe20008010886 */
[--C-:B------:R-:W-:Y:S01]  /*96c0*/  FFMA.FTZ R115, R127, UR4, -R134.reuse ;  /* 0x000000047f737c23 */ /* 0x100fe20008010886 */
[----:B------:R-:W0:Y:S01]  /*96d0*/  MUFU.EX2 R4, R4 ;  /* 0x0000000400047308 */ /* 0x000e220000000800 */
[----:B------:R-:W-:Y:S01]  /*96e0*/  @!P1 PRMT R5, RZ, 0x654, R5 ;  /* 0x00000654ff059816 */ /* 0x000fe20000000005 */
        /* <DEDUP_REMOVED lines=12> */
[----:B------:R-:W-:Y:S01]  /*97b0*/  FFMA.FTZ R139, R139, UR4, -R134 ;  /* 0x000000048b8b7c23 */ /* 0x000fe20008010886 */
[----:B------:R-:W-:Y:S01]  /*97c0*/  PLOP3.LUT P3, PT, PT, PT, UP1, 0x80, 0x0 ;  /* 0x000000000000781c */ /* 0x000fe20003f6f018 */
[----:B------:R-:W-:Y:S01]  /*97d0*/  MUFU.EX2 R136, R136 ;  /* 0x0000008800887308 */ /* 0x000fe20000000800 */
[----:B------:R-:W-:-:S07]  /*97e0*/  UMOV UR38, UR10 ;  /* 0x0000000a00267c82 */ /* 0x000fce0008000000 */
        /* <DEDUP_REMOVED lines=26> */
[----:B-1----:R-:W-:Y:S01]  /*9990*/  IMAD.U32 R79, RZ, RZ, UR7 ;  /* 0x00000007ff4f7e24 */ /* 0x002fe2000f8e00ff */
[----:B------:R-:W-:Y:S01]  /*99a0*/  UMOV UR7, UR36 ;  /* 0x0000002400077c82 */ /* 0x000fe20008000000 */
[-C--:B0-----:R-:W-:Y:S01]  /*99b0*/  FMUL.FTZ R26, R26, R4.reuse ;  /* 0x000000041a1a7220 */ /* 0x081fe20000410000 */
[-C--:B------:R-:W-:Y:S01]  /*99c0*/  FMUL.FTZ R27, R27, R4.reuse ;  /* 0x000000041b1b7220 */ /* 0x080fe20000410000 */
[-C--:B------:R-:W-:Y:S01]  /*99d0*/  FMUL.FTZ R30, R30, R4.reuse ;  /* 0x000000041e1e7220 */ /* 0x080fe20000410000 */
[----:B------:R-:W-:Y:S01]  /*99e0*/  @!P1 LEA R79, R79, UR37, 0x3 ;  /* 0x000000254f4f9c11 */ /* 0x000fe2000f8e18ff */
[-C--:B------:R-:W-:Y:S01]  /*99f0*/  FMUL.FTZ R31, R31, R4.reuse ;  /* 0x000000041f1f7220 */ /* 0x080fe20000410000 */
[----:B--2---:R0:W1:Y:S01]  /*9a00*/  MUFU.EX2 R5, R77 ;  /* 0x0000004d00057308 */ /* 0x0040620000000800 */
[-C--:B------:R-:W-:Y:S01]  /*9a10*/  FMUL.FTZ R34, R34, R4.reuse ;  /* 0x0000000422227220 */ /* 0x080fe20000410000 */
[----:B------:R-:W-:Y:S01]  /*9a20*/  FMUL.FTZ R35, R35, R4 ;  /* 0x0000000423237220 */ /* 0x000fe20000410000 */
[----:B------:R-:W-:-:S02]  /*9a30*/  @!P1 VIADD R79, R79, 0x31c60 ;  /* 0x00031c604f4f9836 */ /* 0x000fc40000000000 */
[-C--:B------:R-:W-:Y:S01]  /*9a40*/  FMUL.FTZ R38, R38, R4.reuse ;  /* 0x0000000426267220 */ /* 0x080fe20000410000 */
[-C--:B------:R-:W-:Y:S01]  /*9a50*/  FMUL.FTZ R39, R39, R4.reuse ;  /* 0x0000000427277220 */ /* 0x080fe20000410000 */
[-C--:B------:R-:W-:Y:S01]  /*9a60*/  FMUL.FTZ R42, R42, R4.reuse ;  /* 0x000000042a2a7220 */ /* 0x080fe20000410000 */
[----:B------:R-:W-:Y:S01]  /*9a70*/  FMUL.FTZ R43, R43, R4 ;  /* 0x000000042b2b7220 */ /* 0x000fe20000410000 */
[----:B------:R-:W-:Y:S01]  /*9a80*/  @!P1 PRMT R79, RZ, 0x654, R79 ;  /* 0x00000654ff4f9816 */ /* 0x000fe2000000004f */
[----:B0-----:R-:W-:Y:S01]  /*9a90*/  FFMA.FTZ R77, R4, R0, R9 ;  /* 0x00000000044d7223 */ /* 0x001fe20000010009 */
[----:B------:R-:W-:Y:S01]  /*9aa0*/  MUFU.EX2 R85, R85 ;  /* 0x0000005500557308 */ /* 0x000fe20000000800 */
[-C--:B------:R-:W-:Y:S01]  /*9ab0*/  FMUL.FTZ R46, R46, R4.reuse ;  /* 0x000000042e2e7220 */ /* 0x080fe20000410000 */
[----:B------:R0:W-:Y:S01]  /*9ac0*/  @!P1 SYNCS.ARRIVE.TRANS64.RED.A1T0 RZ, [R79+URZ], RZ ;  /* 0x000000ff4fff99a7 */ /* 0x0001e2000810043f */
[C---:B------:R-:W-:Y:S01]  /*9ad0*/  FADD.FTZ R126, R10.reuse, R77 ;  /* 0x0000004d0a7e7221 */ /* 0x040fe20000010000 */
[----:B------:R-:W-:Y:S01]  /*9ae0*/  F2FP.F16.F32.PACK_AB R77, R10, R9 ;  /* 0x000000090a4d723e */ /* 0x000fe200000000ff */
[-C--:B------:R-:W-:Y:S01]  /*9af0*/  FMUL.FTZ R47, R47, R4.reuse ;  /* 0x000000042f2f7220 */ /* 0x080fe20000410000 */
[----:B------:R-:W-:Y:S01]  /*9b00*/  FMUL.FTZ R50, R50, R4 ;  /* 0x0000000432327220 */ /* 0x000fe20000410000 */
[----:B-1----:R-:W-:Y:S01]  /*9b10*/  FFMA.FTZ R104, R5, R3, R76 ;  /* 0x0000000305687223 */ /* 0x002fe2000001004c */
[----:B------:R-:W-:Y:S01]  /*9b20*/  FADD.FTZ R126, R13, R126 ;  /* 0x0000007e0d7e7221 */ /* 0x000fe20000010000 */
[C---:B------:R-:W-:Y:S01]  /*9b30*/  F2FP.F16.F32.PACK_AB R76, R7.reuse, R76 ;  /* 0x0000004c074c723e */ /* 0x040fe200000000ff */
[----:B------:R-:W-:Y:S01]  /*9b40*/  FFMA.FTZ R3, R118, UR4, -R134 ;  /* 0x0000000476037c23 */ /* 0x000fe20008010886 */
[----:B0-----:R-:W-:Y:S01]  /*9b50*/  FADD.FTZ R79, R7, R104 ;  /* 0x00000068074f7221 */ /* 0x001fe20000010000 */
[----:B------:R-:W-:Y:S01]  /*9b60*/  FADD.FTZ R10, R15, R126 ;  /* 0x0000007e0f0a7221 */ /* 0x000fe20000010000 */
[----:B------:R-:W0:Y:S01]  /*9b70*/  MUFU.EX2 R0, R117 ;  /* 0x0000007500007308 */ /* 0x000e220000000800 */
[----:B------:R-:W-:Y:S01]  /*9b80*/  FFMA.FTZ R7, R97, UR4, -R134 ;  /* 0x0000000461077c23 */ /* 0x000fe20008010886 */
[----:B------:R-:W-:Y:S01]  /*9b90*/  FADD.FTZ R9, R78, R79 ;  /* 0x0000004f4e097221 */ /* 0x000fe20000010000 */
[C---:B------:R-:W-:Y:S01]  /*9ba0*/  F2FP.F16.F32.PACK_AB R78, R8.reuse, R78 ;  /* 0x0000004e084e723e */ /* 0x040fe200000000ff */
[----:B------:R-:W-:Y:S01]  /*9bb0*/  FADD.FTZ R10, R21, R10 ;  /* 0x0000000a150a7221 */ /* 0x000fe20000010000 */
[----:B------:R-:W-:Y:S01]  /*9bc0*/  F2FP.F16.F32.PACK_AB R79, R15, R13 ;  /* 0x0000000d0f4f723e */ /* 0x000fe200000000ff */
[----:B------:R-:W-:Y:S01]  /*9bd0*/  FADD.FTZ R9, R8, R9 ;  /* 0x0000000908097221 */ /* 0x000fe20000010000 */
[----:B------:R-:W-:Y:S01]  /*9be0*/  FFMA.FTZ R13, R93, UR4, -R134 ;  /* 0x000000045d0d7c23 */ /* 0x000fe20008010886 */
[----:B------:R-:W-:Y:S01]  /*9bf0*/  FADD.FTZ R10, R11, R10 ;  /* 0x0000000a0b0a7221 */ /* 0x000fe20000010000 */
[----:B------:R-:W-:Y:S01]  /*9c00*/  FFMA.FTZ R15, R101, UR4, -R134 ;  /* 0x00000004650f7c23 */ /* 0x000fe20008010886 */
[----:B------:R-:W-:Y:S01]  /*9c10*/  FADD.FTZ R8, R136, R9 ;  /* 0x0000000988087221 */ /* 0x000fe20000010000 */
[----:B------:R1:W-:Y:S01]  /*9c20*/  STSM.16.M88.4 [R2+0x24300], R76 ;  /* 0x0243004c02007844 */ /* 0x0003e20000000200 */
[----:B------:R-:W-:Y:S01]  /*9c30*/  FADD.FTZ R93, R129, R10 ;  /* 0x0000000a815d7221 */ /* 0x000fe20000010000 */
[----:B------:R-:W2:Y:S01]  /*9c40*/  MUFU.EX2 R3, R3 ;  /* 0x0000000300037308 */ /* 0x000ea20000000800 */
[----:B------:R-:W-:Y:S01]  /*9c50*/  FADD.FTZ R8, R141, R8 ;  /* 0x000000088d087221 */ /* 0x000fe20000010000 */
[--C-:B------:R-:W-:Y:S01]  /*9c60*/  FFMA.FTZ R97, R92, UR4, -R134.reuse ;  /* 0x000000045c617c23 */ /* 0x100fe20008010886 */
[----:B------:R-:W-:Y:S01]  /*9c70*/  FADD.FTZ R93, R128, R93 ;  /* 0x0000005d805d7221 */ /* 0x000fe20000010000 */
[----:B------:R-:W-:Y:S01]  /*9c80*/  FFMA.FTZ R134, R140, UR4, -R134 ;  /* 0x000000048c867c23 */ /* 0x000fe20008010886 */
[----:B------:R-:W-:Y:S01]  /*9c90*/  FADD.FTZ R9, R131, R8 ;  /* 0x0000000883097221 */ /* 0x000fe20000010000 */
[-C--:B------:R-:W-:Y:S01]  /*9ca0*/  FMUL.FTZ R24, R24, R5.reuse ;  /* 0x0000000518187220 */ /* 0x080fe20000410000 */
[----:B------:R-:W-:Y:S01]  /*9cb0*/  FADD.FTZ R8, R122, R93 ;  /* 0x0000005d7a087221 */ /* 0x000fe20000010000 */
[----:B------:R-:W3:Y:S01]  /*9cc0*/  MUFU.EX2 R7, R7 ;  /* 0x0000000700077308 */ /* 0x000ee20000000800 */
[----:B------:R-:W-:Y:S01]  /*9cd0*/  FADD.FTZ R9, R130, R9 ;  /* 0x0000000982097221 */ /* 0x000fe20000010000 */
[-C--:B------:R-:W-:Y:S01]  /*9ce0*/  FMUL.FTZ R25, R25, R5.reuse ;  /* 0x0000000519197220 */ /* 0x080fe20000410000 */
[C---:B------:R-:W-:Y:S01]  /*9cf0*/  FADD.FTZ R101, R121.reuse, R8 ;  /* 0x0000000879657221 */ /* 0x040fe20000010000 */
[----:B------:R-:W-:Y:S01]  /*9d00*/  F2FP.F16.F32.PACK_AB R121, R121, R122 ;  /* 0x0000007a7979723e */ /* 0x000fe200000000ff */
[----:B------:R-:W-:Y:S01]  /*9d10*/  FADD.FTZ R9, R120, R9 ;  /* 0x0000000978097221 */ /* 0x000fe20000010000 */
[----:B------:R-:W-:Y:S01]  /*9d20*/  F2FP.F16.F32.PACK_AB R122, R123, R98 ;  /* 0x000000627b7a723e */ /* 0x000fe200000000ff */
[----:B------:R-:W-:Y:S01]  /*9d30*/  FADD.FTZ R10, R124, R101 ;  /* 0x000000657c0a7221 */ /* 0x000fe20000010000 */
[----:B------:R-:W4:Y:S01]  /*9d40*/  MUFU.EX2 R15, R15 ;  /* 0x0000000f000f7308 */ /* 0x000f220000000800 */
[C---:B------:R-:W-:Y:S01]  /*9d50*/  FADD.FTZ R9, R132.reuse, R9 ;  /* 0x0000000984097221 */ /* 0x040fe20000010000 */
[----:B------:R-:W-:Y:S01]  /*9d60*/  F2FP.F16.F32.PACK_AB R120, R132, R120 ;  /* 0x000000788478723e */ /* 0x000fe200000000ff */
[----:B------:R-:W-:Y:S01]  /*9d70*/  FADD.FTZ R101, R113, R10 ;  /* 0x0000000a71657221 */ /* 0x000fe20000010000 */
[-C--:B------:R-:W-:Y:S01]  /*9d80*/  FMUL.FTZ R28, R28, R5.reuse ;  /* 0x000000051c1c7220 */ /* 0x080fe20000410000 */
[----:B------:R-:W-:Y:S01]  /*9d90*/  FADD.FTZ R8, R98, R9 ;  /* 0x0000000962087221 */ /* 0x000fe20000010000 */
[----:B------:R-:W-:Y:S01]  /*9da0*/  FMUL.FTZ R29, R29, R5 ;  /* 0x000000051d1d7220 */ /* 0x000fe20000410000 */
[----:B------:R-:W-:Y:S01]  /*9db0*/  FADD.FTZ R104, R114, R101 ;  /* 0x0000006572687221 */ /* 0x000fe20000010000 */
[----:B------:R5:W-:Y:S01]  /*9dc0*/  MUFU.EX2 R92, R106 ;  /* 0x0000006a005c7308 */ /* 0x000be20000000800 */
[----:B------:R-:W-:Y:S01]  /*9dd0*/  FADD.FTZ R9, R123, R8 ;  /* 0x000000087b097221 */ /* 0x000fe20000010000 */
[----:B------:R-:W-:Y:S01]  /*9de0*/  F2FP.F16.F32.PACK_AB R8, R141, R136 ;  /* 0x000000888d08723e */ /* 0x000fe200000000ff */
[----:B------:R-:W-:Y:S01]  /*9df0*/  FADD.FTZ R101, R105, R104 ;  /* 0x0000006869657221 */ /* 0x000fe20000010000 */
[----:B------:R-:W-:Y:S01]  /*9e00*/  F2FP.F16.F32.PACK_AB R123, R113, R124 ;  /* 0x0000007c717b723e */ /* 0x000fe200000000ff */
[----:B------:R-:W-:Y:S01]  /*9e10*/  FADD.FTZ R10, R20, R9 ;  /* 0x00000009140a7221 */ /* 0x000fe20000010000 */
[----:B------:R-:W-:Y:S01]  /*9e20*/  F2FP.F16.F32.PACK_AB R9, R11, R21 ;  /* 0x000000150b09723e */ /* 0x000fe200000000ff */
[----:B------:R-:W-:Y:S01]  /*9e30*/  FADD.FTZ R101, R108, R101 ;  /* 0x000000656c657221 */ /* 0x000fe20000010000 */
[----:B------:R0:W-:Y:S01]  /*9e40*/  MUFU.EX2 R21, R13 ;  /* 0x0000000d00157308 */ /* 0x0001e20000000800 */
[----:B------:R-:W-:Y:S01]  /*9e50*/  FADD.FTZ R11, R125, R10 ;  /* 0x0000000a7d0b7221 */ /* 0x000fe20000010000 */
[----:B-----5:R-:W-:Y:S01]  /*9e60*/  F2FP.F16.F32.PACK_AB R106, R112, R14 ;  /* 0x0000000e706a723e */ /* 0x020fe200000000ff */
[----:B-1----:R-:W-:Y:S01]  /*9e70*/  FADD.FTZ R76, R96, R101 ;  /* 0x00000065604c7221 */ /* 0x002fe20000010000 */
[----:B------:R-:W-:Y:S01]  /*9e80*/  F2FP.F16.F32.PACK_AB R10, R130, R131 ;  /* 0x00000083820a723e */ /* 0x000fe200000000ff */
[----:B------:R-:W-:Y:S01]  /*9e90*/  FADD.FTZ R77, R14, R11 ;  /* 0x0000000b0e4d7221 */ /* 0x000fe20000010000 */
[----:B------:R-:W-:Y:S01]  /*9ea0*/  F2FP.F16.F32.PACK_AB R11, R128, R129 ;  /* 0x00000081800b723e */ /* 0x000fe200000000ff */
[-C--:B------:R-:W-:Y:S01]  /*9eb0*/  FMUL.FTZ R32, R32, R5.reuse ;  /* 0x0000000520207220 */ /* 0x080fe20000410000 */
[----:B------:R-:W-:Y:S01]  /*9ec0*/  MUFU.EX2 R90, R90 ;  /* 0x0000005a005a7308 */ /* 0x000fe20000000800 */
[----:B------:R-:W-:Y:S01]  /*9ed0*/  FADD.FTZ R77, R112, R77 ;  /* 0x0000004d704d7221 */ /* 0x000fe20000010000 */
[----:B0-----:R-:W-:Y:S01]  /*9ee0*/  FADD.FTZ R13, R91, R76 ;  /* 0x0000004c5b0d7221 */ /* 0x001fe20000010000 */
[----:B------:R0:W-:Y:S01]  /*9ef0*/  STSM.16.M88.4 [R2+0x25b00], R8 ;  /* 0x025b000802007844 */ /* 0x0001e20000000200 */
[----:B------:R-:W-:Y:S01]  /*9f00*/  F2FP.F16.F32.PACK_AB R105, R105, R114 ;  /* 0x000000726969723e */ /* 0x000fe200000000ff */
[----:B------:R-:W-:Y:S01]  /*9f10*/  FADD.FTZ R104, R12, R77 ;  /* 0x0000004d0c687221 */ /* 0x000fe20000010000 */
[-C--:B------:R-:W-:Y:S01]  /*9f20*/  FMUL.FTZ R33, R33, R5.reuse ;  /* 0x0000000521217220 */ /* 0x080fe20000410000 */
[----:B------:R-:W-:Y:S01]  /*9f30*/  STSM.16.M88.4 [R2+0x27300], R120 ;  /* 0x0273007802007844 */ /* 0x000fe20000000200 */
[----:B------:R1:W5:Y:S01]  /*9f40*/  MUFU.EX2 R93, R107 ;  /* 0x0000006b005d7308 */ /* 0x0003620000000800 */
[----:B------:R-:W-:Y:S01]  /*9f50*/  FADD.FTZ R77, R115, R104 ;  /* 0x00000068734d7221 */ /* 0x000fe20000010000 */
[----:B------:R-:W-:Y:S01]  /*9f60*/  F2FP.F16.F32.PACK_AB R104, R125, R20 ;  /* 0x000000147d68723e */ /* 0x000fe200000000ff */
[----:B------:R-:W-:Y:S01]  /*9f70*/  FADD.FTZ R20, R88, R13 ;  /* 0x0000000d58147221 */ /* 0x000fe20000010000 */
[-C--:B------:R-:W-:Y:S01]  /*9f80*/  FMUL.FTZ R36, R36, R5.reuse ;  /* 0x0000000524247220 */ /* 0x080fe20000410000 */
[----:B------:R-:W-:Y:S01]  /*9f90*/  FADD.FTZ R76, R116, R77 ;  /* 0x0000004d744c7221 */ /* 0x000fe20000010000 */
[----:B------:R-:W-:Y:S01]  /*9fa0*/  FMUL.FTZ R37, R37, R5 ;  /* 0x0000000525257220 */ /* 0x000fe20000410000 */
[----:B------:R-:W-:Y:S01]  /*9fb0*/  FADD.FTZ R13, R89, R20 ;  /* 0x00000014590d7221 */ /* 0x000fe20000010000 */
[----:B------:R-:W5:Y:S01]  /*9fc0*/  MUFU.EX2 R94, R94 ;  /* 0x0000005e005e7308 */ /* 0x000f620000000800 */
[----:B------:R-:W-:Y:S01]  /*9fd0*/  FADD.FTZ R77, R109, R76 ;  /* 0x0000004c6d4d7221 */ /* 0x000fe20000010000 */
[----:B-1----:R-:W-:Y:S01]  /*9fe0*/  F2FP.F16.F32.PACK_AB R107, R96, R108 ;  /* 0x0000006c606b723e */ /* 0x002fe200000000ff */
[----:B------:R-:W-:Y:S01]  /*9ff0*/  FADD.FTZ R14, R80, R13 ;  /* 0x0000000d500e7221 */ /* 0x000fe20000010000 */
[----:B0-----:R-:W-:Y:S01]  /*a000*/  F2FP.F16.F32.PACK_AB R8, R115, R12 ;  /* 0x0000000c7308723e */ /* 0x001fe200000000ff */
[----:B------:R-:W-:Y:S01]  /*a010*/  FADD.FTZ R20, R0, R77 ;  /* 0x0000004d00147221 */ /* 0x000fe20000010000 */
[----:B--2---:R-:W-:Y:S01]  /*a020*/  F2FP.F16.F32.PACK_AB R12, R3, R0 ;  /* 0x00000000030c723e */ /* 0x004fe200000000ff */
[----:B------:R-:W-:Y:S01]  /*a030*/  FADD.FTZ R13, R81, R14 ;  /* 0x0000000e510d7221 */ /* 0x000fe20000010000 */
[----:B------:R-:W0:Y:S01]  /*a040*/  MUFU.EX2 R78, R97 ;  /* 0x00000061004e7308 */ /* 0x000e220000000800 */
[----:B------:R-:W-:Y:S01]  /*a050*/  FADD.FTZ R14, R3, R20 ;  /* 0x00000014030e7221 */ /* 0x000fe20000010000 */
[----:B------:R-:W-:Y:S01]  /*a060*/  F2FP.F16.F32.PACK_AB R9, R88, R91 ;  /* 0x0000005b5809723e */ /* 0x000fe200000000ff */
[----:B------:R-:W-:Y:S01]  /*a070*/  FADD.FTZ R76, R84, R13 ;  /* 0x0000000d544c7221 */ /* 0x000fe20000010000 */
[----:B------:R-:W-:Y:S01]  /*a080*/  F2FP.F16.F32.PACK_AB R10, R109, R116 ;  /* 0x000000746d0a723e */ /* 0x000fe200000000ff */
[----:B---3--:R-:W-:Y:S01]  /*a090*/  FADD.FTZ R14, R7, R14 ;  /* 0x0000000e070e7221 */ /* 0x008fe20000010000 */
[----:B------:R-:W-:Y:S01]  /*a0a0*/  STSM.16.M88.4 [R2+0x28b00], R104 ;  /* 0x028b006802007844 */ /* 0x000fe20000000200 */
[----:B------:R-:W-:Y:S01]  /*a0b0*/  FADD.FTZ R76, R73, R76 ;  /* 0x0000004c494c7221 */ /* 0x000fe20000010000 */
[----:B------:R-:W1:Y:S01]  /*a0c0*/  MUFU.EX2 R82, R82 ;  /* 0x0000005200527308 */ /* 0x000e620000000800 */
[----:B----4-:R-:W-:Y:S01]  /*a0d0*/  FADD.FTZ R11, R15, R14 ;  /* 0x0000000e0f0b7221 */ /* 0x010fe20000010000 */
[----:B------:R-:W-:Y:S01]  /*a0e0*/  FMUL.FTZ R40, R40, R5 ;  /* 0x0000000528287220 */ /* 0x000fe20000410000 */
[----:B------:R-:W-:Y:S01]  /*a0f0*/  FADD.FTZ R13, R85, R76 ;  /* 0x0000004c550d7221 */ /* 0x000fe20000010000 */
[C---:B-----5:R-:W-:Y:S01]  /*a100*/  F2FP.F16.F32.PACK_AB R76, R93.reuse, R92 ;  /* 0x0000005c5d4c723e */ /* 0x060fe200000000ff */
[----:B------:R-:W-:Y:S01]  /*a110*/  FADD.FTZ R14, R92, R11 ;  /* 0x0000000b5c0e7221 */ /* 0x000fe20000010000 */
[----:B------:R-:W-:Y:S01]  /*a120*/  F2FP.F16.F32.PACK_AB R11, R80, R89 ;  /* 0x00000059500b723e */ /* 0x000fe200000000ff */
[----:B------:R-:W-:Y:S01]  /*a130*/  FADD.FTZ R77, R90, R13 ;  /* 0x0000000d5a4d7221 */ /* 0x000fe20000010000 */
[----:B------:R-:W2:Y:S01]  /*a140*/  MUFU.EX2 R86, R86 ;  /* 0x0000005600567308 */ /* 0x000ea20000000800 */
[----:B------:R-:W-:Y:S01]  /*a150*/  FADD.FTZ R3, R93, R14 ;  /* 0x0000000e5d037221 */ /* 0x000fe20000010000 */
[----:B------:R-:W-:Y:S01]  /*a160*/  F2FP.F16.F32.PACK_AB R13, R84, R81 ;  /* 0x00000051540d723e */ /* 0x000fe200000000ff */
[----:B------:R-:W-:Y:S01]  /*a170*/  FADD.FTZ R77, R94, R77 ;  /* 0x0000004d5e4d7221 */ /* 0x000fe20000010000 */
[----:B------:R-:W-:Y:S01]  /*a180*/  F2FP.F16.F32.PACK_AB R14, R15, R7 ;  /* 0x000000070f0e723e */ /* 0x000fe200000000ff */
[----:B0-----:R-:W-:Y:S01]  /*a190*/  FADD.FTZ R0, R78, R3 ;  /* 0x000000034e007221 */ /* 0x001fe20000010000 */
[----:B------:R-:W-:Y:S01]  /*a1a0*/  F2FP.F16.F32.PACK_AB R15, R85, R73 ;  /* 0x00000049550f723e */ /* 0x000fe200000000ff */
[----:B------:R0:W-:Y:S01]  /*a1b0*/  STSM.16.M88.4 [R2+0x2a300], R8 ;  /* 0x02a3000802007844 */ /* 0x0001e20000000200 */
[----:B------:R-:W3:Y:S01]  /*a1c0*/  MUFU.EX2 R75, R75 ;  /* 0x0000004b004b7308 */ /* 0x000ee20000000800 */
[----:B-1----:R-:W-:Y:S01]  /*a1d0*/  FADD.FTZ R77, R82, R77 ;  /* 0x0000004d524d7221 */ /* 0x002fe20000010000 */
[C---:B------:R-:W-:Y:S01]  /*a1e0*/  FADD.FTZ R3, R21.reuse, R0 ;  /* 0x0000000015037221 */ /* 0x040fe20000010000 */
[----:B------:R-:W-:Y:S01]  /*a1f0*/  F2FP.F16.F32.PACK_AB R78, R21, R78 ;  /* 0x0000004e154e723e */ /* 0x000fe200000000ff */
[----:B------:R1:W-:Y:S01]  /*a200*/  STSM.16.M88.4 [R2+0x2bb00], R12 ;  /* 0x02bb000c02007844 */ /* 0x0003e20000000200 */
[-C--:B------:R-:W-:Y:S01]  /*a210*/  FMUL.FTZ R41, R41, R5.reuse ;  /* 0x0000000529297220 */ /* 0x080fe20000410000 */
[-C--:B------:R-:W-:Y:S01]  /*a220*/  FMUL.FTZ R44, R44, R5.reuse ;  /* 0x000000052c2c7220 */ /* 0x080fe20000410000 */
[-C--:B------:R-:W-:Y:S01]  /*a230*/  FMUL.FTZ R45, R45, R5.reuse ;  /* 0x000000052d2d7220 */ /* 0x080fe20000410000 */
[----:B------:R-:W4:Y:S01]  /*a240*/  MUFU.EX2 R110, R110 ;  /* 0x0000006e006e7308 */ /* 0x000f220000000800 */
[----:B--2---:R-:W-:Y:S01]  /*a250*/  FADD.FTZ R0, R86, R77 ;  /* 0x0000004d56007221 */ /* 0x004fe20000010000 */
[----:B------:R-:W-:Y:S01]  /*a260*/  F2FP.F16.F32.PACK_AB R77, R94, R90 ;  /* 0x0000005a5e4d723e */ /* 0x000fe200000000ff */
[-C--:B------:R-:W-:Y:S01]  /*a270*/  FMUL.FTZ R48, R48, R5.reuse ;  /* 0x0000000530307220 */ /* 0x080fe20000410000 */
[----:B------:R-:W-:Y:S01]  /*a280*/  F2FP.F16.F32.PACK_AB R79, R86, R82 ;  /* 0x00000052564f723e */ /* 0x000fe200000000ff */
[-C--:B------:R-:W-:Y:S01]  /*a290*/  FMUL.FTZ R49, R49, R5.reuse ;  /* 0x0000000531317220 */ /* 0x080fe20000410000 */
[-C--:B------:R-:W-:Y:S01]  /*a2a0*/  FMUL.FTZ R52, R52, R5.reuse ;  /* 0x0000000534347220 */ /* 0x080fe20000410000 */
[-C--:B------:R-:W-:Y:S01]  /*a2b0*/  FMUL.FTZ R53, R53, R5.reuse ;  /* 0x0000000535357220 */ /* 0x080fe20000410000 */
[----:B------:R-:W2:Y:S01]  /*a2c0*/  MUFU.EX2 R99, R99 ;  /* 0x0000006300637308 */ /* 0x000ea20000000800 */
[----:B---3--:R-:W-:Y:S01]  /*a2d0*/  FADD.FTZ R0, R75, R0 ;  /* 0x000000004b007221 */ /* 0x008fe20000010000 */
[----:B------:R1:W-:Y:S01]  /*a2e0*/  STSM.16.M88.4 [R2+0x2d300], R76 ;  /* 0x02d3004c02007844 */ /* 0x0003e20000000200 */
[-C--:B------:R-:W-:Y:S01]  /*a2f0*/  FMUL.FTZ R56, R56, R5.reuse ;  /* 0x0000000538387220 */ /* 0x080fe20000410000 */
[-C--:B------:R-:W-:Y:S01]  /*a300*/  FMUL.FTZ R57, R57, R5.reuse ;  /* 0x0000000539397220 */ /* 0x080fe20000410000 */
[-C--:B------:R-:W-:Y:S01]  /*a310*/  FMUL.FTZ R60, R60, R5.reuse ;  /* 0x000000053c3c7220 */ /* 0x080fe20000410000 */
[-C--:B------:R-:W-:Y:S01]  /*a320*/  FMUL.FTZ R61, R61, R5.reuse ;  /* 0x000000053d3d7220 */ /* 0x080fe20000410000 */
[-C--:B------:R-:W-:Y:S01]  /*a330*/  FMUL.FTZ R64, R64, R5.reuse ;  /* 0x0000000540407220 */ /* 0x080fe20000410000 */
[----:B------:R-:W3:Y:S01]  /*a340*/  MUFU.EX2 R102, R102 ;  /* 0x0000006600667308 */ /* 0x000ee20000000800 */
[----:B----4-:R-:W-:Y:S01]  /*a350*/  FADD.FTZ R80, R110, R3 ;  /* 0x000000036e507221 */ /* 0x010fe20000010000 */
[-C--:B------:R-:W-:Y:S01]  /*a360*/  FMUL.FTZ R65, R65, R5.reuse ;  /* 0x0000000541417220 */ /* 0x080fe20000410000 */
[-C--:B------:R-:W-:Y:S01]  /*a370*/  FMUL.FTZ R68, R68, R5.reuse ;  /* 0x0000000544447220 */ /* 0x080fe20000410000 */
[----:B------:R-:W-:Y:S01]  /*a380*/  FMUL.FTZ R69, R69, R5 ;  /* 0x0000000545457220 */ /* 0x000fe20000410000 */
[-C--:B------:R-:W-:Y:S01]  /*a390*/  FMUL.FTZ R51, R51, R4.reuse ;  /* 0x0000000433337220 */ /* 0x080fe20000410000 */
[-C--:B------:R-:W-:Y:S01]  /*a3a0*/  FMUL.FTZ R54, R54, R4.reuse ;  /* 0x0000000436367220 */ /* 0x080fe20000410000 */
[-C--:B------:R-:W-:Y:S01]  /*a3b0*/  FMUL.FTZ R55, R55, R4.reuse ;  /* 0x0000000437377220 */ /* 0x080fe20000410000 */
[----:B------:R-:W4:Y:S01]  /*a3c0*/  MUFU.EX2 R111, R111 ;  /* 0x0000006f006f7308 */ /* 0x000f220000000800 */
        /* <DEDUP_REMOVED lines=11> */
[----:B------:R-:W-:Y:S01]  /*a480*/  FMUL.FTZ R71, R71, R4 ;  /* 0x0000000447477220 */ /* 0x000fe20000410000 */
[----:B------:R-:W-:-:S02]  /*a490*/  IMAD.MOV.U32 R5, RZ, RZ, R72 ;  /* 0x000000ffff057224 */ /* 0x000fc400078e0048 */
[----:B------:R-:W-:Y:S01]  /*a4a0*/  IMAD.MOV.U32 R4, RZ, RZ, R74 ;  /* 0x000000ffff047224 */ /* 0x000fe200078e004a */
[----:B------:R-:W3:Y:S01]  /*a4b0*/  MUFU.EX2 R119, R119 ;  /* 0x0000007700777308 */ /* 0x000ee20000000800 */
[----:B----4-:R-:W-:-:S07]  /*a4c0*/  FADD.FTZ R80, R111, R80 ;  /* 0x000000506f507221 */ /* 0x010fce0000010000 */
[----:B------:R-:W4:Y:S01]  /*a4d0*/  MUFU.EX2 R20, R137 ;  /* 0x0000008900147308 */ /* 0x000f220000000800 */
[C---:B--2---:R-:W-:Y:S01]  /*a4e0*/  FADD.FTZ R0, R83.reuse, R0 ;  /* 0x0000000053007221 */ /* 0x044fe20000010000 */
[----:B------:R-:W-:-:S06]  /*a4f0*/  F2FP.F16.F32.PACK_AB R83, R83, R102 ;  /* 0x000000665353723e */ /* 0x000fcc00000000ff */
[----:B------:R-:W2:Y:S01]  /*a500*/  MUFU.EX2 R95, R95 ;  /* 0x0000005f005f7308 */ /* 0x000ea20000000800 */
[----:B---3--:R-:W-:Y:S01]  /*a510*/  FADD.FTZ R7, R119, R80 ;  /* 0x0000005077077221 */ /* 0x008fe20000010000 */
[----:B------:R-:W-:-:S06]  /*a520*/  F2FP.F16.F32.PACK_AB R80, R111, R110 ;  /* 0x0000006e6f50723e */ /* 0x000fcc00000000ff */
[----:B------:R-:W0:Y:S01]  /*a530*/  MUFU.EX2 R100, R100 ;  /* 0x0000006400647308 */ /* 0x000e220000000800 */
[C---:B----4-:R-:W-:Y:S01]  /*a540*/  F2FP.F16.F32.PACK_AB R82, R20.reuse, R119 ;  /* 0x000000771452723e */ /* 0x050fe200000000ff */
[----:B------:R-:W-:-:S04]  /*a550*/  FADD.FTZ R7, R20, R7 ;  /* 0x0000000714077221 */ /* 0x000fc80000010000 */
[----:B------:R1:W-:Y:S02]  /*a560*/  STSM.16.M88.4 [R2+0x2eb00], R80 ;  /* 0x02eb005002007844 */ /* 0x0003e40000000200 */
[----:B------:R-:W3:Y:S01]  /*a570*/  MUFU.EX2 R103, R103 ;  /* 0x0000006700677308 */ /* 0x000ee20000000800 */
[----:B--2---:R-:W-:-:S07]  /*a580*/  FADD.FTZ R3, R95, R0 ;  /* 0x000000005f037221 */ /* 0x004fce0000010000 */
[----:B------:R-:W2:Y:S01]  /*a590*/  MUFU.EX2 R87, R87 ;  /* 0x0000005700577308 */ /* 0x000ea20000000800 */
[C---:B0-----:R-:W-:Y:S01]  /*a5a0*/  F2FP.F16.F32.PACK_AB R9, R100.reuse, R95 ;  /* 0x0000005f6409723e */ /* 0x041fe200000000ff */
[----:B------:R-:W-:-:S06]  /*a5b0*/  FADD.FTZ R0, R100, R3 ;  /* 0x0000000364007221 */ /* 0x000fcc0000010000 */
[----:B------:R-:W0:Y:S01]  /*a5c0*/  MUFU.EX2 R88, R135 ;  /* 0x0000008700587308 */ /* 0x000e220000000800 */
[----:B---3--:R-:W-:-:S07]  /*a5d0*/  FADD.FTZ R0, R103, R0 ;  /* 0x0000000067007221 */ /* 0x008fce0000010000 */
[----:B------:R-:W3:Y:S01]  /*a5e0*/  MUFU.EX2 R138, R138 ;  /* 0x0000008a008a7308 */ /* 0x000ee20000000800 */
[C---:B--2---:R-:W-:Y:S01]  /*a5f0*/  F2FP.F16.F32.PACK_AB R11, R87.reuse, R103 ;  /* 0x00000067570b723e */ /* 0x044fe200000000ff */
[----:B------:R-:W-:-:S06]  /*a600*/  FADD.FTZ R0, R87, R0 ;  /* 0x0000000057007221 */ /* 0x000fcc0000010000 */
[----:B------:R-:W2:Y:S01]  /*a610*/  MUFU.EX2 R84, R139 ;  /* 0x0000008b00547308 */ /* 0x000ea20000000800 */
[----:B0-----:R-:W-:-:S07]  /*a620*/  FADD.FTZ R7, R88, R7 ;  /* 0x0000000758077221 */ /* 0x001fce0000010000 */
[----:B------:R-:W0:Y:S01]  /*a630*/  MUFU.EX2 R134, R134 ;  /* 0x0000008600867308 */ /* 0x000e220000000800 */
[C---:B---3--:R-:W-:Y:S01]  /*a640*/  F2FP.F16.F32.PACK_AB R8, R138.reuse, R88 ;  /* 0x000000588a08723e */ /* 0x048fe200000000ff */
[----:B------:R-:W-:-:S04]  /*a650*/  FADD.FTZ R7, R138, R7 ;  /* 0x000000078a077221 */ /* 0x000fc80000010000 */
[----:B--2---:R-:W-:Y:S01]  /*a660*/  FADD.FTZ R7, R84, R7 ;  /* 0x0000000754077221 */ /* 0x004fe20000010000 */
[----:B0-----:R-:W-:-:S03]  /*a670*/  F2FP.F16.F32.PACK_AB R10, R134, R84 ;  /* 0x00000054860a723e */ /* 0x001fc600000000ff */
[----:B------:R-:W-:Y:S02]  /*a680*/  FADD.FTZ R3, R134, R7 ;  /* 0x0000000786037221 */ /* 0x000fe40000010000 */
        /* <DEDUP_REMOVED lines=9> */
[----:B------:R-:W-:-:S05]  /*a720*/  UMOV UR38, UR10 ;  /* 0x0000000a00267c82 */ /* 0x000fca0008000000 */
.L_x_1874:
[----:B------:R-:W-:-:S13]  /*a730*/  ISETP.LE.AND P2, PT, RZ, UR38, PT ;  /* 0x00000026ff007c0c */ /* 0x000fda000bf43270 */
[----:B------:R-:W-:Y:S05]  /*a740*/  @!P2 BRA `(.L_x_1884) ;  /* 0x000000400020a947 */ /* 0x000fea0003800000 */
[----:B------:R-:W-:Y:S01]  /*a750*/  IMAD.MOV.U32 R5, RZ, RZ, R72 ;  /* 0x000000ffff057224 */ /* 0x000fe200078e0048 */
[----:B------:R-:W-:Y:S01]  /*a760*/  UMOV UR39, UR60 ;  /* 0x0000003c00277c82 */ /* 0x000fe20008000000 */
[----:B------:R-:W-:Y:S01]  /*a770*/  IMAD.MOV.U32 R4, RZ, RZ, R74 ;  /* 0x000000ffff047224 */ /* 0x000fe200078e004a */
[----:B------:R-:W-:Y:S01]  /*a780*/  UMOV UR7, UR36 ;  /* 0x0000002400077c82 */ /* 0x000fe20008000000 */
[----:B------:R-:W-:-:S05]  /*a790*/  ULDC UR5, c[0x0][0x9d8] ;  /* 0x0002760000057ab9 */ /* 0x000fca0000000800 */
.L_x_1893:
[----:B------:R-:W-:Y:S01]  /*a7a0*/  R2UR UR4, R16 ;  /* 0x00000000100472ca */ /* 0x000fe200000e0000 */
[----:B------:R-:W-:-:S04]  /*a7b0*/  UIADD3 UR36, UR7, 0x1, URZ ;  /* 0x0000000107247890 */ /* 0x000fc8000fffe03f */
[----:B------:R-:W-:-:S04]  /*a7c0*/  UISETP.NE.AND UP0, UPT, UR36, 0x2, UPT ;  /* 0x000000022400788c */ /* 0x000fc8000bf05270 */
[----:B------:R-:W-:Y:S02]  /*a7d0*/  USEL UR60, URZ, 0x1, UP0 ;  /* 0x000000013f3c7887 */ /* 0x000fe40008000000 */
[----:B------:R-:W-:Y:S02]  /*a7e0*/  USEL UR36, UR36, URZ, UP0 ;  /* 0x0000003f24247287 */ /* 0x000fe40008000000 */
[----:B------:R-:W-:Y:S01]  /*a7f0*/  ISETP.NE.AND P3, PT, RZ, UR4, PT ;  /* 0x00000004ff007c0c */ /* 0x000fe2000bf65270 */
[----:B------:R-:W-:-:S12]  /*a800*/  ULOP3.LUT UR60, UR39, UR60, URZ, 0x3c, !UPT ;  /* 0x0000003c273c7292 */ /* 0x000fd8000f8e3c3f */
[----:B0-----:R-:W-:Y:S05]  /*a810*/  @P3 BRA `(.L_x_1885) ;  /* 0x00000000002c3947 */ /* 0x001fea0003800000 */
[----:B------:R-:W-:Y:S05]  /*a820*/  @!P0 BRA `(.L_x_1886) ;  /* 0x0000000000048947 */ /* 0x000fea0003800000 */
[----:B------:R-:W-:Y:S01]  /*a830*/  BPT.TRAP 0x1 ;  /* 0x000000040000795c */ /* 0x000fe20000300000 */
.L_x_1886:
[----:B------:R-:W-:Y:S01]  /*a840*/  ULEA UR4, UR36, UR37, 0x3 ;  /* 0x0000002524047291 */ /* 0x000fe2000f8e183f */
[----:B------:R-:W-:-:S05]  /*a850*/  IMAD.U32 R6, RZ, RZ, UR60 ;  /* 0x0000003cff067e24 */ /* 0x000fca000f8e00ff */
[----:B------:R-:W-:-:S04]  /*a860*/  SHF.L.U32 R6, R6, 0x1f, RZ ;  /* 0x0000001f06067819 */ /* 0x000fc800000006ff */
[----:B------:R0:W2:Y:S01]  /*a870*/  SYNCS.PHASECHK.TRANS64.TRYWAIT P2, [UR4+0x31c30], R6 ;  /* 0x031c3006ff0075a7 */ /* 0x0000a20008040144 */
[----:B------:R-:W-:Y:S05]  /*a880*/  @!P0 BRA `(.L_x_1887) ;  /* 0x0000000000048947 */ /* 0x000fea0003800000 */
[----:B------:R-:W-:Y:S01]  /*a890*/  BPT.TRAP 0x1 ;  /* 0x000000040000795c */ /* 0x000fe20000300000 */
.L_x_1887:
[----:B--2---:R-:W-:Y:S05]  /*a8a0*/  @P2 BRA `(.L_x_1885) ;  /* 0x0000000000082947 */ /* 0x004fea0003800000 */
[----:B------:R-:W2:Y:S02]  /*a8b0*/  SYNCS.PHASECHK.TRANS64.TRYWAIT P2, [UR4+0x31c30], R6 ;  /* 0x031c3006ff0075a7 */ /* 0x000ea40008040144 */
[----:B--2---:R-:W-:Y:S05]  /*a8c0*/  @!P2 BRA `(.L_x_1888) ;  /* 0x000000ac00c8a947 */ /* 0x004fea0003800000 */
.L_x_1885:
[----:B--2---:R-:W2:Y:S01]  /*a8d0*/  S2R R7, SR_TID.X ;  /* 0x0000000000077919 */ /* 0x004ea20000002100 */
        /* <DEDUP_REMOVED lines=24> */
[----:B--2---:R-:W-:Y:S01]  /*aa60*/  SHF.R.U32.HI R7, RZ, 0x7, R7 ;  /* 0x00000007ff077819 */ /* 0x004fe20000011607 */
        /* <DEDUP_REMOVED lines=62> */
[----:B-1----:R-:W-:-:S06]  /*ae50*/  WARPGROUP.ARRIVE ;  /* 0x00000000000079c5 */ /* 0x002fcc0000000000 */
        /* <DEDUP_REMOVED lines=267> */
.L_x_1890:
[----:B------:R-:W-:Y:S01]  /*bf10*/  ULEA UR4, UR7, UR37, 0x3 ;  /* 0x0000002507047291 */ /* 0x000fe2000f8e183f */
[----:B------:R-:W-:-:S05]  /*bf20*/  IMAD.U32 R6, RZ, RZ, UR39 ;  /* 0x00000027ff067e24 */ /* 0x000fca000f8e00ff */
[----:B------:R-:W-:-:S04]  /*bf30*/  SHF.L.U32 R6, R6, 0x1f, RZ ;  /* 0x0000001f06067819 */ /* 0x000fc800000006ff */
[----:B------:R0:W1:Y:S01]  /*bf40*/  SYNCS.PHASECHK.TRANS64.TRYWAIT P2, [UR4+0x31c50], R6 ;  /* 0x031c5006ff0075a7 */ /* 0x0000620008040144 */
[----:B------:R-:W-:Y:S05]  /*bf50*/  @!P0 BRA `(.L_x_1891) ;  /* 0x0000000000048947 */ /* 0x000fea0003800000 */
[----:B------:R-:W-:Y:S01]  /*bf60*/  BPT.TRAP 0x1 ;  /* 0x000000040000795c */ /* 0x000fe20000300000 */
.L_x_1891:
[----:B-1----:R-:W-:Y:S05]  /*bf70*/  @P2 BRA `(.L_x_1889) ;  /* 0x0000000000082947 */ /* 0x002fea0003800000 */
[----:B------:R-:W1:Y:S02]  /*bf80*/  SYNCS.PHASECHK.TRANS64.TRYWAIT P2, [UR4+0x31c50], R6 ;  /* 0x031c5006ff0075a7 */ /* 0x000e640008040144 */
[----:B-1----:R-:W-:Y:S05]  /*bf90*/  @!P2 BRA `(.L_x_1892) ;  /* 0x00000098002ca947 */ /* 0x002fea0003800000 */
.L_x_1889:
        /* <DEDUP_REMOVED lines=34> */
[----:B-1----:R-:W-:Y:S01]  /*c1c0*/  FMNMX.FTZ R131, R7, R132, !PT ;  /* 0x0000008407837209 */ /* 0x002fe20007810000 */
        /* <DEDUP_REMOVED lines=36> */
[----:B------:R-:W-:Y:S01]  /*c410*/  ULDC UR14, c[0x0][0x988] ;  /* 0x00026200000e7ab9 */ /* 0x000fe20000000800 */
[----:B------:R-:W-:Y:S01]  /*c420*/  FMUL.FTZ R17, R130, UR5 ;  /* 0x0000000582117c20 */ /* 0x000fe20008410000 */
[----:B------:R-:W-:Y:S01]  /*c430*/  UMOV UR4, UR14 ;  /* 0x0000000e00047c82 */ /* 0x000fe20008000000 */
        /* <DEDUP_REMOVED lines=39> */
[----:B------:R-:W1:Y:S01]  /*c6b0*/  S2R R141, SR_TID.X ;  /* 0x00000000008d7919 */ /* 0x000e620000002100 */
[----:B------:R-:W-:Y:S01]  /*c6c0*/  UMOV UR39, UR60 ;  /* 0x0000003c00277c82 */ /* 0x000fe20008000000 */
        /* <DEDUP_REMOVED lines=15> */
[----:B-1----:R-:W-:-:S03]  /*c7c0*/  SHF.R.U32.HI R140, RZ, 0x7, R141 ;  /* 0x00000007ff8c7819 */ /* 0x002fc6000001168d */
[----:B------:R-:W1:Y:S01]  /*c7d0*/  MUFU.TANH R105, R105 ;  /* 0x0000006900697308 */ /* 0x000e620000002400 */
[----:B0-----:R-:W-:Y:S02]  /*c7e0*/  FMNMX.FTZ R131, R117, R132, !PT ;  /* 0x0000008475837209 */ /* 0x001fe40007810000 */
[----:B------:R-:W-:-:S05]  /*c7f0*/  ISETP.GE.U32.AND P2, PT, R141, 0x180, PT ;  /* 0x000001808d00780c */ /* 0x000fca0003f46070 */
        /* <DEDUP_REMOVED lines=52> */
[----:B------:R-:W-:-:S06]  /*cb40*/  FMUL.FTZ R131, R74, UR5 ;  /* 0x000000054a837c20 */ /* 0x000fcc0008410000 */
[----:B------:R-:W1:Y:S01]  /*cb50*/  MUFU.TANH R20, R20 ;  /* 0x0000001400147308 */ /* 0x000e620000002400 */
[----:B------:R-:W0:Y:S01]  /*cb60*/  SHFL.BFLY PT, R133, R132, 0x1, 0x1f ;  /* 0x0c201f0084857f89 */ /* 0x000e2200000e0000 */
[----:B------:R-:W-:Y:S02]  /*cb70*/  WARPGROUP.DEPBAR.LE gsb0, 0x0 ;  /* 0x00008000000079c5 */ /* 0x000fe40000010000 */
[----:B------:R-:W-:-:S04]  /*cb80*/  WARPGROUP.ARRIVE ;  /* 0x00000000000079c5 */ /* 0x000fc80000000000 */
[----:B------:R-:W1:Y:S02]  /*cb90*/  MUFU.TANH R129, R129 ;  /* 0x0000008100817308 */ /* 0x000e640000002400 */
[----:B------:R-:W-:Y:S01]  /*cba0*/  HGMMA.64x96x16.F32 R24, gdesc[UR32].tnspB, R24, gsb0 ;  /* 0x41600000201879f0 */ /* 0x000fe20008000818 */
[----:B------:R-:W-:Y:S02]  /*cbb0*/  UIADD3 UR32, UR10, 0x600, URZ ;  /* 0x000006000a207890 */ /* 0x000fe4000fffe03f */
[----:B------:R-:W-:-:S03]  /*cbc0*/  UIADD3 UR34, UR11, 0x100, URZ ;  /* 0x000001000b227890 */ /* 0x000fc6000fffe03f */
[----:B------:R-:W1:Y:S01]  /*cbd0*/  MUFU.TANH R130, R130 ;  /* 0x0000008200827308 */ /* 0x000e620000002400 */
[----:B------:R-:W-:Y:S01]  /*cbe0*/  UMOV UR33, 0xc0000010 ;  /* 0xc000001000217882 */ /* 0x000fe20000000000 */
[----:B------:R-:W-:Y:S01]  /*cbf0*/  UMOV UR35, 0x80000020 ;  /* 0x8000002000237882 */ /* 0x000fe20000000000 */
[----:B0-----:R-:W-:-:S05]  /*cc00*/  FMNMX.FTZ R74, R132, R133, !PT ;  /* 0x00000085844a7209 */ /* 0x001fca0007810000 */
[----:B------:R-:W0:Y:S01]  /*cc10*/  MUFU.TANH R122, R122 ;  /* 0x0000007a007a7308 */ /* 0x000e220000002400 */
[C---:B------:R-:W-:Y:S01]  /*cc20*/  FMUL.FTZ R132, R74.reuse, UR4 ;  /* 0x000000044a847c20 */ /* 0x040fe20008410000 */
[----:B------:R-:W-:-:S03]  /*cc30*/  FADD.FTZ R4, -R74, R4 ;  /* 0x000000044a047221 */ /* 0x000fc60000010100 */
[--C-:B------:R-:W-:Y:S01]  /*cc40*/  FFMA.FTZ R134, R7, UR4, -R132.reuse ;  /* 0x0000000407867c23 */ /* 0x100fe20008010884 */
[--C-:B------:R-:W-:Y:S01]  /*cc50*/  FFMA.FTZ R7, R14, UR4, -R132.reuse ;  /* 0x000000040e077c23 */ /* 0x100fe20008010884 */
[----:B------:R-:W-:Y:S01]  /*cc60*/  FMNMX.FTZ R14, R8, R5, !PT ;  /* 0x00000005080e7209 */ /* 0x000fe20007810000 */
[--C-:B------:R-:W-:Y:S01]  /*cc70*/  FFMA.FTZ R133, R10, UR4, -R132.reuse ;  /* 0x000000040a857c23 */ /* 0x100fe20008010884 */
[--C-:B------:R-:W-:Y:S01]  /*cc80*/  FFMA.FTZ R10, R15, UR4, -R132.reuse ;  /* 0x000000040f0a7c23 */ /* 0x100fe20008010884 */
[----:B------:R-:W0:Y:S01]  /*cc90*/  MUFU.TANH R123, R123 ;  /* 0x0000007b007b7308 */ /* 0x000e220000002400 */
[----:B--2---:R-:W-:Y:S01]  /*cca0*/  FMNMX.FTZ R15, R9, R14, !PT ;  /* 0x0000000e090f7209 */ /* 0x004fe20007810000 */
[--C-:B------:R-:W-:Y:S01]  /*ccb0*/  FFMA.FTZ R135, R11, UR4, -R132.reuse ;  /* 0x000000040b877c23 */ /* 0x100fe20008010884 */
[--C-:B------:R-:W-:Y:S01]  /*ccc0*/  FFMA.FTZ R11, R21, UR4, -R132.reuse ;  /* 0x00000004150b7c23 */ /* 0x100fe20008010884 */
[--C-:B------:R-:W-:Y:S01]  /*ccd0*/  FFMA.FTZ R21, R128, UR4, -R132.reuse ;  /* 0x0000000480157c23 */ /* 0x100fe20008010884 */
[----:B---3--:R-:W-:Y:S01]  /*cce0*/  FMNMX.FTZ R14, R12, R15, !PT ;  /* 0x0000000f0c0e7209 */ /* 0x008fe20007810000 */
[--C-:B------:R-:W-:Y:S01]  /*ccf0*/  FFMA.FTZ R128, R72, UR4, -R132.reuse ;  /* 0x0000000448807c23 */ /* 0x100fe20008010884 */
[--C-:B------:R-:W-:Y:S01]  /*cd00*/  FFMA.FTZ R6, R6, UR4, -R132.reuse ;  /* 0x0000000406067c23 */ /* 0x100fe20008010884 */
[----:B------:R-:W2:Y:S01]  /*cd10*/  MUFU.TANH R126, R126 ;  /* 0x0000007e007e7308 */ /* 0x000ea20000002400 */
[----:B----4-:R-:W-:Y:S01]  /*cd20*/  FMNMX.FTZ R14, R13, R14, !PT ;  /* 0x0000000e0d0e7209 */ /* 0x010fe20007810000 */
[--C-:B------:R-:W-:Y:S01]  /*cd30*/  FFMA.FTZ R120, R120, UR4, -R132.reuse ;  /* 0x0000000478787c23 */ /* 0x100fe20008010884 */
[--C-:B------:R-:W-:Y:S01]  /*cd40*/  FFMA.FTZ R121, R121, UR4, -R132.reuse ;  /* 0x0000000479797c23 */ /* 0x100fe20008010884 */
[--C-:B------:R-:W-:Y:S01]  /*cd50*/  FFMA.FTZ R124, R124, UR4, -R132.reuse ;  /* 0x000000047c7c7c23 */ /* 0x100fe20008010884 */
[----:B-----5:R-:W-:Y:S01]  /*cd60*/  FMNMX.FTZ R15, R17, R14, !PT ;  /* 0x0000000e110f7209 */ /* 0x020fe20007810000 */
[--C-:B------:R-:W-:Y:S01]  /*cd70*/  FFMA.FTZ R125, R125, UR4, -R132.reuse ;  /* 0x000000047d7d7c23 */ /* 0x100fe20008010884 */
[--C-:B------:R-:W-:Y:S01]  /*cd80*/  FFMA.FTZ R112, R112, UR4, -R132.reuse ;  /* 0x0000000470707c23 */ /* 0x100fe20008010884 */
[----:B------:R-:W3:Y:S01]  /*cd90*/  MUFU.TANH R127, R127 ;  /* 0x0000007f007f7308 */ /* 0x000ee20000002400 */
[----:B-1----:R-:W-:Y:S01]  /*cda0*/  FMNMX.FTZ R14, R20, R15, !PT ;  /* 0x0000000f140e7209 */ /* 0x002fe20007810000 */
[--C-:B------:R-:W-:Y:S01]  /*cdb0*/  FFMA.FTZ R113, R113, UR4, -R132.reuse ;  /* 0x0000000471717c23 */ /* 0x100fe20008010884 */
[--C-:B------:R-:W-:Y:S01]  /*cdc0*/  FFMA.FTZ R116, R116, UR4, -R132.reuse ;  /* 0x0000000474747c23 */ /* 0x100fe20008010884 */
[--C-:B------:R-:W-:Y:S01]  /*cdd0*/  FFMA.FTZ R117, R117, UR4, -R132.reuse ;  /* 0x0000000475757c23 */ /* 0x100fe20008010884 */
[----:B------:R-:W-:Y:S01]  /*cde0*/  FMNMX.FTZ R15, R129, R14, !PT ;  /* 0x0000000e810f7209 */ /* 0x000fe20007810000 */
[--C-:B------:R-:W-:Y:S01]  /*cdf0*/  FFMA.FTZ R104, R104, UR4, -R132.reuse ;  /* 0x0000000468687c23 */ /* 0x100fe20008010884 */
[--C-:B------:R-:W-:Y:S01]  /*ce00*/  FFMA.FTZ R105, R105, UR4, -R132.reuse ;  /* 0x0000000469697c23 */ /* 0x100fe20008010884 */
[----:B------:R-:W1:Y:S01]  /*ce10*/  MUFU.TANH R114, R114 ;  /* 0x0000007200727308 */ /* 0x000e620000002400 */
        /* <DEDUP_REMOVED lines=8> */
[----:B------:R-:W-:Y:S01]  /*cea0*/  FMNMX.FTZ R15, R123, R14, !PT ;  /* 0x0000000e7b0f7209 */ /* 0x000fe20007810000 */
[--C-:B------:R-:W-:Y:S01]  /*ceb0*/  FFMA.FTZ R101, R101, UR4, -R132.reuse ;  /* 0x0000000465657c23 */ /* 0x100fe20008010884 */
[--C-:B------:R-:W-:Y:S01]  /*cec0*/  FFMA.FTZ R88, R88, UR4, -R132.reuse ;  /* 0x0000000458587c23 */ /* 0x100fe20008010884 */
[--C-:B------:R-:W-:Y:S01]  /*ced0*/  FFMA.FTZ R89, R89, UR4, -R132.reuse ;  /* 0x0000000459597c23 */ /* 0x100fe20008010884 */
[----:B--2---:R-:W-:Y:S01]  /*cee0*/  FMNMX.FTZ R14, R126, R15, !PT ;  /* 0x0000000f7e0e7209 */ /* 0x004fe20007810000 */
[--C-:B------:R-:W-:Y:S01]  /*cef0*/  FFMA.FTZ R92, R92, UR4, -R132.reuse ;  /* 0x000000045c5c7c23 */ /* 0x100fe20008010884 */
[--C-:B------:R-:W-:Y:S01]  /*cf00*/  FFMA.FTZ R93, R93, UR4, -R132.reuse ;  /* 0x000000045d5d7c23 */ /* 0x100fe20008010884 */
[----:B------:R-:W2:Y:S01]  /*cf10*/  MUFU.TANH R118, R118 ;  /* 0x0000007600767308 */ /* 0x000ea20000002400 */
[----:B---3--:R-:W-:Y:S01]  /*cf20*/  FMNMX.FTZ R15, R127, R14, !PT ;  /* 0x0000000e7f0f7209 */ /* 0x008fe20007810000 */
        /* <DEDUP_REMOVED lines=9> */
[----:B------:R-:W-:Y:S01]  /*cfc0*/  FFMA.FTZ R137, R77, UR4, -R132 ;  /* 0x000000044d897c23 */ /* 0x000fe20008010884 */
[----:B------:R-:W-:-:S04]  /*cfd0*/  FMUL.FTZ R4, R4, UR4 ;  /* 0x0000000404047c20 */ /* 0x000fc80008410000 */
[----:B------:R-:W0:Y:S01]  /*cfe0*/  MUFU.TANH R106, R106 ;  /* 0x0000006a006a7308 */ /* 0x000e220000002400 */
[----:B--2---:R-:W-:-:S07]  /*cff0*/  FMNMX.FTZ R14, R118, R15, !PT ;  /* 0x0000000f760e7209 */ /* 0x004fce0007810000 */
[----:B------:R-:W2:Y:S01]  /*d000*/  MUFU.TANH R107, R107 ;  /* 0x0000006b006b7308 */ /* 0x000ea20000002400 */
[----:B-1----:R-:W-:-:S07]  /*d010*/  FMNMX.FTZ R15, R119, R14, !PT ;  /* 0x0000000e770f7209 */ /* 0x002fce0007810000 */
[----:B------:R-:W1:Y:S01]  /*d020*/  MUFU.TANH R110, R110 ;  /* 0x0000006e006e7308 */ /* 0x000e620000002400 */
[----:B0-----:R-:W-:Y:S01]  /*d030*/  FMNMX.FTZ R14, R106, R15, !PT ;  /* 0x0000000f6a0e7209 */ /* 0x001fe20007810000 */
[----:B------:R-:W-:Y:S02]  /*d040*/  WARPGROUP.DEPBAR.LE gsb0, 0x0 ;  /* 0x00008000000079c5 */ /* 0x000fe40000010000 */
[----:B------:R-:W-:-:S04]  /*d050*/  WARPGROUP.ARRIVE ;  /* 0x00000000000079c5 */ /* 0x000fc80000000000 */
[----:B------:R-:W0:Y:S01]  /*d060*/  MUFU.TANH R111, R111 ;  /* 0x0000006f006f7308 */ /* 0x000e220000002400 */
[----:B--2---:R-:W-:Y:S01]  /*d070*/  FMNMX.FTZ R15, R107, R14, !PT ;  /* 0x0000000e6b0f7209 */ /* 0x004fe20007810000 */
[----:B------:R-:W-:Y:S01]  /*d080*/  HGMMA.64x96x16.F32 R24, gdesc[UR32].tnspB, R24, gsb0 ;  /* 0x41600000201879f0 */ /* 0x000fe20008000818 */
[----:B------:R-:W-:Y:S02]  /*d090*/  UIADD3 UR32, UR10, 0x780, URZ ;  /* 0x000007800a207890 */ /* 0x000fe4000fffe03f */
[----:B------:R-:W-:-:S03]  /*d0a0*/  UIADD3 UR34, UR11, 0x140, URZ ;  /* 0x000001400b227890 */ /* 0x000fc6000fffe03f */
        /* <DEDUP_REMOVED lines=41> */
[----:B------:R-:W1:Y:S01]  /*d340*/  MUFU.EX2 R4, R4 ;  /* 0x0000000400047308 */ /* 0x000e620000000800 */
[----:B0-----:R-:W-:-:S07]  /*d350*/  FMNMX.FTZ R14, R78, R15, !PT ;  /* 0x0000000f4e0e7209 */ /* 0x001fce0007810000 */
[----:B------:R-:W0:Y:S01]  /*d360*/  MUFU.EX2 R6, R6 ;  /* 0x0000000600067308 */ /* 0x000e220000000800 */
[----:B--2---:R-:W-:-:S05]  /*d370*/  FMNMX.FTZ R14, R79, R14, !PT ;  /* 0x0000000e4f0e7209 */ /* 0x004fca0007810000 */
[----:B------:R-:W2:Y:S02]  /*d380*/  SHFL.BFLY PT, R15, R14, 0x2, 0x1f ;  /* 0x0c401f000e0f7f89 */ /* 0x000ea400000e0000 */
[----:B------:R-:W3:Y:S08]  /*d390*/  MUFU.EX2 R134, R134 ;  /* 0x0000008600867308 */ /* 0x000ef00000000800 */
[----:B------:R-:W4:Y:S08]  /*d3a0*/  MUFU.EX2 R133, R133 ;  /* 0x0000008500857308 */ /* 0x000f300000000800 */
[----:B------:R-:W-:Y:S01]  /*d3b0*/  MUFU.EX2 R135, R135 ;  /* 0x0000008700877308 */ /* 0x000fe20000000800 */
[----:B--2---:R-:W-:-:S07]  /*d3c0*/  FMNMX.FTZ R15, R14, R15, !PT ;  /* 0x0000000f0e0f7209 */ /* 0x004fce0007810000 */
[----:B------:R-:W-:Y:S01]  /*d3d0*/  MUFU.EX2 R7, R7 ;  /* 0x0000000700077308 */ /* 0x000fe20000000800 */
[----:B------:R-:W2:Y:S07]  /*d3e0*/  SHFL.BFLY PT, R14, R15, 0x1, 0x1f ;  /* 0x0c201f000f0e7f89 */ /* 0x000eae00000e0000 */
[----:B------:R-:W-:Y:S08]  /*d3f0*/  MUFU.EX2 R10, R10 ;  /* 0x0000000a000a7308 */ /* 0x000ff00000000800 */
[----:B------:R-:W-:Y:S08]  /*d400*/  MUFU.EX2 R11, R11 ;  /* 0x0000000b000b7308 */ /* 0x000ff00000000800 */
[----:B------:R-:W-:Y:S01]  /*d410*/  MUFU.EX2 R21, R21 ;  /* 0x0000001500157308 */ /* 0x000fe20000000800 */
[----:B--2---:R-:W-:-:S05]  /*d420*/  FMNMX.FTZ R72, R15, R14, !PT ;  /* 0x0000000e0f487209 */ /* 0x004fca0007810000 */
[C---:B------:R-:W-:Y:S01]  /*d430*/  FMUL.FTZ R132, R72.reuse, UR4 ;  /* 0x0000000448847c20 */ /* 0x040fe20008410000 */
[----:B------:R-:W-:Y:S01]  /*d440*/  FADD.FTZ R14, -R72, R5 ;  /* 0x00000005480e7221 */ /* 0x000fe20000010100 */
[----:B------:R-:W-:Y:S02]  /*d450*/  MUFU.EX2 R120, R120 ;  /* 0x0000007800787308 */ /* 0x000fe40000000800 */
[--C-:B------:R-:W-:Y:S01]  /*d460*/  FFMA.FTZ R136, R12, UR4, -R132.reuse ;  /* 0x000000040c887c23 */ /* 0x100fe20008010884 */
[----:B------:R-:W-:Y:S02]  /*d470*/  VIADD R12, R140, 0x9 ;  /* 0x000000098c0c7836 */ /* 0x000fe40000000000 */
[--C-:B------:R-:W-:Y:S01]  /*d480*/  FFMA.FTZ R13, R13, UR4, -R132.reuse ;  /* 0x000000040d0d7c23 */ /* 0x100fe20008010884 */
[----:B------:R-:W-:Y:S02]  /*d490*/  WARPGROUP.DEPBAR.LE gsb0, 0x0 ;  /* 0x00008000000079c5 */ /* 0x000fe40000010000 */
[----:B------:R-:W-:Y:S01]  /*d4a0*/  WARPGROUP.ARRIVE ;  /* 0x00000000000079c5 */ /* 0x000fe20000000000 */
[----:B------:R-:W-:Y:S01]  /*d4b0*/  SEL R12, R12, 0x9, !P2 ;  /* 0x000000090c0c7807 */ /* 0x000fe20005000000 */
[----:B------:R-:W-:Y:S01]  /*d4c0*/  MUFU.EX2 R5, R137 ;  /* 0x0000008900057308 */ /* 0x000fe20000000800 */
[--C-:B------:R-:W-:Y:S01]  /*d4d0*/  FFMA.FTZ R8, R8, UR4, -R132.reuse ;  /* 0x0000000408087c23 */ /* 0x100fe20008010884 */
[----:B------:R-:W-:Y:S01]  /*d4e0*/  FMUL.FTZ R14, R14, UR4 ;  /* 0x000000040e0e7c20 */ /* 0x000fe20008410000 */
[--C-:B------:R-:W-:Y:S01]  /*d4f0*/  FFMA.FTZ R15, R9, UR4, -R132.reuse ;  /* 0x00000004090f7c23 */ /* 0x100fe20008010884 */
[----:B------:R-:W-:Y:S01]  /*d500*/  HGMMA.64x96x16.F32 R24, gdesc[UR32].tnspB, R24, gsb0 ;  /* 0x41600000201879f0 */ /* 0x000fe20008000818 */
[----:B------:R-:W-:Y:S01]  /*d510*/  UIADD3 UR32, UR10, 0xa80, URZ ;  /* 0x00000a800a207890 */ /* 0x000fe2000fffe03f */
[--C-:B------:R-:W-:Y:S01]  /*d520*/  FFMA.FTZ R9, R17, UR4, -R132.reuse ;  /* 0x0000000411097c23 */ /* 0x100fe20008010884 */
[----:B------:R-:W-:Y:S01]  /*d530*/  UIADD3 UR34, UR11, 0x1c0, URZ ;  /* 0x000001c00b227890 */ /* 0x000fe2000fffe03f */
[----:B------:R2:W-:Y:S01]  /*d540*/  MUFU.EX2 R137, R13 ;  /* 0x0000000d00897308 */ /* 0x0005e20000000800 */
[----:B------:R-:W-:Y:S01]  /*d550*/  UMOV UR33, 0xc0000010 ;  /* 0xc000001000217882 */ /* 0x000fe20000000000 */
[----:B------:R-:W-:Y:S01]  /*d560*/  UMOV UR35, 0x80000020 ;  /* 0x8000002000237882 */ /* 0x000fe20000000000 */
[--C-:B------:R-:W-:Y:S01]  /*d570*/  FFMA.FTZ R138, R20, UR4, -R132.reuse ;  /* 0x00000004148a7c23 */ /* 0x100fe20008010884 */
[--C-:B------:R-:W-:Y:S01]  /*d580*/  FFMA.FTZ R129, R129, UR4, -R132.reuse ;  /* 0x0000000481817c23 */ /* 0x100fe20008010884 */
[--C-:B------:R-:W-:Y:S01]  /*d590*/  FFMA.FTZ R130, R130, UR4, -R132.reuse ;  /* 0x0000000482827c23 */ /* 0x100fe20008010884 */
[--C-:B------:R-:W-:Y:S01]  /*d5a0*/  FFMA.FTZ R122, R122, UR4, -R132.reuse ;  /* 0x000000047a7a7c23 */ /* 0x100fe20008010884 */
[----:B------:R-:W-:Y:S01]  /*d5b0*/  FFMA.FTZ R17, R106, UR4, -R132 ;  /* 0x000000046a117c23 */ /* 0x000fe20008010884 */
[----:B------:R3:W-:Y:S01]  /*d5c0*/  MUFU.EX2 R77, R14 ;  /* 0x0000000e004d7308 */ /* 0x0007e20000000800 */
[----:B--2---:R-:W-:-:S02]  /*d5d0*/  IMAD.U32 R13, RZ, RZ, UR36 ;  /* 0x00000024ff0d7e24 */ /* 0x004fc4000f8e00ff */
[--C-:B------:R-:W-:Y:S01]  /*d5e0*/  FFMA.FTZ R20, R114, UR4, -R132.reuse ;  /* 0x0000000472147c23 */ /* 0x100fe20008010884 */
[--C-:B------:R-:W-:Y:S01]  /*d5f0*/  FFMA.FTZ R106, R107, UR4, -R132.reuse ;  /* 0x000000046b6a7c23 */ /* 0x100fe20008010884 */
[--C-:B------:R-:W-:Y:S01]  /*d600*/  FFMA.FTZ R139, R123, UR4, -R132.reuse ;  /* 0x000000047b8b7c23 */ /* 0x100fe20008010884 */
[--C-:B------:R-:W-:Y:S01]  /*d610*/  FFMA.FTZ R114, R115, UR4, -R132.reuse ;  /* 0x0000000473727c23 */ /* 0x100fe20008010884 */
[----:B------:R-:W-:Y:S01]  /*d620*/  @!P1 LEA R13, R13, UR37, 0x3 ;  /* 0x000000250d0d9c11 */ /* 0x000fe2000f8e18ff */
[--C-:B------:R-:W-:Y:S01]  /*d630*/  FFMA.FTZ R107, R110, UR4, -R132.reuse ;  /* 0x000000046e6b7c23 */ /* 0x100fe20008010884 */
[----:B------:R-:W2:Y:S01]  /*d640*/  MUFU.EX2 R8, R8 ;  /* 0x0000000800087308 */ /* 0x000ea20000000800 */
[--C-:B------:R-:W-:Y:S01]  /*d650*/  FFMA.FTZ R115, R118, UR4, -R132.reuse ;  /* 0x0000000476737c23 */ /* 0x100fe20008010884 */
[--C-:B------:R-:W-:Y:S01]  /*d660*/  FFMA.FTZ R110, R111, UR4, -R132.reuse ;  /* 0x000000046f6e7c23 */ /* 0x100fe20008010884 */
[----:B------:R-:W-:Y:S02]  /*d670*/  @!P1 VIADD R13, R13, 0x31c40 ;  /* 0x00031c400d0d9836 */ /* 0x000fe40000000000 */
[--C-:B------:R-:W-:Y:S01]  /*d680*/  FFMA.FTZ R118, R119, UR4, -R132.reuse ;  /* 0x0000000477767c23 */ /* 0x100fe20008010884 */
[--C-:B------:R-:W-:Y:S01]  /*d690*/  FFMA.FTZ R123, R126, UR4, -R132.reuse ;  /* 0x000000047e7b7c23 */ /* 0x100fe20008010884 */
[--C-:B------:R-:W-:Y:S01]  /*d6a0*/  FFMA.FTZ R126, R127, UR4, -R132.reuse ;  /* 0x000000047f7e7c23 */ /* 0x100fe20008010884 */
[--C-:B------:R-:W-:Y:S01]  /*d6b0*/  FFMA.FTZ R103, R103, UR4, -R132.reuse ;  /* 0x0000000467677c23 */ /* 0x100fe20008010884 */
[----:B------:R-:W5:Y:S01]  /*d6c0*/  MUFU.EX2 R15, R15 ;  /* 0x0000000f000f7308 */ /* 0x000f620000000800 */
[----:B------:R-:W-:Y:S01]  /*d6d0*/  @!P1 PRMT R13, RZ, 0x654, R13 ;  /* 0x00000654ff0d9816 */ /* 0x000fe2000000000d */
[--C-:B------:R-:W-:Y:S01]  /*d6e0*/  FFMA.FTZ R98, R98, UR4, -R132.reuse ;  /* 0x0000000462627c23 */ /* 0x100fe20008010884 */
[--C-:B------:R-:W-:Y:S01]  /*d6f0*/  FFMA.FTZ R95, R95, UR4, -R132.reuse ;  /* 0x000000045f5f7c23 */ /* 0x100fe20008010884 */
[--C-:B------:R-:W-:Y:S01]  /*d700*/  FFMA.FTZ R86, R86, UR4, -R132.reuse ;  /* 0x0000000456567c23 */ /* 0x100fe20008010884 */
[--C-:B------:R-:W-:Y:S01]  /*d710*/  FFMA.FTZ R87, R87, UR4, -R132.reuse ;  /* 0x0000000457577c23 */ /* 0x100fe20008010884 */
[--C-:B------:R-:W-:Y:S01]  /*d720*/  FFMA.FTZ R79, R79, UR4, -R132.reuse ;  /* 0x000000044f4f7c23 */ /* 0x100fe20008010884 */
[--C-:B------:R-:W-:Y:S01]  /*d730*/  FFMA.FTZ R131, R131, UR4, -R132.reuse ;  /* 0x0000000483837c23 */ /* 0x100fe20008010884 */
[----:B------:R-:W5:Y:S01]  /*d740*/  MUFU.EX2 R136, R136 ;  /* 0x0000008800887308 */ /* 0x000f620000000800 */
[----:B------:R-:W-:Y:S01]  /*d750*/  FFMA.FTZ R78, R78, UR4, -R132 ;  /* 0x000000044e4e7c23 */ /* 0x000fe20008010884 */
[----:B------:R-:W-:-:S06]  /*d760*/  ISETP.LT.AND P2, PT, RZ, UR38, PT ;  /* 0x00000026ff007c0c */ /* 0x000fcc000bf41270 */
[----:B------:R-:W5:Y:S08]  /*d770*/  MUFU.EX2 R9, R9 ;  /* 0x0000000900097308 */ /* 0x000f700000000800 */
[----:B------:R-:W5:Y:S08]  /*d780*/  MUFU.EX2 R138, R138 ;  /* 0x0000008a008a7308 */ /* 0x000f700000000800 */
[----:B------:R-:W5:Y:S08]  /*d790*/  MUFU.EX2 R129, R129 ;  /* 0x0000008100817308 */ /* 0x000f700000000800 */
        /* <DEDUP_REMOVED lines=24> */
[----:B------:R-:W-:Y:S01]  /*d920*/  MUFU.EX2 R17, R17 ;  /* 0x0000001100117308 */ /* 0x000fe20000000800 */
[----:B------:R-:W-:-:S02]  /*d930*/  WARPGROUP.DEPBAR.LE gsb0, 0x0 ;  /* 0x00008000000079c5 */ /* 0x000fc40000010000 */
[----:B------:R-:W-:-:S05]  /*d940*/  WARPGROUP.ARRIVE ;  /* 0x00000000000079c5 */ /* 0x000fca0000000000 */
[----:B------:R-:W5:Y:S01]  /*d950*/  MUFU.EX2 R105, R105 ;  /* 0x0000006900697308 */ /* 0x000f620000000800 */
[----:B------:R-:W-:Y:S07]  /*d960*/  HGMMA.64x96x16.F32 R24, gdesc[UR32].tnspB, R24, gsb0 ;  /* 0x41600000201879f0 */ /* 0x000fee0008000818 */
[----:B------:R-:W5:Y:S08]  /*d970*/  MUFU.EX2 R106, R106 ;  /* 0x0000006a006a7308 */ /* 0x000f700000000800 */
[----:B------:R-:W5:Y:S08]  /*d980*/  MUFU.EX2 R108, R108 ;  /* 0x0000006c006c7308 */ /* 0x000f700000000800 */
[----:B------:R-:W-:Y:S08]  /*d990*/  MUFU.EX2 R107, R107 ;  /* 0x0000006b006b7308 */ /* 0x000ff00000000800 */
[----:B------:R-:W-:Y:S08]  /*d9a0*/  MUFU.EX2 R109, R109 ;  /* 0x0000006d006d7308 */ /* 0x000ff00000000800 */
[----:B------:R-:W-:Y:S08]  /*d9b0*/  MUFU.EX2 R110, R110 ;  /* 0x0000006e006e7308 */ /* 0x000ff00000000800 */
[----:B------:R-:W-:Y:S08]  /*d9c0*/  MUFU.EX2 R96, R96 ;  /* 0x0000006000607308 */ /* 0x000ff00000000800 */
[----:B------:R-:W-:Y:S08]  /*d9d0*/  MUFU.EX2 R97, R97 ;  /* 0x0000006100617308 */ /* 0x000ff00000000800 */
[----:B------:R-:W-:Y:S08]  /*d9e0*/  MUFU.EX2 R100, R100 ;  /* 0x0000006400647308 */ /* 0x000ff00000000800 */
        /* <DEDUP_REMOVED lines=10> */
[----:B------:R-:W-:Y:S01]  /*da90*/  UIADD3 UR7, UR38, -0x1, URZ ;  /* 0xffffffff26077890 */ /* 0x000fe2000fffe03f */
[-C--:B------:R-:W-:Y:S01]  /*daa0*/  FMUL.FTZ R24, R24, R4.reuse ;  /* 0x0000000418187220 */ /* 0x080fe20000410000 */
[-C--:B------:R-:W-:Y:S01]  /*dab0*/  FMUL.FTZ R25, R25, R4.reuse ;  /* 0x0000000419197220 */ /* 0x080fe20000410000 */
[----:B------:R-:W-:Y:S01]  /*dac0*/  FMUL.FTZ R28, R28, R4 ;  /* 0x000000041c1c7220 */ /* 0x000fe20000410000 */
[----:B------:R-:W-:Y:S01]  /*dad0*/  @!P1 LEA R12, R12, UR37, 0x3 ;  /* 0x000000250c0c9c11 */ /* 0x000fe2000f8e18ff */
[----:B0-----:R-:W-:Y:S01]  /*dae0*/  FFMA.FTZ R13, R4, R3, R6 ;  /* 0x00000003040d7223 */ /* 0x001fe20000010006 */
[----:B------:R-:W-:Y:S01]  /*daf0*/  MUFU.EX2 R81, R81 ;  /* 0x0000005100517308 */ /* 0x000fe20000000800 */
[----:B------:R-:W-:Y:S01]  /*db00*/  UMOV UR38, UR7 ;  /* 0x0000000700267c82 */ /* 0x000fe20008000000 */
[----:B------:R-:W-:Y:S01]  /*db10*/  UMOV UR7, UR36 ;  /* 0x0000002400077c82 */ /* 0x000fe20008000000 */
[----:B------:R-:W-:-:S02]  /*db20*/  @!P1 VIADD R12, R12, 0x31c60 ;  /* 0x00031c600c0c9836 */ /* 0x000fc40000000000 */
[----:B---3--:R-:W-:Y:S01]  /*db30*/  FADD.FTZ R14, R134, R13 ;  /* 0x0000000d860e7221 */ /* 0x008fe20000010000 */
[-C--:B------:R-:W-:Y:S01]  /*db40*/  FMUL.FTZ R29, R29, R4.reuse ;  /* 0x000000041d1d7220 */ /* 0x080fe20000410000 */
[-C--:B------:R-:W-:Y:S01]  /*db50*/  FMUL.FTZ R32, R32, R4.reuse ;  /* 0x0000000420207220 */ /* 0x080fe20000410000 */
[-C--:B------:R-:W-:Y:S01]  /*db60*/  FMUL.FTZ R33, R33, R4.reuse ;  /* 0x0000000421217220 */ /* 0x080fe20000410000 */
[----:B------:R-:W-:Y:S01]  /*db70*/  @!P1 PRMT R12, RZ, 0x654, R12 ;  /* 0x00000654ff0c9816 */ /* 0x000fe2000000000c */
[----:B----4-:R-:W-:Y:S01]  /*db80*/  FADD.FTZ R14, R133, R14 ;  /* 0x0000000e850e7221 */ /* 0x010fe20000010000 */
[----:B------:R0:W-:Y:S01]  /*db90*/  MUFU.EX2 R3, R98 ;  /* 0x0000006200037308 */ /* 0x0001e20000000800 */
[-C--:B------:R-:W-:Y:S01]  /*dba0*/  FMUL.FTZ R36, R36, R4.reuse ;  /* 0x0000000424247220 */ /* 0x080fe20000410000 */
[----:B------:R2:W-:Y:S01]  /*dbb0*/  @!P1 SYNCS.ARRIVE.TRANS64.RED.A1T0 RZ, [R12+URZ], RZ ;  /* 0x000000ff0cff99a7 */ /* 0x0005e2000810043f */
[-C--:B------:R-:W-:Y:S01]  /*dbc0*/  FMUL.FTZ R37, R37, R4.reuse ;  /* 0x0000000425257220 */ /* 0x080fe20000410000 */
[-C--:B------:R-:W-:Y:S01]  /*dbd0*/  FMUL.FTZ R40, R40, R4.reuse ;  /* 0x0000000428287220 */ /* 0x080fe20000410000 */
[-C--:B------:R-:W-:Y:S01]  /*dbe0*/  FMUL.FTZ R41, R41, R4.reuse ;  /* 0x0000000429297220 */ /* 0x080fe20000410000 */
[-C--:B------:R-:W-:Y:S01]  /*dbf0*/  FMUL.FTZ R44, R44, R4.reuse ;  /* 0x000000042c2c7220 */ /* 0x080fe20000410000 */
[----:B------:R-:W-:Y:S01]  /*dc00*/  FMUL.FTZ R45, R45, R4 ;  /* 0x000000042d2d7220 */ /* 0x000fe20000410000 */
[----:B------:R-:W-:Y:S01]  /*dc10*/  MUFU.EX2 R84, R84 ;  /* 0x0000005400547308 */ /* 0x000fe20000000800 */
[----:B0-----:R-:W-:Y:S01]  /*dc20*/  FFMA.FTZ R98, R91, UR4, -R132 ;  /* 0x000000045b627c23 */ /* 0x001fe20008010884 */
[----:B--2---:R-:W-:Y:S01]  /*dc30*/  FFMA.FTZ R12, R77, R0, R8 ;  /* 0x000000004d0c7223 */ /* 0x004fe20000010008 */
[--C-:B------:R-:W-:Y:S01]  /*dc40*/  FFMA.FTZ R0, R99, UR4, -R132.reuse ;  /* 0x0000000463007c23 */ /* 0x100fe20008010884 */
[--C-:B------:R-:W-:Y:S01]  /*dc50*/  FFMA.FTZ R99, R102, UR4, -R132.reuse ;  /* 0x0000000466637c23 */ /* 0x100fe20008010884 */
[----:B------:R-:W-:Y:S01]  /*dc60*/  FFMA.FTZ R91, R94, UR4, -R132 ;  /* 0x000000045e5b7c23 */ /* 0x000fe20008010884 */
[----:B-----5:R-:W-:Y:S01]  /*dc70*/  FADD.FTZ R13, R15, R12 ;  /* 0x0000000c0f0d7221 */ /* 0x020fe20000010000 */
[----:B------:R-:W-:Y:S01]  /*dc80*/  F2FP.F16.F32.PACK_AB R12, R134, R6 ;  /* 0x00000006860c723e */ /* 0x000fe200000000ff */
[----:B------:R-:W-:Y:S01]  /*dc90*/  FADD.FTZ R6, R135, R14 ;  /* 0x0000000e87067221 */ /* 0x000fe20000010000 */
[----:B------:R-:W-:Y:S01]  /*dca0*/  FFMA.FTZ R94, R82, UR4, -R132 ;  /* 0x00000004525e7c23 */ /* 0x000fe20008010884 */
[----:B------:R-:W-:Y:S01]  /*dcb0*/  FADD.FTZ R134, R136, R13 ;  /* 0x0000000d88867221 */ /* 0x000fe20000010000 */
[----:B------:R-:W-:Y:S01]  /*dcc0*/  F2FP.F16.F32.PACK_AB R13, R15, R8 ;  /* 0x000000080f0d723e */ /* 0x000fe200000000ff */
[----:B------:R-:W-:Y:S01]  /*dcd0*/  FADD.FTZ R111, R7, R6 ;  /* 0x00000006076f7221 */ /* 0x000fe20000010000 */
[----:B------:R-:W-:Y:S01]  /*dce0*/  FFMA.FTZ R8, R90, UR4, -R132 ;  /* 0x000000045a087c23 */ /* 0x000fe20008010884 */
[----:B------:R-:W-:Y:S01]  /*dcf0*/  FADD.FTZ R134, R137, R134 ;  /* 0x0000008689867221 */ /* 0x000fe20000010000 */
[----:B------:R0:W-:Y:S01]  /*dd00*/  MUFU.EX2 R6, R103 ;  /* 0x0000006700067308 */ /* 0x0001e20000000800 */
[----:B------:R-:W-:Y:S01]  /*dd10*/  FADD.FTZ R90, R10, R111 ;  /* 0x0000006f0a5a7221 */ /* 0x000fe20000010000 */
[----:B------:R-:W-:Y:S01]  /*dd20*/  F2FP.F16.F32.PACK_AB R14, R135, R133 ;  /* 0x00000085870e723e */ /* 0x000fe200000000ff */
[----:B------:R-:W-:Y:S01]  /*dd30*/  FADD.FTZ R119, R9, R134 ;  /* 0x0000008609777221 */ /* 0x000fe20000010000 */
[----:B------:R-:W-:Y:S01]  /*dd40*/  F2FP.F16.F32.PACK_AB R15, R137, R136 ;  /* 0x00000088890f723e */ /* 0x000fe200000000ff */
[----:B------:R-:W-:Y:S01]  /*dd50*/  FADD.FTZ R134, R11, R90 ;  /* 0x0000005a0b867221 */ /* 0x000fe20000010000 */
[----:B------:R-:W-:Y:S01]  /*dd60*/  FFMA.FTZ R90, R83, UR4, -R132 ;  /* 0x00000004535a7c23 */ /* 0x000fe20008010884 */
[C---:B------:R-:W-:Y:S01]  /*dd70*/  FADD.FTZ R102, R138.reuse, R119 ;  /* 0x000000778a667221 */ /* 0x040fe20000010000 */
[----:B------:R1:W-:Y:S01]  /*dd80*/  MUFU.EX2 R82, R8 ;  /* 0x0000000800527308 */ /* 0x0003e20000000800 */
[----:B------:R-:W-:Y:S01]  /*dd90*/  FADD.FTZ R83, R21, R134 ;  /* 0x0000008615537221 */ /* 0x000fe20000010000 */
[----:B------:R2:W-:Y:S01]  /*dda0*/  STSM.16.M88.4 [R2+0x24300], R12 ;  /* 0x0243000c02007844 */ /* 0x0005e20000000200 */
[----:B------:R-:W-:Y:S01]  /*ddb0*/  FADD.FTZ R111, R129, R102 ;  /* 0x00000066816f7221 */ /* 0x000fe20000010000 */
[----:B------:R-:W-:Y:S01]  /*ddc0*/  F2FP.F16.F32.PACK_AB R9, R138, R9 ;  /* 0x000000098a09723e */ /* 0x000fe200000000ff */
[----:B------:R-:W-:Y:S01]  /*ddd0*/  FADD.FTZ R102, R120, R83 ;  /* 0x0000005378667221 */ /* 0x000fe20000010000 */
[----:B------:R-:W-:Y:S01]  /*dde0*/  FFMA.FTZ R83, R75, UR4, -R132 ;  /* 0x000000044b537c23 */ /* 0x000fe20008010884 */
[----:B------:R-:W-:Y:S01]  /*ddf0*/  FADD.FTZ R111, R130, R111 ;  /* 0x0000006f826f7221 */ /* 0x000fe20000010000 */
[----:B------:R3:W-:Y:S01]  /*de00*/  MUFU.EX2 R75, R98 ;  /* 0x00000062004b7308 */ /* 0x0007e20000000800 */
[----:B0-----:R-:W-:Y:S01]  /*de10*/  FADD.FTZ R103, R121, R102 ;  /* 0x0000006679677221 */ /* 0x001fe20000010000 */
[----:B-1----:R-:W-:Y:S01]  /*de20*/  F2FP.F16.F32.PACK_AB R8, R10, R7 ;  /* 0x000000070a08723e */ /* 0x002fe200000000ff */
[----:B------:R-:W-:Y:S01]  /*de30*/  FADD.FTZ R134, R122, R111 ;  /* 0x0000006f7a867221 */ /* 0x000fe20000010000 */
[----:B------:R-:W-:Y:S01]  /*de40*/  F2FP.F16.F32.PACK_AB R10, R21, R11 ;  /* 0x0000000b150a723e */ /* 0x000fe200000000ff */
[----:B------:R-:W-:Y:S01]  /*de50*/  FADD.FTZ R102, R124, R103 ;  /* 0x000000677c667221 */ /* 0x000fe20000010000 */
[----:B------:R-:W-:Y:S01]  /*de60*/  F2FP.F16.F32.PACK_AB R11, R130, R129 ;  /* 0x00000081820b723e */ /* 0x000fe200000000ff */
[----:B------:R-:W-:Y:S01]  /*de70*/  FADD.FTZ R134, R139, R134 ;  /* 0x000000868b867221 */ /* 0x000fe20000010000 */
[----:B------:R-:W0:Y:S01]  /*de80*/  MUFU.EX2 R0, R0 ;  /* 0x0000000000007308 */ /* 0x000e220000000800 */
[----:B------:R-:W-:Y:S01]  /*de90*/  FADD.FTZ R111, R125, R102 ;  /* 0x000000667d6f7221 */ /* 0x000fe20000010000 */
[----:B------:R-:W-:Y:S01]  /*dea0*/  F2FP.F16.F32.PACK_AB R120, R121, R120 ;  /* 0x000000787978723e */ /* 0x000fe200000000ff */
[----:B------:R-:W-:Y:S01]  /*deb0*/  FADD.FTZ R103, R123, R134 ;  /* 0x000000867b677221 */ /* 0x000fe20000010000 */
[----:B------:R1:W-:Y:S01]  /*dec0*/  STSM.16.M88.4 [R2+0x25b00], R8 ;  /* 0x025b000802007844 */ /* 0x0003e20000000200 */
[----:B------:R-:W-:Y:S01]  /*ded0*/  FADD.FTZ R102, R112, R111 ;  /* 0x0000006f70667221 */ /* 0x000fe20000010000 */
[----:B------:R-:W-:Y:S01]  /*dee0*/  F2FP.F16.F32.PACK_AB R121, R139, R122 ;  /* 0x0000007a8b79723e */ /* 0x000fe200000000ff */
[----:B------:R-:W-:Y:S01]  /*def0*/  FADD.FTZ R103, R126, R103 ;  /* 0x000000677e677221 */ /* 0x000fe20000010000 */
[----:B------:R-:W4:Y:S01]  /*df00*/  MUFU.EX2 R99, R99 ;  /* 0x0000006300637308 */ /* 0x000f220000000800 */
[C---:B------:R-:W-:Y:S01]  /*df10*/  FADD.FTZ R7, R113.reuse, R102 ;  /* 0x0000006671077221 */ /* 0x040fe20000010000 */
[----:B------:R-:W-:Y:S01]  /*df20*/  F2FP.F16.F32.PACK_AB R112, R113, R112 ;  /* 0x000000707170723e */ /* 0x000fe200000000ff */
[----:B------:R-:W-:Y:S01]  /*df30*/  FADD.FTZ R103, R20, R103 ;  /* 0x0000006714677221 */ /* 0x000fe20000010000 */
[----:B------:R-:W-:Y:S01]  /*df40*/  F2FP.F16.F32.PACK_AB R122, R125, R124 ;  /* 0x0000007c7d7a723e */ /* 0x000fe200000000ff */
[----:B--2---:R-:W-:Y:S01]  /*df50*/  FADD.FTZ R12, R116, R7 ;  /* 0x00000007740c7221 */ /* 0x004fe20000010000 */
[----:B------:R-:W-:Y:S01]  /*df60*/  F2FP.F16.F32.PACK_AB R123, R126, R123 ;  /* 0x0000007b7e7b723e */ /* 0x000fe200000000ff */
[C---:B---3--:R-:W-:Y:S01]  /*df70*/  FADD.FTZ R98, R114.reuse, R103 ;  /* 0x0000006772627221 */ /* 0x048fe20000010000 */
[----:B------:R-:W2:Y:S01]  /*df80*/  MUFU.EX2 R91, R91 ;  /* 0x0000005b005b7308 */ /* 0x000ea20000000800 */
[----:B------:R-:W-:Y:S01]  /*df90*/  FADD.FTZ R13, R117, R12 ;  /* 0x0000000c750d7221 */ /* 0x000fe20000010000 */
[----:B------:R-:W-:Y:S01]  /*dfa0*/  F2FP.F16.F32.PACK_AB R113, R114, R20 ;  /* 0x000000147271723e */ /* 0x000fe200000000ff */
[----:B------:R-:W-:Y:S01]  /*dfb0*/  FADD.FTZ R7, R115, R98 ;  /* 0x0000006273077221 */ /* 0x000fe20000010000 */
[----:B------:R-:W-:Y:S01]  /*dfc0*/  F2FP.F16.F32.PACK_AB R114, R117, R116 ;  /* 0x000000747572723e */ /* 0x000fe200000000ff */
[----:B------:R-:W-:Y:S01]  /*dfd0*/  FADD.FTZ R14, R104, R13 ;  /* 0x0000000d680e7221 */ /* 0x000fe20000010000 */
[C---:B------:R-:W-:Y:S01]  /*dfe0*/  F2FP.F16.F32.PACK_AB R104, R105.reuse, R104 ;  /* 0x000000686968723e */ /* 0x040fe200000000ff */
[C---:B------:R-:W-:Y:S01]  /*dff0*/  FADD.FTZ R12, R118.reuse, R7 ;  /* 0x00000007760c7221 */ /* 0x040fe20000010000 */
[----:B------:R-:W3:Y:S01]  /*e000*/  MUFU.EX2 R102, R95 ;  /* 0x0000005f00667308 */ /* 0x000ee20000000800 */
[----:B------:R-:W-:Y:S01]  /*e010*/  FADD.FTZ R13, R105, R14 ;  /* 0x0000000e690d7221 */ /* 0x000fe20000010000 */
[----:B------:R-:W-:Y:S01]  /*e020*/  F2FP.F16.F32.PACK_AB R115, R118, R115 ;  /* 0x000000737673723e */ /* 0x000fe200000000ff */
[----:B------:R-:W-:Y:S01]  /*e030*/  FADD.FTZ R7, R17, R12 ;  /* 0x0000000c11077221 */ /* 0x000fe20000010000 */
[----:B------:R-:W-:Y:S01]  /*e040*/  F2FP.F16.F32.PACK_AB R105, R106, R17 ;  /* 0x000000116a69723e */ /* 0x000fe200000000ff */
[----:B------:R-:W-:Y:S01]  /*e050*/  FADD.FTZ R14, R108, R13 ;  /* 0x0000000d6c0e7221 */ /* 0x000fe20000010000 */
[----:B------:R-:W-:Y:S01]  /*e060*/  F2FP.F16.F32.PACK_AB R98, R101, R100 ;  /* 0x000000646562723e */ /* 0x000fe200000000ff */
[----:B------:R-:W-:Y:S01]  /*e070*/  FADD.FTZ R12, R106, R7 ;  /* 0x000000076a0c7221 */ /* 0x000fe20000010000 */
[----:B------:R-:W-:Y:S01]  /*e080*/  MUFU.EX2 R94, R94 ;  /* 0x0000005e005e7308 */ /* 0x000fe20000000800 */
[C---:B------:R-:W-:Y:S01]  /*e090*/  FADD.FTZ R15, R109.reuse, R14 ;  /* 0x0000000e6d0f7221 */ /* 0x040fe20000010000 */
[----:B------:R-:W-:Y:S01]  /*e0a0*/  F2FP.F16.F32.PACK_AB R106, R109, R108 ;  /* 0x0000006c6d6a723e */ /* 0x000fe200000000ff */
[----:B------:R-:W-:Y:S01]  /*e0b0*/  FADD.FTZ R13, R107, R12 ;  /* 0x0000000c6b0d7221 */ /* 0x000fe20000010000 */
[----:B------:R-:W-:Y:S01]  /*e0c0*/  F2FP.F16.F32.PACK_AB R107, R110, R107 ;  /* 0x0000006b6e6b723e */ /* 0x000fe200000000ff */
[----:B------:R-:W-:Y:S01]  /*e0d0*/  FADD.FTZ R14, R96, R15 ;  /* 0x0000000f600e7221 */ /* 0x000fe20000010000 */
[C---:B------:R-:W-:Y:S01]  /*e0e0*/  F2FP.F16.F32.PACK_AB R96, R97.reuse, R96 ;  /* 0x000000606160723e */ /* 0x040fe200000000ff */
[----:B------:R-:W-:Y:S01]  /*e0f0*/  FADD.FTZ R12, R110, R13 ;  /* 0x0000000d6e0c7221 */ /* 0x000fe20000010000 */
[----:B------:R5:W-:Y:S01]  /*e100*/  MUFU.EX2 R7, R90 ;  /* 0x0000005a00077308 */ /* 0x000be20000000800 */
[----:B------:R-:W-:Y:S01]  /*e110*/  FADD.FTZ R15, R97, R14 ;  /* 0x0000000e610f7221 */ /* 0x000fe20000010000 */
[----:B0-----:R-:W-:Y:S01]  /*e120*/  F2FP.F16.F32.PACK_AB R97, R0, R3 ;  /* 0x000000030061723e */ /* 0x001fe200000000ff */
[----:B------:R-:W-:Y:S01]  /*e130*/  FADD.FTZ R13, R3, R12 ;  /* 0x0000000c030d7221 */ /* 0x000fe20000010000 */
[----:B------:R0:W-:Y:S01]  /*e140*/  STSM.16.M88.4 [R2+0x27300], R120 ;  /* 0x0273007802007844 */ /* 0x0001e20000000200 */
[----:B------:R-:W-:Y:S01]  /*e150*/  FADD.FTZ R14, R100, R15 ;  /* 0x0000000f640e7221 */ /* 0x000fe20000010000 */
[----:B------:R-:W-:Y:S01]  /*e160*/  FMUL.FTZ R48, R48, R4 ;  /* 0x0000000430307220 */ /* 0x000fe20000410000 */
[----:B------:R-:W-:Y:S01]  /*e170*/  FADD.FTZ R12, R0, R13 ;  /* 0x0000000d000c7221 */ /* 0x000fe20000010000 */
[----:B------:R-:W-:Y:S01]  /*e180*/  MUFU.EX2 R86, R86 ;  /* 0x0000005600567308 */ /* 0x000fe20000000800 */
[----:B-1----:R-:W-:Y:S01]  /*e190*/  FADD.FTZ R9, R101, R14 ;  /* 0x0000000e65097221 */ /* 0x002fe20000010000 */
[----:B-----5:R-:W-:Y:S01]  /*e1a0*/  F2FP.F16.F32.PACK_AB R90, R93, R92 ;  /* 0x0000005c5d5a723e */ /* 0x020fe200000000ff */
[----:B----4-:R-:W-:Y:S01]  /*e1b0*/  FADD.FTZ R13, R99, R12 ;  /* 0x0000000c630d7221 */ /* 0x010fe20000010000 */
[----:B------:R-:W-:Y:S01]  /*e1c0*/  F2FP.F16.F32.PACK_AB R99, R6, R99 ;  /* 0x000000630663723e */ /* 0x000fe200000000ff */
[----:B------:R-:W-:Y:S01]  /*e1d0*/  FADD.FTZ R8, R88, R9 ;  /* 0x0000000958087221 */ /* 0x000fe20000010000 */
[C---:B------:R-:W-:Y:S01]  /*e1e0*/  F2FP.F16.F32.PACK_AB R88, R89.reuse, R88 ;  /* 0x000000585958723e */ /* 0x040fe200000000ff */
[----:B------:R-:W-:Y:S01]  /*e1f0*/  FADD.FTZ R13, R6, R13 ;  /* 0x0000000d060d7221 */ /* 0x000fe20000010000 */
[----:B------:R-:W1:Y:S01]  /*e200*/  MUFU.EX2 R85, R85 ;  /* 0x0000005500557308 */ /* 0x000e620000000800 */
[----:B------:R-:W-:Y:S01]  /*e210*/  FADD.FTZ R9, R89, R8 ;  /* 0x0000000859097221 */ /* 0x000fe20000010000 */
[----:B------:R-:W-:Y:S01]  /*e220*/  F2FP.F16.F32.PACK_AB R89, R75, R82 ;  /* 0x000000524b59723e */ /* 0x000fe200000000ff */
[----:B------:R-:W-:Y:S01]  /*e230*/  FADD.FTZ R10, R82, R13 ;  /* 0x0000000d520a7221 */ /* 0x000fe20000010000 */
[----:B------:R0:W-:Y:S01]  /*e240*/  STSM.16.M88.4 [R2+0x28b00], R112 ;  /* 0x028b007002007844 */ /* 0x0001e20000000200 */
[----:B------:R-:W-:Y:S01]  /*e250*/  FADD.FTZ R0, R92, R9 ;  /* 0x000000095c007221 */ /* 0x000fe20000010000 */
[----:B------:R-:W-:Y:S01]  /*e260*/  FMUL.FTZ R49, R49, R4 ;  /* 0x0000000431317220 */ /* 0x000fe20000410000 */
[----:B------:R-:W-:Y:S01]  /*e270*/  FADD.FTZ R10, R75, R10 ;  /* 0x0000000a4b0a7221 */ /* 0x000fe20000010000 */
[----:B------:R-:W4:Y:S01]  /*e280*/  MUFU.EX2 R87, R87 ;  /* 0x0000005700577308 */ /* 0x000f220000000800 */
[----:B------:R-:W-:Y:S01]  /*e290*/  FADD.FTZ R9, R93, R0 ;  /* 0x000000005d097221 */ /* 0x000fe20000010000 */
[----:B------:R0:W-:Y:S01]  /*e2a0*/  STSM.16.M88.4 [R2+0x2a300], R104 ;  /* 0x02a3006802007844 */ /* 0x0001e20000000200 */
[----:B--2---:R-:W-:Y:S01]  /*e2b0*/  FADD.FTZ R3, R91, R10 ;  /* 0x0000000a5b037221 */ /* 0x004fe20000010000 */
[----:B---3--:R-:W-:Y:S01]  /*e2c0*/  F2FP.F16.F32.PACK_AB R91, R102, R91 ;  /* 0x0000005b665b723e */ /* 0x008fe200000000ff */
[----:B------:R-:W-:Y:S01]  /*e2d0*/  FADD.FTZ R0, R80, R9 ;  /* 0x0000000950007221 */ /* 0x000fe20000010000 */
[----:B------:R-:W-:Y:S01]  /*e2e0*/  F2FP.F16.F32.PACK_AB R80, R81, R80 ;  /* 0x000000505150723e */ /* 0x000fe200000000ff */
[----:B------:R-:W-:Y:S01]  /*e2f0*/  FADD.FTZ R3, R102, R3 ;  /* 0x0000000366037221 */ /* 0x000fe20000010000 */
[----:B------:R-:W2:Y:S01]  /*e300*/  MUFU.EX2 R128, R128 ;  /* 0x0000008000807308 */ /* 0x000ea20000000800 */
[----:B-1----:R-:W-:Y:S01]  /*e310*/  F2FP.F16.F32.PACK_AB R82, R85, R84 ;  /* 0x000000545552723e */ /* 0x002fe200000000ff */
[----:B------:R0:W-:Y:S01]  /*e320*/  STSM.16.M88.4 [R2+0x2bb00], R96 ;  /* 0x02bb006002007844 */ /* 0x0001e20000000200 */
[----:B------:R-:W-:Y:S01]  /*e330*/  FADD.FTZ R6, R94, R3 ;  /* 0x000000035e067221 */ /* 0x000fe20000010000 */
[----:B------:R-:W-:Y:S01]  /*e340*/  FADD.FTZ R3, R81, R0 ;  /* 0x0000000051037221 */ /* 0x000fe20000010000 */
[C---:B------:R-:W-:Y:S01]  /*e350*/  F2FP.F16.F32.PACK_AB R81, R7.reuse, R94 ;  /* 0x0000005e0751723e */ /* 0x040fe200000000ff */
[----:B------:R0:W-:Y:S01]  /*e360*/  STSM.16.M88.4 [R2+0x2d300], R88 ;  /* 0x02d3005802007844 */ /* 0x0001e20000000200 */
[----:B------:R-:W-:Y:S01]  /*e370*/  FADD.FTZ R9, R7, R6 ;  /* 0x0000000607097221 */ /* 0x000fe20000010000 */
[----:B------:R-:W1:Y:S01]  /*e380*/  MUFU.EX2 R129, R131 ;  /* 0x0000008300817308 */ /* 0x000e620000000800 */
[----:B------:R-:W-:Y:S01]  /*e390*/  FADD.FTZ R0, R84, R3 ;  /* 0x0000000354007221 */ /* 0x000fe20000010000 */
[-C--:B------:R-:W-:Y:S01]  /*e3a0*/  FMUL.FTZ R52, R52, R4.reuse ;  /* 0x0000000434347220 */ /* 0x080fe20000410000 */
[----:B------:R-:W-:Y:S01]  /*e3b0*/  FADD.FTZ R6, R86, R9 ;  /* 0x0000000956067221 */ /* 0x000fe20000010000 */
[-C--:B------:R-:W-:Y:S01]  /*e3c0*/  FMUL.FTZ R53, R53, R4.reuse ;  /* 0x0000000435357220 */ /* 0x080fe20000410000 */
[----:B------:R-:W-:Y:S01]  /*e3d0*/  FADD.FTZ R3, R85, R0 ;  /* 0x0000000055037221 */ /* 0x000fe20000010000 */
[-C--:B------:R-:W-:Y:S01]  /*e3e0*/  FMUL.FTZ R56, R56, R4.reuse ;  /* 0x0000000438387220 */ /* 0x080fe20000410000 */
[----:B----4-:R-:W-:Y:S01]  /*e3f0*/  FADD.FTZ R6, R87, R6 ;  /* 0x0000000657067221 */ /* 0x010fe20000010000 */
        /* <DEDUP_REMOVED lines=9> */
[----:B-1----:R-:W-:Y:S01]  /*e490*/  FADD.FTZ R6, R129, R6 ;  /* 0x0000000681067221 */ /* 0x002fe20000010000 */
[----:B------:R-:W-:Y:S01]  /*e4a0*/  FMUL.FTZ R69, R69, R4 ;  /* 0x0000000445457220 */ /* 0x000fe20000410000 */
[-C--:B------:R-:W-:Y:S01]  /*e4b0*/  FMUL.FTZ R26, R26, R77.reuse ;  /* 0x0000004d1a1a7220 */ /* 0x080fe20000410000 */
[-C--:B------:R-:W-:Y:S01]  /*e4c0*/  FMUL.FTZ R27, R27, R77.reuse ;  /* 0x0000004d1b1b7220 */ /* 0x080fe20000410000 */
[-C--:B------:R-:W-:Y:S01]  /*e4d0*/  FMUL.FTZ R30, R30, R77.reuse ;  /* 0x0000004d1e1e7220 */ /* 0x080fe20000410000 */
[-C--:B------:R-:W-:Y:S01]  /*e4e0*/  FMUL.FTZ R31, R31, R77.reuse ;  /* 0x0000004d1f1f7220 */ /* 0x080fe20000410000 */
[-C--:B------:R-:W-:Y:S01]  /*e4f0*/  FMUL.FTZ R34, R34, R77.reuse ;  /* 0x0000004d22227220 */ /* 0x080fe20000410000 */
[----:B------:R1:W4:Y:S01]  /*e500*/  MUFU.EX2 R8, R83 ;  /* 0x0000005300087308 */ /* 0x0003220000000800 */
[C---:B---3--:R-:W-:Y:S01]  /*e510*/  F2FP.F16.F32.PACK_AB R128, R73.reuse, R128 ;  /* 0x000000804980723e */ /* 0x048fe200000000ff */
[----:B------:R-:W-:Y:S01]  /*e520*/  FADD.FTZ R3, R73, R0 ;  /* 0x0000000049037221 */ /* 0x000fe20000010000 */
[-C--:B------:R-:W-:Y:S01]  /*e530*/  FMUL.FTZ R35, R35, R77.reuse ;  /* 0x0000004d23237220 */ /* 0x080fe20000410000 */
[-C--:B------:R-:W-:Y:S01]  /*e540*/  FMUL.FTZ R38, R38, R77.reuse ;  /* 0x0000004d26267220 */ /* 0x080fe20000410000 */
[-C--:B------:R-:W-:Y:S01]  /*e550*/  FMUL.FTZ R39, R39, R77.reuse ;  /* 0x0000004d27277220 */ /* 0x080fe20000410000 */
[-C--:B------:R-:W-:Y:S01]  /*e560*/  FMUL.FTZ R42, R42, R77.reuse ;  /* 0x0000004d2a2a7220 */ /* 0x080fe20000410000 */
[-C--:B------:R-:W-:Y:S01]  /*e570*/  FMUL.FTZ R43, R43, R77.reuse ;  /* 0x0000004d2b2b7220 */ /* 0x080fe20000410000 */
[----:B------:R-:W3:Y:S01]  /*e580*/  MUFU.EX2 R11, R78 ;  /* 0x0000004e000b7308 */ /* 0x000ee20000000800 */
[----:B-1----:R-:W-:Y:S01]  /*e590*/  F2FP.F16.F32.PACK_AB R83, R87, R86 ;  /* 0x000000565753723e */ /* 0x002fe200000000ff */
[-C--:B------:R-:W-:Y:S01]  /*e5a0*/  FMUL.FTZ R46, R46, R77.reuse ;  /* 0x0000004d2e2e7220 */ /* 0x080fe20000410000 */
[----:B--2---:R-:W-:Y:S01]  /*e5b0*/  F2FP.F16.F32.PACK_AB R130, R5, R76 ;  /* 0x0000004c0582723e */ /* 0x004fe200000000ff */
[----:B------:R-:W-:Y:S01]  /*e5c0*/  FADD.FTZ R76, R76, R3 ;  /* 0x000000034c4c7221 */ /* 0x000fe20000010000 */
[-C--:B------:R-:W-:Y:S01]  /*e5d0*/  FMUL.FTZ R47, R47, R77.reuse ;  /* 0x0000004d2f2f7220 */ /* 0x080fe20000410000 */
[----:B------:R0:W-:Y:S01]  /*e5e0*/  STSM.16.M88.4 [R2+0x2eb00], R80 ;  /* 0x02eb005002007844 */ /* 0x0001e20000000200 */
[----:B------:R-:W-:Y:S01]  /*e5f0*/  FMUL.FTZ R50, R50, R77 ;  /* 0x0000004d32327220 */ /* 0x000fe20000410000 */
[----:B------:R-:W1:Y:S01]  /*e600*/  MUFU.EX2 R79, R79 ;  /* 0x0000004f004f7308 */ /* 0x000e620000000800 */
[C---:B----4-:R-:W-:Y:S01]  /*e610*/  F2FP.F16.F32.PACK_AB R129, R8.reuse, R129 ;  /* 0x000000810881723e */ /* 0x050fe200000000ff */
[----:B------:R-:W-:Y:S01]  /*e620*/  FADD.FTZ R6, R8, R6 ;  /* 0x0000000608067221 */ /* 0x000fe20000010000 */
[----:B------:R-:W-:Y:S01]  /*e630*/  FADD.FTZ R3, R5, R76 ;  /* 0x0000004c05037221 */ /* 0x000fe20000010000 */
[-C--:B------:R-:W-:Y:S01]  /*e640*/  FMUL.FTZ R51, R51, R77.reuse ;  /* 0x0000004d33337220 */ /* 0x080fe20000410000 */
[-C--:B------:R-:W-:Y:S01]  /*e650*/  FMUL.FTZ R54, R54, R77.reuse ;  /* 0x0000004d36367220 */ /* 0x080fe20000410000 */
[-C--:B------:R-:W-:Y:S01]  /*e660*/  FMUL.FTZ R55, R55, R77.reuse ;  /* 0x0000004d37377220 */ /* 0x080fe20000410000 */
[-C--:B------:R-:W-:Y:S01]  /*e670*/  FMUL.FTZ R58, R58, R77.reuse ;  /* 0x0000004d3a3a7220 */ /* 0x080fe20000410000 */
[-C--:B------:R-:W-:Y:S01]  /*e680*/  FMUL.FTZ R59, R59, R77.reuse ;  /* 0x0000004d3b3b7220 */ /* 0x080fe20000410000 */
[----:B---3--:R-:W-:Y:S01]  /*e690*/  FADD.FTZ R6, R11, R6 ;  /* 0x000000060b067221 */ /* 0x008fe20000010000 */
[-C--:B------:R-:W-:Y:S01]  /*e6a0*/  FMUL.FTZ R62, R62, R77.reuse ;  /* 0x0000004d3e3e7220 */ /* 0x080fe20000410000 */
[-C--:B------:R-:W-:Y:S01]  /*e6b0*/  FMUL.FTZ R63, R63, R77.reuse ;  /* 0x0000004d3f3f7220 */ /* 0x080fe20000410000 */
[-C--:B------:R-:W-:Y:S01]  /*e6c0*/  FMUL.FTZ R66, R66, R77.reuse ;  /* 0x0000004d42427220 */ /* 0x080fe20000410000 */
[-C--:B------:R-:W-:Y:S01]  /*e6d0*/  FMUL.FTZ R67, R67, R77.reuse ;  /* 0x0000004d43437220 */ /* 0x080fe20000410000 */
[-C--:B------:R-:W-:Y:S01]  /*e6e0*/  FMUL.FTZ R70, R70, R77.reuse ;  /* 0x0000004d46467220 */ /* 0x080fe20000410000 */
[----:B------:R-:W-:Y:S01]  /*e6f0*/  FMUL.FTZ R71, R71, R77 ;  /* 0x0000004d47477220 */ /* 0x000fe20000410000 */
[----:B------:R-:W-:Y:S01]  /*e700*/  IMAD.MOV.U32 R5, RZ, RZ, R72 ;  /* 0x000000ffff057224 */ /* 0x000fe200078e0048 */
[C---:B-1----:R-:W-:Y:S01]  /*e710*/  F2FP.F16.F32.PACK_AB R131, R79.reuse, R11 ;  /* 0x0000000b4f83723e */ /* 0x042fe200000000ff */
[----:B------:R-:W-:Y:S01]  /*e720*/  FADD.FTZ R0, R79, R6 ;  /* 0x000000064f007221 */ /* 0x000fe20000010000 */
[----:B------:R-:W-:-:S03]  /*e730*/  IMAD.MOV.U32 R4, RZ, RZ, R74 ;  /* 0x000000ffff047224 */ /* 0x000fc600078e004a */
        /* <DEDUP_REMOVED lines=9> */
.L_x_1884:
[----:B------:R-:W-:Y:S06]  /*e7d0*/  BAR.ARV 0x8, 0x200 ;  /* 0x0208000000007b1d */ /* 0x000fec0000002000 */
[----:B------:R-:W-:Y:S05]  /*e7e0*/  @!P0 BRA `(.L_x_1894) ;  /* 0x0000000000048947 */ /* 0x000fea0003800000 */
[----:B------:R-:W-:Y:S01]  /*e7f0*/  BPT.TRAP 0x1 ;  /* 0x000000040000795c */ /* 0x000fe20000300000 */
.L_x_1894:
[----:B------:R-:W-:Y:S01]  /*e800*/  ULEA UR5, UR36, UR37, 0x3 ;  /* 0x0000002524057291 */ /* 0x000fe2000f8e183f */
[----:B------:R-:W-:-:S05]  /*e810*/  IMAD.U32 R4, RZ, RZ, UR60 ;  /* 0x0000003cff047e24 */ /* 0x000fca000f8e00ff */
[----:B------:R-:W-:-:S04]  /*e820*/  SHF.L.U32 R4, R4, 0x1f, RZ ;  /* 0x0000001f04047819 */ /* 0x000fc800000006ff */
[----:B------:R2:W3:Y:S01]  /*e830*/  SYNCS.PHASECHK.TRANS64.TRYWAIT P2, [UR5+0x31c50], R4 ;  /* 0x031c5004ff0075a7 */ /* 0x0004e20008040145 */
[----:B------:R-:W-:Y:S05]  /*e840*/  @!P0 BRA `(.L_x_1895) ;  /* 0x0000000000048947 */ /* 0x000fea0003800000 */
[----:B------:R-:W-:Y:S01]  /*e850*/  BPT.TRAP 0x1 ;  /* 0x000000040000795c */ /* 0x000fe20000300000 */
.L_x_1895:
[----:B---3--:R-:W-:Y:S05]  /*e860*/  @P2 BRA `(.L_x_1896) ;  /* 0x0000000000082947 */ /* 0x008fea0003800000 */
[----:B------:R-:W3:Y:S02]  /*e870*/  SYNCS.PHASECHK.TRANS64.TRYWAIT P0, [UR5+0x31c50], R4 ;  /* 0x031c5004ff0075a7 */ /* 0x000ee40008000145 */
[----:B---3--:R-:W-:Y:S05]  /*e880*/  @!P0 BRA `(.L_x_1897) ;  /* 0x0000007000088947 */ /* 0x008fea0003800000 */
.L_x_1896:
[----:B------:R-:W-:Y:S01]  /*e890*/  UIADD3 UR37, UR37, 0x200, URZ ;  /* 0x0000020025257890 */ /* 0x000fe2000fffe03f */
[----:B------:R-:W-:Y:S01]  /*e8a0*/  WARPGROUP.ARRIVE ;  /* 0x00000000000079c5 */ /* 0x000fe20000000000 */
[----:B------:R-:W-:Y:S01]  /*e8b0*/  ULOP3.LUT UR6, UR61, 0x10000, URZ, 0xfc, !UPT ;  /* 0x000100003d067892 */ /* 0x000fe2000f8efc3f */
[----:B---3--:R-:W3:Y:S01]  /*e8c0*/  SHFL.BFLY PT, R5, R0, 0x2, 0x1f ;  /* 0x0c401f0000057f89 */ /* 0x008ee200000e0000 */
[----:B------:R-:W-:Y:S01]  /*e8d0*/  USHF.R.U32.HI UR37, URZ, 0x4, UR37 ;  /* 0x000000043f257899 */ /* 0x000fe20008011625 */
[----:B-1----:R-:W-:Y:S01]  /*e8e0*/  IMAD.MOV.U32 R9, RZ, RZ, RZ ;  /* 0x000000ffff097224 */ /* 0x002fe200078e00ff */
[----:B------:R-:W-:Y:S01]  /*e8f0*/  UMOV UR9, 0xc0000010 ;  /* 0xc000001000097882 */ /* 0x000fe20000000000 */
[----:B------:R-:W-:Y:S01]  /*e900*/  UMOV UR11, 0x80000020 ;  /* 0x80000020000b7882 */ /* 0x000fe20000000000 */
[----:B------:R-:W-:Y:S01]  /*e910*/  ULOP3.LUT UR37, UR37, 0x3fff, URZ, 0xc0, !UPT ;  /* 0x00003fff25257892 */ /* 0x000fe2000f8ec03f */
[----:B--2---:R-:W1:Y:S01]  /*e920*/  SHFL.BFLY PT, R4, R3, 0x2, 0x1f ;  /* 0x0c401f0003047f89 */ /* 0x004e6200000e0000 */
[----:B------:R-:W-:Y:S01]  /*e930*/  UMOV UR8, UR6 ;  /* 0x0000000600087c82 */ /* 0x000fe20008000000 */
[----:B------:R-:W-:Y:S01]  /*e940*/  R2UR UR7, R150 ;  /* 0x00000000960772ca */ /* 0x000fe200000e0000 */
[----:B------:R-:W-:-:S04]  /*e950*/  ULOP3.LUT UR12, UR37, 0x2400000, URZ, 0xfc, !UPT ;  /* 0x02400000250c7892 */ /* 0x000fc8000f8efc3f */
[----:B------:R-:W-:Y:S02]  /*e960*/  UIMAD UR12, UR36, 0x6c0, UR12 ;  /* 0x000006c0240c78a4 */ /* 0x000fe4000f8e020c */
[----:B------:R-:W-:-:S04]  /*e970*/  UIADD3 UR36, UR36, 0x1, URZ ;  /* 0x0000000124247890 */ /* 0x000fc8000fffe03f */
[----:B------:R-:W-:Y:S01]  /*e980*/  UISETP.NE.AND UP0, UPT, UR36, 0x2, UPT ;  /* 0x000000022400788c */ /* 0x000fe2000bf05270 */
[----:B------:R-:W-:Y:S01]  /*e990*/  UMOV UR10, UR12 ;  /* 0x0000000c000a7c82 */ /* 0x000fe20008000000 */
[----:B------:R-:W-:Y:S01]  /*e9a0*/  UIADD3 UR7, UR7, 0x1, URZ ;  /* 0x0000000107077890 */ /* 0x000fe2000fffe03f */
[----:B------:R-:W-:Y:S01]  /*e9b0*/  HGMMA.64x96x16.F32 R24, gdesc[UR8].tnspB, R24, gsb0 ;  /* 0x41600000081879f0 */ /* 0x000fe20008000818 */
[----:B------:R-:W-:Y:S01]  /*e9c0*/  UIADD3 UR8, UR6, 0x180, URZ ;  /* 0x0000018006087890 */ /* 0x000fe2000fffe03f */
[----:B---3--:R-:W-:Y:S01]  /*e9d0*/  FADD.FTZ R6, R5, R0 ;  /* 0x0000000005067221 */ /* 0x008fe20000010000 */
[----:B------:R-:W-:Y:S01]  /*e9e0*/  UIADD3 UR10, UR12, 0x40, URZ ;  /* 0x000000400c0a7890 */ /* 0x000fe2000fffe03f */
[----:B------:R-:W-:Y:S01]  /*e9f0*/  IMAD.MOV.U32 R0, RZ, RZ, -0x800000 ;  /* 0xff800000ff007424 */ /* 0x000fe200078e00ff */
[----:B------:R-:W-:Y:S01]  /*ea00*/  UMOV UR9, 0xc0000010 ;  /* 0xc000001000097882 */ /* 0x000fe20000000000 */
[----:B------:R-:W-:Y:S01]  /*ea10*/  UMOV UR11, 0x80000020 ;  /* 0x80000020000b7882 */ /* 0x000fe20000000000 */
[----:B-1----:R-:W-:Y:S01]  /*ea20*/  FADD.FTZ R4, R4, R3 ;  /* 0x0000000304047221 */ /* 0x002fe20000010000 */
[----:B------:R-:W1:Y:S01]  /*ea30*/  SHFL.BFLY PT, R7, R6, 0x1, 0x1f ;  /* 0x0c201f0006077f89 */ /* 0x000e6200000e0000 */
[----:B------:R-:W-:Y:S01]  /*ea40*/  IMAD.MOV.U32 R3, RZ, RZ, -0x800000 ;  /* 0xff800000ff037424 */ /* 0x000fe200078e00ff */
[----:B------:R-:W-:Y:S01]  /*ea50*/  USEL UR36, UR36, URZ, UP0 ;  /* 0x0000003f24247287 */ /* 0x000fe20008000000 */
[----:B------:R-:W-:Y:S01]  /*ea60*/  IMAD.U32 R150, RZ, RZ, UR7 ;  /* 0x00000007ff967e24 */ /* 0x000fe2000f8e00ff */
[----:B------:R-:W2:Y:S01]  /*ea70*/  SHFL.BFLY PT, R5, R4, 0x1, 0x1f ;  /* 0x0c201f0004057f89 */ /* 0x000ea200000e0000 */
[----:B-1----:R-:W-:Y:S01]  /*ea80*/  FADD.FTZ R12, R6, R7 ;  /* 0x00000007060c7221 */ /* 0x002fe20000010000 */
[----:B------:R-:W-:-:S02]  /*ea90*/  IMAD.U32 R6, RZ, RZ, UR4 ;  /* 0x00000004ff067e24 */ /* 0x000fc4000f8e00ff */
[----:B------:R-:W-:Y:S02]  /*eaa0*/  IMAD.U32 R7, RZ, RZ, UR4 ;  /* 0x00000004ff077e24 */ /* 0x000fe4000f8e00ff */
[----:B--2---:R-:W-:Y:S01]  /*eab0*/  FADD.FTZ R11, R4, R5 ;  /* 0x00000005040b7221 */ /* 0x004fe20000010000 */
[----:B------:R-:W-:Y:S01]  /*eac0*/  FSETP.NE.FTZ.AND P2, PT, R12, RZ, PT ;  /* 0x000000ff0c00720b */ /* 0x000fe20003f55000 */
[----:B------:R-:W-:Y:S01]  /*ead0*/  IMAD.U32 R4, RZ, RZ, UR5 ;  /* 0x00000005ff047e24 */ /* 0x000fe2000f8e00ff */
[----:B------:R-:W-:Y:S01]  /*eae0*/  USEL UR4, URZ, 0x1, UP0 ;  /* 0x000000013f047887 */ /* 0x000fe20008000000 */
[----:B------:R-:W-:Y:S01]  /*eaf0*/  IMAD.MOV.U32 R5, RZ, RZ, RZ ;  /* 0x000000ffff057224 */ /* 0x000fe200078e00ff */
[----:B------:R-:W-:Y:S01]  /*eb00*/  FSETP.NE.FTZ.AND P0, PT, R11, RZ, PT ;  /* 0x000000ff0b00720b */ /* 0x000fe20003f15000 */
[----:B------:R-:W-:Y:S01]  /*eb10*/  @!P1 VIADD R4, R4, 0x31c60 ;  /* 0x00031c6004049836 */ /* 0x000fe20000000000 */
[----:B------:R-:W-:-:S04]  /*eb20*/  ULOP3.LUT UR60, UR60, UR4, URZ, 0x3c, !UPT ;  /* 0x000000043c3c7292 */ /* 0x000fc8000f8e3c3f */
[----:B------:R-:W-:-:S03]  /*eb30*/  @!P1 PRMT R4, RZ, 0x654, R4 ;  /* 0x00000654ff049816 */ /* 0x000fc60000000004 */
[----:B------:R-:W1:Y:S01]  /*eb40*/  @P2 MUFU.LG2 R10, R12 ;  /* 0x0000000c000a2308 */ /* 0x000e620000000c00 */
[----:B------:R-:W-:-:S03]  /*eb50*/  @P2 FMUL.FTZ R6, R6, 0.69314718246459960938 ;  /* 0x3f31721806062820 */ /* 0x000fc60000410000 */
[----:B------:R-:W-:-:S04]  /*eb60*/  @P0 FMUL.FTZ R7, R7, 0.69314718246459960938 ;  /* 0x3f31721807070820 */ /* 0x000fc80000410000 */
[----:B------:R-:W2:Y:S08]  /*eb70*/  @P0 MUFU.LG2 R8, R11 ;  /* 0x0000000b00080308 */ /* 0x000eb00000000c00 */
[----:B------:R1:W3:Y:S08]  /*eb80*/  @P0 MUFU.RCP R5, R11 ;  /* 0x0000000b00050308 */ /* 0x0002f00000001000 */
[----:B------:R-:W0:Y:S01]  /*eb90*/  @P2 MUFU.RCP R9, R12 ;  /* 0x0000000c00092308 */ /* 0x000e220000001000 */
[----:B-1----:R-:W-:Y:S01]  /*eba0*/  @P2 FMUL.FTZ R11, R10, 0.69314718246459960938 ;  /* 0x3f3172180a0b2820 */ /* 0x002fe20000410000 */
[----:B--2---:R-:W-:-:S03]  /*ebb0*/  @P0 FMUL.FTZ R8, R8, 0.69314718246459960938 ;  /* 0x3f31721808080820 */ /* 0x004fc60000410000 */
[----:B------:R-:W-:Y:S01]  /*ebc0*/  @P2 FFMA.FTZ R3, R6, R72, R11 ;  /* 0x0000004806032223 */ /* 0x000fe2000001000b */
[----:B------:R-:W-:Y:S01]  /*ebd0*/  @P0 FFMA.FTZ R0, R7, R74, R8 ;  /* 0x0000004a07000223 */ /* 0x000fe20000010008 */
[----:B------:R-:W-:Y:S01]  /*ebe0*/  PLOP3.LUT P0, PT, PT, PT, PT, 0x8, 0x0 ;  /* 0x000000000000781c */ /* 0x000fe20003f0e170 */
        /* <DEDUP_REMOVED lines=53> */
[----:B------:R1:W-:Y:S01]  /*ef40*/  @!P1 SYNCS.ARRIVE.TRANS64.RED.A1T0 RZ, [R4+URZ], RZ ;  /* 0x000000ff04ff99a7 */ /* 0x0003e2000810043f */
[-C--:B---3--:R-:W-:Y:S01]  /*ef50*/  FMUL.FTZ R72, R36, R5.reuse ;  /* 0x0000000524487220 */ /* 0x088fe20000410000 */
[-C--:B------:R-:W-:Y:S01]  /*ef60*/  FMUL.FTZ R75, R37, R5.reuse ;  /* 0x00000005254b7220 */ /* 0x080fe20000410000 */
[-C--:B------:R-:W-:Y:S01]  /*ef70*/  FMUL.FTZ R36, R65, R5.reuse ;  /* 0x0000000541247220 */ /* 0x080fe20000410000 */
[----:B------:R-:W-:Y:S01]  /*ef80*/  FMUL.FTZ R37, R64, R5 ;  /* 0x0000000540257220 */ /* 0x000fe20000410000 */
[-C--:B0-----:R-:W-:Y:S01]  /*ef90*/  FMUL.FTZ R81, R26, R9.reuse ;  /* 0x000000091a517220 */ /* 0x081fe20000410000 */
        /* <DEDUP_REMOVED lines=43> */
.L_x_1867:
        /* <DEDUP_REMOVED lines=10> */
[----:B------:R-:W-:Y:S01]  /*f2f0*/  R2UR UR13, R18 ;  /* 0x00000000120d72ca */ /* 0x000fe200000e0000 */
[----:B------:R-:W-:Y:S01]  /*f300*/  IMAD R9, R149, 0x20, R23 ;  /* 0x0000002095097824 */ /* 0x000fe200078e0217 */
[----:B------:R-:W-:-:S05]  /*f310*/  R2UR UR11, R145 ;  /* 0x00000000910b72ca */ /* 0x000fca00000e0000 */
[----:B------:R-:W-:Y:S01]  /*f320*/  BAR.SYNC.DEFER_BLOCKING 0x1, 0x180 ;  /* 0x0046000000007b1d */ /* 0x000fe20000010000 */
[----:B------:R-:W-:Y:S02]  /*f330*/  R2UR UR14, R146 ;  /* 0x00000000920e72ca */ /* 0x000fe400000e0000 */
[----:B------:R-:W-:Y:S02]  /*f340*/  F2FP.F16.F32.PACK_AB R27, R38, R27 ;  /* 0x0000001b261b723e */ /* 0x000fe400000000ff */
[----:B------:R-:W-:-:S03]  /*f350*/  F2FP.F16.F32.PACK_AB R36, R36, R37 ;  /* 0x000000252424723e */ /* 0x000fc600000000ff */
[----:B------:R-:W1:Y:S01]  /*f360*/  LDC R18, c[0x0][0xbe8] ;  /* 0x0002fa00ff127b82 */ /* 0x000e620000000800 */
[----:B------:R-:W-:Y:S01]  /*f370*/  ULDC.64 UR8, c[0x0][0xb90] ;  /* 0x0002e40000087ab9 */ /* 0x000fe20000000a00 */
[----:B------:R-:W-:Y:S01]  /*f380*/  F2FP.F16.F32.PACK_AB R37, R67, R66 ;  /* 0x000000424325723e */ /* 0x000fe200000000ff */
[----:B------:R-:W-:Y:S01]  /*f390*/  ULDC.64 UR16, c[0x0][0x208] ;  /* 0x0000820000107ab9 */ /* 0x000fe20000000a00 */
[----:B------:R-:W-:Y:S01]  /*f3a0*/  VIADD R85, R22, UR13 ;  /* 0x0000000d16557c36 */ /* 0x000fe20008000000 */
[----:B------:R-:W-:Y:S01]  /*f3b0*/  F2FP.F16.F32.PACK_AB R38, R69, R68 ;  /* 0x000000444526723e */ /* 0x000fe200000000ff */
[----:B------:R-:W-:Y:S01]  /*f3c0*/  USHF.R.S32.HI UR10, URZ, 0x1f, UR11 ;  /* 0x0000001f3f0a7899 */ /* 0x000fe2000801140b */
[----:B------:R-:W-:Y:S01]  /*f3d0*/  F2FP.F16.F32.PACK_AB R39, R64, R39 ;  /* 0x000000274027723e */ /* 0x000fe200000000ff */
[----:B------:R-:W-:Y:S01]  /*f3e0*/  USHF.R.S32.HI UR12, URZ, 0x1f, UR14 ;  /* 0x0000001f3f0c7899 */ /* 0x000fe2000801140e */
[----:B------:R-:W-:Y:S01]  /*f3f0*/  IMAD.MOV.U32 R58, RZ, RZ, R85 ;  /* 0x000000ffff3a7224 */ /* 0x000fe200078e0055 */
[----:B------:R-:W-:Y:S01]  /*f400*/  UMOV UR6, UR37 ;  /* 0x0000002500067c82 */ /* 0x000fe20008000000 */
[----:B0-----:R-:W-:Y:S01]  /*f410*/  UMOV UR7, UR5 ;  /* 0x0000000500077c82 */ /* 0x001fe20008000000 */
[----:B------:R-:W-:Y:S01]  /*f420*/  UIMAD UR5, UR10, UR8, URZ ;  /* 0x000000080a0572a4 */ /* 0x000fe2000f8e023f */
[----:B------:R-:W-:-:S02]  /*f430*/  IMAD.U32 R34, RZ, RZ, UR6 ;  /* 0x00000006ff227e24 */ /* 0x000fc4000f8e00ff */
[----:B------:R-:W-:Y:S01]  /*f440*/  IMAD.U32 R35, RZ, RZ, UR7 ;  /* 0x00000007ff237e24 */ /* 0x000fe2000f8e00ff */
[----:B------:R-:W-:Y:S02]  /*f450*/  UIMAD.WIDE.U32 UR6, UR11, UR8, URZ ;  /* 0x000000080b0672a5 */ /* 0x000fe4000f8e003f */
[----:B------:R-:W-:Y:S01]  /*f460*/  UIMAD UR5, UR11, UR9, UR5 ;  /* 0x000000090b0572a4 */ /* 0x000fe2000f8e0205 */
[--C-:B------:R-:W-:Y:S02]  /*f470*/  IMAD.WIDE R4, R154, 0x2, R34.reuse ;  /* 0x000000029a047825 */ /* 0x100fe400078e0222 */
[----:B------:R-:W-:Y:S01]  /*f480*/  ULDC.64 UR8, c[0x0][0xb98] ;  /* 0x0002e60000087ab9 */ /* 0x000fe20000000a00 */
[----:B------:R-:W-:Y:S01]  /*f490*/  UIADD3 UR7, UR7, UR5, URZ ;  /* 0x0000000507077290 */ /* 0x000fe2000fffe03f */
[----:B------:R-:W-:Y:S01]  /*f4a0*/  IMAD.WIDE R34, R9, 0x2, R34 ;  /* 0x0000000209227825 */ /* 0x000fe200078e0222 */
[C---:B------:R-:W-:Y:S01]  /*f4b0*/  IADD3 R31, P1, R4.reuse, 0x6000, RZ ;  /* 0x00006000041f7810 */ /* 0x040fe20007f3e0ff */
[----:B------:R-:W-:Y:S01]  /*f4c0*/  UIMAD UR5, UR12, UR8, URZ ;  /* 0x000000080c0572a4 */ /* 0x000fe2000f8e023f */
[----:B------:R-:W-:Y:S01]  /*f4d0*/  IADD3 R15, P0, R4, 0x6020, RZ ;  /* 0x00006020040f7810 */ /* 0x000fe20007f1e0ff */
[----:B------:R-:W-:Y:S01]  /*f4e0*/  UIMAD.WIDE.U32 UR6, UR14, UR8, UR6 ;  /* 0x000000080e0672a5 */ /* 0x000fe2000f8e0006 */
[----:B------:R-:W-:Y:S01]  /*f4f0*/  LOP3.LUT R16, R31, 0x180, RZ, 0xc0, !PT ;  /* 0x000001801f107812 */ /* 0x000fe200078ec0ff */
[----:B------:R-:W-:Y:S01]  /*f500*/  IMAD.X R25, RZ, RZ, R5, P1 ;  /* 0x000000ffff197224 */ /* 0x000fe200008e0605 */
[----:B-1----:R-:W-:Y:S01]  /*f510*/  ISETP.NE.AND P1, PT, R18, 0x1, PT ;  /* 0x000000011200780c */ /* 0x002fe20003f25270 */
[----:B------:R-:W-:Y:S01]  /*f520*/  UIMAD UR5, UR14, UR9, UR5 ;  /* 0x000000090e0572a4 */ /* 0x000fe2000f8e0205 */
[----:B------:R-:W-:-:S02]  /*f530*/  LOP3.LUT R14, R15, 0x180, RZ, 0xc0, !PT ;  /* 0x000001800f0e7812 */ /* 0x000fc400078ec0ff */
[----:B------:R-:W-:Y:S01]  /*f540*/  SHF.R.U64 R16, R16, 0x3, RZ ;  /* 0x0000000310107819 */ /* 0x000fe200000012ff */
[----:B------:R-:W-:Y:S01]  /*f550*/  ULDC.64 UR8, c[0x0][0xae8] ;  /* 0x0002ba0000087ab9 */ /* 0x000fe20000000a00 */
[----:B------:R-:W-:Y:S02]  /*f560*/  IADD3 R63, P5, R34, 0x7800, RZ ;  /* 0x00007800223f7810 */ /* 0x000fe40007fbe0ff */
[----:B------:R-:W-:Y:S02]  /*f570*/  LOP3.LUT R9, R4, 0x180, RZ, 0xc0, !PT ;  /* 0x0000018004097812 */ /* 0x000fe400078ec0ff */
[----:B------:R-:W-:Y:S02]  /*f580*/  SHF.R.U64 R14, R14, 0x3, RZ ;  /* 0x000000030e0e7819 */ /* 0x000fe400000012ff */
[----:B------:R-:W-:Y:S01]  /*f590*/  LOP3.LUT R24, R16, R31, RZ, 0x3c, !PT ;  /* 0x0000001f10187212 */ /* 0x000fe200078e3cff */
[----:B------:R-:W0:Y:S01]  /*f5a0*/  @P1 LDC R62, c[0x0][0xbec] ;  /* 0x0002fb00ff3e1b82 */ /* 0x000e220000000800 */
[----:B------:R-:W-:-:S02]  /*f5b0*/  LOP3.LUT R16, R63, 0x180, RZ, 0xc0, !PT ;  /* 0x000001803f107812 */ /* 0x000fc400078ec0ff */
[----:B------:R-:W-:Y:S02]  /*f5c0*/  SHF.R.U64 R9, R9, 0x3, RZ ;  /* 0x0000000309097819 */ /* 0x000fe400000012ff */
[----:B------:R-:W-:Y:S01]  /*f5d0*/  LOP3.LUT R14, R14, R15, RZ, 0x3c, !PT ;  /* 0x0000000f0e0e7212 */ /* 0x000fe200078e3cff */
[--C-:B------:R-:W-:Y:S01]  /*f5e0*/  IMAD.X R15, RZ, RZ, R5.reuse, P0 ;  /* 0x000000ffff0f7224 */ /* 0x100fe200000e0605 */
[C---:B------:R-:W-:Y:S01]  /*f5f0*/  IADD3 R29, P2, R4.reuse, 0x3020, RZ ;  /* 0x00003020041d7810 */ /* 0x040fe20007f5e0ff */
[----:B------:R-:W1:Y:S01]  /*f600*/  @P1 LDC R71, c[0x0][0xbf0] ;  /* 0x0002fc00ff471b82 */ /* 0x000e620000000800 */
[C---:B------:R-:W-:Y:S02]  /*f610*/  IADD3 R21, P3, R4.reuse, 0x3000, RZ ;  /* 0x0000300004157810 */ /* 0x040fe40007f7e0ff */
[----:B------:R-:W-:Y:S01]  /*f620*/  IADD3 R17, P4, R4, 0x20, RZ ;  /* 0x0000002004117810 */ /* 0x000fe20007f9e0ff */
[--C-:B------:R-:W-:Y:S01]  /*f630*/  IMAD.X R11, RZ, RZ, R5.reuse, P2 ;  /* 0x000000ffff0b7224 */ /* 0x100fe200010e0605 */
[----:B------:R-:W-:Y:S01]  /*f640*/  IADD3 R33, P0, R34, 0x1800, RZ ;  /* 0x0000180022217810 */ /* 0x000fe20007f1e0ff */
[----:B------:R-:W-:Y:S01]  /*f650*/  IMAD.X R13, RZ, RZ, R5, P3 ;  /* 0x000000ffff0d7224 */ /* 0x000fe200018e0605 */
[----:B------:R-:W-:-:S02]  /*f660*/  SHF.R.U64 R16, R16, 0x3, RZ ;  /* 0x0000000310107819 */ /* 0x000fc400000012ff */
[----:B------:R-:W-:Y:S01]  /*f670*/  LOP3.LUT R4, R9, R4, RZ, 0x3c, !PT ;  /* 0x0000000409047212 */ /* 0x000fe200078e3cff */
[----:B------:R-:W-:Y:S01]  /*f680*/  IMAD.X R9, RZ, RZ, R5, P4 ;  /* 0x000000ffff097224 */ /* 0x000fe200020e0605 */
[----:B------:R-:W-:Y:S02]  /*f690*/  LOP3.LUT R32, R33, 0x180, RZ, 0xc0, !PT ;  /* 0x0000018021207812 */ /* 0x000fe400078ec0ff */
[----:B------:R-:W-:Y:S02]  /*f6a0*/  LOP3.LUT R16, R16, R63, RZ, 0x3c, !PT ;  /* 0x0000003f10107212 */ /* 0x000fe400078e3cff */
[----:B------:R-:W-:Y:S01]  /*f6b0*/  MOV R63, R4 ;  /* 0x00000004003f7202 */ /* 0x000fe20000000f00 */
[----:B0-----:R-:W-:Y:S01]  /*f6c0*/  @P1 IMAD.HI.U32 R62, R85, R62, RZ ;  /* 0x0000003e553e1227 */ /* 0x001fe200078e00ff */
[----:B------:R-:W-:Y:S02]  /*f6d0*/  F2FP.F16.F32.PACK_AB R4, R77, R6 ;  /* 0x000000064d04723e */ /* 0x000fe400000000ff */
[----:B------:R-:W-:-:S02]  /*f6e0*/  LOP3.LUT R10, R29, 0x180, RZ, 0xc0, !PT ;  /* 0x000001801d0a7812 */ /* 0x000fc400078ec0ff */
[----:B------:R-:W-:Y:S02]  /*f6f0*/  F2FP.F16.F32.PACK_AB R6, R76, R7 ;  /* 0x000000074c06723e */ /* 0x000fe400000000ff */
[----:B------:R-:W-:Y:S02]  /*f700*/  SHF.R.U64 R32, R32, 0x3, RZ ;  /* 0x0000000320207819 */ /* 0x000fe400000012ff */
[----:B-1----:R-:W-:Y:S02]  /*f710*/  @P1 SHF.R.U32.HI R58, RZ, R71, R62 ;  /* 0x00000047ff3a1219 */ /* 0x002fe4000001163e */
[----:B------:R-:W-:Y:S02]  /*f720*/  F2FP.F16.F32.PACK_AB R5, R84, R81 ;  /* 0x000000515405723e */ /* 0x000fe400000000ff */
[----:B------:R-:W-:Y:S01]  /*f730*/  F2FP.F16.F32.PACK_AB R7, R83, R82 ;  /* 0x000000525307723e */ /* 0x000fe200000000ff */
[----:B------:R-:W-:Y:S01]  /*f740*/  IMAD.MOV R71, RZ, RZ, -R58 ;  /* 0x000000ffff477224 */ /* 0x000fe200078e0a3a */
[----:B------:R-:W-:-:S02]  /*f750*/  MOV R76, R14 ;  /* 0x0000000e004c7202 */ /* 0x000fc40000000f00 */
[----:B------:R-:W-:Y:S01]  /*f760*/  SHF.R.U64 R10, R10, 0x3, RZ ;  /* 0x000000030a0a7819 */ /* 0x000fe200000012ff */
[----:B------:R-:W-:Y:S01]  /*f770*/  IMAD R15, R18, R71, R85 ;  /* 0x00000047120f7224 */ /* 0x000fe200078e0255 */
[----:B------:R-:W-:Y:S01]  /*f780*/  LOP3.LUT R32, R32, R33, RZ, 0x3c, !PT ;  /* 0x0000002120207212 */ /* 0x000fe200078e3cff */
[----:B------:R-:W-:Y:S01]  /*f790*/  IMAD.X R33, RZ, RZ, R35, P0 ;  /* 0x000000ffff217224 */ /* 0x000fe200000e0623 */
[----:B------:R-:W-:Y:S01]  /*f7a0*/  MOV R77, R24 ;  /* 0x00000018004d7202 */ /* 0x000fe20000000f00 */
[----:B------:R0:W-:Y:S01]  /*f7b0*/  STSM.16.M88.4 [R63], R4 ;  /* 0x000000043f007844 */ /* 0x0001e20000000200 */
[----:B------:R-:W-:Y:S01]  /*f7c0*/  IMAD.U32 R25, RZ, RZ, UR5 ;  /* 0x00000005ff197e24 */ /* 0x000fe2000f8e00ff */
[----:B------:R-:W-:Y:S01]  /*f7d0*/  SHF.R.S32.HI R14, RZ, 0x1f, R58 ;  /* 0x0000001fff0e7819 */ /* 0x000fe2000001143a */
[----:B------:R-:W-:Y:S01]  /*f7e0*/  ULDC UR5, c[0x0][0xa88] ;  /* 0x0002a20000057ab9 */ /* 0x000fe20000000800 */
[----:B------:R-:W-:Y:S02]  /*f7f0*/  LOP3.LUT R10, R10, R29, RZ, 0x3c, !PT ;  /* 0x0000001d0a0a7212 */ /* 0x000fe400078e3cff */
[----:B------:R-:W-:-:S02]  /*f800*/  IADD3 R29, P3, R34, 0x4800, RZ ;  /* 0x00004800221d7810 */ /* 0x000fc40007f7e0ff */
[----:B------:R-:W-:Y:S02]  /*f810*/  IADD3 R31, P2, R34, 0x3000, RZ ;  /* 0x00003000221f7810 */ /* 0x000fe40007f5e0ff */
[----:B------:R-:W-:Y:S02]  /*f820*/  LOP3.LUT R28, R29, 0x180, RZ, 0xc0, !PT ;  /* 0x000001801d1c7812 */ /* 0x000fe400078ec0ff */
[----:B------:R-:W-:Y:S02]  /*f830*/  LOP3.LUT R8, R17, 0x180, RZ, 0xc0, !PT ;  /* 0x0000018011087812 */ /* 0x000fe400078ec0ff */
[----:B------:R-:W-:Y:S02]  /*f840*/  LOP3.LUT R30, R31, 0x180, RZ, 0xc0, !PT ;  /* 0x000001801f1e7812 */ /* 0x000fe400078ec0ff */
[----:B0-----:R-:W-:Y:S01]  /*f850*/  IADD3 R4, P0, R58, UR6, RZ ;  /* 0x000000063a047c10 */ /* 0x001fe2000ff1e0ff */
[----:B------:R-:W-:Y:S01]  /*f860*/  IMAD R58, R18, UR5, RZ ;  /* 0x00000005123a7c24 */ /* 0x000fe2000f8e02ff */
[----:B------:R-:W-:-:S02]  /*f870*/  SHF.R.S32.HI R6, RZ, 0x1f, R15 ;  /* 0x0000001fff067819 */ /* 0x000fc4000001140f */
[----:B------:R-:W-:Y:S01]  /*f880*/  IADD3.X R5, R14, UR7, R25, P0, !PT ;  /* 0x000000070e057c10 */ /* 0x000fe200087fe419 */
[----:B------:R-:W-:Y:S01]  /*f890*/  ULDC.64 UR6, c[0x0][0xb88] ;  /* 0x0002e20000067ab9 */ /* 0x000fe20000000a00 */
[----:B------:R-:W-:Y:S01]  /*f8a0*/  LOP3.LUT R12, R21, 0x180, RZ, 0xc0, !PT ;  /* 0x00000180150c7812 */ /* 0x000fe200078ec0ff */
[----:B------:R-:W-:Y:S01]  /*f8b0*/  IMAD R6, R6, UR6, RZ ;  /* 0x0000000606067c24 */ /* 0x000fe2000f8e02ff */
[----:B------:R-:W-:Y:S01]  /*f8c0*/  SHF.R.U64 R28, R28, 0x3, RZ ;  /* 0x000000031c1c7819 */ /* 0x000fe200000012ff */
[C---:B------:R-:W-:Y:S01]  /*f8d0*/  IMAD.WIDE.U32 R4, R15.reuse, UR6, R4 ;  /* 0x000000060f047c25 */ /* 0x040fe2000f8e0004 */
[----:B------:R-:W-:Y:S02]  /*f8e0*/  MOV R81, R10 ;  /* 0x0000000a00517202 */ /* 0x000fe40000000f00 */
[----:B------:R-:W-:Y:S01]  /*f8f0*/  SHF.R.U64 R8, R8, 0x3, RZ ;  /* 0x0000000308087819 */ /* 0x000fe200000012ff */
[----:B------:R-:W-:Y:S01]  /*f900*/  IMAD R15, R15, UR7, R6 ;  /* 0x000000070f0f7c24 */ /* 0x000fe2000f8e0206 */
[----:B------:R-:W-:Y:S01]  /*f910*/  SHF.R.U64 R30, R30, 0x3, RZ ;  /* 0x000000031e1e7819 */ /* 0x000fe200000012ff */
[----:B------:R-:W-:Y:S01]  /*f920*/  VIADD R11, R153, UR13 ;  /* 0x0000000d990b7c36 */ /* 0x000fe20008000000 */
[----:B------:R-:W-:Y:S01]  /*f930*/  SHF.R.U64 R12, R12, 0x3, RZ ;  /* 0x000000030c0c7819 */ /* 0x000fe200000012ff */
[----:B------:R-:W-:Y:S01]  /*f940*/  ULDC.64 UR6, c[0x0][0xb50] ;  /* 0x0002d40000067ab9 */ /* 0x000fe20000000a00 */
[----:B------:R-:W-:Y:S01]  /*f950*/  LOP3.LUT R28, R28, R29, RZ, 0x3c, !PT ;  /* 0x0000001d1c1c7212 */ /* 0x000fe200078e3cff */
[----:B------:R-:W-:Y:S01]  /*f960*/  IMAD.X R29, RZ, RZ, R35, P3 ;  /* 0x000000ffff1d7224 */ /* 0x000fe200018e0623 */
[----:B------:R-:W-:Y:S01]  /*f970*/  LOP3.LUT P0, RZ, R151, 0x3, RZ, 0xc0, !PT ;  /* 0x0000000397ff7812 */ /* 0x000fe2000780c0ff */
[----:B------:R-:W-:Y:S01]  /*f980*/  VIADD R7, R11, 0x8 ;  /* 0x000000080b077836 */ /* 0x000fe20000000000 */
[----:B------:R-:W-:Y:S01]  /*f990*/  LEA R84, P3, R4, UR6, 0x2 ;  /* 0x0000000604547c11 */ /* 0x000fe2000f8610ff */
[----:B------:R-:W-:Y:S01]  /*f9a0*/  IMAD.IADD R5, R5, 0x1, R15 ;  /* 0x0000000105057824 */ /* 0x000fe200078e020f */
[----:B------:R-:W-:-:S02]  /*f9b0*/  LOP3.LUT R8, R8, R17, RZ, 0x3c, !PT ;  /* 0x0000001108087212 */ /* 0x000fc400078e3cff */
[----:B------:R-:W-:Y:S01]  /*f9c0*/  LOP3.LUT R30, R30, R31, RZ, 0x3c, !PT ;  /* 0x0000001f1e1e7212 */ /* 0x000fe200078e3cff */
[----:B------:R-:W-:Y:S01]  /*f9d0*/  IMAD.X R31, RZ, RZ, R35, P2 ;  /* 0x000000ffff1f7224 */ /* 0x000fe200010e0623 */
[----:B------:R-:W-:Y:S01]  /*f9e0*/  LOP3.LUT R12, R12, R21, RZ, 0x3c, !PT ;  /* 0x000000150c0c7212 */ /* 0x000fe200078e3cff */
[----:B------:R-:W-:Y:S01]  /*f9f0*/  SHFL.IDX PT, R62, R84, RZ, 0x1c1f ;  /* 0x001c1fff543e7589 */ /* 0x000fe200000e0000 */
[-C--:B------:R-:W-:Y:S02]  /*fa00*/  ISETP.GE.OR P2, PT, R11, R58.reuse, P0 ;  /* 0x0000003a0b00720c */ /* 0x080fe40000746670 */
[----:B------:R-:W-:Y:S01]  /*fa10*/  ISETP.GE.OR P0, PT, R7, R58, P0 ;  /* 0x0000003a0700720c */ /* 0x000fe20000706670 */
[----:B------:R-:W-:Y:S01]  /*fa20*/  SHFL.IDX PT, R70, R84, 0x1, 0x1c1f ;  /* 0x003c1f0054467f89 */ /* 0x000fe200000e0000 */
[----:B------:R-:W-:Y:S02]  /*fa30*/  LEA.HI.X R85, R4, UR7, R5, 0x2, P3 ;  /* 0x0000000704557c11 */ /* 0x000fe400098f1405 */
[----:B------:R-:W-:-:S02]  /*fa40*/  MOV R83, R8 ;  /* 0x0000000800537202 */ /* 0x000fc40000000f00 */
[----:B------:R-:W-:Y:S01]  /*fa50*/  F2FP.F16.F32.PACK_AB R4, R74, R73 ;  /* 0x000000494a04723e */ /* 0x000fe200000000ff */
[----:B------:R-:W0:Y:S01]  /*fa60*/  SHFL.IDX PT, R63, R85, RZ, 0x1c1f ;  /* 0x001c1fff553f7589 */ /* 0x000e2200000e0000 */
[----:B------:R-:W-:Y:S02]  /*fa70*/  F2FP.F16.F32.PACK_AB R5, R79, R78 ;  /* 0x0000004e4f05723e */ /* 0x000fe400000000ff */
[----:B------:R-:W-:Y:S01]  /*fa80*/  F2FP.F16.F32.PACK_AB R6, R75, R72 ;  /* 0x000000484b06723e */ /* 0x000fe200000000ff */
[----:B------:R-:W1:Y:S01]  /*fa90*/  SHFL.IDX PT, R71, R85, 0x1, 0x1c1f ;  /* 0x003c1f0055477f89 */ /* 0x000e6200000e0000 */
[----:B------:R-:W-:Y:S02]  /*faa0*/  F2FP.F16.F32.PACK_AB R7, R80, R65 ;  /* 0x000000415007723e */ /* 0x000fe400000000ff */
[----:B------:R-:W-:Y:S02]  /*fab0*/  MOV R82, R12 ;  /* 0x0000000c00527202 */ /* 0x000fe40000000f00 */
[----:B------:R-:W-:Y:S01]  /*fac0*/  F2FP.F16.F32.PACK_AB R8, R41, R40 ;  /* 0x000000282908723e */ /* 0x000fe200000000ff */
[----:B------:R-:W-:Y:S01]  /*fad0*/  STSM.16.M88.4 [R83], R4 ;  /* 0x0000000453007844 */ /* 0x000fe20000000200 */
[----:B------:R-:W-:-:S02]  /*fae0*/  F2FP.F16.F32.PACK_AB R9, R43, R42 ;  /* 0x0000002a2b09723e */ /* 0x000fc400000000ff */
[----:B------:R-:W-:Y:S02]  /*faf0*/  F2FP.F16.F32.PACK_AB R10, R45, R44 ;  /* 0x0000002c2d0a723e */ /* 0x000fe400000000ff */
[----:B------:R-:W-:Y:S02]  /*fb00*/  F2FP.F16.F32.PACK_AB R11, R47, R46 ;  /* 0x0000002e2f0b723e */ /* 0x000fe400000000ff */
[----:B------:R-:W-:Y:S02]  /*fb10*/  F2FP.F16.F32.PACK_AB R12, R49, R48 ;  /* 0x00000030310c723e */ /* 0x000fe400000000ff */
[----:B------:R-:W-:Y:S01]  /*fb20*/  F2FP.F16.F32.PACK_AB R13, R51, R50 ;  /* 0x00000032330d723e */ /* 0x000fe200000000ff */
[----:B------:R-:W-:Y:S01]  /*fb30*/  STSM.16.M88.4 [R82], R8 ;  /* 0x0000000852007844 */ /* 0x000fe20000000200 */
[----:B------:R-:W-:Y:S02]  /*fb40*/  F2FP.F16.F32.PACK_AB R14, R53, R52 ;  /* 0x00000034350e723e */ /* 0x000fe400000000ff */
[----:B------:R-:W-:-:S02]  /*fb50*/  F2FP.F16.F32.PACK_AB R15, R55, R54 ;  /* 0x00000036370f723e */ /* 0x000fc400000000ff */
[----:B------:R-:W-:Y:S02]  /*fb60*/  F2FP.F16.F32.PACK_AB R25, R59, R26 ;  /* 0x0000001a3b19723e */ /* 0x000fe400000000ff */
[----:B------:R-:W-:Y:S01]  /*fb70*/  F2FP.F16.F32.PACK_AB R24, R57, R56 ;  /* 0x000000383918723e */ /* 0x000fe200000000ff */
[----:B------:R2:W-:Y:S01]  /*fb80*/  STSM.16.M88.4 [R81], R12 ;  /* 0x0000000c51007844 */ /* 0x0005e20000000200 */
[----:B------:R-:W-:Y:S01]  /*fb90*/  F2FP.F16.F32.PACK_AB R26, R61, R60 ;  /* 0x0000003c3d1a723e */ /* 0x000fe200000000ff */
[----:B------:R-:W-:Y:S01]  /*fba0*/  UIMAD UR5, UR10, UR8, URZ ;  /* 0x000000080a0572a4 */ /* 0x000fe2000f8e023f */
[C---:B------:R-:W-:Y:S02]  /*fbb0*/  IADD3 R21, P4, R34.reuse, 0x6000, RZ ;  /* 0x0000600022157810 */ /* 0x040fe40007f9e0ff */
[----:B------:R-:W-:Y:S01]  /*fbc0*/  LOP3.LUT R17, R34, 0x180, RZ, 0xc0, !PT ;  /* 0x0000018022117812 */ /* 0x000fe200078ec0ff */
[----:B------:R-:W-:Y:S01]  /*fbd0*/  STSM.16.M88.4 [R77], R24 ;  /* 0x000000184d007844 */ /* 0x000fe20000000200 */
[----:B--2---:R-:W2:Y:S03]  /*fbe0*/  @P1 LDC R13, c[0x0][0xbec] ;  /* 0x0002fb00ff0d1b82 */ /* 0x004ea60000000800 */
[----:B------:R-:W-:Y:S05]  /*fbf0*/  STSM.16.M88.4 [R76], R36 ;  /* 0x000000244c007844 */ /* 0x000fea0000000200 */
[----:B------:R-:W3:Y:S08]  /*fc00*/  @P1 LDC R15, c[0x0][0xbf0] ;  /* 0x0002fc00ff0f1b82 */ /* 0x000ef00000000800 */
[----:B------:R-:W-:Y:S01]  /*fc10*/  BAR.SYNC.DEFER_BLOCKING 0x1, 0x180 ;  /* 0x0046000000007b1d */ /* 0x000fe20000010000 */
[----:B------:R-:W-:Y:S01]  /*fc20*/  UIMAD.WIDE.U32 UR6, UR11, UR8, URZ ;  /* 0x000000080b0672a5 */ /* 0x000fe2000f8e003f */
[----:B------:R-:W-:Y:S01]  /*fc30*/  LOP3.LUT R20, R21, 0x180, RZ, 0xc0, !PT ;  /* 0x0000018015147812 */ /* 0x000fe200078ec0ff */
[----:B------:R-:W-:Y:S01]  /*fc40*/  UIMAD UR5, UR11, UR9, UR5 ;  /* 0x000000090b0572a4 */ /* 0x000fe2000f8e0205 */
[----:B------:R-:W-:-:S02]  /*fc50*/  SHF.R.U64 R17, R17, 0x3, RZ ;  /* 0x0000000311117819 */ /* 0x000fc400000012ff */
[----:B------:R-:W-:Y:S01]  /*fc60*/  ULDC.64 UR10, c[0x0][0xaf0] ;  /* 0x0002bc00000a7ab9 */ /* 0x000fe20000000a00 */
[----:B------:R-:W-:Y:S01]  /*fc70*/  UIADD3 UR7, UR7, UR5, URZ ;  /* 0x0000000507077290 */ /* 0x000fe2000fffe03f */
[----:B------:R-:W-:Y:S01]  /*fc80*/  SHF.R.U64 R20, R20, 0x3, RZ ;  /* 0x0000000314147819 */ /* 0x000fe200000012ff */
[----:B------:R-:W-:Y:S01]  /*fc90*/  UIMAD UR8, UR12, UR10, URZ ;  /* 0x0000000a0c0872a4 */ /* 0x000fe2000f8e023f */
[----:B------:R-:W-:Y:S01]  /*fca0*/  LOP3.LUT R34, R17, R34, RZ, 0x3c, !PT ;  /* 0x0000002211227212 */ /* 0x000fe200078e3cff */
[----:B0-----:R0:W-:Y:S02]  /*fcb0*/  @!P2 ST.E desc[UR16][R62.64], R0 ;  /* 0x000000003e00a985 */ /* 0x0011e4000c101910 */
[----:B------:R-:W-:Y:S01]  /*fcc0*/  UIMAD UR5, UR14, UR11, UR8 ;  /* 0x0000000b0e0572a4 */ /* 0x000fe2000f8e0208 */
[----:B------:R-:W-:Y:S01]  /*fcd0*/  LOP3.LUT R20, R20, R21, RZ, 0x3c, !PT ;  /* 0x0000001514147212 */ /* 0x000fe200078e3cff */
[----:B------:R-:W-:Y:S01]  /*fce0*/  UIMAD.WIDE.U32 UR6, UR14, UR10, UR6 ;  /* 0x0000000a0e0672a5 */ /* 0x000fe2000f8e0006 */
[----:B-1----:R1:W-:Y:S01]  /*fcf0*/  @!P0 ST.E desc[UR16][R70.64], R3 ;  /* 0x0000000346008985 */ /* 0x0023e2000c101910 */
[--C-:B------:R-:W-:Y:S01]  /*fd00*/  IMAD.X R21, RZ, RZ, R35.reuse, P4 ;  /* 0x000000ffff157224 */ /* 0x100fe200020e0623 */
[----:B------:R-:W-:Y:S01]  /*fd10*/  ULDC.64 UR8, c[0x0][0xae0] ;  /* 0x0002b80000087ab9 */ /* 0x000fe20000000a00 */
[----:B------:R-:W-:-:S02]  /*fd20*/  IMAD.X R17, RZ, RZ, R35, P5 ;  /* 0x000000ffff117224 */ /* 0x000fc400028e0623 */
[----:B0-----:R-:W-:Y:S01]  /*fd30*/  IMAD R0, R148, 0x60, R149 ;  /* 0x0000006094007824 */ /* 0x001fe200078e0295 */
[----:B------:R-:W-:Y:S01]  /*fd40*/  UIADD3 UR5, UR7, UR5, URZ ;  /* 0x0000000507057290 */ /* 0x000fe2000fffe03f */
[----:B------:R-:W-:Y:S01]  /*fd50*/  IMAD.U32 R12, RZ, RZ, UR6 ;  /* 0x00000006ff0c7e24 */ /* 0x000fe2000f8e00ff */
[----:B------:R-:W5:Y:S01]  /*fd60*/  LD.E.128 R44, desc[UR16][R34.64] ;  /* 0x00000010222c7980 */ /* 0x000f62000c101d00 */
[----:B------:R-:W-:-:S03]  /*fd70*/  VIADD R14, R0, UR13 ;  /* 0x0000000d000e7c36 */ /* 0x000fc60008000000 */
[----:B------:R-:W5:Y:S01]  /*fd80*/  LD.E.128 R40, desc[UR16][R32.64] ;  /* 0x0000001020287980 */ /* 0x000f62000c101d00 */
[----:B--2---:R-:W-:-:S03]  /*fd90*/  @P1 IMAD.HI.U32 R0, R14, R13, RZ ;  /* 0x0000000d0e001227 */ /* 0x004fc600078e00ff */
[----:B------:R-:W5:Y:S01]  /*fda0*/  LD.E.128 R48, desc[UR16][R30.64] ;  /* 0x000000101e307980 */ /* 0x000f62000c101d00 */
[----:B-1----:R-:W-:Y:S01]  /*fdb0*/  IMAD.MOV.U32 R3, RZ, RZ, R14 ;  /* 0x000000ffff037224 */ /* 0x002fe200078e000e */
[----:B---3--:R-:W-:Y:S02]  /*fdc0*/  @P1 SHF.R.U32.HI R3, RZ, R15, R0 ;  /* 0x0000000fff031219 */ /* 0x008fe40000011600 */
[----:B------:R-:W5:Y:S02]  /*fdd0*/  LD.E.128 R4, desc[UR16][R28.64] ;  /* 0x000000101c047980 */ /* 0x000f64000c101d00 */
[--C-:B------:R-:W-:Y:S01]  /*fde0*/  SHF.R.S32.HI R0, RZ, 0x1f, R3.reuse ;  /* 0x0000001fff007819 */ /* 0x100fe20000011403 */
[----:B------:R-:W-:Y:S01]  /*fdf0*/  IMAD.MOV R15, RZ, RZ, -R3 ;  /* 0x000000ffff0f7224 */ /* 0x000fe200078e0a03 */
[----:B------:R-:W5:Y:S01]  /*fe00*/  LD.E.128 R52, desc[UR16][R20.64] ;  /* 0x0000001014347980 */ /* 0x000f62000c101d00 */
[----:B------:R-:W-:Y:S01]  /*fe10*/  IMAD.U32 R13, RZ, RZ, UR7 ;  /* 0x00000007ff0d7e24 */ /* 0x000fe2000f8e00ff */
[----:B------:R-:W-:Y:S01]  /*fe20*/  ULDC.64 UR6, c[0x0][0xad8] ;  /* 0x0002b60000067ab9 */ /* 0x000fe20000000a00 */
[----:B------:R-:W-:Y:S01]  /*fe30*/  IMAD R0, R0, UR8, RZ ;  /* 0x0000000800007c24 */ /* 0x000fe2000f8e02ff */
[----:B------:R0:W5:Y:S01]  /*fe40*/  LD.E.128 R8, desc[UR16][R16.64] ;  /* 0x0000001010087980 */ /* 0x000162000c101d00 */
[----:B------:R-:W-:Y:S01]  /*fe50*/  IMAD R15, R18, R15, R14 ;  /* 0x0000000f120f7224 */ /* 0x000fe200078e020e */
[----:B------:R-:W-:Y:S01]  /*fe60*/  BSSY B1, `(.L_x_1900) ;  /* 0x0000028000017945 */ /* 0x000fe20003800000 */
[----:B------:R-:W-:Y:S01]  /*fe70*/  IMAD.U32 R13, RZ, RZ, UR5 ;  /* 0x00000005ff0d7e24 */ /* 0x000fe2000f8e00ff */
[----:B------:R-:W-:Y:S01]  /*fe80*/  @!PT LDS RZ, [RZ] ;  /* 0x00000000fffff984 */ /* 0x000fe20000000800 */
[----:B------:R-:W-:Y:S01]  /*fe90*/  @!PT LDS RZ, [RZ] ;  /* 0x00000000fffff984 */ /* 0x000fe20000000800 */
[----:B------:R-:W-:Y:S01]  /*fea0*/  @!PT LDS RZ, [RZ] ;  /* 0x00000000fffff984 */ /* 0x000fe20000000800 */
[----:B------:R-:W-:Y:S01]  /*feb0*/  @!PT LDS RZ, [RZ] ;  /* 0x00000000fffff984 */ /* 0x000fe20000000800 */
[----:B------:R1:W-:Y:S06]  /*fec0*/  MEMBAR.ALL.CTA ;  /* 0x0000000000007992 */ /* 0x0003ec0000008000 */
[----:B-1----:R-:W1:Y:S01]  /*fed0*/  FENCE.VIEW.ASYNC.S ;  /* 0x00000000000073c6 */ /* 0x002e620000000000 */
[----:B------:R-:W-:Y:S01]  /*fee0*/  VIADD R25, R149, UR13 ;  /* 0x0000000d95197c36 */ /* 0x000fe20008000000 */
[----:B------:R-:W-:Y:S01]  /*fef0*/  UIADD3 UR5, UR37, 0x31c20, URZ ;  /* 0x00031c2025057890 */ /* 0x000fe2000fffe03f */
[----:B------:R-:W-:-:S03]  /*ff00*/  IMAD.WIDE.U32 R12, R3, UR8, R12 ;  /* 0x00000008030c7c25 */ /* 0x000fc6000f8e000c */
[----:B------:R-:W-:Y:S01]  /*ff10*/  ISETP.GE.AND P0, PT, R25, R58, PT ;  /* 0x0000003a1900720c */ /* 0x000fe20003f06270 */
[----:B0-----:R-:W-:Y:S01]  /*ff20*/  IMAD R17, R3, UR9, R0 ;  /* 0x0000000903117c24 */ /* 0x001fe2000f8e0200 */
[----:B------:R-:W-:Y:S01]  /*ff30*/  SHF.R.S32.HI R0, RZ, 0x1f, R15 ;  /* 0x0000001fff007819 */ /* 0x000fe2000001140f */
[----:B------:R-:W-:Y:S02]  /*ff40*/  UPRMT UR5, URZ, 0x654, UR5 ;  /* 0x000006543f057896 */ /* 0x000fe40008000005 */
[----:B------:R-:W-:Y:S02]  /*ff50*/  IMAD.IADD R13, R13, 0x1, R17 ;  /* 0x000000010d0d7824 */ /* 0x000fe400078e0211 */
[----:B------:R-:W-:Y:S02]  /*ff60*/  IMAD R0, R0, UR6, RZ ;  /* 0x0000000600007c24 */ /* 0x000fe4000f8e02ff */
[----:B------:R-:W-:-:S04]  /*ff70*/  IMAD.WIDE.U32 R12, R15, UR6, R12 ;  /* 0x000000060f0c7c25 */ /* 0x000fc8000f8e000c */
[----:B------:R-:W-:Y:S01]  /*ff80*/  IMAD R3, R15, UR7, R0 ;  /* 0x000000070f037c24 */ /* 0x000fe2000f8e0200 */
[----:B------:R-:W-:Y:S02]  /*ff90*/  ULDC.64 UR6, c[0x0][0xa80] ;  /* 0x0002a00000067ab9 */ /* 0x000fe40000000a00 */
[C---:B------:R-:W-:Y:S01]  /*ffa0*/  LEA R0, P1, R12.reuse, UR6, 0x1 ;  /* 0x000000060c007c11 */ /* 0x040fe2000f8208ff */
[----:B------:R-:W-:Y:S01]  /*ffb0*/  IMAD.IADD R3, R13, 0x1, R3 ;  /* 0x000000010d037824 */ /* 0x000fe200078e0203 */
[----:B-1----:R-:W-:Y:S03]  /*ffc0*/  SYNCS.ARRIVE.TRANS64.RED.A1T0 RZ, [UR5], RZ ;  /* 0x000000ffffff79a7 */ /* 0x002fe60008100405 */
[----:B------:R0:W1:Y:S01]  /*ffd0*/  SHFL.IDX PT, R14, R0, RZ, 0x1c1f ;  /* 0x001c1fff000e7589 */ /* 0x00006200000e0000 */
[----:B------:R-:W-:-:S05]  /*ffe0*/  LEA.HI.X R18, R12, UR7, R3, 0x1, P1 ;  /* 0x000000070c127c11 */ /* 0x000fca00088f0c03 */
[----:B------:R0:W2:Y:S01]  /*fff0*/  SHFL.IDX PT, R15, R18, RZ, 0x1c1f ;  /* 0x001c1fff120f7589 */ /* 0x0000a200000e0000 */
[----:B------:R-:W-:Y:S05]  /*10000*/  @P0 BRA `(.L_x_1901) ;  /* 0x0000000000340947 */ /* 0x000fea0003800000 */
[----:B------:R-:W-:Y:S01]  /*10010*/  ULDC UR5, c[0x0][0xac8] ;  /* 0x0002b20000057ab9 */ /* 0x000fe20000000800 */
[----:B------:R-:W-:Y:S01]  /*10020*/  ULDC.64 UR6, c[0x0][0x208] ;  /* 0x0000820000067ab9 */ /* 0x000fe20000000a00 */
        /* <DEDUP_REMOVED lines=11> */
.L_x_1901:
[----:B------:R-:W-:Y:S05]  /*100e0*/  BSYNC B1 ;  /* 0x0000000000017941 */ /* 0x000fea0003800000 */
.L_x_1900:
[----:B------:R-:W-:Y:S01]  /*100f0*/  VIADD R3, R25, 0x60 ;  /* 0x0000006019037836 */ /* 0x000fe20000000000 */
[----:B--2---:R2:W4:Y:S04]  /*10100*/  SHFL.IDX PT, R15, R18, 0x1, 0x1c1f ;  /* 0x003c1f00120f7f89 */ /* 0x00452800000e0000 */
[----:B------:R-:W-:Y:S01]  /*10110*/  ISETP.GE.AND P0, PT, R3, R58, PT ;  /* 0x0000003a0300720c */ /* 0x000fe20003f06270 */
[----:B-1----:R2:W1:-:S12]  /*10120*/  SHFL.IDX PT, R14, R0, 0x1, 0x1c1f ;  /* 0x003c1f00000e7f89 */ /* 0x00245800000e0000 */
[----:B--2---:R-:W-:Y:S05]  /*10130*/  @P0 BRA `(.L_x_1902) ;  /* 0x0000000800600947 */ /* 0x004fea0003800000 */
[----:B------:R-:W-:Y:S01]  /*10140*/  ULDC UR5, c[0x0][0xac8] ;  /* 0x0002b20000057ab9 */ /* 0x000fe20000000800 */
[----:B------:R-:W-:Y:S01]  /*10150*/  ULDC.64 UR6, c[0x0][0x208] ;  /* 0x0000820000067ab9 */ /* 0x000fe20000000a00 */
[----:B------:R-:W-:Y:S02]  /*10160*/  ISETP.GE.AND P2, PT, R144, UR5, PT ;  /* 0x0000000590007c0c */ /* 0x000fe4000bf46270 */
[----:B------:R-:W-:-:S11]  /*10170*/  ISETP.GE.AND P1, PT, R23, UR5, PT ;  /* 0x0000000517007c0c */ /* 0x000fd6000bf26270 */
[C---:B-1-3--:R-:W-:Y:S02]  /*10180*/  @!P2 LEA R16, P0, R144.reuse, R14, 0x1 ;  /* 0x0000000e9010a211 */ /* 0x04afe400078008ff */
[----:B----4-:R-:W-:Y:S02]  /*10190*/  @!P1 IMAD.WIDE R12, R23, 0x2, R14 ;  /* 0x00000002170c9825 */ /* 0x010fe400078e020e */
[----:B------:R-:W-:Y:S02]  /*101a0*/  @!P2 LEA.HI.X R17, R144, R15, R157, 0x1, P0 ;  /* 0x0000000f9011a211 */ /* 0x000fe400000f0c9d */
[----:B------:R-:W-:Y:S01]  /*101b0*/  ISETP.GE.AND P0, PT, R147, UR5, PT ;  /* 0x0000000593007c0c */ /* 0x000fe2000bf06270 */
[----:B-----5:R2:W-:Y:S04]  /*101c0*/  @!P1 ST.E.128 desc[UR6][R12.64], R40 ;  /* 0x000000280c009985 */ /* 0x0205e8000c101d06 */
[----:B------:R2:W-:Y:S08]  /*101d0*/  @!P2 ST.E.128 desc[UR6][R16.64], R4 ;  /* 0x000000041000a985 */ /* 0x0005f0000c101d06 */
[----:B------:R-:W-:Y:S05]  /*101e0*/  @P0 BRA `(.L_x_1902) ;  /* 0x0000000800340947 */ /* 0x000fea0003800000 */
[----:B--2---:R-:W-:Y:S01]  /*101f0*/  LEA R4, P0, R147, R14, 0x1 ;  /* 0x0000000e93047211 */ /* 0x004fe200078008ff */
[----:B------:R-:W-:-:S03]  /*10200*/  ULDC.64 UR6, c[0x0][0x208] ;  /* 0x0000820000067ab9 */ /* 0x000fc60000000a00 */
[----:B------:R-:W-:-:S05]  /*10210*/  LEA.HI.X R5, R147, R15, R156, 0x1, P0 ;  /* 0x0000000f93057211 */ /* 0x000fca00000f0c9c */
[----:B------:R1:W-:Y:S01]  /*10220*/  ST.E.128 desc[UR6][R4.64], R8 ;  /* 0x0000000804007985 */ /* 0x0003e2000c101d06 */
[----:B------:R-:W-:Y:S05]  /*10230*/  BRA `(.L_x_1902) ;  /* 0x0000000800207947 */ /* 0x000fea0003800000 */
.L_x_1899:
[----:B------:R-:W0:Y:S01]  /*10240*/  LDC R10, c[0x0][0xbe8] ;  /* 0x0002fa00ff0a7b82 */ /* 0x000e220000000800 */
[----:B------:R-:W1:Y:S01]  /*10250*/  S2R R0, SR_TID.X ;  /* 0x0000000000007919 */ /* 0x000e620000002100 */
[----:B------:R-:W-:Y:S01]  /*10260*/  R2UR UR6, R145 ;  /* 0x00000000910672ca */ /* 0x000fe200000e0000 */
[----:B------:R-:W-:Y:S01]  /*10270*/  BSSY B1, `(.L_x_1903) ;  /* 0x0000037000017945 */ /* 0x000fe20003800000 */
[----:B------:R-:W-:Y:S01]  /*10280*/  R2UR UR5, R146 ;  /* 0x00000000920572ca */ /* 0x000fe200000e0000 */
[----:B------:R-:W-:-:S10]  /*10290*/  IMAD R8, R148, 0x60, R149 ;  /* 0x0000006094087824 */ /* 0x000fd400078e0295 */
[----:B------:R-:W-:Y:S02]  /*102a0*/  USHF.R.S32.HI UR8, URZ, 0x1f, UR6 ;  /* 0x0000001f3f087899 */ /* 0x000fe40008011406 */
[----:B------:R-:W-:Y:S01]  /*102b0*/  USHF.R.S32.HI UR9, URZ, 0x1f, UR5 ;  /* 0x0000001f3f097899 */ /* 0x000fe20008011405 */
[----:B0-----:R-:W-:Y:S01]  /*102c0*/  ISETP.NE.AND P1, PT, R10, 0x1, PT ;  /* 0x000000010a00780c */ /* 0x001fe20003f25270 */
[----:B-1----:R-:W-:-:S12]  /*102d0*/  VIADD R0, R0, 0xffffff80 ;  /* 0xffffff8000007836 */ /* 0x002fd80000000000 */
[----:B------:R-:W0:Y:S01]  /*102e0*/  @P1 LDC R9, c[0x0][0xbec] ;  /* 0x0002fb00ff091b82 */ /* 0x000e220000000800 */
[----:B------:R-:W-:-:S07]  /*102f0*/  ISETP.GE.AND P0, PT, R0, 0xc0, PT ;  /* 0x000000c00000780c */ /* 0x000fce0003f06270 */
[----:B------:R-:W1:Y:S06]  /*10300*/  @P1 LDC R11, c[0x0][0xbf0] ;  /* 0x0002fc00ff0b1b82 */ /* 0x000e6c0000000800 */
[----:B------:R-:W-:Y:S05]  /*10310*/  @P0 BRA `(.L_x_1904) ;  /* 0x0000000000b00947 */ /* 0x000fea0003800000 */
[----:B------:R-:W2:Y:S01]  /*10320*/  S2R R0, SR_TID.X ;  /* 0x0000000000007919 */ /* 0x000ea20000002100 */
[----:B------:R-:W3:Y:S01]  /*10330*/  LDC R5, c[0x0][0xbe8] ;  /* 0x0002fa00ff057b82 */ /* 0x000ee20000000800 */
[----:B------:R-:W-:-:S13]  /*10340*/  R2UR UR5, R18 ;  /* 0x00000000120572ca */ /* 0x000fda00000e0000 */
        /* <DEDUP_REMOVED lines=8> */
[----:B------:R-:W-:Y:S01]  /*103d0*/  R2UR UR13, R145 ;  /* 0x00000000910d72ca */ /* 0x000fe200000e0000 */
[----:B------:R-:W-:Y:S01]  /*103e0*/  UIMAD UR5, UR8, UR10, URZ ;  /* 0x0000000a080572a4 */ /* 0x000fe2000f8e023f */
[----:B------:R-:W-:Y:S01]  /*103f0*/  R2UR UR12, R146 ;  /* 0x00000000920c72ca */ /* 0x000fe200000e0000 */
[----:B------:R-:W-:-:S08]  /*10400*/  IMAD.MOV.U32 R4, RZ, RZ, R6 ;  /* 0x000000ffff047224 */ /* 0x000fd000078e0006 */
[----:B------:R-:W2:Y:S02]  /*10410*/  @P0 LDC R3, c[0x0][0xbec] ;  /* 0x0002fb00ff030b82 */ /* 0x000ea40000000800 */
[----:B------:R-:W-:Y:S02]  /*10420*/  UIMAD.WIDE.U32 UR6, UR13, UR10, URZ ;  /* 0x0000000a0d0672a5 */ /* 0x000fe4000f8e003f */
[----:B------:R-:W-:-:S03]  /*10430*/  UIMAD UR5, UR13, UR11, UR5 ;  /* 0x0000000b0d0572a4 */ /* 0x000fc6000f8e0205 */
[----:B------:R-:W-:Y:S01]  /*10440*/  ULDC.64 UR10, c[0x0][0xb98] ;  /* 0x0002e600000a7ab9 */ /* 0x000fe20000000a00 */
[----:B------:R-:W3:Y:S01]  /*10450*/  @P0 LDC R7, c[0x0][0xbf0] ;  /* 0x0002fc00ff070b82 */ /* 0x000ee20000000800 */
[----:B------:R-:W-:Y:S02]  /*10460*/  UIADD3 UR7, UR7, UR5, URZ ;  /* 0x0000000507077290 */ /* 0x000fe4000fffe03f */
[----:B------:R-:W-:Y:S02]  /*10470*/  UIMAD UR5, UR9, UR10, URZ ;  /* 0x0000000a090572a4 */ /* 0x000fe4000f8e023f */
[----:B------:R-:W-:Y:S02]  /*10480*/  UIMAD.WIDE.U32 UR6, UR12, UR10, UR6 ;  /* 0x0000000a0c0672a5 */ /* 0x000fe4000f8e0006 */
[----:B------:R-:W-:-:S03]  /*10490*/  UIMAD UR5, UR12, UR11, UR5 ;  /* 0x0000000b0c0572a4 */ /* 0x000fc6000f8e0205 */
[----:B------:R-:W-:Y:S01]  /*104a0*/  ULDC.64 UR10, c[0x0][0xb88] ;  /* 0x0002e200000a7ab9 */ /* 0x000fe20000000a00 */
        /* <DEDUP_REMOVED lines=19> */
.L_x_1904:
[----:B------:R-:W-:Y:S05]  /*105e0*/  BSYNC B1 ;  /* 0x0000000000017941 */ /* 0x000fea0003800000 */
.L_x_1903:
[----:B------:R-:W-:Y:S01]  /*105f0*/  R2UR UR12, R18 ;  /* 0x00000000120c72ca */ /* 0x000fe200000e0000 */
[----:B------:R-:W-:Y:S01]  /*10600*/  ULDC.64 UR10, c[0x0][0xae8] ;  /* 0x0002ba00000a7ab9 */ /* 0x000fe20000000a00 */
[----:B------:R-:W-:Y:S01]  /*10610*/  R2UR UR14, R145 ;  /* 0x00000000910e72ca */ /* 0x000fe200000e0000 */
[----:B------:R-:W-:Y:S01]  /*10620*/  UIMAD UR5, UR8, UR10, URZ ;  /* 0x0000000a080572a4 */ /* 0x000fe2000f8e023f */
[----:B------:R-:W-:Y:S01]  /*10630*/  R2UR UR13, R146 ;  /* 0x00000000920d72ca */ /* 0x000fe200000e0000 */
[----:B------:R-:W-:Y:S08]  /*10640*/  BSSY B1, `(.L_x_1905) ;  /* 0x0000035000017945 */ /* 0x000ff00003800000 */
[----:B------:R-:W-:-:S02]  /*10650*/  VIADD R8, R8, UR12 ;  /* 0x0000000c08087c36 */ /* 0x000fc40008000000 */
[----:B------:R-:W-:Y:S02]  /*10660*/  UIMAD.WIDE.U32 UR6, UR14, UR10, URZ ;  /* 0x0000000a0e0672a5 */ /* 0x000fe4000f8e003f */
[----:B------:R-:W-:Y:S01]  /*10670*/  UIMAD UR5, UR14, UR11, UR5 ;  /* 0x0000000b0e0572a4 */ /* 0x000fe2000f8e0205 */
[----:B0-----:R-:W-:Y:S02]  /*10680*/  @P1 IMAD.HI.U32 R0, R8, R9, RZ ;  /* 0x0000000908001227 */ /* 0x001fe400078e00ff */
[----:B------:R-:W-:Y:S01]  /*10690*/  ULDC.64 UR10, c[0x0][0xaf0] ;  /* 0x0002bc00000a7ab9 */ /* 0x000fe20000000a00 */
[----:B------:R-:W-:Y:S01]  /*106a0*/  UIADD3 UR7, UR7, UR5, URZ ;  /* 0x0000000507077290 */ /* 0x000fe2000fffe03f */
[----:B--2---:R-:W-:Y:S01]  /*106b0*/  IMAD.MOV.U32 R3, RZ, RZ, R8 ;  /* 0x000000ffff037224 */ /* 0x004fe200078e0008 */
[----:B------:R-:W-:Y:S01]  /*106c0*/  UIMAD UR5, UR9, UR10, URZ ;  /* 0x0000000a090572a4 */ /* 0x000fe2000f8e023f */
[----:B-1----:R-:W-:Y:S01]  /*106d0*/  @P1 SHF.R.U32.HI R3, RZ, R11, R0 ;  /* 0x0000000bff031219 */ /* 0x002fe20000011600 */
[----:B------:R-:W-:-:S02]  /*106e0*/  UIMAD.WIDE.U32 UR6, UR13, UR10, UR6 ;  /* 0x0000000a0d0672a5 */ /* 0x000fc4000f8e0006 */
[----:B------:R-:W-:Y:S01]  /*106f0*/  UIMAD UR5, UR13, UR11, UR5 ;  /* 0x0000000b0d0572a4 */ /* 0x000fe2000f8e0205 */
[--C-:B------:R-:W-:Y:S01]  /*10700*/  SHF.R.S32.HI R0, RZ, 0x1f, R3.reuse ;  /* 0x0000001fff007819 */ /* 0x100fe20000011403 */
[----:B------:R-:W-:Y:S01]  /*10710*/  IMAD.MOV R7, RZ, RZ, -R3 ;  /* 0x000000ffff077224 */ /* 0x000fe200078e0a03 */
[----:B------:R-:W-:Y:S01]  /*10720*/  ULDC.64 UR8, c[0x0][0xae0] ;  /* 0x0002b80000087ab9 */ /* 0x000fe20000000a00 */
[----:B------:R-:W-:Y:S02]  /*10730*/  UIADD3 UR5, UR7, UR5, URZ ;  /* 0x0000000507057290 */ /* 0x000fe4000fffe03f */
[----:B------:R-:W-:Y:S02]  /*10740*/  IMAD.U32 R5, RZ, RZ, UR7 ;  /* 0x00000007ff057e24 */ /* 0x000fe4000f8e00ff */
[----:B------:R-:W-:Y:S02]  /*10750*/  IMAD R7, R10, R7, R8 ;  /* 0x000000070a077224 */ /* 0x000fe400078e0208 */
[----:B------:R-:W-:-:S02]  /*10760*/  IMAD R0, R0, UR8, RZ ;  /* 0x0000000800007c24 */ /* 0x000fc4000f8e02ff */
        /* <DEDUP_REMOVED lines=34> */
.L_x_1906:
[----:B------:R-:W-:Y:S05]  /*10990*/  BSYNC B1 ;  /* 0x0000000000017941 */ /* 0x000fea0003800000 */
.L_x_1905:
        /* <DEDUP_REMOVED lines=18> */
.L_x_1902:
[----:B------:R-:W-:Y:S05]  /*10ac0*/  BSYNC B0 ;  /* 0x0000000000007941 */ /* 0x000fea0003800000 */
.L_x_1898:
[----:B------:R-:W-:Y:S02]  /*10ad0*/  ULDC UR5, c[0x0][0xc38] ;  /* 0x00030e0000057ab9 */ /* 0x000fe40000000800 */
[----:B------:R-:W-:-:S06]  /*10ae0*/  UISETP.GE.AND UP0, UPT, UR4, UR5, UPT ;  /* 0x000000050400728c */ /* 0x000fcc000bf06270 */
[----:B------:R-:W-:-:S13]  /*10af0*/  PLOP3.LUT P0, PT, PT, PT, UP0, 0x80, 0x0 ;  /* 0x000000000000781c */ /* 0x000fda0003f0f008 */
[----:B------:R-:W-:Y:S05]  /*10b00*/  @!P0 BRA `(.L_x_1907) ;  /* 0xffffff0400008947 */ /* 0x000fea000383ffff */
[----:B------:R-:W-:Y:S05]  /*10b10*/  EXIT ;  /* 0x000000000000794d */ /* 0x000fea0003800000 */
.L_x_1863:
[----:B------:R-:W-:-:S08]  /*10b20*/  NOP ;  /* 0x0000000000007918 */ /* 0x000fd00000000000 */
[----:B0-----:R-:W0:-:S00]  /*10b30*/  USETMAXREG.DEALLOC.CTAPOOL 0x20 ;  /* 0x00000020000079c8 */ /* 0x001e0000080e0500 */
[----:B0-----:R-:W-:-:S06]  /*10b40*/  LOP3.LUT R0, R0, 0x3, RZ, 0xc0, !PT ;  /* 0x0000000300007812 */ /* 0x001fcc00078ec0ff */
[----:B------:R-:W0:Y:S01]  /*10b50*/  S2UR UR6, SR_CTAID.X ;  /* 0x00000000000679c3 */ /* 0x000e220000002500 */
[----:B------:R-:W-:Y:S02]  /*10b60*/  IMAD.MOV.U32 R23, RZ, RZ, 0x1 ;  /* 0x00000001ff177424 */ /* 0x000fe400078e00ff */
[----:B------:R-:W-:Y:S01]  /*10b70*/  IMAD.MOV.U32 R16, RZ, RZ, RZ ;  /* 0x000000ffff107224 */ /* 0x000fe200078e00ff */
[----:B------:R1:W2:Y:S04]  /*10b80*/  SHFL.IDX PT, R2, R0, RZ, 0x1f ;  /* 0x00001fff00027589 */ /* 0x0002a800000e0000 */
[----:B-1----:R-:W0:Y:S01]  /*10b90*/  LDC R0, c[0x0][0xc38] ;  /* 0x00030e00ff007b82 */ /* 0x002e220000000800 */
[----:B--2---:R-:W-:-:S04]  /*10ba0*/  ISETP.NE.AND P0, PT, R2, RZ, PT ;  /* 0x000000ff0200720c */ /* 0x004fc80003f05270 */
[----:B------:R-:W-:-:S05]  /*10bb0*/  P2R R2, PR, RZ, 0x1 ;  /* 0x00000001ff027803 */ /* 0x000fca0000000000 */
[----:B------:R1:W-:Y:S04]  /*10bc0*/  STL [R1+0x4], R2 ;  /* 0x0000040201007387 */ /* 0x0003e80000100800 */
[----:B------:R1:W-:Y:S01]  /*10bd0*/  STL [R1], RZ ;  /* 0x000000ff01007387 */ /* 0x0003e20000100800 */
[----:B------:R-:W-:Y:S06]  /*10be0*/  @P0 BAR.ARV 0x4, 0x200 ;  /* 0x0108000000000b1d */ /* 0x000fec0000002000 */
[----:B0-----:R-:W-:-:S13]  /*10bf0*/  ISETP.LE.AND P0, PT, R0, UR6, PT ;  /* 0x0000000600007c0c */ /* 0x001fda000bf03270 */
[----:B-1----:R-:W-:Y:S05]  /*10c00*/  @P0 BRA `(.L_x_1908) ;  /* 0x0000004400ac0947 */ /* 0x002fea0003800000 */
[----:B------:R-:W0:Y:S01]  /*10c10*/  S2R R6, SR_TID.X ;  /* 0x0000000000067919 */ /* 0x000e220000002100 */
[----:B------:R-:W1:Y:S01]  /*10c20*/  S2UR UR5, SR_CgaCtaId ;  /* 0x00000000000579c3 */ /* 0x000e620000008800 */
[----:B------:R-:W-:Y:S01]  /*10c30*/  UMOV UR4, 0x400 ;  /* 0x0000040000047882 */ /* 0x000fe20000000000 */
[----:B------:R-:W-:Y:S01]  /*10c40*/  IMAD.U32 R28, RZ, RZ, UR6 ;  /* 0x00000006ff1c7e24 */ /* 0x000fe2000f8e00ff */
[----:B------:R2:W-:Y:S01]  /*10c50*/  STL [R1], RZ ;  /* 0x000000ff01007387 */ /* 0x0005e20000100800 */
[----:B------:R-:W-:Y:S01]  /*10c60*/  IMAD.MOV.U32 R23, RZ, RZ, 0x1 ;  /* 0x00000001ff177424 */ /* 0x000fe200078e00ff */
[----:B------:R-:W-:Y:S01]  /*10c70*/  ULDC UR46, c[0x0][0xc] ;  /* 0x00000300002e7ab9 */ /* 0x000fe20000000800 */
[----:B------:R-:W-:Y:S01]  /*10c80*/  IMAD.MOV.U32 R16, RZ, RZ, RZ ;  /* 0x000000ffff107224 */ /* 0x000fe200078e00ff */
[----:B------:R-:W-:Y:S01]  /*10c90*/  ULDC.64 UR38, c[0x0][0x198] ;  /* 0x0000660000267ab9 */ /* 0x000fe20000000a00 */
        /* <DEDUP_REMOVED lines=17> */
[----:B--2---:R-:W-:-:S07]  /*10db0*/  LOP3.LUT R0, R0, 0x40, RZ, 0xfc, !PT ;  /* 0x0000004000007812 */ /* 0x004fce00078efcff */
.L_x_2000:
        /* <DEDUP_REMOVED lines=22> */
.L_x_1909:
[----:B------:R-:W-:Y:S01]  /*10f20*/  ULDC UR9, c[0x0][0xc54] ;  /* 0x0003150000097ab9 */ /* 0x000fe20000000800 */
[----:B------:R-:W-:Y:S01]  /*10f30*/  UMOV UR5, UR8 ;  /* 0x0000000800057c82 */ /* 0x000fe20008000000 */
[----:B------:R-:W-:-:S11]  /*10f40*/  UISETP.NE.AND UP0, UPT, UR9, 0x1, UPT ;  /* 0x000000010900788c */ /* 0x000fd6000bf05270 */
[----:B------:R-:W-:Y:S02]  /*10f50*/  @UP0 ULDC.64 UR10, c[0x0][0xc58] ;  /* 0x00031600000a0ab9 */ /* 0x000fe40000000a00 */
[----:B------:R-:W-:-:S04]  /*10f60*/  UIMAD.WIDE.U32 UR6, UR8, UR10, URZ ;  /* 0x0000000a080672a5 */ /* 0x000fc8000f8e003f */
[----:B------:R-:W-:-:S04]  /*10f70*/  @UP0 USHF.R.U32.HI UR5, URZ, UR11, UR7 ;  /* 0x0000000b3f050299 */ /* 0x000fc80008011607 */
[----:B------:R-:W-:-:S12]  /*10f80*/  UIMAD UR6, UR5, UR9, URZ ;  /* 0x00000009050672a4 */ /* 0x000fd8000f8e023f */
.L_x_1910:
[----:B------:R-:W-:Y:S01]  /*10f90*/  ULOP3.LUT UR44, URZ, UR5, URZ, 0x33, !UPT ;  /* 0x000000053f2c7292 */ /* 0x000fe2000f8e333f */
[----:B------:R-:W-:Y:S01]  /*10fa0*/  BSSY B7, `(.L_x_1911) ;  /* 0x0000417000077945 */ /* 0x000fe20003800000 */
[----:B------:R-:W-:Y:S01]  /*10fb0*/  ULDC UR7, c[0x0][0x448] ;  /* 0x0001120000077ab9 */ /* 0x000fe20000000800 */
[----:B------:R-:W-:Y:S01]  /*10fc0*/  ULDC UR5, c[0x0][0xc3c] ;  /* 0x00030f0000057ab9 */ /* 0x000fe20000000800 */
[----:B------:R-:W-:Y:S02]  /*10fd0*/  UISETP.NE.AND UP1, UPT, UR7, 0x1, UPT ;  /* 0x000000010700788c */ /* 0x000fe4000bf25270 */
[----:B------:R-:W-:Y:S01]  /*10fe0*/  UIADD3 UR44, UR44, UR5, URZ ;  /* 0x000000052c2c7290 */ /* 0x000fe2000fffe03f */
[----:B------:R-:W-:Y:S01]  /*10ff0*/  ULDC.64 UR10, c[0x0][0x418] ;  /* 0x00010600000a7ab9 */ /* 0x000fe20000000a00 */
[----:B------:R-:W-:Y:S02]  /*11000*/  UIADD3 UR5, UR8, -UR6, URZ ;  /* 0x8000000608057290 */ /* 0x000fe4000fffe03f */
[----:B------:R-:W-:-:S02]  /*11010*/  UISETP.NE.U32.AND UP0, UPT, UR10, URZ, UPT ;  /* 0x0000003f0a00728c */ /* 0x000fc4000bf05070 */
[----:B------:R-:W-:Y:S02]  /*11020*/  UIMAD UR8, UR44, 0xc0, URZ ;  /* 0x000000c02c0878a4 */ /* 0x000fe4000f8e023f */
[----:B------:R-:W-:Y:S01]  /*11030*/  UISETP.NE.AND.EX UP0, UPT, UR11, URZ, UPT, UP0 ;  /* 0x0000003f0b00728c */ /* 0x000fe2000bf05300 */
[----:B------:R-:W-:Y:S01]  /*11040*/  ULDC UR7, c[0x0][0x288] ;  /* 0x0000a20000077ab9 */ /* 0x000fe20000000800 */
[----:B------:R-:W-:Y:S01]  /*11050*/  UIADD3 UR8, UR8, 0xbf, URZ ;  /* 0x000000bf08087890 */ /* 0x000fe2000fffe03f */
[----:B------:R-:W-:Y:S01]  /*11060*/  ULDC UR6, c[0x0][0x424] ;  /* 0x0001090000067ab9 */ /* 0x000fe20000000800 */
[----:B------:R-:W-:Y:S02]  /*11070*/  UIADD3 UR13, -UR7, 0x90, URZ ;  /* 0x00000090070d7890 */ /* 0x000fe4000fffe13f */
[----:B------:R-:W-:Y:S01]  /*11080*/  USEL UR9, UR6, 0x1, UP0 ;  /* 0x0000000106097887 */ /* 0x000fe20008000000 */
[----:B------:R-:W-:Y:S01]  /*11090*/  @UP1 ULDC UR7, c[0x0][0x44c] ;  /* 0x0001130000071ab9 */ /* 0x000fe20000000800 */
[----:B------:R-:W-:Y:S01]  /*110a0*/  ULDC UR12, c[0x0][0x2f0] ;  /* 0x0000bc00000c7ab9 */ /* 0x000fe20000000800 */
[----:B------:R-:W-:Y:S01]  /*110b0*/  UIMAD.WIDE.U32 UR6, UR8, UR7, URZ ;  /* 0x00000007080672a5 */ /* 0x000fe2000f8e003f */
[----:B------:R-:W-:Y:S01]  /*110c0*/  @UP1 ULDC UR14, c[0x0][0x450] ;  /* 0x00011400000e1ab9 */ /* 0x000fe20000000800 */
[----:B------:R-:W-:-:S02]  /*110d0*/  UIMAD UR13, UR9, UR12, UR13 ;  /* 0x0000000c090d72a4 */ /* 0x000fc4000f8e020d */
[----:B------:R-:W-:Y:S02]  /*110e0*/  @UP1 USHF.R.U32.HI UR8, URZ, UR14, UR7 ;  /* 0x0000000e3f081299 */ /* 0x000fe40008011607 */
[----:B------:R-:W-:Y:S02]  /*110f0*/  UIMAD UR6, UR9, UR12, 0x8f ;  /* 0x0000008f090674a4 */ /* 0x000fe4000f8e020c */
[----:B------:R-:W-:Y:S02]  /*11100*/  UIADD3 UR8, UR13, UR8, URZ ;  /* 0x000000080d087290 */ /* 0x000fe4000fffe03f */
[----:B------:R-:W-:Y:S02]  /*11110*/  UIMAD.WIDE UR6, UR6, 0x38e38e39, URZ ;  /* 0x38e38e39060678a5 */ /* 0x000fe4000f8e023f */
[----:B------:R-:W-:Y:S02]  /*11120*/  UIMAD.WIDE UR8, UR8, 0x38e38e39, URZ ;  /* 0x38e38e39080878a5 */ /* 0x000fe4000f8e023f */
[----:B------:R-:W-:-:S02]  /*11130*/  USHF.R.U32.HI UR12, URZ, 0x1f, UR7 ;  /* 0x0000001f3f0c7899 */ /* 0x000fc40008011607 */
[----:B------:R-:W-:Y:S01]  /*11140*/  USHF.R.U32.HI UR6, URZ, 0x1f, UR9 ;  /* 0x0000001f3f067899 */ /* 0x000fe20008011609 */
[----:B------:R-:W-:Y:S01]  /*11150*/  ULDC UR11, c[0x0][0xc48] ;  /* 0x00031200000b7ab9 */ /* 0x000fe20000000800 */
[----:B------:R-:W-:Y:S02]  /*11160*/  ULEA.HI.SX32 UR12, UR7, UR12, 0x1b ;  /* 0x0000000c070c7291 */ /* 0x000fe4000f8fda3f */
[----:B------:R-:W-:Y:S02]  /*11170*/  ULEA.HI.SX32 UR6, UR9, UR6, 0x1b ;  /* 0x0000000609067291 */ /* 0x000fe4000f8fda3f */
[----:B------:R-:W-:Y:S02]  /*11180*/  UISETP.NE.AND UP0, UPT, UR11, 0x1, UPT ;  /* 0x000000010b00788c */ /* 0x000fe4000bf05270 */
[----:B------:R-:W-:Y:S01]  /*11190*/  UISETP.LT.AND UP1, UPT, UR12, UR6, UPT ;  /* 0x000000060c00728c */ /* 0x000fe2000bf21270 */
[----:B------:R-:W-:-:S03]  /*111a0*/  ULDC UR10, c[0x0][0xc54] ;  /* 0x00031500000a7ab9 */ /* 0x000fc60000000800 */
[----:B------:R-:W-:Y:S02]  /*111b0*/  USEL UR43, UR12, UR6, UP1 ;  /* 0x000000060c2b7287 */ /* 0x000fe40008800000 */
[----:B------:R-:W-:-:S03]  /*111c0*/  UIMAD UR10, UR4, UR10, UR5 ;  /* 0x0000000a040a72a4 */ /* 0x000fc6000f8e0205 */
[----:B------:R-:W-:Y:S01]  /*111d0*/  @UP0 ULDC UR4, c[0x0][0xc4c] ;  /* 0x0003130000040ab9 */ /* 0x000fe20000000800 */
[----:B------:R-:W-:Y:S01]  /*111e0*/  ISETP.LT.AND P0, PT, RZ, UR43, PT ;  /* 0x0000002bff007c0c */ /* 0x000fe2000bf01270 */
[----:B------:R-:W-:Y:S01]  /*111f0*/  UIMAD.WIDE.U32 UR4, UR10, UR4, URZ ;  /* 0x000000040a0472a5 */ /* 0x000fe2000f8e003f */
[----:B------:R-:W-:Y:S01]  /*11200*/  @UP0 ULDC UR7, c[0x0][0xc50] ;  /* 0x0003140000070ab9 */ /* 0x000fe20000000800 */
[----:B------:R-:W-:Y:S02]  /*11210*/  UMOV UR42, UR10 ;  /* 0x0000000a002a7c82 */ /* 0x000fe40008000000 */
[----:B------:R-:W-:-:S04]  /*11220*/  @UP0 USHF.R.U32.HI UR42, URZ, UR7, UR5 ;  /* 0x000000073f2a0299 */ /* 0x000fc80008011605 */
[----:B------:R-:W-:-:S04]  /*11230*/  UIADD3 UR36, -UR42, URZ, URZ ;  /* 0x0000003f2a247290 */ /* 0x000fc8000fffe13f */
[----:B------:R-:W-:Y:S01]  /*11240*/  UIMAD UR36, UR11, UR36, UR10 ;  /* 0x000000240b2472a4 */ /* 0x000fe2000f8e020a */
[----:B------:R-:W-:Y:S11]  /*11250*/  @P0 BRA `(.L_x_1912) ;  /* 0x0000000000480947 */ /* 0x000ff60003800000 */
[----:B------:R-:W0:Y:S02]  /*11260*/  S2R R0, SR_TID.X ;  /* 0x0000000000007919 */ /* 0x000e240000002100 */
[----:B0-----:R-:W-:-:S04]  /*11270*/  LOP3.LUT R0, R0, 0x7f, RZ, 0xc0, !PT ;  /* 0x0000007f00007812 */ /* 0x001fc800078ec0ff */
[----:B------:R-:W-:-:S13]  /*11280*/  ISETP.NE.AND P1, PT, R0, RZ, PT ;  /* 0x000000ff0000720c */ /* 0x000fda0003f25270 */
[----:B------:R-:W-:Y:S05]  /*11290*/  @P1 BRA `(.L_x_1913) ;  /* 0x0000003c009c1947 */ /* 0x000fea0003800000 */
[----:B------:R-:W0:Y:S01]  /*112a0*/  S2R R5, SR_LANEID ;  /* 0x0000000000057919 */ /* 0x000e220000000000 */
[----:B------:R-:W-:Y:S01]  /*112b0*/  VOTEU.ANY UR4, UPT, PT ;  /* 0x0000000000047886 */ /* 0x000fe200038e0100 */
[----:B------:R-:W1:Y:S01]  /*112c0*/  LDC.64 R2, c[0x0][0xc80] ;  /* 0x00032000ff027b82 */ /* 0x000e620000000a00 */
[----:B------:R-:W0:Y:S01]  /*112d0*/  FLO.U32 R0, UR4 ;  /* 0x0000000400007d00 */ /* 0x000e2200080e0000 */
[----:B------:R-:W-:Y:S01]  /*112e0*/  ULDC.64 UR6, c[0x0][0x208] ;  /* 0x0000820000067ab9 */ /* 0x000fe20000000a00 */
        /* <DEDUP_REMOVED lines=9> */
.L_x_1912:
        /* <DEDUP_REMOVED lines=20> */
.L_x_1915:
[----:B------:R-:W-:Y:S05]  /*114c0*/  BSYNC B6 ;  /* 0x0000000000067941 */ /* 0x000fea0003800000 */
.L_x_1914:
        /* <DEDUP_REMOVED lines=20> */
.L_x_1918:
        /* <DEDUP_REMOVED lines=15> */
.L_x_1917:
[----:B------:R-:W-:Y:S05]  /*11700*/  BSYNC B6 ;  /* 0x0000000000067941 */ /* 0x000fea0003800000 */
.L_x_1916:
[----:B------:R-:W-:Y:S01]  /*11710*/  ULDC.64 UR4, c[0x0][0x9f8] ;  /* 0x00027e0000047ab9 */ /* 0x000fe20000000a00 */
[----:B------:R-:W-:Y:S01]  /*11720*/  IMAD.U32 R22, RZ, RZ, UR42 ;  /* 0x0000002aff167e24 */ /* 0x000fe2000f8e00ff */
[----:B------:R-:W-:Y:S01]  /*11730*/  UISETP.NE.U32.AND UP0, UPT, UR4, URZ, UPT ;  /* 0x0000003f0400728c */ /* 0x000fe2000bf05070 */
[----:B------:R-:W-:-:S03]  /*11740*/  ULDC.64 UR6, c[0x0][0x208] ;  /* 0x0000820000067ab9 */ /* 0x000fc60000000a00 */
        /* <DEDUP_REMOVED lines=9> */
[----:B------:R-:W1:Y:S03]  /*117e0*/  S2R R18, SR_TID.X ;  /* 0x0000000000127919 */ /* 0x000e660000002100 */
[----:B------:R-:W-:Y:S01]  /*117f0*/  VIADD R19, R19, 0xffffffff ;  /* 0xffffffff13137836 */ /* 0x000fe20000000000 */
[----:B0-----:R-:W0:Y:S02]  /*11800*/  LDC.64 R2, c[0x0][0x418] ;  /* 0x00010600ff027b82 */ /* 0x001e240000000a00 */
[----:B0-----:R-:W-:Y:S02]  /*11810*/  ISETP.NE.U32.AND P0, PT, R2, RZ, PT ;  /* 0x000000ff0200720c */ /* 0x001fe40003f05070 */
[----:B-1----:R-:W-:-:S02]  /*11820*/  SHF.R.U32.HI R20, RZ, 0x5, R18 ;  /* 0x00000005ff147819 */ /* 0x002fc40000011612 */
[----:B------:R-:W-:Y:S02]  /*11830*/  ISETP.NE.AND.EX P1, PT, R3, RZ, PT, P0 ;  /* 0x000000ff0300720c */ /* 0x000fe40003f25300 */
[----:B------:R-:W-:Y:S02]  /*11840*/  LOP3.LUT R20, R20, 0x3, RZ, 0xc0, !PT ;  /* 0x0000000314147812 */ /* 0x000fe400078ec0ff */
[----:B------:R-:W-:Y:S02]  /*11850*/  P2R R26, PR, RZ, 0x2 ;  /* 0x00000002ff1a7803 */ /* 0x000fe40000000000 */
[----:B--2---:R-:W-:Y:S02]  /*11860*/  SHF.R.S32.HI R24, RZ, 0x1f, R22 ;  /* 0x0000001fff187819 */ /* 0x004fe40000011416 */
[----:B------:R-:W-:Y:S01]  /*11870*/  SEL R18, R22, RZ, !P1 ;  /* 0x000000ff16127207 */ /* 0x000fe20004800000 */
[----:B------:R-:W-:Y:S06]  /*11880*/  BRA.DIV UR4, `(.L_x_1919) ;  /* 0x0000004204207947 */ /* 0x000fec000b800000 */
[----:B------:R0:W1:Y:S02]  /*11890*/  SHFL.IDX PT, R14, R20, RZ, 0x1f ;  /* 0x00001fff140e7589 */ /* 0x00006400000e0000 */
.L_x_2015:
[----:B-1----:R-:W-:Y:S02]  /*118a0*/  ISETP.NE.AND P0, PT, R14, RZ, PT ;  /* 0x000000ff0e00720c */ /* 0x002fe40003f05270 */
[----:B------:R-:W-:-:S04]  /*118b0*/  PLOP3.LUT P2, PT, PT, PT, PT, 0x8, 0x0 ;  /* 0x000000000000781c */ /* 0x000fc80003f4e170 */
[----:B------:R-:W-:-:S07]  /*118c0*/  P2R R25, PR, RZ, 0x4 ;  /* 0x00000004ff197803 */ /* 0x000fce0000000000 */
[----:B------:R-:W-:Y:S05]  /*118d0*/  @P0 BRA `(.L_x_1920) ;  /* 0x0000000400140947 */ /* 0x000fea0003800000 */
[----:B------:R-:W-:-:S03]  /*118e0*/  UMOV UR4, 0xffffffff ;  /* 0xffffffff00047882 */ /* 0x000fc60000000000 */
[----:B------:R-:W-:Y:S05]  /*118f0*/  BRA.DIV UR4, `(.L_x_1921) ;  /* 0x0000004204247947 */ /* 0x000fea000b800000 */
[----:B------:R-:W-:-:S13]  /*11900*/  ELECT P6, URZ, PT ;  /* 0x00000000003f782f */ /* 0x000fda00038c0000 */
.L_x_2018:
[----:B------:R-:W-:Y:S05]  /*11910*/  @!P6 BRA `(.L_x_1920) ;  /* 0x000000040004e947 */ /* 0x000fea0003800000 */
[----:B------:R-:W-:Y:S01]  /*11920*/  IMAD.MOV.U32 R18, RZ, RZ, R22 ;  /* 0x000000ffff127224 */ /* 0x000fe200078e0016 */
[----:B------:R-:W-:Y:S06]  /*11930*/  @!P1 BRA `(.L_x_1922) ;  /* 0x00000000004c9947 */ /* 0x000fec0003800000 */
[----:B------:R-:W1:Y:S01]  /*11940*/  LDC R6, c[0x0][0x43c] ;  /* 0x00010f00ff067b82 */ /* 0x000e620000000800 */
[----:B------:R-:W-:Y:S01]  /*11950*/  IMAD.MOV.U32 R0, RZ, RZ, R19 ;  /* 0x000000ffff007224 */ /* 0x000fe200078e0013 */
[----:B------:R-:W-:Y:S01]  /*11960*/  ULDC.64 UR4, c[0x0][0x428] ;  /* 0x00010a0000047ab9 */ /* 0x000fe20000000a00 */
[----:B------:R-:W-:Y:S01]  /*11970*/  ULDC.64 UR6, c[0x0][0x208] ;  /* 0x0000820000067ab9 */ /* 0x000fe20000000a00 */
        /* <DEDUP_REMOVED lines=15> */
.L_x_1922:
[----:B------:R-:W2:Y:S01]  /*11a70*/  S2R R0, SR_TID.X ;  /* 0x0000000000007919 */ /* 0x000ea20000002100 */
[----:B-1----:R-:W-:Y:S01]  /*11a80*/  IMAD R3, R16, 0x8, R17 ;  /* 0x0000000810037824 */ /* 0x002fe200078e0211 */
[----:B--2---:R-:W-:Y:S02]  /*11a90*/  LOP3.LUT R2, R0, 0x7f, RZ, 0xc0, !PT ;  /* 0x0000007f00027812 */ /* 0x004fe400078ec0ff */
[----:B------:R-:W-:Y:S02]  /*11aa0*/  SHF.L.U32 R0, R23, 0x1f, RZ ;  /* 0x0000001f17007819 */ /* 0x000fe400000006ff */
[----:B------:R-:W-:Y:S02]  /*11ab0*/  ISETP.NE.AND P1, PT, R2, RZ, PT ;  /* 0x000000ff0200720c */ /* 0x000fe40003f25270 */
[----:B------:R-:W1:Y:S02]  /*11ac0*/  SYNCS.PHASECHK.TRANS64.TRYWAIT P0, [R3+URZ+0x31c40], R0 ;  /* 0x031c4000030075a7 */ /* 0x000e64000800017f */
[----:B-1----:R-:W-:Y:S09]  /*11ad0*/  @!P0 BRA `(.L_x_1923) ;  /* 0x0000003c00cc8947 */ /* 0x002ff20003800000 */
.L_x_2019:
[----:B------:R-:W-:Y:S05]  /*11ae0*/  @P1 BRA `(.L_x_1924) ;  /* 0x0000000000141947 */ /* 0x000fea0003800000 */
[----:B------:R-:W-:Y:S01]  /*11af0*/  ISETP.NE.AND P0, PT, R29, RZ, PT ;  /* 0x000000ff1d00720c */ /* 0x000fe20003f05270 */
[----:B-1----:R-:W-:-:S04]  /*11b00*/  IMAD.MOV.U32 R0, RZ, RZ, 0x6c00 ;  /* 0x00006c00ff007424 */ /* 0x002fc800078e00ff */
[----:B------:R2:W-:Y:S08]  /*11b10*/  SYNCS.ARRIVE.TRANS64 RZ, [R3+URZ+0x31c30], R0 ;  /* 0x031c300003ff79a7 */ /* 0x0005f0000800003f */
[----:B------:R-:W-:Y:S05]  /*11b20*/  @!P0 BRA `(.L_x_1924) ;  /* 0x0000000000048947 */ /* 0x000fea0003800000 */
[----:B------:R-:W-:Y:S01]  /*11b30*/  BPT.TRAP 0x1 ;  /* 0x000000040000795c */ /* 0x000fe20000300000 */
.L_x_1924:
        /* <DEDUP_REMOVED lines=16> */
[----:B------:R-:W-:-:S02]  /*11c40*/  UIMAD UR35, UR35, 0x90, URZ ;  /* 0x00000090232378a4 */ /* 0x000fc4000f8e023f */
[----:B------:R-:W-:Y:S01]  /*11c50*/  UIADD3 UR32, UR8, 0x16a00, URZ ;  /* 0x00016a0008207890 */ /* 0x000fe2000fffe03f */
[----:B------:R-:W-:Y:S01]  /*11c60*/  P2R R25, PR, RZ, 0x1 ;  /* 0x00000001ff197803 */ /* 0x000fe20000000000 */
        /* <DEDUP_REMOVED lines=9> */
[----:B------:R1:W-:Y:S01]  /*11d00*/  UTMALDG.4D [UR16], [UR4], desc[UR6] ;  /* 0x00000610040075b4 */ /* 0x0003e20008019000 */
[----:B------:R1:W-:Y:S02]  /*11d10*/  UTMALDG.4D [UR8], [UR4], desc[UR6] ;  /* 0x00000608040075b4 */ /* 0x0003e40008019000 */
[----:B-1----:R-:W-:Y:S01]  /*11d20*/  NOP ;  /* 0x0000000000007918 */ /* 0x002fe20000000000 */
.L_x_1920:
        /* <DEDUP_REMOVED lines=29> */
.L_x_1926:
[----:B------:R-:W-:Y:S05]  /*11f00*/  BSYNC B6 ;  /* 0x0000000000067941 */ /* 0x000fea0003800000 */
.L_x_1925:
[----:B------:R-:W1:Y:S01]  /*11f10*/  LDC R9, c[0x0][0x448] ;  /* 0x00011200ff097b82 */ /* 0x000e620000000800 */
[----:B0-----:R-:W0:Y:S01]  /*11f20*/  S2R R20, SR_TID.X ;  /* 0x0000000000147919 */ /* 0x001e220000002100 */
[----:B------:R-:W-:Y:S01]  /*11f30*/  IMAD.U32 R6, RZ, RZ, UR44 ;  /* 0x0000002cff067e24 */ /* 0x000fe2000f8e00ff */
[----:B------:R-:W-:Y:S01]  /*11f40*/  ULDC.64 UR8, c[0x0][0x2e0] ;  /* 0x0000b80000087ab9 */ /* 0x000fe20000000a00 */
[----:B------:R-:W-:Y:S01]  /*11f50*/  UMOV UR4, UR40 ;  /* 0x0000002800047c82 */ /* 0x000fe20008000000 */
[----:B------:R-:W-:Y:S01]  /*11f60*/  UIMAD UR6, UR45, UR8, URZ ;  /* 0x000000082d0672a4 */ /* 0x000fe2000f8e023f */
[----:B------:R-:W2:Y:S01]  /*11f70*/  S2R R10, SR_TID.X ;  /* 0x00000000000a7919 */ /* 0x000ea20000002100 */
[----:B------:R-:W-:Y:S02]  /*11f80*/  UMOV UR5, UR37 ;  /* 0x0000002500057c82 */ /* 0x000fe40008000000 */
        /* <DEDUP_REMOVED lines=16> */
[----:B------:R-:W-:-:S03]  /*12090*/  IMAD R6, R6, 0xc0, R20 ;  /* 0x000000c006067824 */ /* 0x000fc600078e0214 */
        /* <DEDUP_REMOVED lines=9> */
[--C-:B------:R-:W-:Y:S01]  /*12130*/  SHF.R.S32.HI R8, RZ, 0x1f, R7.reuse ;  /* 0x0000001fff087819 */ /* 0x100fe20000011407 */
[----:B------:R-:W-:Y:S02]  /*12140*/  IMAD.MOV R0, RZ, RZ, -R7 ;  /* 0x000000ffff007224 */ /* 0x000fe400078e0a07 */
[----:B------:R-:W-:-:S04]  /*12150*/  IMAD.WIDE.U32 R4, R7, UR8, R2 ;  /* 0x0000000807047c25 */ /* 0x000fc8000f8e0002 */
[----:B------:R-:W-:Y:S02]  /*12160*/  IMAD R8, R8, UR8, RZ ;  /* 0x0000000808087c24 */ /* 0x000fe4000f8e02ff */
[----:B------:R-:W-:Y:S02]  /*12170*/  IMAD R0, R9, R0, R6 ;  /* 0x0000000009007224 */ /* 0x000fe400078e0206 */
[----:B------:R-:W-:Y:S02]  /*12180*/  IMAD R8, R7, UR9, R8 ;  /* 0x0000000907087c24 */ /* 0x000fe4000f8e0208 */
[----:B-1----:R-:W-:Y:S01]  /*12190*/  IMAD.SHL.U32 R20, R21, 0x8, RZ ;  /* 0x0000000815147824 */ /* 0x002fe200078e00ff */
[----:B------:R-:W-:Y:S01]  /*121a0*/  SHF.R.S32.HI R7, RZ, 0x1f, R0 ;  /* 0x0000001fff077819 */ /* 0x000fe20000011400 */
[----:B------:R-:W-:Y:S01]  /*121b0*/  IMAD.IADD R5, R5, 0x1, R8 ;  /* 0x0000000105057824 */ /* 0x000fe200078e0208 */
[----:B------:R-:W-:Y:S01]  /*121c0*/  LOP3.LUT R21, R21, 0x7f, RZ, 0xc0, !PT ;  /* 0x0000007f15157812 */ /* 0x000fe200078ec0ff */
[----:B------:R-:W0:Y:S01]  /*121d0*/  @P1 LDC R8, c[0x0][0x44c] ;  /* 0x00011300ff081b82 */ /* 0x000e220000000800 */
[----:B------:R-:W-:Y:S01]  /*121e0*/  LOP3.LUT R20, R20, 0x18, RZ, 0xc0, !PT ;  /* 0x0000001814147812 */ /* 0x000fe200078ec0ff */
[----:B------:R-:W-:Y:S01]  /*121f0*/  IMAD R7, R7, UR4, RZ ;  /* 0x0000000407077c24 */ /* 0x000fe2000f8e02ff */
[----:B------:R-:W-:Y:S01]  /*12200*/  SHF.R.U32.HI R21, RZ, 0x2, R21 ;  /* 0x00000002ff157819 */ /* 0x000fe20000011615 */
[----:B------:R-:W-:-:S04]  /*12210*/  IMAD.WIDE.U32 R4, R0, UR4, R4 ;  /* 0x0000000400047c25 */ /* 0x000fc8000f8e0004 */
[----:B------:R-:W-:Y:S01]  /*12220*/  IMAD R7, R0, UR5, R7 ;  /* 0x0000000500077c24 */ /* 0x000fe2000f8e0207 */
[----:B------:R-:W-:-:S03]  /*12230*/  LEA R0, P0, R4, UR6, 0x1 ;  /* 0x0000000604007c11 */ /* 0x000fc6000f8008ff */
[----:B------:R-:W-:Y:S02]  /*12240*/  IMAD.IADD R7, R5, 0x1, R7 ;  /* 0x0000000105077824 */ /* 0x000fe400078e0207 */
[----:B------:R-:W1:Y:S03]  /*12250*/  @P1 LDC R5, c[0x0][0x450] ;  /* 0x00011400ff051b82 */ /* 0x000e660000000800 */
[----:B------:R-:W-:Y:S01]  /*12260*/  LEA.HI.X R4, R4, UR7, R7, 0x1, P0 ;  /* 0x0000000704047c11 */ /* 0x000fe200080f0c07 */
[----:B------:R-:W-:-:S04]  /*12270*/  VIADD R7, R6, 0x80 ;  /* 0x0000008006077836 */ /* 0x000fc80000000000 */
[----:B------:R-:W-:Y:S02]  /*12280*/  IMAD.MOV.U32 R6, RZ, RZ, R7 ;  /* 0x000000ffff067224 */ /* 0x000fe400078e0007 */
[----:B0-----:R-:W-:-:S05]  /*12290*/  @P1 IMAD.HI.U32 R8, R7, R8, RZ ;  /* 0x0000000807081227 */ /* 0x001fca00078e00ff */
        /* <DEDUP_REMOVED lines=10> */
[----:B------:R-:W-:Y:S01]  /*12340*/  IMAD.WIDE.U32 R2, R5, UR4, R2 ;  /* 0x0000000405027c25 */ /* 0x000fe2000f8e0002 */
        /* <DEDUP_REMOVED lines=11> */
[----:B------:R-:W-:Y:S01]  /*12400*/  IMAD.U32 R6, RZ, RZ, UR44 ;  /* 0x0000002cff067e24 */ /* 0x000fe2000f8e00ff */
[----:B------:R-:W-:Y:S01]  /*12410*/  ULDC UR4, c[0x0][0x288] ;  /* 0x0000a20000047ab9 */ /* 0x000fe20000000800 */
[----:B------:R-:W-:Y:S01]  /*12420*/  ULDC.64 UR6, c[0x0][0x208] ;  /* 0x0000820000067ab9 */ /* 0x000fe20000000a00 */
[----:B------:R-:W1:Y:S01]  /*12430*/  SHFL.IDX PT, R2, R4, RZ, 0x1c1f ;  /* 0x001c1fff04027589 */ /* 0x000e6200000e0000 */
[----:B------:R-:W-:Y:S02]  /*12440*/  IMAD R5, R9, UR4, RZ ;  /* 0x0000000409057c24 */ /* 0x000fe4000f8e02ff */
[----:B------:R-:W-:Y:S01]  /*12450*/  IMAD R6, R6, 0xc0, R21 ;  /* 0x000000c006067824 */ /* 0x000fe200078e0215 */
[----:B------:R-:W-:Y:S03]  /*12460*/  SHFL.IDX PT, R14, R0, 0x3, 0x1c1f ;  /* 0x007c1f00000e7f89 */ /* 0x000fe600000e0000 */
[C---:B------:R-:W-:Y:S01]  /*12470*/  VIADD R10, R6.reuse, 0x20 ;  /* 0x00000020060a7836 */ /* 0x040fe20000000000 */
        /* <DEDUP_REMOVED lines=8> */
[----:B------:R0:W-:Y:S01]  /*12500*/  @!P4 LDGSTS.E.BYPASS.LTC128B.128 [R27+0x13a00], desc[UR6][R2.64+0x80], !P2 ;  /* 0x13a00080021bcfae */ /* 0x0001e2000d101d46 */
[----:B------:R-:W-:Y:S01]  /*12510*/  ISETP.GE.AND P4, PT, R10, R5, PT ;  /* 0x000000050a00720c */ /* 0x000fe20003f86270 */
[----:B------:R-:W-:-:S02]  /*12520*/  VIADD R10, R6, 0x40 ;  /* 0x00000040060a7836 */ /* 0x000fc40000000000 */
[----:B0-----:R-:W0:Y:S04]  /*12530*/  SHFL.IDX PT, R3, R0, 0x1, 0x1c1f ;  /* 0x003c1f0000037f89 */ /* 0x001e2800000e0000 */
[----:B------:R-:W1:Y:S06]  /*12540*/  SHFL.IDX PT, R2, R4, 0x1, 0x1c1f ;  /* 0x003c1f0004027f89 */ /* 0x000e6c00000e0000 */
        /* <DEDUP_REMOVED lines=11> */
[----:B------:R-:W1:Y:S04]  /*12600*/  SHFL.IDX PT, R2, R4, 0x2, 0x1c1f ;  /* 0x005c1f0004027f89 */ /* 0x000e6800000e0000 */
[----:B------:R-:W2:Y:S04]  /*12610*/  SHFL.IDX PT, R4, R4, 0x3, 0x1c1f ;  /* 0x007c1f0004047f89 */ /* 0x000ea800000e0000 */
[----:B------:R-:W-:Y:S04]  /*12620*/  SHFL.IDX PT, R0, R7, RZ, 0x1c1f ;  /* 0x001c1fff07007589 */ /* 0x000fe800000e0000 */
[----:B------:R-:W-:Y:S01]  /*12630*/  SHFL.IDX PT, R7, R7, 0x1, 0x1c1f ;  /* 0x003c1f0007077f89 */ /* 0x000fe200000e0000 */
        /* <DEDUP_REMOVED lines=9> */
[----:B------:R-:W-:-:S12]  /*126d0*/  VIADD R10, R6, 0x80 ;  /* 0x00000080060a7836 */ /* 0x000fd80000000000 */
[----:B------:R-:W-:-:S05]  /*126e0*/  @!P4 LEA R14, P3, R20, R14, 0x1 ;  /* 0x0000000e140ec211 */ /* 0x000fca00078608ff */
[----:B--2---:R-:W-:Y:S02]  /*126f0*/  @!P4 IMAD.X R9, RZ, RZ, R4, P3 ;  /* 0x000000ffff09c224 */ /* 0x004fe400018e0604 */
[----:B0-----:R-:W-:Y:S02]  /*12700*/  @!P4 IMAD.MOV.U32 R2, RZ, RZ, R14 ;  /* 0x000000ffff02c224 */ /* 0x001fe400078e000e */
        /* <DEDUP_REMOVED lines=14> */
.L_x_2032:
[----:B------:R-:W-:Y:S01]  /*127f0*/  VIADD R6, R6, 0xa0 ;  /* 0x000000a006067836 */ /* 0x000fe20000000000 */
[----:B------:R-:W-:Y:S01]  /*12800*/  ULDC.64 UR4, c[0x0][0x208] ;  /* 0x0000820000047ab9 */ /* 0x000fe20000000a00 */
        /* <DEDUP_REMOVED lines=12> */
.L_x_1928:
[----:B------:R-:W-:Y:S02]  /*128d0*/  PLOP3.LUT P1, PT, P1, P0, PT, 0xa2, 0x0 ;  /* 0x000000000000781c */ /* 0x000fe40000f21472 */
[----:B------:R-:W-:-:S08]  /*128e0*/  @P0 R2UR P1, UR4, R17 ;  /* 0x00000000110402ca */ /* 0x000fd00000020000 */
[----:B------:R-:W-:-:S05]  /*128f0*/  @P0 PLOP3.LUT P0, PT, P1, PT, PT, 0x80, 0x0 ;  /* 0x000000000000081c */ /* 0x000fca0000f0f070 */
[----:B------:R-:W-:Y:S01]  /*12900*/  @!P1 SYNCS.ARRIVE.TRANS64.RED.A0T1 RZ, [UR4+0x31c00], RZ ;  /* 0x031c00ffffff99a7 */ /* 0x000fe20008200404 */
[----:B------:R-:W-:Y:S07]  /*12910*/  @!P1 ARRIVES.LDGSTSBAR.64.TRANSCNT [UR4+0x31c00] ;  /* 0x031c0000ff0099b0 */ /* 0x000fee0008000a84 */
[----:B------:R-:W-:Y:S05]  /*12920*/  @P0 BRA.U.ANY `(.L_x_1928) ;  /* 0xfffffffd00e80947 */ /* 0x000fea000393ffff */
[----:B0-----:R-:W2:Y:S02]  /*12930*/  LDL.LU R3, [R1] ;  /* 0x0000000001037983 */ /* 0x001ea40000300800 */
[----:B--2---:R-:W-:-:S05]  /*12940*/  VIADD R3, R3, 0x1 ;  /* 0x0000000103037836 */ /* 0x004fca0000000000 */
[----:B------:R0:W-:Y:S01]  /*12950*/  STL [R1], R3 ;  /* 0x0000000301007387 */ /* 0x0001e20000100800 */
        /* <DEDUP_REMOVED lines=9> */
.L_x_2033:
[----:B------:R-:W-:Y:S05]  /*129f0*/  BSYNC B0 ;  /* 0x0000000000007941 */ /* 0x000fea0003800000 */
.L_x_1929:
[----:B------:R-:W-:-:S06]  /*12a00*/  UISETP.GE.AND UP0, UPT, UR43, 0x2, UPT ;  /* 0x000000022b00788c */ /* 0x000fcc000bf06270 */
[----:B------:R-:W-:-:S13]  /*12a10*/  PLOP3.LUT P0, PT, PT, PT, UP0, 0x80, 0x0 ;  /* 0x000000000000781c */ /* 0x000fda0003f0f008 */
[----:B------:R-:W-:Y:S05]  /*12a20*/  @!P0 BRA `(.L_x_1931) ;  /* 0x0000002000448947 */ /* 0x000fea0003800000 */
[----:B------:R-:W-:Y:S02]  /*12a30*/  ULOP3.LUT UR4, UR43, 0x1, URZ, 0xc0, !UPT ;  /* 0x000000012b047892 */ /* 0x000fe4000f8ec03f */
[----:B------:R-:W-:Y:S02]  /*12a40*/  IMAD.U32 R7, RZ, RZ, UR43 ;  /* 0x0000002bff077e24 */ /* 0x000fe4000f8e00ff */
[----:B------:R-:W-:Y:S02]  /*12a50*/  UISETP.NE.U32.AND UP0, UPT, UR4, 0x1, UPT ;  /* 0x000000010400788c */ /* 0x000fe4000bf05070 */
[----:B------:R-:W-:-:S04]  /*12a60*/  VIADD R7, R7, 0xfffffffe ;  /* 0xfffffffe07077836 */ /* 0x000fc80000000000 */
[----:B------:R-:W-:Y:S01]  /*12a70*/  IMAD.MOV.U32 R6, RZ, RZ, R7 ;  /* 0x000000ffff067224 */ /* 0x000fe200078e0007 */
[----:B------:R-:W-:-:S13]  /*12a80*/  PLOP3.LUT P0, PT, PT, PT, UP0, 0x80, 0x0 ;  /* 0x000000000000781c */ /* 0x000fda0003f0f008 */
[----:B------:R-:W-:Y:S05]  /*12a90*/  @!P0 BRA `(.L_x_1932) ;  /* 0x0000000800b88947 */ /* 0x000fea0003800000 */
        /* <DEDUP_REMOVED lines=9> */
[----:B------:R-:W-:Y:S02]  /*12b30*/  IMAD.MOV.U32 R4, RZ, RZ, R18 ;  /* 0x000000ffff047224 */ /* 0x000fe400078e0012 */
[----:B------:R-:W-:-:S10]  /*12b40*/  IMAD.MOV.U32 R9, RZ, RZ, R7 ;  /* 0x000000ffff097224 */ /* 0x000fd400078e0007 */
[----:B------:R-:W-:Y:S05]  /*12b50*/  @!P1 BRA `(.L_x_1935) ;  /* 0x00000000004c9947 */ /* 0x000fea0003800000 */
[----:B------:R-:W1:Y:S01]  /*12b60*/  LDC R9, c[0x0][0x43c] ;  /* 0x00010f00ff097b82 */ /* 0x000e620000000800 */
[----:B------:R-:W-:Y:S01]  /*12b70*/  ULDC.64 UR4, c[0x0][0x428] ;  /* 0x00010a0000047ab9 */ /* 0x000fe20000000a00 */
[----:B------:R-:W-:Y:S01]  /*12b80*/  ULDC.64 UR6, c[0x0][0x208] ;  /* 0x0000820000067ab9 */ /* 0x000fe20000000a00 */
[----:B------:R-:W-:-:S04]  /*12b90*/  IMAD R10, R24, UR4, RZ ;  /* 0x00000004180a7c24 */ /* 0x000fc8000f8e02ff */
[----:B------:R-:W-:Y:S01]  /*12ba0*/  IMAD R10, R22, UR5, R10 ;  /* 0x00000005160a7c24 */ /* 0x000fe2000f8e020a */
[----:B-1----:R-:W-:-:S13]  /*12bb0*/  ISETP.NE.AND P0, PT, R9, 0x1, PT ;  /* 0x000000010900780c */ /* 0x002fda0003f05270 */
[----:B0-----:R-:W0:Y:S02]  /*12bc0*/  @P0 LDC.64 R2, c[0x0][0x440] ;  /* 0x00011000ff020b82 */ /* 0x001e240000000a00 */
[----:B0-----:R-:W-:-:S04]  /*12bd0*/  @P0 IMAD.HI.U32 R4, R7, R2, RZ ;  /* 0x0000000207040227 */ /* 0x001fc800078e00ff */
[----:B------:R-:W-:Y:S01]  /*12be0*/  IMAD.MOV.U32 R2, RZ, RZ, R7 ;  /* 0x000000ffff027224 */ /* 0x000fe200078e0007 */
[----:B------:R-:W-:-:S04]  /*12bf0*/  @P0 SHF.R.U32.HI R2, RZ, R3, R4 ;  /* 0x00000003ff020219 */ /* 0x000fc80000011604 */
[--C-:B------:R-:W-:Y:S01]  /*12c00*/  SHF.R.S32.HI R3, RZ, 0x1f, R2.reuse ;  /* 0x0000001fff037819 */ /* 0x100fe20000011402 */
[----:B------:R-:W-:-:S04]  /*12c10*/  IMAD.MOV R4, RZ, RZ, -R2 ;  /* 0x000000ffff047224 */ /* 0x000fc800078e0a02 */
[----:B------:R-:W-:Y:S02]  /*12c20*/  IMAD R9, R9, R4, R7 ;  /* 0x0000000409097224 */ /* 0x000fe400078e0207 */
[----:B------:R-:W0:Y:S01]  /*12c30*/  LDC.64 R4, c[0x0][0x418] ;  /* 0x00010600ff047b82 */ /* 0x000e220000000a00 */
[----:B------:R-:W-:-:S04]  /*12c40*/  IMAD.WIDE.U32 R2, R22, UR4, R2 ;  /* 0x0000000416027c25 */ /* 0x000fc8000f8e0002 */
[----:B------:R-:W-:Y:S01]  /*12c50*/  IMAD.IADD R10, R10, 0x1, R3 ;  /* 0x000000010a0a7824 */ /* 0x000fe200078e0203 */
[----:B0-----:R-:W-:-:S04]  /*12c60*/  LEA R4, P0, R2, R4, 0x2 ;  /* 0x0000000402047211 */ /* 0x001fc800078010ff */
[----:B------:R-:W-:-:S05]  /*12c70*/  LEA.HI.X R5, R2, R5, R10, 0x2, P0 ;  /* 0x0000000502057211 */ /* 0x000fca00000f140a */
[----:B------:R1:W5:Y:S04]  /*12c80*/  LDG.E R4, desc[UR6][R4.64] ;  /* 0x0000000604047981 */ /* 0x000368000c1e1900 */
.L_x_1935:
[----:B0-----:R-:W1:Y:S01]  /*12c90*/  S2R R2, SR_TID.X ;  /* 0x0000000000027919 */ /* 0x001e620000002100 */
[----:B------:R-:W-:Y:S01]  /*12ca0*/  SHF.L.U32 R3, R8, 0x1f, RZ ;  /* 0x0000001f08037819 */ /* 0x000fe200000006ff */
[----:B------:R-:W-:Y:S01]  /*12cb0*/  BSSY B1, `(.L_x_1936) ;  /* 0x0000006000017945 */ /* 0x000fe20003800000 */
[----:B-1----:R-:W-:Y:S01]  /*12cc0*/  LOP3.LUT R5, R2, 0x7f, RZ, 0xc0, !PT ;  /* 0x0000007f02057812 */ /* 0x002fe200078ec0ff */
[----:B------:R-:W-:-:S03]  /*12cd0*/  IMAD R2, R6, 0x8, R17 ;  /* 0x0000000806027824 */ /* 0x000fc600078e0211 */
[----:B------:R-:W-:Y:S01]  /*12ce0*/  ISETP.NE.AND P1, PT, R5, RZ, PT ;  /* 0x000000ff0500720c */ /* 0x000fe20003f25270 */
[----:B------:R-:W0:Y:S02]  /*12cf0*/  SYNCS.PHASECHK.TRANS64.TRYWAIT P0, [R2+URZ+0x31c40], R3 ;  /* 0x031c4003020075a7 */ /* 0x000e24000800017f */
[----:B0-----:R-:W-:Y:S10]  /*12d00*/  @!P0 BRA `(.L_x_1937) ;  /* 0x00000034008c8947 */ /* 0x001ff40003800000 */
.L_x_2034:
[----:B------:R-:W-:Y:S05]  /*12d10*/  BSYNC B1 ;  /* 0x0000000000017941 */ /* 0x000fea0003800000 */
.L_x_1936:
[----:B------:R-:W-:Y:S04]  /*12d20*/  BSSY B1, `(.L_x_1938) ;  /* 0x0000007000017945 */ /* 0x000fe80003800000 */
[----:B------:R-:W-:Y:S05]  /*12d30*/  @P1 BRA `(.L_x_1939) ;  /* 0x0000000000141947 */ /* 0x000fea0003800000 */
[----:B------:R-:W-:Y:S01]  /*12d40*/  ISETP.NE.AND P0, PT, R29, RZ, PT ;  /* 0x000000ff1d00720c */ /* 0x000fe20003f05270 */
[----:B0-----:R-:W-:-:S04]  /*12d50*/  IMAD.MOV.U32 R3, RZ, RZ, 0x6c00 ;  /* 0x00006c00ff037424 */ /* 0x001fc800078e00ff */
[----:B------:R1:W-:Y:S08]  /*12d60*/  SYNCS.ARRIVE.TRANS64 RZ, [R2+URZ+0x31c30], R3 ;  /* 0x031c300302ff79a7 */ /* 0x0003f0000800003f */
[----:B------:R-:W-:Y:S05]  /*12d70*/  @!P0 BRA `(.L_x_1939) ;  /* 0x0000000000048947 */ /* 0x000fea0003800000 */
[----:B------:R-:W-:Y:S01]  /*12d80*/  BPT.TRAP 0x1 ;  /* 0x000000040000795c */ /* 0x000fe20000300000 */
.L_x_1939:
[----:B------:R-:W-:Y:S05]  /*12d90*/  BSYNC B1 ;  /* 0x0000000000017941 */ /* 0x000fea0003800000 */
.L_x_1938:
[----:B------:R-:W-:Y:S01]  /*12da0*/  IMAD.MOV.U32 R10, RZ, RZ, RZ ;  /* 0x000000ffff0a7224 */ /* 0x000fe200078e00ff */
[----:B------:R-:W-:Y:S01]  /*12db0*/  R2UR UR11, R9 ;  /* 0x00000000090b72ca */ /* 0x000fe200000e0000 */
[----:B01----:R-:W-:Y:S01]  /*12dc0*/  IMAD R3, R6, 0x6c00, R17 ;  /* 0x00006c0006037824 */ /* 0x003fe200078e0211 */
[----:B------:R-:W-:Y:S01]  /*12dd0*/  UIADD3 UR4, UP0, UR38, 0x370, URZ ;  /* 0x0000037026047890 */ /* 0x000fe2000ff1e03f */
[----:B------:R-:W-:Y:S01]  /*12de0*/  PLOP3.LUT P0, PT, PT, PT, PT, 0x80, 0x0 ;  /* 0x000000000000781c */ /* 0x000fe20003f0f070 */
[----:B------:R-:W-:Y:S01]  /*12df0*/  VIADD R2, R2, 0x31c30 ;  /* 0x00031c3002027836 */ /* 0x000fe20000000000 */
[----:B------:R-:W-:Y:S01]  /*12e00*/  R2UR UR10, R10 ;  /* 0x000000000a0a72ca */ /* 0x000fe200000e0000 */
[----:B------:R-:W-:Y:S01]  /*12e10*/  VIADD R5, R3, 0x16a00 ;  /* 0x00016a0003057836 */ /* 0x000fe20000000000 */
[----:B------:R-:W-:Y:S01]  /*12e20*/  UIADD3.X UR5, URZ, UR39, URZ, UP0, !UPT ;  /* 0x000000273f057290 */ /* 0x000fe200087fe43f */
[----:B------:R-:W-:Y:S01]  /*12e30*/  UMOV UR6, 0x0 ;  /* 0x0000000000067882 */ /* 0x000fe20000000000 */
[----:B------:R-:W-:-:S04]  /*12e40*/  UMOV UR7, 0x14f00000 ;  /* 0x14f0000000077882 */ /* 0x000fc80000000000 */
[----:B------:R-:W-:-:S12]  /*12e50*/  UIMAD UR11, UR11, 0x90, URZ ;  /* 0x000000900b0b78a4 */ /* 0x000fd8000f8e023f */
.L_x_1940:
[----:B------:R-:W-:-:S13]  /*12e60*/  @P0 ELECT P2, URZ, PT ;  /* 0x00000000003f082f */ /* 0x000fda0003840000 */
[----:B-----5:R-:W-:Y:S01]  /*12e70*/  @P2 R2UR UR13, R4 ;  /* 0x00000000040d22ca */ /* 0x020fe200000e0000 */
[----:B------:R-:W-:Y:S01]  /*12e80*/  UMOV UR12, UR36 ;  /* 0x00000024000c7c82 */ /* 0x000fe20008000000 */
        /* <DEDUP_REMOVED lines=12> */
.L_x_1941:
[----:B------:R-:W-:-:S13]  /*12f50*/  @P0 ELECT P2, URZ, PT ;  /* 0x00000000003f082f */ /* 0x000fda0003840000 */
[----:B------:R-:W-:Y:S01]  /*12f60*/  @P2 R2UR UR13, R4 ;  /* 0x00000000040d22ca */ /* 0x000fe200000e0000 */
        /* <DEDUP_REMOVED lines=13> */
.L_x_1942:
        /* <DEDUP_REMOVED lines=14> */
.L_x_2035:
[----:B------:R-:W-:Y:S05]  /*13120*/  BSYNC B1 ;  /* 0x0000000000017941 */ /* 0x000fea0003800000 */
.L_x_1943:
        /* <DEDUP_REMOVED lines=10> */
.L_x_1946:
[----:B------:R-:W-:Y:S05]  /*131d0*/  BSYNC B1 ;  /* 0x0000000000017941 */ /* 0x000fea0003800000 */
.L_x_1945:
[----:B------:R-:W-:Y:S01]  /*131e0*/  R2UR UR6, R2 ;  /* 0x00000000020672ca */ /* 0x000fe200000e0000 */
[--C-:B0-----:R-:W-:Y:S01]  /*131f0*/  IMAD R5, R16, 0x8, R17.reuse ;  /* 0x0000000810057824 */ /* 0x101fe200078e0211 */
[----:B------:R-:W-:Y:S01]  /*13200*/  R2UR UR7, R3 ;  /* 0x00000000030772ca */ /* 0x000fe200000e0000 */
[----:B------:R-:W-:Y:S01]  /*13210*/  UIADD3 UR4, UP0, UR38, 0x470, URZ ;  /* 0x0000047026047890 */ /* 0x000fe2000ff1e03f */
[----:B------:R-:W-:Y:S01]  /*13220*/  R2UR UR10, R10 ;  /* 0x000000000a0a72ca */ /* 0x000fe200000e0000 */
[----:B------:R-:W-:Y:S01]  /*13230*/  IMAD R10, R16, 0x6c00, R17 ;  /* 0x00006c00100a7824 */ /* 0x000fe200078e0211 */
[----:B------:R-:W-:Y:S01]  /*13240*/  PLOP3.LUT P0, PT, PT, PT, PT, 0x80, 0x0 ;  /* 0x000000000000781c */ /* 0x000fe20003f0f070 */
[----:B------:R-:W-:Y:S01]  /*13250*/  IMAD R11, R19, 0x90, RZ ;  /* 0x00000090130b7824 */ /* 0x000fe200078e02ff */
[----:B------:R-:W-:Y:S01]  /*13260*/  UIADD3.X UR5, URZ, UR39, URZ, UP0, !UPT ;  /* 0x000000273f057290 */ /* 0x000fe200087fe43f */
[----:B------:R-:W-:Y:S02]  /*13270*/  VIADD R5, R5, 0x31c50 ;  /* 0x00031c5005057836 */ /* 0x000fe40000000000 */
[----:B------:R-:W-:-:S09]  /*13280*/  VIADD R12, R10, 0x200 ;  /* 0x000002000a0c7836 */ /* 0x000fd20000000000 */
.L_x_1947:
        /* <DEDUP_REMOVED lines=15> */
.L_x_1948:
        /* <DEDUP_REMOVED lines=15> */
.L_x_1949:
        /* <DEDUP_REMOVED lines=12> */
.L_x_1934:
[----:B------:R-:W-:Y:S05]  /*13530*/  BSYNC B0 ;  /* 0x0000000000007941 */ /* 0x000fea0003800000 */
.L_x_1933:
[----:B------:R-:W-:Y:S01]  /*13540*/  UIADD3 UR4, UR43, -0x3, URZ ;  /* 0xfffffffd2b047890 */ /* 0x000fe2000fffe03f */
[----:B------:R-:W-:Y:S02]  /*13550*/  IMAD.MOV.U32 R16, RZ, RZ, R6 ;  /* 0x000000ffff107224 */ /* 0x000fe400078e0006 */
[----:B------:R-:W-:-:S03]  /*13560*/  IMAD.MOV.U32 R23, RZ, RZ, R8 ;  /* 0x000000ffff177224 */ /* 0x000fc600078e0008 */
[----:B------:R-:W-:-:S07]  /*13570*/  IMAD.U32 R6, RZ, RZ, UR4 ;  /* 0x00000004ff067e24 */ /* 0x000fce000f8e00ff */
.L_x_1932:
[----:B------:R-:W-:Y:S01]  /*13580*/  ISETP.NE.AND P0, PT, R7, RZ, PT ;  /* 0x000000ff0700720c */ /* 0x000fe20003f05270 */
[----:B------:R-:W-:-:S12]  /*13590*/  BSSY B0, `(.L_x_1931) ;  /* 0x000015a000007945 */ /* 0x000fd80003800000 */
[----:B------:R-:W-:Y:S05]  /*135a0*/  @!P0 BRA `(.L_x_1950) ;  /* 0x0000001400608947 */ /* 0x000fea0003800000 */
[----:B------:R-:W-:-:S07]  /*135b0*/  IMAD.MOV.U32 R4, RZ, RZ, R18 ;  /* 0x000000ffff047224 */ /* 0x000fce00078e0012 */
.L_x_1985:
[----:B------:R-:W-:Y:S01]  /*135c0*/  ISETP.NE.AND P1, PT, R25, RZ, PT ;  /* 0x000000ff1900720c */ /* 0x000fe20003f25270 */
        /* <DEDUP_REMOVED lines=8> */
[----:B------:R-:W-:Y:S01]  /*13650*/  ISETP.NE.AND P1, PT, R26, RZ, PT ;  /* 0x000000ff1a00720c */ /* 0x000fe20003f25270 */
[----:B------:R-:W-:-:S12]  /*13660*/  IMAD.MOV.U32 R9, RZ, RZ, R6 ;  /* 0x000000ffff097224 */ /* 0x000fd800078e0006 */
[----:B------:R-:W-:Y:S05]  /*13670*/  @!P1 BRA `(.L_x_1953) ;  /* 0x00000000004c9947 */ /* 0x000fea0003800000 */
[----:B------:R-:W1:Y:S01]  /*13680*/  LDC R9, c[0x0][0x43c] ;  /* 0x00010f00ff097b82 */ /* 0x000e620000000800 */
[----:B------:R-:W-:Y:S01]  /*13690*/  ULDC.64 UR4, c[0x0][0x428] ;  /* 0x00010a0000047ab9 */ /* 0x000fe20000000a00 */
[----:B------:R-:W-:Y:S01]  /*136a0*/  ULDC.64 UR6, c[0x0][0x208] ;  /* 0x0000820000067ab9 */ /* 0x000fe20000000a00 */
[----:B-1----:R-:W-:-:S13]  /*136b0*/  ISETP.NE.AND P0, PT, R9, 0x1, PT ;  /* 0x000000010900780c */ /* 0x002fda0003f05270 */
[----:B0-----:R-:W0:Y:S02]  /*136c0*/  @P0 LDC.64 R2, c[0x0][0x440] ;  /* 0x00011000ff020b82 */ /* 0x001e240000000a00 */
        /* <DEDUP_REMOVED lines=14> */
.L_x_1953:
[----:B0-----:R-:W1:Y:S01]  /*137b0*/  S2R R2, SR_TID.X ;  /* 0x0000000000027919 */ /* 0x001e620000002100 */
[----:B------:R-:W-:Y:S01]  /*137c0*/  IMAD R3, R7, 0x8, R17 ;  /* 0x0000000807037824 */ /* 0x000fe200078e0211 */
[----:B------:R-:W-:Y:S01]  /*137d0*/  BSSY B2, `(.L_x_1954) ;  /* 0x0000006000027945 */ /* 0x000fe20003800000 */
[----:B-1----:R-:W-:Y:S02]  /*137e0*/  LOP3.LUT R5, R2, 0x7f, RZ, 0xc0, !PT ;  /* 0x0000007f02057812 */ /* 0x002fe400078ec0ff */
[----:B------:R-:W-:Y:S02]  /*137f0*/  SHF.L.U32 R2, R8, 0x1f, RZ ;  /* 0x0000001f08027819 */ /* 0x000fe400000006ff */
[----:B------:R-:W-:Y:S02]  /*13800*/  ISETP.NE.AND P1, PT, R5, RZ, PT ;  /* 0x000000ff0500720c */ /* 0x000fe40003f25270 */
[----:B------:R-:W0:Y:S02]  /*13810*/  SYNCS.PHASECHK.TRANS64.TRYWAIT P0, [R3+URZ+0x31c40], R2 ;  /* 0x031c4002030075a7 */ /* 0x000e24000800017f */
[----:B0-----:R-:W-:Y:S09]  /*13820*/  @!P0 BRA `(.L_x_1955) ;  /* 0x0000002800ec8947 */ /* 0x001ff20003800000 */
.L_x_2036:
[----:B------:R-:W-:Y:S05]  /*13830*/  BSYNC B2 ;  /* 0x0000000000027941 */ /* 0x000fea0003800000 */
.L_x_1954:
[----:B------:R-:W-:Y:S04]  /*13840*/  BSSY B2, `(.L_x_1956) ;  /* 0x0000007000027945 */ /* 0x000fe80003800000 */
[----:B------:R-:W-:Y:S05]  /*13850*/  @P1 BRA `(.L_x_1957) ;  /* 0x0000000000141947 */ /* 0x000fea0003800000 */
[----:B------:R-:W-:Y:S01]  /*13860*/  ISETP.NE.AND P0, PT, R29, RZ, PT ;  /* 0x000000ff1d00720c */ /* 0x000fe20003f05270 */
[----:B0-----:R-:W-:-:S04]  /*13870*/  IMAD.MOV.U32 R2, RZ, RZ, 0x6c00 ;  /* 0x00006c00ff027424 */ /* 0x001fc800078e00ff */
[----:B------:R1:W-:Y:S08]  /*13880*/  SYNCS.ARRIVE.TRANS64 RZ, [R3+URZ+0x31c30], R2 ;  /* 0x031c300203ff79a7 */ /* 0x0003f0000800003f */
[----:B------:R-:W-:Y:S05]  /*13890*/  @!P0 BRA `(.L_x_1957) ;  /* 0x0000000000048947 */ /* 0x000fea0003800000 */
[----:B------:R-:W-:Y:S01]  /*138a0*/  BPT.TRAP 0x1 ;  /* 0x000000040000795c */ /* 0x000fe20000300000 */
.L_x_1957:
[----:B------:R-:W-:Y:S05]  /*138b0*/  BSYNC B2 ;  /* 0x0000000000027941 */ /* 0x000fea0003800000 */
.L_x_1956:
[----:B------:R-:W-:Y:S01]  /*138c0*/  IMAD.MOV.U32 R5, RZ, RZ, RZ ;  /* 0x000000ffff057224 */ /* 0x000fe200078e00ff */
[----:B------:R-:W-:Y:S01]  /*138d0*/  UIADD3 UR4, UP0, UR38, 0x370, URZ ;  /* 0x0000037026047890 */ /* 0x000fe2000ff1e03f */
[----:B------:R-:W-:Y:S01]  /*138e0*/  IMAD R12, R7, 0x6c00, R17 ;  /* 0x00006c00070c7824 */ /* 0x000fe200078e0211 */
[----:B------:R-:W-:Y:S01]  /*138f0*/  PLOP3.LUT P0, PT, PT, PT, PT, 0x80, 0x0 ;  /* 0x000000000000781c */ /* 0x000fe20003f0f070 */
[----:B01----:R-:W-:Y:S01]  /*13900*/  VIADD R3, R3, 0x31c30 ;  /* 0x00031c3003037836 */ /* 0x003fe20000000000 */
[----:B------:R-:W-:Y:S01]  /*13910*/  R2UR UR10, R5 ;  /* 0x00000000050a72ca */ /* 0x000fe200000e0000 */
[----:B------:R-:W-:Y:S01]  /*13920*/  IMAD R2, R9, 0x90, RZ ;  /* 0x0000009009027824 */ /* 0x000fe200078e02ff */
[----:B------:R-:W-:Y:S01]  /*13930*/  UIADD3.X UR5, URZ, UR39, URZ, UP0, !UPT ;  /* 0x000000273f057290 */ /* 0x000fe200087fe43f */
[----:B------:R-:W-:Y:S01]  /*13940*/  VIADD R10, R12, 0x16a00 ;  /* 0x00016a000c0a7836 */ /* 0x000fe20000000000 */
[----:B------:R-:W-:Y:S01]  /*13950*/  UMOV UR6, 0x0 ;  /* 0x0000000000067882 */ /* 0x000fe20000000000 */
[----:B------:R-:W-:-:S10]  /*13960*/  UMOV UR7, 0x14f00000 ;  /* 0x14f0000000077882 */ /* 0x000fd40000000000 */
.L_x_1958:
        /* <DEDUP_REMOVED lines=16> */
.L_x_1959:
        /* <DEDUP_REMOVED lines=16> */
.L_x_1960:
        /* <DEDUP_REMOVED lines=15> */
.L_x_2037:
[----:B------:R-:W-:Y:S05]  /*13c60*/  BSYNC B2 ;  /* 0x0000000000027941 */ /* 0x000fea0003800000 */
.L_x_1961:
[----:B------:R-:W-:Y:S01]  /*13c70*/  BSSY B2, `(.L_x_1963) ;  /* 0x0000009000027945 */ /* 0x000fe20003800000 */
[----:B------:R-:W-:Y:S02]  /*13c80*/  IMAD.MOV.U32 R2, RZ, RZ, 0x0 ;  /* 0x00000000ff027424 */ /* 0x000fe400078e00ff */
[----:B------:R-:W-:Y:S01]  /*13c90*/  IMAD.MOV.U32 R3, RZ, RZ, 0x14f00000 ;  /* 0x14f00000ff037424 */ /* 0x000fe200078e00ff */
[----:B------:R-:W-:Y:S06]  /*13ca0*/  @P1 BRA `(.L_x_1964) ;  /* 0x0000000000141947 */ /* 0x000fec0003800000 */
[----:B------:R-:W-:Y:S01]  /*13cb0*/  ISETP.NE.AND P0, PT, R29, RZ, PT ;  /* 0x000000ff1d00720c */ /* 0x000fe20003f05270 */
[----:B------:R-:W-:-:S04]  /*13cc0*/  IMAD.MOV.U32 R13, RZ, RZ, 0x6c00 ;  /* 0x00006c00ff0d7424 */ /* 0x000fc800078e00ff */
[----:B------:R1:W-:Y:S08]  /*13cd0*/  SYNCS.ARRIVE.TRANS64 RZ, [R12+URZ+0x50], R13 ;  /* 0x0000500d0cff79a7 */ /* 0x0003f0000800003f */
[----:B------:R-:W-:Y:S05]  /*13ce0*/  @!P0 BRA `(.L_x_1964) ;  /* 0x0000000000048947 */ /* 0x000fea0003800000 */
[----:B------:R-:W-:Y:S01]  /*13cf0*/  BPT.TRAP 0x1 ;  /* 0x000000040000795c */ /* 0x000fe20000300000 */
.L_x_1964:
[----:B------:R-:W-:Y:S05]  /*13d00*/  BSYNC B2 ;  /* 0x0000000000027941 */ /* 0x000fea0003800000 */
.L_x_1963:
[----:B------:R-:W-:Y:S01]  /*13d10*/  R2UR UR6, R2 ;  /* 0x00000000020672ca */ /* 0x000fe200000e0000 */
[----:B------:R-:W-:Y:S01]  /*13d20*/  IMAD R16, R16, 0x6c00, R17 ;  /* 0x00006c0010107824 */ /* 0x000fe200078e0211 */
[----:B------:R-:W-:Y:S01]  /*13d30*/  R2UR UR7, R3 ;  /* 0x00000000030772ca */ /* 0x000fe200000e0000 */
[----:B------:R-:W-:Y:S01]  /*13d40*/  UIADD3 UR4, UP0, UR38, 0x470, URZ ;  /* 0x0000047026047890 */ /* 0x000fe2000ff1e03f */
[----:B------:R-:W-:Y:S01]  /*13d50*/  R2UR UR10, R5 ;  /* 0x00000000050a72ca */ /* 0x000fe200000e0000 */
[----:B------:R-:W-:Y:S01]  /*13d60*/  IMAD R5, R19, 0x90, RZ ;  /* 0x0000009013057824 */ /* 0x000fe200078e02ff */
[----:B------:R-:W-:Y:S01]  /*13d70*/  PLOP3.LUT P0, PT, PT, PT, PT, 0x80, 0x0 ;  /* 0x000000000000781c */ /* 0x000fe20003f0f070 */
[----:B01----:R-:W-:Y:S01]  /*13d80*/  VIADD R12, R12, 0x50 ;  /* 0x000000500c0c7836 */ /* 0x003fe20000000000 */
[----:B------:R-:W-:Y:S01]  /*13d90*/  UIADD3.X UR5, URZ, UR39, URZ, UP0, !UPT ;  /* 0x000000273f057290 */ /* 0x000fe200087fe43f */
[----:B------:R-:W-:-:S11]  /*13da0*/  VIADD R13, R16, 0x200 ;  /* 0x00000200100d7836 */ /* 0x000fd60000000000 */
.L_x_1965:
        /* <DEDUP_REMOVED lines=15> */
.L_x_1966:
        /* <DEDUP_REMOVED lines=15> */
.L_x_1967:
        /* <DEDUP_REMOVED lines=12> */
.L_x_1952:
[----:B------:R-:W-:Y:S05]  /*14050*/  BSYNC B1 ;  /* 0x0000000000017941 */ /* 0x000fea0003800000 */
.L_x_1951:
        /* <DEDUP_REMOVED lines=30> */
.L_x_1970:
        /* <DEDUP_REMOVED lines=8> */
.L_x_2038:
[----:B------:R-:W-:Y:S05]  /*142c0*/  BSYNC B2 ;  /* 0x0000000000027941 */ /* 0x000fea0003800000 */
.L_x_1971:
[----:B------:R-:W-:Y:S04]  /*142d0*/  BSSY B2, `(.L_x_1973) ;  /* 0x0000007000027945 */ /* 0x000fe80003800000 */
[----:B------:R-:W-:Y:S05]  /*142e0*/  @P1 BRA `(.L_x_1974) ;  /* 0x0000000000141947 */ /* 0x000fea0003800000 */
[----:B------:R-:W-:Y:S01]  /*142f0*/  ISETP.NE.AND P0, PT, R29, RZ, PT ;  /* 0x000000ff1d00720c */ /* 0x000fe20003f05270 */
[----:B0-----:R-:W-:-:S04]  /*14300*/  IMAD.MOV.U32 R3, RZ, RZ, 0x6c00 ;  /* 0x00006c00ff037424 */ /* 0x001fc800078e00ff */
[----:B------:R1:W-:Y:S08]  /*14310*/  SYNCS.ARRIVE.TRANS64 RZ, [R2+URZ+0x31c30], R3 ;  /* 0x031c300302ff79a7 */ /* 0x0003f0000800003f */
[----:B------:R-:W-:Y:S05]  /*14320*/  @!P0 BRA `(.L_x_1974) ;  /* 0x0000000000048947 */ /* 0x000fea0003800000 */
[----:B------:R-:W-:Y:S01]  /*14330*/  BPT.TRAP 0x1 ;  /* 0x000000040000795c */ /* 0x000fe20000300000 */
.L_x_1974:
[----:B------:R-:W-:Y:S05]  /*14340*/  BSYNC B2 ;  /* 0x0000000000027941 */ /* 0x000fea0003800000 */
.L_x_1973:
        /* <DEDUP_REMOVED lines=12> */
.L_x_1975:
        /* <DEDUP_REMOVED lines=16> */
.L_x_1976:
        /* <DEDUP_REMOVED lines=16> */
.L_x_1977:
        /* <DEDUP_REMOVED lines=15> */
.L_x_2039:
[----:B------:R-:W-:Y:S05]  /*14700*/  BSYNC B2 ;  /* 0x0000000000027941 */ /* 0x000fea0003800000 */
.L_x_1978:
        /* <DEDUP_REMOVED lines=9> */
.L_x_1981:
[----:B------:R-:W-:Y:S05]  /*147a0*/  BSYNC B2 ;  /* 0x0000000000027941 */ /* 0x000fea0003800000 */
.L_x_1980:
        /* <DEDUP_REMOVED lines=10> */
.L_x_1982:
        /* <DEDUP_REMOVED lines=15> */
.L_x_1983:
        /* <DEDUP_REMOVED lines=15> */
.L_x_1984:
        /* <DEDUP_REMOVED lines=12> */
.L_x_1969:
[----:B------:R-:W-:Y:S05]  /*14af0*/  BSYNC B1 ;  /* 0x0000000000017941 */ /* 0x000fea0003800000 */
.L_x_1968:
[C---:B------:R-:W-:Y:S01]  /*14b00*/  ISETP.GT.AND P0, PT, R6.reuse, 0x1, PT ;  /* 0x000000010600780c */ /* 0x040fe20003f04270 */
[----:B------:R-:W-:-:S12]  /*14b10*/  VIADD R6, R6, 0xfffffffe ;  /* 0xfffffffe06067836 */ /* 0x000fd80000000000 */
[----:B------:R-:W-:Y:S05]  /*14b20*/  @P0 BRA `(.L_x_1985) ;  /* 0xffffffe800a40947 */ /* 0x000fea000383ffff */
.L_x_1950:
[----:B------:R-:W-:Y:S05]  /*14b30*/  BSYNC B0 ;  /* 0x0000000000007941 */ /* 0x000fea0003800000 */
.L_x_1931:
        /* <DEDUP_REMOVED lines=8> */
[----:B------:R-:W1:Y:S01]  /*14bc0*/  FLO.U32 R0, UR4 ;  /* 0x0000000400007d00 */ /* 0x000e6200080e0000 */
[----:B------:R-:W-:Y:S01]  /*14bd0*/  ULDC.64 UR6, c[0x0][0x208] ;  /* 0x0000820000067ab9 */ /* 0x000fe20000000a00 */
        /* <DEDUP_REMOVED lines=8> */
.L_x_1987:
[----:B------:R-:W-:Y:S05]  /*14c60*/  BSYNC B0 ;  /* 0x0000000000007941 */ /* 0x000fea0003800000 */
.L_x_1986:
[----:B------:R-:W-:Y:S01]  /*14c70*/  ISETP.NE.AND P0, PT, R25, RZ, PT ;  /* 0x000000ff1900720c */ /* 0x000fe20003f05270 */
        /* <DEDUP_REMOVED lines=8> */
.L_x_2040:
[----:B------:R-:W-:Y:S05]  /*14d00*/  BSYNC B1 ;  /* 0x0000000000017941 */ /* 0x000fea0003800000 */
.L_x_1990:
[----:B------:R-:W-:Y:S04]  /*14d10*/  BSSY B1, `(.L_x_1992) ;  /* 0x0000007000017945 */ /* 0x000fe80003800000 */
[----:B------:R-:W-:Y:S05]  /*14d20*/  @P2 BRA `(.L_x_1993) ;  /* 0x0000000000142947 */ /* 0x000fea0003800000 */
[----:B------:R-:W-:Y:S01]  /*14d30*/  ISETP.NE.AND P0, PT, R29, RZ, PT ;  /* 0x000000ff1d00720c */ /* 0x000fe20003f05270 */
[----:B-1----:R-:W-:-:S04]  /*14d40*/  IMAD.MOV.U32 R0, RZ, RZ, 0x6c00 ;  /* 0x00006c00ff007424 */ /* 0x002fc800078e00ff */
[----:B------:R2:W-:Y:S08]  /*14d50*/  SYNCS.ARRIVE.TRANS64 RZ, [R3+URZ+0x31c50], R0 ;  /* 0x031c500003ff79a7 */ /* 0x0005f0000800003f */
[----:B------:R-:W-:Y:S05]  /*14d60*/  @!P0 BRA `(.L_x_1993) ;  /* 0x0000000000048947 */ /* 0x000fea0003800000 */
[----:B------:R-:W-:Y:S01]  /*14d70*/  BPT.TRAP 0x1 ;  /* 0x000000040000795c */ /* 0x000fe20000300000 */
.L_x_1993:
[----:B------:R-:W-:Y:S05]  /*14d80*/  BSYNC B1 ;  /* 0x0000000000017941 */ /* 0x000fea0003800000 */
.L_x_1992:
[----:B-12---:R-:W-:Y:S01]  /*14d90*/  IMAD R0, R16, 0x6c00, R17 ;  /* 0x00006c0010007824 */ /* 0x006fe200078e0211 */
        /* <DEDUP_REMOVED lines=9> */
.L_x_1994:
        /* <DEDUP_REMOVED lines=15> */
.L_x_1995:
        /* <DEDUP_REMOVED lines=15> */
.L_x_1996:
        /* <DEDUP_REMOVED lines=10> */
.L_x_1989:
[----:B------:R-:W-:Y:S05]  /*150b0*/  BSYNC B0 ;  /* 0x0000000000007941 */ /* 0x000fea0003800000 */
.L_x_1988:
[----:B------:R-:W-:-:S05]  /*150c0*/  VIADD R16, R16, 0x1 ;  /* 0x0000000110107836 */ /* 0x000fca0000000000 */
[----:B------:R-:W-:-:S04]  /*150d0*/  ISETP.NE.AND P0, PT, R16, 0x2, PT ;  /* 0x000000021000780c */ /* 0x000fc80003f05270 */
[----:B------:R-:W-:Y:S02]  /*150e0*/  SEL R0, RZ, 0x1, P0 ;  /* 0x00000001ff007807 */ /* 0x000fe40000000000 */
[----:B------:R-:W-:Y:S02]  /*150f0*/  SEL R16, R16, RZ, P0 ;  /* 0x000000ff10107207 */ /* 0x000fe40000000000 */
[----:B------:R-:W-:-:S07]  /*15100*/  LOP3.LUT R23, R23, R0, RZ, 0x3c, !PT ;  /* 0x0000000017177212 */ /* 0x000fce00078e3cff */
.L_x_1913:
[----:B------:R-:W-:Y:S05]  /*15110*/  BSYNC B7 ;  /* 0x0000000000077941 */ /* 0x000fea0003800000 */
.L_x_1911:
[----:B------:R-:W2:Y:S02]  /*15120*/  LDL R0, [R1+0x4] ;  /* 0x0000040001007983 */ /* 0x000ea40000100800 */
[----:B--2---:R-:W-:-:S13]  /*15130*/  ISETP.NE.AND P0, PT, R0, RZ, PT ;  /* 0x000000ff0000720c */ /* 0x004fda0003f05270 */
        /* <DEDUP_REMOVED lines=10> */
.L_x_1997:
[----:B------:R-:W-:-:S03]  /*151e0*/  UMOV UR4, 0xffffffff ;  /* 0xffffffff00047882 */ /* 0x000fc60000000000 */
[----:B------:R-:W-:Y:S05]  /*151f0*/  BRA.DIV UR4, `(.L_x_1999) ;  /* 0x0000001204dc7947 */ /* 0x000fea000b800000 */
[----:B------:R1:W2:Y:S02]  /*15200*/  SHFL.IDX PT, R14, R28, RZ, 0x1f ;  /* 0x00001fff1c0e7589 */ /* 0x0002a400000e0000 */
.L_x_2043:
        /* <DEDUP_REMOVED lines=8> */
.L_x_1998:
[----:B------:R-:W-:Y:S02]  /*15290*/  ULDC UR4, c[0x0][0xc38] ;  /* 0x00030e0000047ab9 */ /* 0x000fe40000000800 */
[----:B-1----:R-:W-:-:S13]  /*152a0*/  ISETP.GE.AND P0, PT, R28, UR4, PT ;  /* 0x000000041c007c0c */ /* 0x002fda000bf06270 */
[----:B------:R-:W-:Y:S05]  /*152b0*/  @!P0 BRA `(.L_x_2000) ;  /* 0xffffffb800c08947 */ /* 0x000fea000383ffff */
.L_x_1908:
[----:B------:R-:W2:Y:S01]  /*152c0*/  LDL.LU R0, [R1] ;  /* 0x0000000001007983 */ /* 0x000ea20000300800 */
[----:B------:R-:W-:Y:S01]  /*152d0*/  BSSY B0, `(.L_x_2001) ;  /* 0x000000b000007945 */ /* 0x000fe20003800000 */
[----:B------:R-:W1:Y:S01]  /*152e0*/  S2R R5, SR_CgaCtaId ;  /* 0x0000000000057919 */ /* 0x000e620000008800 */
[----:B--2---:R-:W-:-:S05]  /*152f0*/  VIADD R0, R0, 0x1 ;  /* 0x0000000100007836 */ /* 0x004fca0000000000 */
[----:B------:R-:W-:-:S04]  /*15300*/  LEA.HI R2, R0, R0, RZ, 0x1 ;  /* 0x0000000000027211 */ /* 0x000fc800078f08ff */
[----:B------:R-:W-:Y:S02]  /*15310*/  LOP3.LUT R3, R2, 0xfffffffe, RZ, 0xc0, !PT ;  /* 0xfffffffe02037812 */ /* 0x000fe400078ec0ff */
[----:B------:R-:W-:-:S03]  /*15320*/  MOV R2, 0x400 ;  /* 0x0000040000027802 */ /* 0x000fc60000000f00 */
[----:B------:R-:W-:Y:S01]  /*15330*/  IMAD.IADD R0, R0, 0x1, -R3 ;  /* 0x0000000100007824 */ /* 0x000fe200078e0a03 */
[----:B-1----:R-:W-:-:S04]  /*15340*/  LEA R7, R5, R2, 0x18 ;  /* 0x0000000205077211 */ /* 0x002fc800078ec0ff */
[----:B------:R-:W-:-:S04]  /*15350*/  SHF.L.U32 R0, R0, 0x1f, RZ ;  /* 0x0000001f00007819 */ /* 0x000fc800000006ff */
[----:B------:R-:W1:Y:S02]  /*15360*/  SYNCS.PHASECHK.TRANS64.TRYWAIT P0, [R7+URZ+0x31c20], R0 ;  /* 0x031c2000070075a7 */ /* 0x000e64000800017f */
[----:B-1----:R-:W-:Y:S05]  /*15370*/  @!P0 BRA `(.L_x_2002) ;  /* 0x0000001000a48947 */ /* 0x002fea0003800000 */
.L_x_2044:
[----:B------:R-:W-:Y:S05]  /*15380*/  BSYNC B0 ;  /* 0x0000000000007941 */ /* 0x000fea0003800000 */
.L_x_2001:
[----:B------:R-:W-:-:S03]  /*15390*/  UMOV UR4, 0xffffffff ;  /* 0xffffffff00047882 */ /* 0x000fc60000000000 */
[----:B------:R-:W-:Y:S05]  /*153a0*/  BRA.DIV UR4, `(.L_x_2003) ;  /* 0x0000001204ac7947 */ /* 0x000fea000b800000 */
[----:B-1----:R-:W1:Y:S02]  /*153b0*/  S2R R0, SR_TID.X ;  /* 0x0000000000007919 */ /* 0x002e640000002100 */
[----:B-1----:R-:W-:-:S04]  /*153c0*/  SHF.R.U32.HI R0, RZ, 0x5, R0 ;  /* 0x00000005ff007819 */ /* 0x002fc80000011600 */
[----:B------:R-:W-:-:S05]  /*153d0*/  LOP3.LUT R0, R0, 0x3, RZ, 0xc0, !PT ;  /* 0x0000000300007812 */ /* 0x000fca00078ec0ff */
[----:B------:R1:W2:Y:S02]  /*153e0*/  SHFL.IDX PT, R14, R0, RZ, 0x1f ;  /* 0x00001fff000e7589 */ /* 0x0002a400000e0000 */
.L_x_2047:
[----:B--2---:R-:W-:Y:S01]  /*153f0*/  ISETP.NE.AND P0, PT, R14, RZ, PT ;  /* 0x000000ff0e00720c */ /* 0x004fe20003f05270 */
[----:B------:R-:W-:-:S12]  /*15400*/  BSSY B0, `(.L_x_2004) ;  /* 0x0000026000007945 */ /* 0x000fd80003800000 */
[----:B------:R-:W-:Y:S05]  /*15410*/  @P0 BRA `(.L_x_2005) ;  /* 0x0000000000900947 */ /* 0x000fea0003800000 */
[----:B------:R-:W-:-:S03]  /*15420*/  UMOV UR4, 0xffffffff ;  /* 0xffffffff00047882 */ /* 0x000fc60000000000 */
[----:B------:R-:W-:Y:S05]  /*15430*/  BRA.DIV UR4, `(.L_x_2006) ;  /* 0x0000001204bc7947 */ /* 0x000fea000b800000 */
[----:B------:R-:W-:-:S13]  /*15440*/  ELECT P6, URZ, PT ;  /* 0x00000000003f782f */ /* 0x000fda00038c0000 */
.L_x_2050:
[----:B------:R-:W-:Y:S05]  /*15450*/  @!P6 BRA `(.L_x_2005) ;  /* 0x000000000080e947 */ /* 0x000fea0003800000 */
[----:B-1----:R-:W2:Y:S02]  /*15460*/  LDL R0, [R1+0x8] ;  /* 0x0000080001007983 */ /* 0x002ea40000100800 */
[----:B--2---:R-:W-:-:S13]  /*15470*/  R2UR UR4, R0 ;  /* 0x00000000000472ca */ /* 0x004fda00000e0000 */
[----:B------:R-:W-:-:S06]  /*15480*/  ULOP3.LUT UR4, UR4, 0x2, URZ, 0xfc, !UPT ;  /* 0x0000000204047892 */ /* 0x000fcc000f8efc3f */
[----:B------:R-:W-:-:S05]  /*15490*/  IMAD.U32 R0, RZ, RZ, UR4 ;  /* 0x00000004ff007e24 */ /* 0x000fca000f8e00ff */
[----:B------:R-:W-:-:S13]  /*154a0*/  ISETP.NE.AND P2, PT, R0, 0x3, PT ;  /* 0x000000030000780c */ /* 0x000fda0003f45270 */
[----:B------:R-:W-:Y:S05]  /*154b0*/  @!P2 BRA `(.L_x_2007) ;  /* 0x000000000004a947 */ /* 0x000fea0003800000 */
[----:B------:R-:W-:Y:S01]  /*154c0*/  BPT.TRAP 0x1 ;  /* 0x000000040000795c */ /* 0x000fe20000300000 */
.L_x_2007:
        /* <DEDUP_REMOVED lines=12> */
.L_x_2051:
[----:B------:R-:W2:Y:S02]  /*15590*/  SYNCS.PHASECHK.TRANS64.TRYWAIT P0, [R3+URZ], R0 ;  /* 0x00000000030075a7 */ /* 0x000ea4000800017f */
[----:B--2---:R-:W-:Y:S05]  /*155a0*/  @!P0 BRA `(.L_x_2009) ;  /* 0x0000001000948947 */ /* 0x004fea0003800000 */
.L_x_2052:
[----:B------:R-:W-:Y:S05]  /*155b0*/  @!P2 BRA `(.L_x_2010) ;  /* 0x000000000004a947 */ /* 0x000fea0003800000 */
[----:B------:R-:W-:Y:S01]  /*155c0*/  BPT.TRAP 0x1 ;  /* 0x000000040000795c */ /* 0x000fe20000300000 */
.L_x_2010:
[----:B--2---:R-:W-:-:S04]  /*155d0*/  VIADD R3, R7, 0x31c60 ;  /* 0x00031c6007037836 */ /* 0x004fc80000000000 */
[----:B-1----:R-:W-:-:S04]  /*155e0*/  IMAD R5, R16, 0x8, R3 ;  /* 0x0000000810057824 */ /* 0x002fc800078e0203 */
[----:B------:R-:W1:Y:S02]  /*155f0*/  SYNCS.PHASECHK.TRANS64.TRYWAIT P0, [R5+URZ], R4 ;  /* 0x00000004050075a7 */ /* 0x000e64000800017f */
[----:B-1----:R-:W-:Y:S05]  /*15600*/  @!P0 BRA `(.L_x_2011) ;  /* 0x0000001000908947 */ /* 0x002fea0003800000 */
.L_x_2053:
[----:B------:R-:W-:-:S07]  /*15610*/  IMAD R3, R6, 0x8, R3 ;  /* 0x0000000806037824 */ /* 0x000fce00078e0203 */
.L_x_2012:
[----:B--2---:R2:W3:Y:S02]  /*15620*/  SYNCS.PHASECHK.TRANS64.TRYWAIT P0, [R3+URZ], R0 ;  /* 0x00000000030075a7 */ /* 0x0044e4000800017f */
[----:B---3--:R-:W-:Y:S05]  /*15630*/  @!P0 NANOSLEEP.SYNCS 0x989680 ;  /* 0x009896800000895d */ /* 0x008fea0003900000 */
[----:B------:R-:W3:Y:S02]  /*15640*/  @!P0 SYNCS.PHASECHK.TRANS64 P0, [R3+URZ], R0 ;  /* 0x00000000030085a7 */ /* 0x000ee4000800007f */
[----:B---3--:R-:W-:Y:S05]  /*15650*/  @!P0 BRA `(.L_x_2012) ;  /* 0xfffffffc00f08947 */ /* 0x008fea000383ffff */
.L_x_2005:
[----:B------:R-:W-:Y:S05]  /*15660*/  BSYNC B0 ;  /* 0x0000000000007941 */ /* 0x000fea0003800000 */
.L_x_2004:
[----:B------:R-:W-:Y:S05]  /*15670*/  EXIT ;  /* 0x000000000000794d */ /* 0x000fea0003800000 */
.L_x_1869:
[----:B0-----:R-:W-:-:S04]  /*15680*/  IMAD.U32 R3, RZ, RZ, UR37 ;  /* 0x00000025ff037e24 */ /* 0x001fc8000f8e00ff */
[----:B------:R0:W1:Y:S03]  /*15690*/  SYNCS.PHASECHK.TRANS64.TRYWAIT P1, [R3+URZ+0x31c00], R0 ;  /* 0x031c0000030075a7 */ /* 0x000066000802017f */
[----:B-1----:R-:W-:Y:S05]  /*156a0*/  @!P1 NANOSLEEP.SYNCS 0x989680 ;  /* 0x009896800000995d */ /* 0x002fea0003900000 */
[----:B------:R-:W1:Y:S02]  /*156b0*/  @!P1 SYNCS.PHASECHK.TRANS64 P1, [R3+URZ+0x31c00], R0 ;  /* 0x031c0000030095a7 */ /* 0x000e64000802007f */
[----:B-1----:R-:W-:Y:S05]  /*156c0*/  @!P1 BRA `(.L_x_1869) ;  /* 0xfffffffc00ec9947 */ /* 0x002fea000383ffff */
[----:B------:R-:W-:Y:S05]  /*156d0*/  BRA `(.L_x_2013) ;  /* 0xfffffec000607947 */ /* 0x000fea000383ffff */
.L_x_1873:
[----:B-1----:R1:W2:Y:S02]  /*156e0*/  SYNCS.PHASECHK.TRANS64.TRYWAIT P2, [R0+URZ+0x31c30], R3 ;  /* 0x031c3003000075a7 */ /* 0x0022a4000804017f */
[----:B--2---:R-:W-:Y:S05]  /*156f0*/  @!P2 NANOSLEEP.SYNCS 0x989680 ;  /* 0x009896800000a95d */ /* 0x004fea0003900000 */
[----:B------:R-:W2:Y:S02]  /*15700*/  @!P2 SYNCS.PHASECHK.TRANS64 P2, [R0+URZ+0x31c30], R3 ;  /* 0x031c30030000a5a7 */ /* 0x000ea4000804007f */
[----:B--2---:R-:W-:Y:S05]  /*15710*/  @!P2 BRA `(.L_x_1873) ;  /* 0xfffffffc00f0a947 */ /* 0x004fea000383ffff */
[----:B------:R-:W-:Y:S05]  /*15720*/  BRA `(.L_x_1872) ;  /* 0xfffffec000847947 */ /* 0x000fea000383ffff */
.L_x_1878:
[----:B-1----:R-:W-:-:S04]  /*15730*/  IMAD.U32 R8, RZ, RZ, UR4 ;  /* 0x00000004ff087e24 */ /* 0x002fc8000f8e00ff */
[----:B------:R1:W2:Y:S03]  /*15740*/  SYNCS.PHASECHK.TRANS64.TRYWAIT P3, [R8+URZ+0x31c30], R7 ;  /* 0x031c3007080075a7 */ /* 0x0002a6000806017f */
[----:B--2---:R-:W-:Y:S05]  /*15750*/  @!P3 NANOSLEEP.SYNCS 0x989680 ;  /* 0x009896800000b95d */ /* 0x004fea0003900000 */
[----:B------:R-:W2:Y:S02]  /*15760*/  @!P3 SYNCS.PHASECHK.TRANS64 P3, [R8+URZ+0x31c30], R7 ;  /* 0x031c30070800b5a7 */ /* 0x000ea4000806007f */
[----:B--2---:R-:W-:Y:S05]  /*15770*/  @!P3 BRA `(.L_x_1878) ;  /* 0xfffffffc00ecb947 */ /* 0x004fea000383ffff */
[----:B------:R-:W-:Y:S05]  /*15780*/  BRA `(.L_x_1875) ;  /* 0xffffff04007c7947 */ /* 0x000fea000383ffff */
.L_x_1882:
[----:B-1----:R-:W-:-:S04]  /*15790*/  IMAD.U32 R8, RZ, RZ, UR4 ;  /* 0x00000004ff087e24 */ /* 0x002fc8000f8e00ff */
[----:B------:R1:W2:Y:S03]  /*157a0*/  SYNCS.PHASECHK.TRANS64.TRYWAIT P3, [R8+URZ+0x31c50], R7 ;  /* 0x031c5007080075a7 */ /* 0x0002a6000806017f */
[----:B--2---:R-:W-:Y:S05]  /*157b0*/  @!P3 NANOSLEEP.SYNCS 0x989680 ;  /* 0x009896800000b95d */ /* 0x004fea0003900000 */
[----:B------:R-:W2:Y:S02]  /*157c0*/  @!P3 SYNCS.PHASECHK.TRANS64 P3, [R8+URZ+0x31c50], R7 ;  /* 0x031c50070800b5a7 */ /* 0x000ea4000806007f */
[----:B--2---:R-:W-:Y:S05]  /*157d0*/  @!P3 BRA `(.L_x_1882) ;  /* 0xfffffffc00ecb947 */ /* 0x004fea000383ffff */
[----:B------:R-:W-:Y:S05]  /*157e0*/  BRA `(.L_x_1879) ;  /* 0xffffff1c00187947 */ /* 0x000fea000383ffff */
.L_x_1888:
[----:B--2---:R-:W-:-:S04]  /*157f0*/  IMAD.U32 R7, RZ, RZ, UR4 ;  /* 0x00000004ff077e24 */ /* 0x004fc8000f8e00ff */
[----:B------:R2:W3:Y:S03]  /*15800*/  SYNCS.PHASECHK.TRANS64.TRYWAIT P2, [R7+URZ+0x31c30], R6 ;  /* 0x031c3006070075a7 */ /* 0x0004e6000804017f */
[----:B---3--:R-:W-:Y:S05]  /*15810*/  @!P2 NANOSLEEP.SYNCS 0x989680 ;  /* 0x009896800000a95d */ /* 0x008fea0003900000 */
[----:B------:R-:W3:Y:S02]  /*15820*/  @!P2 SYNCS.PHASECHK.TRANS64 P2, [R7+URZ+0x31c30], R6 ;  /* 0x031c30060700a5a7 */ /* 0x000ee4000804007f */
[----:B---3--:R-:W-:Y:S05]  /*15830*/  @!P2 BRA `(.L_x_1888) ;  /* 0xfffffffc00eca947 */ /* 0x008fea000383ffff */
[----:B------:R-:W-:Y:S05]  /*15840*/  BRA `(.L_x_1885) ;  /* 0xffffff5000207947 */ /* 0x000fea000383ffff */
.L_x_1892:
[----:B-1----:R-:W-:-:S04]  /*15850*/  IMAD.U32 R7, RZ, RZ, UR4 ;  /* 0x00000004ff077e24 */ /* 0x002fc8000f8e00ff */
[----:B------:R1:W2:Y:S03]  /*15860*/  SYNCS.PHASECHK.TRANS64.TRYWAIT P2, [R7+URZ+0x31c50], R6 ;  /* 0x031c5006070075a7 */ /* 0x0002a6000804017f */
[----:B--2---:R-:W-:Y:S05]  /*15870*/  @!P2 NANOSLEEP.SYNCS 0x989680 ;  /* 0x009896800000a95d */ /* 0x004fea0003900000 */
[----:B------:R-:W2:Y:S02]  /*15880*/  @!P2 SYNCS.PHASECHK.TRANS64 P2, [R7+URZ+0x31c50], R6 ;  /* 0x031c50060700a5a7 */ /* 0x000ea4000804007f */
[----:B--2---:R-:W-:Y:S05]  /*15890*/  @!P2 BRA `(.L_x_1892) ;  /* 0xfffffffc00eca947 */ /* 0x004fea000383ffff */
[----:B------:R-:W-:Y:S05]  /*158a0*/  BRA `(.L_x_1889) ;  /* 0xffffff6400bc7947 */ /* 0x000fea000383ffff */
.L_x_1897:
[----:B---3--:R-:W-:-:S04]  /*158b0*/  IMAD.U32 R5, RZ, RZ, UR5 ;  /* 0x00000005ff057e24 */ /* 0x008fc8000f8e00ff */
[----:B------:R3:W4:Y:S03]  /*158c0*/  SYNCS.PHASECHK.TRANS64.TRYWAIT P0, [R5+URZ+0x31c50], R4 ;  /* 0x031c5004050075a7 */ /* 0x000726000800017f */
[----:B----4-:R-:W-:Y:S05]  /*158d0*/  @!P0 NANOSLEEP.SYNCS 0x989680 ;  /* 0x009896800000895d */ /* 0x010fea0003900000 */
[----:B------:R-:W4:Y:S02]  /*158e0*/  @!P0 SYNCS.PHASECHK.TRANS64 P0, [R5+URZ+0x31c50], R4 ;  /* 0x031c5004050085a7 */ /* 0x000f24000800007f */
[----:B----4-:R-:W-:Y:S05]  /*158f0*/  @!P0 BRA `(.L_x_1897) ;  /* 0xfffffffc00ec8947 */ /* 0x010fea000383ffff */
[----:B------:R-:W-:Y:S05]  /*15900*/  BRA `(.L_x_1896) ;  /* 0xffffff8c00e07947 */ /* 0x000fea000383ffff */
.L_x_1919:
[----:B------:R-:W-:Y:S02]  /*15910*/  IMAD.MOV.U32 R13, RZ, RZ, R20 ;  /* 0x000000ffff0d7224 */ /* 0x000fe400078e0014 */
[----:B------:R-:W-:Y:S02]  /*15920*/  IMAD.MOV.U32 R12, RZ, RZ, RZ ;  /* 0x000000ffff0c7224 */ /* 0x000fe400078e00ff */
[----:B------:R-:W-:Y:S02]  /*15930*/  IMAD.MOV.U32 R11, RZ, RZ, 0x1f ;  /* 0x0000001fff0b7424 */ /* 0x000fe400078e00ff */
[----:B------:R-:W-:-:S07]  /*15940*/  IMAD.MOV.U32 R15, RZ, RZ, -0x1 ;  /* 0xffffffffff0f7424 */ /* 0x000fce00078e00ff */
[----:B------:R-:W-:Y:S05]  /*15950*/  WARPSYNC.COLLECTIVE R15, `(.L_x_2014) ;  /* 0x000000000f087348 */ /* 0x000fea0003c00000 */
[----:B------:R0:W1:Y:S02]  /*15960*/  SHFL.IDX P6, R14, R13, R12, R11 ;  /* 0x0000000c0d0e7389 */ /* 0x00006400000c000b */
[----:B01----:R-:W-:Y:S01]  /*15970*/  ENDCOLLECTIVE ;  /* 0x000000000000791b */ /* 0x003fe20003800000 */
.L_x_2014:
[----:B------:R-:W-:Y:S05]  /*15980*/  BRA `(.L_x_2015) ;  /* 0xffffffbc00c47947 */ /* 0x000fea000383ffff */
.L_x_1921:
[----:B------:R-:W-:Y:S01]  /*15990*/  BSSY B0, `(.L_x_2016) ;  /* 0x0000006000007945 */ /* 0x000fe20003800000 */
[----:B------:R-:W-:-:S07]  /*159a0*/  IMAD.MOV.U32 R15, RZ, RZ, -0x1 ;  /* 0xffffffffff0f7424 */ /* 0x000fce00078e00ff */
[----:B0-----:R-:W-:Y:S05]  /*159b0*/  WARPSYNC.COLLECTIVE R15, `(.L_x_2017) ;  /* 0x000000000f0c7348 */ /* 0x001fea0003c00000 */
[----:B------:R-:W-:Y:S02]  /*159c0*/  ELECT P6, UR62, PT ;  /* 0x00000000003e782f */ /* 0x000fe400038c0000 */
[----:B------:R-:W-:Y:S01]  /*159d0*/  MOV R14, UR62 ;  /* 0x0000003e000e7c02 */ /* 0x000fe20008000f00 */
[----:B0-----:R-:W-:Y:S10]  /*159e0*/  ENDCOLLECTIVE ;  /* 0x000000000000791b */ /* 0x001ff40003800000 */
.L_x_2017:
[----:B------:R-:W-:Y:S05]  /*159f0*/  BSYNC B0 ;  /* 0x0000000000007941 */ /* 0x000fea0003800000 */
.L_x_2016:
[----:B------:R-:W-:Y:S05]  /*15a00*/  BRA `(.L_x_2018) ;  /* 0xffffffbc00c07947 */ /* 0x000fea000383ffff */
.L_x_1923:
[----:B-1----:R1:W2:Y:S02]  /*15a10*/  SYNCS.PHASECHK.TRANS64.TRYWAIT P0, [R3+URZ+0x31c40], R0 ;  /* 0x031c4000030075a7 */ /* 0x0022a4000800017f */
[----:B--2---:R-:W-:Y:S05]  /*15a20*/  @!P0 NANOSLEEP.SYNCS 0x989680 ;  /* 0x009896800000895d */ /* 0x004fea0003900000 */
[----:B------:R-:W2:Y:S02]  /*15a30*/  @!P0 SYNCS.PHASECHK.TRANS64 P0, [R3+URZ+0x31c40], R0 ;  /* 0x031c4000030085a7 */ /* 0x000ea4000800007f */
[----:B--2---:R-:W-:Y:S05]  /*15a40*/  @!P0 BRA `(.L_x_1923) ;  /* 0xfffffffc00f08947 */ /* 0x004fea000383ffff */
[----:B------:R-:W-:Y:S05]  /*15a50*/  BRA `(.L_x_2019) ;  /* 0xffffffc000207947 */ /* 0x000fea000383ffff */
.L_x_1927:
[----:B------:R-:W-:Y:S02]  /*15a60*/  IMAD.MOV.U32 R13, RZ, RZ, R4 ;  /* 0x000000ffff0d7224 */ /* 0x000fe400078e0004 */
[----:B------:R-:W-:Y:S02]  /*15a70*/  IMAD.MOV.U32 R12, RZ, RZ, RZ ;  /* 0x000000ffff0c7224 */ /* 0x000fe400078e00ff */
[----:B------:R-:W-:Y:S02]  /*15a80*/  IMAD.MOV.U32 R11, RZ, RZ, 0x1c1f ;  /* 0x00001c1fff0b7424 */ /* 0x000fe400078e00ff */
[----:B------:R-:W-:Y:S02]  /*15a90*/  IMAD.MOV.U32 R15, RZ, RZ, -0x1 ;  /* 0xffffffffff0f7424 */ /* 0x000fe400078e00ff */
[----:B------:R-:W-:-:S07]  /*15aa0*/  IMAD.U32 R6, RZ, RZ, UR44 ;  /* 0x0000002cff067e24 */ /* 0x000fce000f8e00ff */
[----:B------:R-:W-:Y:S05]  /*15ab0*/  WARPSYNC.COLLECTIVE R15, `(.L_x_2020) ;  /* 0x000000000f087348 */ /* 0x000fea0003c00000 */
[----:B------:R0:W1:Y:S02]  /*15ac0*/  SHFL.IDX P6, R14, R13, R12, R11 ;  /* 0x0000000c0d0e7389 */ /* 0x00006400000c000b */
[----:B01----:R-:W-:Y:S01]  /*15ad0*/  ENDCOLLECTIVE ;  /* 0x000000000000791b */ /* 0x003fe20003800000 */
.L_x_2020:
[----:B------:R-:W-:-:S04]  /*15ae0*/  IMAD R6, R6, 0xc0, R21 ;  /* 0x000000c006067824 */ /* 0x000fc800078e0215 */
[----:B------:R-:W-:Y:S02]  /*15af0*/  VIADD R10, R6, 0x20 ;  /* 0x00000020060a7836 */ /* 0x000fe40000000000 */
[----:B------:R-:W-:Y:S02]  /*15b00*/  IMAD.MOV.U32 R13, RZ, RZ, R0 ;  /* 0x000000ffff0d7224 */ /* 0x000fe400078e0000 */
[----:B------:R-:W-:-:S07]  /*15b10*/  IMAD.MOV.U32 R2, RZ, RZ, R14 ;  /* 0x000000ffff027224 */ /* 0x000fce00078e000e */
[----:B------:R-:W-:Y:S05]  /*15b20*/  WARPSYNC.COLLECTIVE R15, `(.L_x_2021) ;  /* 0x000000000f087348 */ /* 0x000fea0003c00000 */
[----:B------:R0:W1:Y:S02]  /*15b30*/  SHFL.IDX P6, R14, R13, R12, R11 ;  /* 0x0000000c0d0e7389 */ /* 0x00006400000c000b */
[----:B01----:R-:W-:Y:S01]  /*15b40*/  ENDCOLLECTIVE ;  /* 0x000000000000791b */ /* 0x003fe20003800000 */
.L_x_2021:
[----:B------:R-:W-:Y:S01]  /*15b50*/  ULDC UR4, c[0x0][0x288] ;  /* 0x0000a20000047ab9 */ /* 0x000fe20000000800 */
[----:B------:R-:W-:Y:S01]  /*15b60*/  ULDC.64 UR6, c[0x0][0x208] ;  /* 0x0000820000067ab9 */ /* 0x000fe20000000a00 */
[----:B------:R-:W-:-:S05]  /*15b70*/  IMAD R5, R9, UR4, RZ ;  /* 0x0000000409057c24 */ /* 0x000fca000f8e02ff */
[----:B------:R-:W-:Y:S01]  /*15b80*/  ISETP.GE.AND P4, PT, R6, R5, PT ;  /* 0x000000050600720c */ /* 0x000fe20003f86270 */
[----:B------:R-:W-:Y:S02]  /*15b90*/  IMAD.MOV.U32 R13, RZ, RZ, R4 ;  /* 0x000000ffff0d7224 */ /* 0x000fe400078e0004 */
[----:B------:R-:W-:Y:S02]  /*15ba0*/  IMAD.MOV.U32 R12, RZ, RZ, 0x1 ;  /* 0x00000001ff0c7424 */ /* 0x000fe400078e00ff */
[----:B------:R-:W-:-:S08]  /*15bb0*/  IMAD.MOV.U32 R3, RZ, RZ, R14 ;  /* 0x000000ffff037224 */ /* 0x000fd000078e000e */
[----:B------:R-:W-:-:S05]  /*15bc0*/  @!P4 LEA R3, P3, R20, R3, 0x1 ;  /* 0x000000031403c211 */ /* 0x000fca00078608ff */
[----:B------:R-:W-:-:S05]  /*15bd0*/  @!P4 IMAD.X R2, RZ, RZ, R2, P3 ;  /* 0x000000ffff02c224 */ /* 0x000fca00018e0602 */
[----:B------:R-:W-:-:S04]  /*15be0*/  @!P4 LOP3.LUT R3, R3, R2, RZ, 0x3c, !PT ;  /* 0x000000020303c212 */ /* 0x000fc800078e3cff */
[----:B------:R-:W-:-:S04]  /*15bf0*/  @!P4 LOP3.LUT R2, R3, R2, RZ, 0x3c, !PT ;  /* 0x000000020302c212 */ /* 0x000fc800078e3cff */
[----:B------:R-:W-:-:S05]  /*15c00*/  @!P4 LOP3.LUT R3, R3, R2, RZ, 0x3c, !PT ;  /* 0x000000020303c212 */ /* 0x000fca00078e3cff */
[----:B------:R-:W-:Y:S01]  /*15c10*/  @!PT LDS RZ, [RZ] ;  /* 0x00000000fffff984 */ /* 0x000fe20000000800 */
[----:B------:R-:W-:Y:S01]  /*15c20*/  @!PT LDS RZ, [RZ] ;  /* 0x00000000fffff984 */ /* 0x000fe20000000800 */
[----:B------:R-:W-:Y:S01]  /*15c30*/  @!PT LDS RZ, [RZ] ;  /* 0x00000000fffff984 */ /* 0x000fe20000000800 */
[----:B------:R0:W-:Y:S04]  /*15c40*/  @!P4 LDGSTS.E.BYPASS.LTC128B.128 [R27+0xda00], desc[UR6][R2.64], !P0 ;  /* 0x0da00000021bcfae */ /* 0x0001e8000c101d46 */
[----:B------:R0:W-:Y:S04]  /*15c50*/  @!P4 LDGSTS.E.BYPASS.LTC128B.128 [R27+0x10a00], desc[UR6][R2.64+0x40], !P1 ;  /* 0x10a00040021bcfae */ /* 0x0001e8000c901d46 */
[----:B------:R0:W-:Y:S01]  /*15c60*/  @!P4 LDGSTS.E.BYPASS.LTC128B.128 [R27+0x13a00], desc[UR6][R2.64+0x80], !P2 ;  /* 0x13a00080021bcfae */ /* 0x0001e2000d101d46 */
[----:B------:R-:W-:Y:S01]  /*15c70*/  ISETP.GE.AND P4, PT, R10, R5, PT ;  /* 0x000000050a00720c */ /* 0x000fe20003f86270 */
[----:B------:R-:W-:-:S12]  /*15c80*/  VIADD R10, R6, 0x40 ;  /* 0x00000040060a7836 */ /* 0x000fd80000000000 */
[----:B0-----:R-:W-:Y:S05]  /*15c90*/  WARPSYNC.COLLECTIVE R15, `(.L_x_2022) ;  /* 0x000000000f087348 */ /* 0x001fea0003c00000 */
[----:B------:R1:W2:Y:S02]  /*15ca0*/  SHFL.IDX P6, R14, R13, R12, R11 ;  /* 0x0000000c0d0e7389 */ /* 0x0002a400000c000b */
[----:B012---:R-:W-:Y:S01]  /*15cb0*/  ENDCOLLECTIVE ;  /* 0x000000000000791b */ /* 0x007fe20003800000 */
.L_x_2022:
[----:B------:R-:W-:Y:S02]  /*15cc0*/  IMAD.MOV.U32 R13, RZ, RZ, R0 ;  /* 0x000000ffff0d7224 */ /* 0x000fe400078e0000 */
[----:B------:R-:W-:-:S07]  /*15cd0*/  IMAD.MOV.U32 R2, RZ, RZ, R14 ;  /* 0x000000ffff027224 */ /* 0x000fce00078e000e */
[----:B------:R-:W-:Y:S05]  /*15ce0*/  WARPSYNC.COLLECTIVE R15, `(.L_x_2023) ;  /* 0x000000000f087348 */ /* 0x000fea0003c00000 */
[----:B------:R0:W1:Y:S02]  /*15cf0*/  SHFL.IDX P6, R14, R13, R12, R11 ;  /* 0x0000000c0d0e7389 */ /* 0x00006400000c000b */
[----:B01----:R-:W-:Y:S01]  /*15d00*/  ENDCOLLECTIVE ;  /* 0x000000000000791b */ /* 0x003fe20003800000 */
.L_x_2023:
[----:B------:R-:W-:Y:S01]  /*15d10*/  ULDC.64 UR4, c[0x0][0x208] ;  /* 0x0000820000047ab9 */ /* 0x000fe20000000a00 */
[----:B------:R-:W-:Y:S02]  /*15d20*/  IMAD.MOV.U32 R13, RZ, RZ, R4 ;  /* 0x000000ffff0d7224 */ /* 0x000fe400078e0004 */
[----:B------:R-:W-:Y:S02]  /*15d30*/  IMAD.MOV.U32 R12, RZ, RZ, 0x2 ;  /* 0x00000002ff0c7424 */ /* 0x000fe400078e00ff */
[----:B------:R-:W-:-:S05]  /*15d40*/  IMAD.MOV.U32 R3, RZ, RZ, R14 ;  /* 0x000000ffff037224 */ /* 0x000fca00078e000e */
        /* <DEDUP_REMOVED lines=11> */
[----:B------:R-:W-:-:S13]  /*15e00*/  ISETP.GE.AND P4, PT, R10, R5, PT ;  /* 0x000000050a00720c */ /* 0x000fda0003f86270 */
[----:B0-----:R-:W-:Y:S05]  /*15e10*/  WARPSYNC.COLLECTIVE R15, `(.L_x_2024) ;  /* 0x000000000f087348 */ /* 0x001fea0003c00000 */
[----:B------:R1:W2:Y:S02]  /*15e20*/  SHFL.IDX P6, R14, R13, R12, R11 ;  /* 0x0000000c0d0e7389 */ /* 0x0002a400000c000b */
[----:B012---:R-:W-:Y:S01]  /*15e30*/  ENDCOLLECTIVE ;  /* 0x000000000000791b */ /* 0x007fe20003800000 */
.L_x_2024:
[----:B------:R-:W-:Y:S02]  /*15e40*/  IMAD.MOV.U32 R13, RZ, RZ, R0 ;  /* 0x000000ffff0d7224 */ /* 0x000fe400078e0000 */
[----:B------:R-:W-:-:S07]  /*15e50*/  IMAD.MOV.U32 R2, RZ, RZ, R14 ;  /* 0x000000ffff027224 */ /* 0x000fce00078e000e */
[----:B------:R-:W-:Y:S05]  /*15e60*/  WARPSYNC.COLLECTIVE R15, `(.L_x_2025) ;  /* 0x000000000f087348 */ /* 0x000fea0003c00000 */
[----:B------:R0:W1:Y:S02]  /*15e70*/  SHFL.IDX P6, R14, R13, R12, R11 ;  /* 0x0000000c0d0e7389 */ /* 0x00006400000c000b */
[----:B01----:R-:W-:Y:S01]  /*15e80*/  ENDCOLLECTIVE ;  /* 0x000000000000791b */ /* 0x003fe20003800000 */
.L_x_2025:
        /* <DEDUP_REMOVED lines=14> */
[----:B------:R0:W-:Y:S02]  /*15f70*/  @!P4 LDGSTS.E.BYPASS.LTC128B.128 [R27+0x14a00], desc[UR4][R2.64+0x80], !P2 ;  /* 0x14a00080021bcfae */ /* 0x0001e4000d101d44 */
[----:B0-----:R-:W-:Y:S05]  /*15f80*/  WARPSYNC.COLLECTIVE R15, `(.L_x_2026) ;  /* 0x000000000f087348 */ /* 0x001fea0003c00000 */
[----:B------:R1:W2:Y:S02]  /*15f90*/  SHFL.IDX P6, R14, R13, R12, R11 ;  /* 0x0000000c0d0e7389 */ /* 0x0002a400000c000b */
[----:B012---:R-:W-:Y:S01]  /*15fa0*/  ENDCOLLECTIVE ;  /* 0x000000000000791b */ /* 0x007fe20003800000 */
.L_x_2026:
[----:B------:R-:W-:Y:S02]  /*15fb0*/  IMAD.MOV.U32 R13, RZ, RZ, R0 ;  /* 0x000000ffff0d7224 */ /* 0x000fe400078e0000 */
[----:B------:R-:W-:-:S05]  /*15fc0*/  VIADD R0, R6, 0x60 ;  /* 0x0000006006007836 */ /* 0x000fca0000000000 */
[----:B------:R-:W-:Y:S01]  /*15fd0*/  ISETP.GE.AND P4, PT, R0, R5, PT ;  /* 0x000000050000720c */ /* 0x000fe20003f86270 */
[----:B------:R-:W-:Y:S02]  /*15fe0*/  VIADD R0, R6, 0x80 ;  /* 0x0000008006007836 */ /* 0x000fe40000000000 */
[----:B------:R-:W-:-:S10]  /*15ff0*/  IMAD.MOV.U32 R4, RZ, RZ, R14 ;  /* 0x000000ffff047224 */ /* 0x000fd400078e000e */
[----:B------:R-:W-:Y:S05]  /*16000*/  WARPSYNC.COLLECTIVE R15, `(.L_x_2027) ;  /* 0x000000000f087348 */ /* 0x000fea0003c00000 */
[----:B------:R0:W1:Y:S02]  /*16010*/  SHFL.IDX P6, R14, R13, R12, R11 ;  /* 0x0000000c0d0e7389 */ /* 0x00006400000c000b */
[----:B01----:R-:W-:Y:S01]  /*16020*/  ENDCOLLECTIVE ;  /* 0x000000000000791b */ /* 0x003fe20003800000 */
.L_x_2027:
[----:B------:R-:W-:Y:S01]  /*16030*/  ULDC.64 UR4, c[0x0][0x208] ;  /* 0x0000820000047ab9 */ /* 0x000fe20000000a00 */
[----:B------:R-:W-:Y:S02]  /*16040*/  IMAD.MOV.U32 R13, RZ, RZ, R7 ;  /* 0x000000ffff0d7224 */ /* 0x000fe400078e0007 */
[----:B------:R-:W-:Y:S01]  /*16050*/  IMAD.MOV.U32 R12, RZ, RZ, RZ ;  /* 0x000000ffff0c7224 */ /* 0x000fe200078e00ff */
[----:B------:R-:W-:-:S05]  /*16060*/  @!P4 LEA R14, P3, R20, R14, 0x1 ;  /* 0x0000000e140ec211 */ /* 0x000fca00078608ff */
[----:B------:R-:W-:Y:S02]  /*16070*/  @!P4 IMAD.X R9, RZ, RZ, R4, P3 ;  /* 0x000000ffff09c224 */ /* 0x000fe400018e0604 */
[----:B------:R-:W-:Y:S02]  /*16080*/  @!P4 IMAD.MOV.U32 R2, RZ, RZ, R14 ;  /* 0x000000ffff02c224 */ /* 0x000fe400078e000e */
[----:B------:R-:W-:-:S05]  /*16090*/  @!P4 IMAD.MOV.U32 R3, RZ, RZ, R9 ;  /* 0x000000ffff03c224 */ /* 0x000fca00078e0009 */
        /* <DEDUP_REMOVED lines=10> */
.L_x_2028:
[----:B------:R-:W-:Y:S02]  /*16140*/  IMAD.MOV.U32 R13, RZ, RZ, R8 ;  /* 0x000000ffff0d7224 */ /* 0x000fe400078e0008 */
[----:B------:R-:W-:-:S07]  /*16150*/  IMAD.MOV.U32 R0, RZ, RZ, R14 ;  /* 0x000000ffff007224 */ /* 0x000fce00078e000e */
[----:B------:R-:W-:Y:S05]  /*16160*/  WARPSYNC.COLLECTIVE R15, `(.L_x_2029) ;  /* 0x000000000f087348 */ /* 0x000fea0003c00000 */
[----:B------:R0:W1:Y:S02]  /*16170*/  SHFL.IDX P6, R14, R13, R12, R11 ;  /* 0x0000000c0d0e7389 */ /* 0x00006400000c000b */
[----:B01----:R-:W-:Y:S01]  /*16180*/  ENDCOLLECTIVE ;  /* 0x000000000000791b */ /* 0x003fe20003800000 */
.L_x_2029:
[----:B------:R-:W-:Y:S01]  /*16190*/  ULDC.64 UR4, c[0x0][0x208] ;  /* 0x0000820000047ab9 */ /* 0x000fe20000000a00 */
[----:B------:R-:W-:Y:S02]  /*161a0*/  IMAD.MOV.U32 R13, RZ, RZ, R7 ;  /* 0x000000ffff0d7224 */ /* 0x000fe400078e0007 */
[----:B------:R-:W-:Y:S01]  /*161b0*/  IMAD.MOV.U32 R12, RZ, RZ, 0x1 ;  /* 0x00000001ff0c7424 */ /* 0x000fe200078e00ff */
        /* <DEDUP_REMOVED lines=13> */
.L_x_2030:
[----:B------:R-:W-:Y:S02]  /*16290*/  IMAD.MOV.U32 R13, RZ, RZ, R8 ;  /* 0x000000ffff0d7224 */ /* 0x000fe400078e0008 */
[----:B------:R-:W-:-:S07]  /*162a0*/  IMAD.MOV.U32 R7, RZ, RZ, R14 ;  /* 0x000000ffff077224 */ /* 0x000fce00078e000e */
[----:B------:R-:W-:Y:S05]  /*162b0*/  WARPSYNC.COLLECTIVE R15, `(.L_x_2031) ;  /* 0x000000000f087348 */ /* 0x000fea0003c00000 */
[----:B------:R0:W1:Y:S02]  /*162c0*/  SHFL.IDX P6, R14, R13, R12, R11 ;  /* 0x0000000c0d0e7389 */ /* 0x00006400000c000b */
[----:B01----:R-:W-:Y:S01]  /*162d0*/  ENDCOLLECTIVE ;  /* 0x000000000000791b */ /* 0x003fe20003800000 */
.L_x_2031:
[----:B------:R-:W-:Y:S05]  /*162e0*/  BRA `(.L_x_2032) ;  /* 0xffffffc400407947 */ /* 0x000fea000383ffff */
.L_x_1930:
[----:B0-----:R0:W1:Y:S02]  /*162f0*/  SYNCS.PHASECHK.TRANS64.TRYWAIT P0, [R17+URZ+0x31c20], R2 ;  /* 0x031c2002110075a7 */ /* 0x001064000800017f */
[----:B-1----:R-:W-:Y:S05]  /*16300*/  @!P0 NANOSLEEP.SYNCS 0x989680 ;  /* 0x009896800000895d */ /* 0x002fea0003900000 */
[----:B------:R-:W1:Y:S02]  /*16310*/  @!P0 SYNCS.PHASECHK.TRANS64 P0, [R17+URZ+0x31c20], R2 ;  /* 0x031c2002110085a7 */ /* 0x000e64000800007f */
[----:B-1----:R-:W-:Y:S05]  /*16320*/  @!P0 BRA `(.L_x_1930) ;  /* 0xfffffffc00f08947 */ /* 0x002fea000383ffff */
[----:B------:R-:W-:Y:S05]  /*16330*/  BRA `(.L_x_2033) ;  /* 0xffffffc400ac7947 */ /* 0x000fea000383ffff */
.L_x_1937:
[----:B0-----:R0:W1:Y:S02]  /*16340*/  SYNCS.PHASECHK.TRANS64.TRYWAIT P0, [R2+URZ+0x31c40], R3 ;  /* 0x031c4003020075a7 */ /* 0x001064000800017f */
[----:B-1----:R-:W-:Y:S05]  /*16350*/  @!P0 NANOSLEEP.SYNCS 0x989680 ;  /* 0x009896800000895d */ /* 0x002fea0003900000 */
[----:B------:R-:W1:Y:S02]  /*16360*/  @!P0 SYNCS.PHASECHK.TRANS64 P0, [R2+URZ+0x31c40], R3 ;  /* 0x031c4003020085a7 */ /* 0x000e64000800007f */
[----:B-1----:R-:W-:Y:S05]  /*16370*/  @!P0 BRA `(.L_x_1937) ;  /* 0xfffffffc00f08947 */ /* 0x002fea000383ffff */
[----:B------:R-:W-:Y:S05]  /*16380*/  BRA `(.L_x_2034) ;  /* 0xffffffc800607947 */ /* 0x000fea000383ffff */
.L_x_1944:
[----:B0-----:R0:W1:Y:S02]  /*16390*/  SYNCS.PHASECHK.TRANS64.TRYWAIT P0, [R3+URZ+0x60], R2 ;  /* 0x00006002030075a7 */ /* 0x001064000800017f */
[----:B-1----:R-:W-:Y:S05]  /*163a0*/  @!P0 NANOSLEEP.SYNCS 0x989680 ;  /* 0x009896800000895d */ /* 0x002fea0003900000 */
[----:B------:R-:W1:Y:S02]  /*163b0*/  @!P0 SYNCS.PHASECHK.TRANS64 P0, [R3+URZ+0x60], R2 ;  /* 0x00006002030085a7 */ /* 0x000e64000800007f */
[----:B-1----:R-:W-:Y:S05]  /*163c0*/  @!P0 BRA `(.L_x_1944) ;  /* 0xfffffffc00f08947 */ /* 0x002fea000383ffff */
[----:B------:R-:W-:Y:S05]  /*163d0*/  BRA `(.L_x_2035) ;  /* 0xffffffcc00507947 */ /* 0x000fea000383ffff */
.L_x_1955:
[----:B0-----:R0:W1:Y:S02]  /*163e0*/  SYNCS.PHASECHK.TRANS64.TRYWAIT P0, [R3+URZ+0x31c40], R2 ;  /* 0x031c4002030075a7 */ /* 0x001064000800017f */
[----:B-1----:R-:W-:Y:S05]  /*163f0*/  @!P0 NANOSLEEP.SYNCS 0x989680 ;  /* 0x009896800000895d */ /* 0x002fea0003900000 */
[----:B------:R-:W1:Y:S02]  /*16400*/  @!P0 SYNCS.PHASECHK.TRANS64 P0, [R3+URZ+0x31c40], R2 ;  /* 0x031c4002030085a7 */ /* 0x000e64000800007f */
[----:B-1----:R-:W-:Y:S05]  /*16410*/  @!P0 BRA `(.L_x_1955) ;  /* 0xfffffffc00f08947 */ /* 0x002fea000383ffff */
[----:B------:R-:W-:Y:S05]  /*16420*/  BRA `(.L_x_2036) ;  /* 0xffffffd400007947 */ /* 0x000fea000383ffff */
.L_x_1962:
[----:B0-----:R0:W1:Y:S02]  /*16430*/  SYNCS.PHASECHK.TRANS64.TRYWAIT P0, [R12+URZ+0x60], R23 ;  /* 0x000060170c0075a7 */ /* 0x001064000800017f */
[----:B-1----:R-:W-:Y:S05]  /*16440*/  @!P0 NANOSLEEP.SYNCS 0x989680 ;  /* 0x009896800000895d */ /* 0x002fea0003900000 */
[----:B------:R-:W1:Y:S02]  /*16450*/  @!P0 SYNCS.PHASECHK.TRANS64 P0, [R12+URZ+0x60], R23 ;  /* 0x000060170c0085a7 */ /* 0x000e64000800007f */
[----:B-1----:R-:W-:Y:S05]  /*16460*/  @!P0 BRA `(.L_x_1962) ;  /* 0xfffffffc00f08947 */ /* 0x002fea000383ffff */
[----:B------:R-:W-:Y:S05]  /*16470*/  BRA `(.L_x_2037) ;  /* 0xffffffd400f87947 */ /* 0x000fea000383ffff */
.L_x_1972:
[----:B0-----:R0:W1:Y:S02]  /*16480*/  SYNCS.PHASECHK.TRANS64.TRYWAIT P0, [R2+URZ+0x31c40], R3 ;  /* 0x031c4003020075a7 */ /* 0x001064000800017f */
[----:B-1----:R-:W-:Y:S05]  /*16490*/  @!P0 NANOSLEEP.SYNCS 0x989680 ;  /* 0x009896800000895d */ /* 0x002fea0003900000 */
[----:B------:R-:W1:Y:S02]  /*164a0*/  @!P0 SYNCS.PHASECHK.TRANS64 P0, [R2+URZ+0x31c40], R3 ;  /* 0x031c4003020085a7 */ /* 0x000e64000800007f */
[----:B-1----:R-:W-:Y:S05]  /*164b0*/  @!P0 BRA `(.L_x_1972) ;  /* 0xfffffffc00f08947 */ /* 0x002fea000383ffff */
[----:B------:R-:W-:Y:S05]  /*164c0*/  BRA `(.L_x_2038) ;  /* 0xffffffdc007c7947 */ /* 0x000fea000383ffff */
.L_x_1979:
[----:B0-----:R0:W1:Y:S02]  /*164d0*/  SYNCS.PHASECHK.TRANS64.TRYWAIT P0, [R8+URZ+0x60], R2 ;  /* 0x00006002080075a7 */ /* 0x001064000800017f */
[----:B-1----:R-:W-:Y:S05]  /*164e0*/  @!P0 NANOSLEEP.SYNCS 0x989680 ;  /* 0x009896800000895d */ /* 0x002fea0003900000 */
[----:B------:R-:W1:Y:S02]  /*164f0*/  @!P0 SYNCS.PHASECHK.TRANS64 P0, [R8+URZ+0x60], R2 ;  /* 0x00006002080085a7 */ /* 0x000e64000800007f */
[----:B-1----:R-:W-:Y:S05]  /*16500*/  @!P0 BRA `(.L_x_1979) ;  /* 0xfffffffc00f08947 */ /* 0x002fea000383ffff */
[----:B------:R-:W-:Y:S05]  /*16510*/  BRA `(.L_x_2039) ;  /* 0xffffffe000787947 */ /* 0x000fea000383ffff */
.L_x_1991:
[----:B-1----:R1:W2:Y:S02]  /*16520*/  SYNCS.PHASECHK.TRANS64.TRYWAIT P0, [R3+URZ+0x31c60], R0 ;  /* 0x031c6000030075a7 */ /* 0x0022a4000800017f */
[----:B--2---:R-:W-:Y:S05]  /*16530*/  @!P0 NANOSLEEP.SYNCS 0x989680 ;  /* 0x009896800000895d */ /* 0x004fea0003900000 */
[----:B------:R-:W2:Y:S02]  /*16540*/  @!P0 SYNCS.PHASECHK.TRANS64 P0, [R3+URZ+0x31c60], R0 ;  /* 0x031c6000030085a7 */ /* 0x000ea4000800007f */
[----:B--2---:R-:W-:Y:S05]  /*16550*/  @!P0 BRA `(.L_x_1991) ;  /* 0xfffffffc00f08947 */ /* 0x004fea000383ffff */
[----:B------:R-:W-:Y:S05]  /*16560*/  BRA `(.L_x_2040) ;  /* 0xffffffe400e47947 */ /* 0x000fea000383ffff */
.L_x_1999:
        /* <DEDUP_REMOVED lines=8> */
.L_x_2042:
[----:B------:R-:W-:Y:S05]  /*165f0*/  BSYNC B0 ;  /* 0x0000000000007941 */ /* 0x000fea0003800000 */
.L_x_2041:
[----:B------:R-:W-:Y:S05]  /*16600*/  BRA `(.L_x_2043) ;  /* 0xffffffec00007947 */ /* 0x000fea000383ffff */
.L_x_2002:
[----:B-1----:R1:W2:Y:S02]  /*16610*/  SYNCS.PHASECHK.TRANS64.TRYWAIT P0, [R7+URZ+0x31c20], R0 ;  /* 0x031c2000070075a7 */ /* 0x0022a4000800017f */
[----:B--2---:R-:W-:Y:S05]  /*16620*/  @!P0 NANOSLEEP.SYNCS 0x989680 ;  /* 0x009896800000895d */ /* 0x004fea0003900000 */
[----:B------:R-:W2:Y:S02]  /*16630*/  @!P0 SYNCS.PHASECHK.TRANS64 P0, [R7+URZ+0x31c20], R0 ;  /* 0x031c2000070085a7 */ /* 0x000ea4000800007f */
[----:B--2---:R-:W-:Y:S05]  /*16640*/  @!P0 BRA `(.L_x_2002) ;  /* 0xfffffffc00f08947 */ /* 0x004fea000383ffff */
[----:B------:R-:W-:Y:S05]  /*16650*/  BRA `(.L_x_2044) ;  /* 0xffffffec00487947 */ /* 0x000fea000383ffff */
.L_x_2003:
        /* <DEDUP_REMOVED lines=11> */
.L_x_2046:
[----:B------:R-:W-:Y:S05]  /*16710*/  BSYNC B0 ;  /* 0x0000000000007941 */ /* 0x000fea0003800000 */
.L_x_2045:
[----:B------:R-:W-:Y:S05]  /*16720*/  BRA `(.L_x_2047) ;  /* 0xffffffec00307947 */ /* 0x000fea000383ffff */
.L_x_2006:
[----:B------:R-:W-:Y:S01]  /*16730*/  BSSY B1, `(.L_x_2048) ;  /* 0x0000006000017945 */ /* 0x000fe20003800000 */
[----:B------:R-:W-:-:S07]  /*16740*/  IMAD.MOV.U32 R15, RZ, RZ, -0x1 ;  /* 0xffffffffff0f7424 */ /* 0x000fce00078e00ff */
[----:B01----:R-:W-:Y:S05]  /*16750*/  WARPSYNC.COLLECTIVE R15, `(.L_x_2049) ;  /* 0x000000000f0c7348 */ /* 0x003fea0003c00000 */
[----:B------:R-:W-:Y:S02]  /*16760*/  ELECT P6, UR62, PT ;  /* 0x00000000003e782f */ /* 0x000fe400038c0000 */
[----:B------:R-:W-:Y:S01]  /*16770*/  MOV R14, UR62 ;  /* 0x0000003e000e7c02 */ /* 0x000fe20008000f00 */
[----:B01----:R-:W-:Y:S10]  /*16780*/  ENDCOLLECTIVE ;  /* 0x000000000000791b */ /* 0x003ff40003800000 */
.L_x_2049:
[----:B------:R-:W-:Y:S05]  /*16790*/  BSYNC B1 ;  /* 0x0000000000017941 */ /* 0x000fea0003800000 */
.L_x_2048:
[----:B------:R-:W-:Y:S05]  /*167a0*/  BRA `(.L_x_2050) ;  /* 0xffffffec00287947 */ /* 0x000fea000383ffff */
.L_x_2008:
[----:B-1----:R1:W2:Y:S02]  /*167b0*/  SYNCS.PHASECHK.TRANS64.TRYWAIT P0, [R5+URZ], R4 ;  /* 0x00000004050075a7 */ /* 0x0022a4000800017f */
[----:B--2---:R-:W-:Y:S05]  /*167c0*/  @!P0 NANOSLEEP.SYNCS 0x989680 ;  /* 0x009896800000895d */ /* 0x004fea0003900000 */
[----:B------:R-:W2:Y:S02]  /*167d0*/  @!P0 SYNCS.PHASECHK.TRANS64 P0, [R5+URZ], R4 ;  /* 0x00000004050085a7 */ /* 0x000ea4000800007f */
[----:B--2---:R-:W-:Y:S05]  /*167e0*/  @!P0 BRA `(.L_x_2008) ;  /* 0xfffffffc00f08947 */ /* 0x004fea000383ffff */
[----:B------:R-:W-:Y:S05]  /*167f0*/  BRA `(.L_x_2051) ;  /* 0xffffffec00647947 */ /* 0x000fea000383ffff */
.L_x_2009:
[----:B--2---:R2:W3:Y:S02]  /*16800*/  SYNCS.PHASECHK.TRANS64.TRYWAIT P0, [R3+URZ], R0 ;  /* 0x00000000030075a7 */ /* 0x0044e4000800017f */
[----:B---3--:R-:W-:Y:S05]  /*16810*/  @!P0 NANOSLEEP.SYNCS 0x989680 ;  /* 0x009896800000895d */ /* 0x008fea0003900000 */
[----:B------:R-:W3:Y:S02]  /*16820*/  @!P0 SYNCS.PHASECHK.TRANS64 P0, [R3+URZ], R0 ;  /* 0x00000000030085a7 */ /* 0x000ee4000800007f */
[----:B---3--:R-:W-:Y:S05]  /*16830*/  @!P0 BRA `(.L_x_2009) ;  /* 0xfffffffc00f08947 */ /* 0x008fea000383ffff */
[----:B------:R-:W-:Y:S05]  /*16840*/  BRA `(.L_x_2052) ;  /* 0xffffffec00587947 */ /* 0x000fea000383ffff */
.L_x_2011:
[----:B-1----:R1:W2:Y:S02]  /*16850*/  SYNCS.PHASECHK.TRANS64.TRYWAIT P0, [R5+URZ], R4 ;  /* 0x00000004050075a7 */ /* 0x0022a4000800017f */
[----:B--2---:R-:W-:Y:S05]  /*16860*/  @!P0 NANOSLEEP.SYNCS 0x989680 ;  /* 0x009896800000895d */ /* 0x004fea0003900000 */
[----:B------:R-:W2:Y:S02]  /*16870*/  @!P0 SYNCS.PHASECHK.TRANS64 P0, [R5+URZ], R4 ;  /* 0x00000004050085a7 */ /* 0x000ea4000800007f */
[----:B--2---:R-:W-:Y:S05]  /*16880*/  @!P0 BRA `(.L_x_2011) ;  /* 0xfffffffc00f08947 */ /* 0x004fea000383ffff */
[----:B------:R-:W-:Y:S05]  /*16890*/  BRA `(.L_x_2053) ;  /* 0xffffffec005c7947 */ /* 0x000fea000383ffff */
.L_x_2054:
        /* <DEDUP_REMOVED lines=14> */
.L_x_2730:


//--------------------- .text._ZN7cutlass13device_kernelIN5flash11enable_sm90INS1_16FlashAttnFwdSm90INS1_25CollectiveMainloopFwdSm90ILi2EN4cute5tupleIJNS5_1CILi1EEES8_S8_EEENS6_IJNS7_ILi192EEENS7_ILi144EEENS7_ILi96EEEEEELi96ENS_6half_tEfNS_4arch4Sm90ELb1ELb0ELb1ELb1ELb0ELb0ELb0ELb0ELb1ELb1ELb0ELb0EEENS1_21CollectiveEpilogueFwdINS6_IJSA_SC_SB_EEES9_SE_SG_Li384ELb1ELb1ELb0ELb0EEENS1_36VarlenDynamicPersistentTileSchedulerILi192ELi144ELi384ELi128ELb0ELb1ELb1ELb1ELb1ELb1EEEEEEEEEvNT_6ParamsE --------------------------
	.section	.text._ZN7cutlass13device_kernelIN5flash11enable_sm90INS1_16FlashAttnFwdSm90INS1_25CollectiveMainloopFwdSm90ILi2EN4cute5tupleIJNS5_1CILi1EEES8_S8_EEENS6_IJNS7_ILi192EEENS7_ILi144EEENS7_ILi96EEEEEELi96ENS_6half_tEfNS_4arch4Sm90ELb1ELb0ELb1ELb1ELb0ELb0ELb0ELb0ELb1ELb1ELb0ELb0EEENS1_21CollectiveEpilogueFwdINS6_IJSA_SC_SB_EEES9_SE_SG_Li384ELb1ELb1ELb0ELb0EEENS1_36VarlenDynamicPersistentTileSchedulerILi192ELi144ELi384ELi128ELb0ELb1ELb1ELb1ELb1ELb1EEEEEEEEEvNT_6ParamsE,"ax",@progbits
	.align	128
.text._ZN7cutlass13device_kernelIN5flash11enable_sm90INS1_16FlashAttnFwdSm90INS1_25CollectiveMainloopFwdSm90ILi2EN4cute5tupleIJNS5_1CILi1EEES8_S8_EEENS6_IJNS7_ILi192EEENS7_ILi144EEENS7_ILi96EEEEEELi96ENS_6half_tEfNS_4arch4Sm90ELb1ELb0ELb1ELb1ELb0ELb0ELb0ELb0ELb1ELb1ELb0ELb0EEENS1_21CollectiveEpilogueFwdINS6_IJSA_SC_SB_EEES9_SE_SG_Li384ELb1ELb1ELb0ELb0EEENS1_36VarlenDynamicPersistentTileSchedulerILi192ELi144ELi384ELi128ELb0ELb1ELb1ELb1ELb1ELb1EEEEEEEEEvNT_6ParamsE:
        .type           _ZN7cutlass13device_kernelIN5flash11enable_sm90INS1_16FlashAttnFwdSm90INS1_25CollectiveMainloopFwdSm90ILi2EN4cute5tupleIJNS5_1CILi1EEES8_S8_EEENS6_IJNS7_ILi192EEENS7_ILi144EEENS7_ILi96EEEEEELi96ENS_6half_tEfNS_4arch4Sm90ELb1ELb0ELb1ELb1ELb0ELb0ELb0ELb0ELb1ELb1ELb0ELb0EEENS1_21CollectiveEpilogueFwdINS6_IJSA_SC_SB_EEES9_SE_SG_Li384ELb1ELb1ELb0ELb0EEENS1_36VarlenDynamicPersistentTileSchedulerILi192ELi144ELi384ELi128ELb0ELb1ELb1ELb1ELb1ELb1EEEEEEEEEvNT_6ParamsE,@function
        .size           _ZN7cutlass13device_kernelIN5flash11enable_sm90INS1_16FlashAttnFwdSm90INS1_25CollectiveMainloopFwdSm90ILi2EN4cute5tupleIJNS5_1CILi1EEES8_S8_EEENS6_IJNS7_ILi192EEENS7_ILi144EEENS7_ILi96EEEEEELi96ENS_6half_tEfNS_4arch4Sm90ELb1ELb0ELb1ELb1ELb0ELb0ELb0ELb0ELb1ELb1ELb0ELb0EEENS1_21CollectiveEpilogueFwdINS6_IJSA_SC_SB_EEES9_SE_SG_Li384ELb1ELb1ELb0ELb0EEENS1_36VarlenDynamicPersistentTileSchedulerILi192ELi144ELi384ELi128ELb0ELb1ELb1ELb1ELb1ELb1EEEEEEEEEvNT_6ParamsE,(.L_x_2731 - _ZN7cutlass13device_kernelIN5flash11enable_sm90INS1_16FlashAttnFwdSm90INS1_25CollectiveMainloopFwdSm90ILi2EN4cute5tupleIJNS5_1CILi1EEES8_S8_EEENS6_IJNS7_ILi192EEENS7_ILi144EEENS7_ILi96EEEEEELi96ENS_6half_tEfNS_4arch4Sm90ELb1ELb0ELb1ELb1ELb0ELb0ELb0ELb0ELb1ELb1ELb0ELb0EEENS1_21CollectiveEpilogueFwdINS6_IJSA_SC_SB_EEES9_SE_SG_Li384ELb1ELb1ELb0ELb0EEENS1_36VarlenDynamicPersistentTileSchedulerILi192ELi144ELi384ELi128ELb0ELb1ELb1ELb1ELb1ELb1EEEEEEEEEvNT_6ParamsE)
        .other          _ZN7cutlass13device_kernelIN5flash11enable_sm90INS1_16FlashAttnFwdSm90INS1_25CollectiveMainloopFwdSm90ILi2EN4cute5tupleIJNS5_1CILi1EEES8_S8_EEENS6_IJNS7_ILi192EEENS7_ILi144EEENS7_ILi96EEEEEELi96ENS_6half_tEfNS_4arch4Sm90ELb1ELb0ELb1ELb1ELb0ELb0ELb0ELb0ELb1ELb1ELb0ELb0EEENS1_21CollectiveEpilogueFwdINS6_IJSA_SC_SB_EEES9_SE_SG_Li384ELb1ELb1ELb0ELb0EEENS1_36VarlenDynamicPersistentTileSchedulerILi192ELi144ELi384ELi128ELb0ELb1ELb1ELb1ELb1ELb1EEEEEEEEEvNT_6ParamsE,@"STO_CUDA_ENTRY STV_DEFAULT"
_ZN7cutlass13device_kernelIN5flash11enable_sm90INS1_16FlashAttnFwdSm90INS1_25CollectiveMainloopFwdSm90ILi2EN4cute5tupleIJNS5_1CILi1EEES8_S8_EEENS6_IJNS7_ILi192EEENS7_ILi144EEENS7_ILi96EEEEEELi96ENS_6half_tEfNS_4arch4Sm90ELb1ELb0ELb1ELb1ELb0ELb0ELb0ELb0ELb1ELb1ELb0ELb0EEENS1_21CollectiveEpilogueFwdINS6_IJSA_SC_SB_EEES9_SE_SG_Li384ELb1ELb1ELb0ELb0EEENS1_36VarlenDynamicPersistentTileSchedulerILi192ELi144ELi384ELi128ELb0ELb1ELb1ELb1ELb1ELb1EEEEEEEEEvNT_6ParamsE:
        /* <DEDUP_REMOVED lines=18> */
.L_x_2056:
[----:B------:R-:W-:Y:S05]  /*0120*/  BSYNC B0 ;  /* 0x0000000000007941 */ /* 0x000fea0003800000 */
.L_x_2055:
        /* <DEDUP_REMOVED lines=41> */
.L_x_2057:
        /* <DEDUP_REMOVED lines=22> */
.L_x_2058:
        /* <DEDUP_REMOVED lines=18> */
.L_x_2059:
        /* <DEDUP_REMOVED lines=22> */
.L_x_2060:
        /* <DEDUP_REMOVED lines=22> */
.L_x_2061:
        /* <DEDUP_REMOVED lines=8> */
.L_x_2063:
[----:B------:R-:W-:-:S08]  /*0980*/  NOP ;  /* 0x0000000000007918 */ /* 0x000fd00000000000 */
[----:B------:R-:W1:Y:S02]  /*0990*/  USETMAXREG.TRY_ALLOC.CTAPOOL UP0, 0xa0 ;  /* 0x000000a0000079c8 */ /* 0x000e640008000600 */
[----:B-1----:R-:W-:-:S13]  /*09a0*/  PLOP3.LUT P0, PT, PT, PT, UP0, 0x80, 0x0 ;  /* 0x000000000000781c */ /* 0x002fda0003f0f008 */
[----:B------:R-:W-:Y:S05]  /*09b0*/  @!P0 BRA `(.L_x_2063) ;  /* 0xfffffffc00f08947 */ /* 0x000fea000383ffff */
[----:B0-----:R-:W0:Y:S01]  /*09c0*/  S2R R2, SR_TID.X ;  /* 0x0000000000027919 */ /* 0x001e220000002100 */
        /* <DEDUP_REMOVED lines=13> */
[----:B------:R-:W2:Y:S01]  /*0aa0*/  LDL R3, [R1+0x34] ;  /* 0x0000340001037983 */ /* 0x000ea20000100800 */
[----:B------:R-:W-:Y:S01]  /*0ab0*/  VIADD R12, R2, 0xffffff80 ;  /* 0xffffff80020c7836 */ /* 0x000fe20000000000 */
[----:B------:R-:W-:Y:S01]  /*0ac0*/  R2UR UR5, R29 ;  /* 0x000000001d0572ca */ /* 0x000fe200000e0000 */
[----:B------:R-:W-:Y:S01]  /*0ad0*/  UMOV UR60, URZ ;  /* 0x0000003f003c7c82 */ /* 0x000fe20008000000 */
[----:B------:R-:W-:Y:S01]  /*0ae0*/  R2UR UR6, R30 ;  /* 0x000000001e0672ca */ /* 0x000fe200000e0000 */
        /* <DEDUP_REMOVED lines=11> */
[----:B------:R-:W-:Y:S02]  /*0ba0*/  SHF.R.S32.HI R10, RZ, 0x1f, R153 ;  /* 0x0000001fff0a7819 */ /* 0x000fe40000011499 */
[----:B------:R-:W-:Y:S02]  /*0bb0*/  LOP3.LUT R149, R150, 0xfffffffc, RZ, 0xc0, !PT ;  /* 0xfffffffc96957812 */ /* 0x000fe400078ec0ff */
[----:B------:R-:W-:-:S03]  /*0bc0*/  SHF.R.S32.HI R150, RZ, 0x2, R150 ;  /* 0x00000002ff967819 */ /* 0x000fc60000011496 */
[----:B------:R-:W-:-:S04]  /*0bd0*/  IMAD.IADD R149, R12, 0x1, -R149 ;  /* 0x000000010c957824 */ /* 0x000fc800078e0a95 */
[----:B------:R-:W-:-:S04]  /*0be0*/  IMAD.SHL.U32 R144, R149, 0x8, RZ ;  /* 0x0000000895907824 */ /* 0x000fc800078e00ff */
[C---:B------:R-:W-:Y:S02]  /*0bf0*/  VIADD R146, R144.reuse, 0x20 ;  /* 0x0000002090927836 */ /* 0x040fe40000000000 */
[----:B------:R-:W-:Y:S01]  /*0c00*/  VIADD R148, R144, 0x40 ;  /* 0x0000004090947836 */ /* 0x000fe20000000000 */
        /* <DEDUP_REMOVED lines=9> */
[CC--:B------:R-:W-:Y:S02]  /*0ca0*/  LEA.HI R6, R4.reuse, R3.reuse, RZ, 0x3 ;  /* 0x0000000304067211 */ /* 0x0c0fe400078f18ff */
[----:B------:R-:W-:Y:S02]  /*0cb0*/  LEA.HI R4, R4, R3, RZ, 0x2 ;  /* 0x0000000304047211 */ /* 0x000fe400078f10ff */
[----:B------:R-:W-:Y:S01]  /*0cc0*/  IMAD.U32 R157, RZ, RZ, UR4 ;  /* 0x00000004ff9d7e24 */ /* 0x000fe2000f8e00ff */
[----:B------:R-:W-:Y:S01]  /*0cd0*/  UMOV UR4, URZ ;  /* 0x0000003f00047c82 */ /* 0x000fe20008000000 */
        /* <DEDUP_REMOVED lines=13> */
[----:B------:R-:W-:Y:S01]  /*0db0*/  IMAD.HI R2, R154, 0x55555556, RZ ;  /* 0x555555569a027827 */ /* 0x000fe200078e02ff */
[----:B------:R-:W-:-:S02]  /*0dc0*/  SHF.R.S32.HI R5, RZ, 0x1f, R8 ;  /* 0x0000001fff057819 */ /* 0x000fc40000011408 */
[----:B------:R-:W-:Y:S01]  /*0dd0*/  LEA.HI R10, R10, R153, RZ, 0x5 ;  /* 0x000000990a0a7211 */ /* 0x000fe200078f28ff */
[--C-:B------:R-:W-:Y:S01]  /*0de0*/  IMAD.U32 R156, R156, 0x20, R3.reuse ;  /* 0x000000209c9c7824 */ /* 0x100fe200078e0003 */
[----:B------:R-:W-:Y:S02]  /*0df0*/  LEA.HI R5, R5, R6, RZ, 0x3 ;  /* 0x0000000605057211 */ /* 0x000fe400078f18ff */
[----:B------:R-:W-:Y:S02]  /*0e00*/  LOP3.LUT R0, R4, 0x8, R3, 0xf8, !PT ;  /* 0x0000000804007812 */ /* 0x000fe400078ef803 */
[----:B------:R-:W-:Y:S02]  /*0e10*/  LOP3.LUT R11, R5, 0xfffffff8, RZ, 0xc0, !PT ;  /* 0xfffffff8050b7812 */ /* 0x000fe400078ec0ff */
[----:B------:R-:W-:Y:S02]  /*0e20*/  SHF.R.U32.HI R5, RZ, 0x3, R4 ;  /* 0x00000003ff057819 */ /* 0x000fe40000011604 */
        /* <DEDUP_REMOVED lines=9> */
[----:B------:R-:W-:Y:S01]  /*0ec0*/  IMAD.IADD R0, R0, 0x1, R7 ;  /* 0x0000000100007824 */ /* 0x000fe200078e0207 */
[----:B------:R-:W-:Y:S01]  /*0ed0*/  SHF.R.S32.HI R3, RZ, 0x1f, R148 ;  /* 0x0000001fff037819 */ /* 0x000fe20000011494 */
[----:B------:R-:W-:Y:S02]  /*0ee0*/  IMAD R155, R9, 0x40, R10 ;  /* 0x00000040099b7824 */ /* 0x000fe400078e020a */
[----:B------:R-:W-:Y:S01]  /*0ef0*/  IMAD.IADD R4, R149, 0x1, -R2 ;  /* 0x0000000195047824 */ /* 0x000fe200078e0a02 */
[----:B------:R-:W-:Y:S01]  /*0f00*/  SHF.R.S32.HI R2, RZ, 0x1f, R146 ;  /* 0x0000001fff027819 */ /* 0x000fe20000011492 */
[----:B------:R-:W-:Y:S01]  /*0f10*/  IMAD.IADD R22, R153, 0x1, -R22 ;  /* 0x0000000199167824 */ /* 0x000fe200078e0a16 */
[----:B------:R-:W-:Y:S01]  /*0f20*/  LEA R2, R0, UR37, 0x1 ;  /* 0x0000002500027c11 */ /* 0x000fe2000f8e08ff */
[----:B------:R-:W-:-:S07]  /*0f30*/  IMAD R23, R4, 0x8, R155 ;  /* 0x0000000804177824 */ /* 0x000fce00078e029b */
.L_x_2109:
[----:B01--4-:R-:W0:Y:S01]  /*0f40*/  LDC.64 R4, c[0x0][0xc88] ;  /* 0x00032200ff047b82 */ /* 0x013e220000000a00 */
[----:B------:R-:W-:Y:S01]  /*0f50*/  ULDC.64 UR12, c[0x0][0x208] ;  /* 0x00008200000c7ab9 */ /* 0x000fe20000000a00 */
[----:B------:R-:W-:Y:S01]  /*0f60*/  ULDC.64 UR8, c[0x0][0xa28] ;  /* 0x00028a0000087ab9 */ /* 0x000fe20000000a00 */
[----:B------:R-:W-:Y:S01]  /*0f70*/  ULDC.64 UR10, c[0x0][0xa18] ;  /* 0x00028600000a7ab9 */ /* 0x000fe20000000a00 */
[----:B0-----:R-:W-:-:S06]  /*0f80*/  IMAD.WIDE R4, R31, 0x4, R4 ;  /* 0x000000041f047825 */ /* 0x001fcc00078e0204 */
[----:B--2---:R-:W2:Y:S01]  /*0f90*/  LDG.E R4, desc[UR12][R4.64] ;  /* 0x0000000c04047981 */ /* 0x004ea2000c1e1900 */
[----:B------:R-:W-:Y:S02]  /*0fa0*/  UISETP.NE.U32.AND UP0, UPT, UR8, URZ, UPT ;  /* 0x0000003f0800728c */ /* 0x000fe4000bf05070 */
[----:B------:R-:W-:Y:S02]  /*0fb0*/  UISETP.NE.U32.AND UP1, UPT, UR10, URZ, UPT ;  /* 0x0000003f0a00728c */ /* 0x000fe4000bf25070 */
[----:B------:R-:W-:Y:S02]  /*0fc0*/  UISETP.NE.AND.EX UP0, UPT, UR9, URZ, UPT, UP0 ;  /* 0x0000003f0900728c */ /* 0x000fe4000bf05300 */
[----:B------:R-:W-:-:S04]  /*0fd0*/  UISETP.NE.AND.EX UP1, UPT, UR11, URZ, UPT, UP1 ;  /* 0x0000003f0b00728c */ /* 0x000fc8000bf25310 */
[----:B------:R-:W-:Y:S02]  /*0fe0*/  PLOP3.LUT P0, PT, PT, PT, UP0, 0x80, 0x0 ;  /* 0x000000000000781c */ /* 0x000fe40003f0f008 */
[----:B------:R-:W-:Y:S02]  /*0ff0*/  PLOP3.LUT P2, PT, PT, PT, UP1, 0x80, 0x0 ;  /* 0x000000000000781c */ /* 0x000fe40003f4f018 */
[----:B--2---:R-:W-:-:S13]  /*1000*/  R2UR UR4, R4 ;  /* 0x00000000040472ca */ /* 0x004fda00000e0000 */
[----:B------:R-:W-:Y:S02]  /*1010*/  USHF.R.S32.HI UR7, URZ, 0x1f, UR4 ;  /* 0x0000001f3f077899 */ /* 0x000fe40008011404 */
[----:B------:R-:W-:Y:S01]  /*1020*/  IMAD.U32 R145, RZ, RZ, UR4 ;  /* 0x00000004ff917e24 */ /* 0x000fe2000f8e00ff */
[----:B------:R-:W-:-:S04]  /*1030*/  @UP0 ULEA UR8, UP2, UR4, UR8, 0x2 ;  /* 0x0000000804080291 */ /* 0x000fc8000f84103f */
[----:B------:R-:W-:Y:S02]  /*1040*/  @UP0 ULEA.HI.X UR9, UR4, UR9, UR7, 0x2, UP2 ;  /* 0x0000000904090291 */ /* 0x000fe400090f1407 */
[----:B------:R-:W-:Y:S01]  /*1050*/  IMAD.U32 R151, RZ, RZ, UR7 ;  /* 0x00000007ff977e24 */ /* 0x000fe2000f8e00ff */
[----:B------:R-:W-:Y:S01]  /*1060*/  @UP1 ULEA UR10, UP0, UR4, UR10, 0x2 ;  /* 0x0000000a040a1291 */ /* 0x000fe2000f80103f */
[----:B------:R-:W-:-:S03]  /*1070*/  IMAD.U32 R4, RZ, RZ, UR8 ;  /* 0x00000008ff047e24 */ /* 0x000fc6000f8e00ff */
[----:B------:R-:W-:Y:S01]  /*1080*/  @UP1 ULEA.HI.X UR11, UR4, UR11, UR7, 0x2, UP0 ;  /* 0x0000000b040b1291 */ /* 0x000fe200080f1407 */
[----:B------:R-:W-:Y:S01]  /*1090*/  IMAD.U32 R5, RZ, RZ, UR9 ;  /* 0x00000009ff057e24 */ /* 0x000fe2000f8e00ff */
[----:B------:R-:W-:Y:S01]  /*10a0*/  ULDC.64 UR8, c[0x0][0x418] ;  /* 0x0001060000087ab9 */ /* 0x000fe20000000a00 */
[----:B------:R-:W-:Y:S01]  /*10b0*/  IMAD.U32 R6, RZ, RZ, UR10 ;  /* 0x0000000aff067e24 */ /* 0x000fe2000f8e00ff */
[----:B------:R-:W-:Y:S02]  /*10c0*/  ULDC UR7, c[0x0][0x424] ;  /* 0x0001090000077ab9 */ /* 0x000fe40000000800 */
[----:B------:R-:W-:Y:S01]  /*10d0*/  IMAD.U32 R7, RZ, RZ, UR11 ;  /* 0x0000000bff077e24 */ /* 0x000fe2000f8e00ff */
[----:B------:R-:W2:Y:S01]  /*10e0*/  @P0 LDG.E R4, desc[UR12][R4.64] ;  /* 0x0000000c04040981 */ /* 0x000ea2000c1e1900 */
[----:B------:R-:W-:Y:S01]  /*10f0*/  UISETP.NE.U32.AND UP0, UPT, UR8, URZ, UPT ;  /* 0x0000003f0800728c */ /* 0x000fe2000bf05070 */
[----:B------:R-:W-:Y:S02]  /*1100*/  ULDC.64 UR10, c[0x0][0xa20] ;  /* 0x00028800000a7ab9 */ /* 0x000fe40000000a00 */
[----:B---3--:R-:W3:Y:S01]  /*1110*/  @P2 LDG.E R6, desc[UR12][R6.64] ;  /* 0x0000000c06062981 */ /* 0x008ee2000c1e1900 */
[----:B------:R-:W-:Y:S01]  /*1120*/  ULDC UR12, c[0x0][0x288] ;  /* 0x0000a200000c7ab9 */ /* 0x000fe20000000800 */
[----:B------:R-:W-:Y:S01]  /*1130*/  UISETP.NE.AND.EX UP0, UPT, UR9, URZ, UPT, UP0 ;  /* 0x0000003f0900728c */ /* 0x000fe2000bf05300 */
[----:B------:R-:W-:Y:S01]  /*1140*/  ISETP.NE.U32.AND P1, PT, RZ, UR10, PT ;  /* 0x0000000aff007c0c */ /* 0x000fe2000bf25070 */
[----:B------:R-:W-:Y:S01]  /*1150*/  ULDC UR8, c[0x0][0x2f0] ;  /* 0x0000bc0000087ab9 */ /* 0x000fe20000000800 */
[----:B------:R-:W-:Y:S01]  /*1160*/  UMOV UR4, URZ ;  /* 0x0000003f00047c82 */ /* 0x000fe20008000000 */
[----:B------:R-:W-:Y:S01]  /*1170*/  USEL UR7, UR7, 0x1, UP0 ;  /* 0x0000000107077887 */ /* 0x000fe20008000000 */
[----:B------:R-:W-:Y:S01]  /*1180*/  ISETP.NE.AND.EX P1, PT, RZ, UR11, PT, P1 ;  /* 0x0000000bff007c0c */ /* 0x000fe2000bf25310 */
[----:B------:R-:W-:-:S02]  /*1190*/  IMAD.U32 R147, RZ, RZ, UR6 ;  /* 0x00000006ff937e24 */ /* 0x000fc4000f8e00ff */
[----:B------:R-:W-:Y:S01]  /*11a0*/  UIMAD UR8, UR7, UR8, URZ ;  /* 0x00000008070872a4 */ /* 0x000fe2000f8e023f */
[----:B--2---:R-:W-:Y:S02]  /*11b0*/  @P0 R2UR UR4, R4 ;  /* 0x00000000040402ca */ /* 0x004fe400000e0000 */
[----:B---3--:R-:W-:-:S13]  /*11c0*/  @P2 R2UR UR12, R6 ;  /* 0x00000000060c22ca */ /* 0x008fda00000e0000 */
[----:B------:R-:W-:Y:S01]  /*11d0*/  IMAD.U32 R17, RZ, RZ, UR12 ;  /* 0x0000000cff117e24 */ /* 0x000fe2000f8e00ff */
[----:B------:R-:W-:Y:S06]  /*11e0*/  @P2 BRA `(.L_x_2064) ;  /* 0x0000000000402947 */ /* 0x000fec0003800000 */
[----:B------:R-:W-:Y:S02]  /*11f0*/  ULDC.64 UR6, c[0x0][0xa00] ;  /* 0x0002800000067ab9 */ /* 0x000fe40000000a00 */
[----:B------:R-:W-:-:S04]  /*1200*/  ISETP.NE.U32.AND P0, PT, RZ, UR6, PT ;  /* 0x00000006ff007c0c */ /* 0x000fc8000bf05070 */
[----:B------:R-:W-:-:S13]  /*1210*/  ISETP.NE.AND.EX P0, PT, RZ, UR7, PT, P0 ;  /* 0x00000007ff007c0c */ /* 0x000fda000bf05300 */
[----:B------:R-:W-:Y:S05]  /*1220*/  @!P0 BRA `(.L_x_2064) ;  /* 0x0000000000308947 */ /* 0x000fea0003800000 */
[----:B------:R-:W-:Y:S01]  /*1230*/  R2UR UR9, R145 ;  /* 0x00000000910972ca */ /* 0x000fe200000e0000 */
[----:B------:R-:W-:Y:S01]  /*1240*/  ULDC.64 UR6, c[0x0][0xa00] ;  /* 0x0002800000067ab9 */ /* 0x000fe20000000a00 */
[----:B------:R-:W-:-:S11]  /*1250*/  ULDC.64 UR12, c[0x0][0x208] ;  /* 0x00008200000c7ab9 */ /* 0x000fd60000000a00 */
[----:B------:R-:W-:-:S06]  /*1260*/  UIMAD.WIDE UR6, UR9, 0x4, UR6 ;  /* 0x00000004090678a5 */ /* 0x000fcc000f8e0206 */
[----:B------:R-:W-:Y:S02]  /*1270*/  IMAD.U32 R4, RZ, RZ, UR6 ;  /* 0x00000006ff047e24 */ /* 0x000fe4000f8e00ff */
[----:B------:R-:W-:-:S05]  /*1280*/  IMAD.U32 R5, RZ, RZ, UR7 ;  /* 0x00000007ff057e24 */ /* 0x000fca000f8e00ff */
[----:B------:R-:W2:Y:S04]  /*1290*/  LDG.E R3, desc[UR12][R4.64] ;  /* 0x0000000c04037981 */ /* 0x000ea8000c1e1900 */
[----:B------:R-:W3:Y:S01]  /*12a0*/  LDG.E R0, desc[UR12][R4.64+0x4] ;  /* 0x0000040c04007981 */ /* 0x000ee2000c1e1900 */
[----:B--2---:R-:W-:Y:S02]  /*12b0*/  R2UR UR6, R3 ;  /* 0x00000000030672ca */ /* 0x004fe400000e0000 */
[----:B---3--:R-:W-:-:S13]  /*12c0*/  R2UR UR7, R0 ;  /* 0x00000000000772ca */ /* 0x008fda00000e0000 */
[----:B------:R-:W-:-:S06]  /*12d0*/  UIADD3 UR6, -UR6, UR7, URZ ;  /* 0x0000000706067290 */ /* 0x000fcc000fffe13f */
[----:B------:R-:W-:-:S07]  /*12e0*/  IMAD.U32 R17, RZ, RZ, UR6 ;  /* 0x00000006ff117e24 */ /* 0x000fce000f8e00ff */
.L_x_2064:
[----:B------:R-:W-:Y:S05]  /*12f0*/  @!P1 BRA `(.L_x_2065) ;  /* 0x0000000000289947 */ /* 0x000fea0003800000 */
[----:B------:R-:W-:Y:S01]  /*1300*/  R2UR UR7, R145 ;  /* 0x00000000910772ca */ /* 0x000fe200000e0000 */
[----:B------:R-:W-:Y:S01]  /*1310*/  ULDC.64 UR8, c[0x0][0x208] ;  /* 0x0000820000087ab9 */ /* 0x000fe20000000a00 */
[----:B------:R-:W-:-:S11]  /*1320*/  R2UR UR12, R151 ;  /* 0x00000000970c72ca */ /* 0x000fd600000e0000 */
[----:B------:R-:W-:-:S04]  /*1330*/  ULEA UR6, UP0, UR7, UR10, 0x2 ;  /* 0x0000000a07067291 */ /* 0x000fc8000f80103f */
[----:B------:R-:W-:Y:S02]  /*1340*/  ULEA.HI.X UR7, UR7, UR11, UR12, 0x2, UP0 ;  /* 0x0000000b07077291 */ /* 0x000fe400080f140c */
[----:B------:R-:W-:-:S04]  /*1350*/  IMAD.U32 R4, RZ, RZ, UR6 ;  /* 0x00000006ff047e24 */ /* 0x000fc8000f8e00ff */
[----:B------:R-:W-:-:S05]  /*1360*/  IMAD.U32 R5, RZ, RZ, UR7 ;  /* 0x00000007ff057e24 */ /* 0x000fca000f8e00ff */
[----:B------:R-:W2:Y:S02]  /*1370*/  LDG.E R4, desc[UR8][R4.64] ;  /* 0x0000000804047981 */ /* 0x000ea4000c1e1900 */
[----:B--2---:R-:W-:Y:S01]  /*1380*/  R2UR UR8, R4 ;  /* 0x00000000040872ca */ /* 0x004fe200000e0000 */
[----:B------:R-:W-:-:S14]  /*1390*/  BRA `(.L_x_2066) ;  /* 0x00000000003c7947 */ /* 0x000fdc0003800000 */
.L_x_2065:
        /* <DEDUP_REMOVED lines=15> */
.L_x_2066:
[----:B------:R-:W-:Y:S01]  /*1490*/  UIADD3 UR9, -UR4, UR8, URZ ;  /* 0x0000000804097290 */ /* 0x000fe2000fffe13f */
[----:B------:R-:W-:Y:S01]  /*14a0*/  R2UR UR7, R17 ;  /* 0x00000000110772ca */ /* 0x000fe200000e0000 */
[----:B------:R-:W-:Y:S01]  /*14b0*/  UIMAD UR5, UR5, 0xc0, URZ ;  /* 0x000000c0050578a4 */ /* 0x000fe2000f8e023f */
[----:B------:R-:W-:Y:S01]  /*14c0*/  PLOP3.LUT P0, PT, PT, PT, PT, 0x80, 0x0 ;  /* 0x000000000000781c */ /* 0x000fe20003f0f070 */
[----:B------:R-:W-:Y:S01]  /*14d0*/  ULDC UR4, c[0x0][0x448] ;  /* 0x0001120000047ab9 */ /* 0x000fe20000000800 */
[----:B------:R-:W-:Y:S01]  /*14e0*/  IMAD.MOV.U32 R0, RZ, RZ, RZ ;  /* 0x000000ffff007224 */ /* 0x000fe200078e00ff */
[----:B------:R-:W-:Y:S01]  /*14f0*/  UISETP.NE.AND UP0, UPT, UR4, 0x1, UPT ;  /* 0x000000010400788c */ /* 0x000fe2000bf05270 */
[----:B------:R-:W-:Y:S01]  /*1500*/  IMAD.U32 R18, RZ, RZ, UR9 ;  /* 0x00000009ff127e24 */ /* 0x000fe2000f8e00ff */
[----:B------:R-:W-:Y:S02]  /*1510*/  UIADD3 UR6, UR5, 0xbf, URZ ;  /* 0x000000bf05067890 */ /* 0x000fe4000fffe03f */
[----:B------:R-:W-:Y:S01]  /*1520*/  IMAD.U32 R19, RZ, RZ, UR5 ;  /* 0x00000005ff137e24 */ /* 0x000fe2000f8e00ff */
[----:B------:R-:W-:Y:S01]  /*1530*/  CS2R R70, SRZ ;  /* 0x0000000000467805 */ /* 0x000fe2000001ff00 */
[----:B------:R-:W-:Y:S01]  /*1540*/  IMAD.MOV.U32 R3, RZ, RZ, RZ ;  /* 0x000000ffff037224 */ /* 0x000fe200078e00ff */
[----:B------:R-:W-:-:S02]  /*1550*/  CS2R R68, SRZ ;  /* 0x0000000000447805 */ /* 0x000fc4000001ff00 */
[----:B------:R-:W-:Y:S01]  /*1560*/  CS2R R66, SRZ ;  /* 0x0000000000427805 */ /* 0x000fe2000001ff00 */
[----:B------:R-:W-:Y:S01]  /*1570*/  UIADD3 UR7, UR9, 0x90, -UR7 ;  /* 0x0000009009077890 */ /* 0x000fe2000fffe807 */
[----:B------:R-:W-:Y:S01]  /*1580*/  CS2R R64, SRZ ;  /* 0x0000000000407805 */ /* 0x000fe2000001ff00 */
[----:B------:R-:W-:Y:S01]  /*1590*/  IMAD.MOV.U32 R27, RZ, RZ, RZ ;  /* 0x000000ffff1b7224 */ /* 0x000fe200078e00ff */
[----:B------:R-:W-:Y:S01]  /*15a0*/  @UP0 ULDC UR4, c[0x0][0x44c] ;  /* 0x0001130000040ab9 */ /* 0x000fe20000000800 */
[----:B------:R-:W-:Y:S01]  /*15b0*/  @UP0 ULDC UR8, c[0x0][0x450] ;  /* 0x0001140000080ab9 */ /* 0x000fe20000000800 */
[----:B------:R-:W-:Y:S01]  /*15c0*/  UIMAD.WIDE.U32 UR4, UR6, UR4, URZ ;  /* 0x00000004060472a5 */ /* 0x000fe2000f8e003f */
[----:B------:R-:W-:Y:S01]  /*15d0*/  IMAD.MOV.U32 R62, RZ, RZ, RZ ;  /* 0x000000ffff3e7224 */ /* 0x000fe200078e00ff */
[----:B------:R-:W-:Y:S01]  /*15e0*/  UIADD3 UR4, UR9, 0x8f, URZ ;  /* 0x0000008f09047890 */ /* 0x000fe2000fffe03f */
[----:B------:R-:W-:Y:S01]  /*15f0*/  CS2R R60, SRZ ;  /* 0x00000000003c7805 */ /* 0x000fe2000001ff00 */
[----:B------:R-:W-:Y:S01]  /*1600*/  @UP0 USHF.R.U32.HI UR6, URZ, UR8, UR5 ;  /* 0x000000083f060299 */ /* 0x000fe20008011605 */
[----:B------:R-:W-:Y:S01]  /*1610*/  CS2R R24, SRZ ;  /* 0x0000000000187805 */ /* 0x000fe2000001ff00 */
[----:B------:R-:W-:Y:S01]  /*1620*/  UIMAD.WIDE UR4, UR4, 0x38e38e39, URZ ;  /* 0x38e38e39040478a5 */ /* 0x000fe2000f8e023f */
[----:B------:R-:W-:Y:S01]  /*1630*/  IMAD.MOV.U32 R58, RZ, RZ, RZ ;  /* 0x000000ffff3a7224 */ /* 0x000fe200078e00ff */
[----:B------:R-:W-:Y:S01]  /*1640*/  UIADD3 UR6, UR7, UR6, URZ ;  /* 0x0000000607067290 */ /* 0x000fe2000fffe03f */
[----:B------:R-:W-:Y:S01]  /*1650*/  IMAD.MOV.U32 R57, RZ, RZ, RZ ;  /* 0x000000ffff397224 */ /* 0x000fe200078e00ff */
[----:B------:R-:W-:Y:S01]  /*1660*/  USHF.R.U32.HI UR4, URZ, 0x1f, UR5 ;  /* 0x0000001f3f047899 */ /* 0x000fe20008011605 */
[----:B------:R-:W-:Y:S01]  /*1670*/  CS2R R54, SRZ ;  /* 0x0000000000367805 */ /* 0x000fe2000001ff00 */
[----:B------:R-:W-:Y:S01]  /*1680*/  UIMAD.WIDE UR6, UR6, 0x38e38e39, URZ ;  /* 0x38e38e39060678a5 */ /* 0x000fe2000f8e023f */
[----:B------:R-:W-:Y:S01]  /*1690*/  CS2R R52, SRZ ;  /* 0x0000000000347805 */ /* 0x000fe2000001ff00 */
[----:B------:R-:W-:Y:S01]  /*16a0*/  ULEA.HI.SX32 UR4, UR5, UR4, 0x1b ;  /* 0x0000000405047291 */ /* 0x000fe2000f8fda3f */
[----:B------:R-:W-:Y:S01]  /*16b0*/  CS2R R50, SRZ ;  /* 0x0000000000327805 */ /* 0x000fe2000001ff00 */
[----:B------:R-:W-:Y:S01]  /*16c0*/  USHF.R.U32.HI UR6, URZ, 0x1f, UR7 ;  /* 0x0000001f3f067899 */ /* 0x000fe20008011607 */
[----:B------:R-:W-:-:S02]  /*16d0*/  CS2R R48, SRZ ;  /* 0x0000000000307805 */ /* 0x000fc4000001ff00 */
[----:B------:R-:W-:Y:S02]  /*16e0*/  CS2R R46, SRZ ;  /* 0x00000000002e7805 */ /* 0x000fe4000001ff00 */
[----:B------:R-:W-:Y:S01]  /*16f0*/  CS2R R44, SRZ ;  /* 0x00000000002c7805 */ /* 0x000fe2000001ff00 */
[----:B------:R-:W-:Y:S01]  /*1700*/  ULEA.HI.SX32 UR6, UR7, UR6, 0x1b ;  /* 0x0000000607067291 */ /* 0x000fe2000f8fda3f */
[----:B------:R-:W-:Y:S02]  /*1710*/  CS2R R42, SRZ ;  /* 0x00000000002a7805 */ /* 0x000fe4000001ff00 */
[----:B------:R-:W-:Y:S02]  /*1720*/  CS2R R40, SRZ ;  /* 0x0000000000287805 */ /* 0x000fe4000001ff00 */
[----:B------:R-:W-:Y:S01]  /*1730*/  CS2R R38, SRZ ;  /* 0x0000000000267805 */ /* 0x000fe2000001ff00 */
[----:B------:R-:W-:Y:S01]  /*1740*/  UISETP.LT.AND UP0, UPT, UR4, UR6, UPT ;  /* 0x000000060400728c */ /* 0x000fe2000bf01270 */
[----:B------:R-:W-:-:S02]  /*1750*/  CS2R R36, SRZ ;  /* 0x0000000000247805 */ /* 0x000fc4000001ff00 */
[----:B------:R-:W-:Y:S02]  /*1760*/  CS2R R34, SRZ ;  /* 0x0000000000227805 */ /* 0x000fe4000001ff00 */
[----:B------:R-:W-:Y:S01]  /*1770*/  CS2R R32, SRZ ;  /* 0x0000000000207805 */ /* 0x000fe2000001ff00 */
[----:B------:R-:W-:Y:S01]  /*1780*/  USEL UR38, UR4, UR6, UP0 ;  /* 0x0000000604267287 */ /* 0x000fe20008000000 */
[----:B------:R-:W-:Y:S01]  /*1790*/  IMAD.MOV.U32 R14, RZ, RZ, RZ ;  /* 0x000000ffff0e7224 */ /* 0x000fe200078e00ff */
[----:B------:R-:W-:Y:S01]  /*17a0*/  CS2R R6, SRZ ;  /* 0x0000000000067805 */ /* 0x000fe2000001ff00 */
[----:B------:R-:W-:Y:S01]  /*17b0*/  IMAD.MOV.U32 R73, RZ, RZ, RZ ;  /* 0x000000ffff497224 */ /* 0x000fe200078e00ff */
[----:B------:R-:W-:Y:S01]  /*17c0*/  UISETP.GE.AND UP0, UPT, UR38, 0x1, UPT ;  /* 0x000000012600788c */ /* 0x000fe2000bf06270 */
[----:B------:R-:W-:Y:S02]  /*17d0*/  IMAD.MOV.U32 R20, RZ, RZ, RZ ;  /* 0x000000ffff147224 */ /* 0x000fe400078e00ff */
[----:B------:R-:W-:-:S02]  /*17e0*/  IMAD.MOV.U32 R75, RZ, RZ, RZ ;  /* 0x000000ffff4b7224 */ /* 0x000fc400078e00ff */
[----:B------:R-:W-:Y:S01]  /*17f0*/  IMAD.MOV.U32 R77, RZ, RZ, RZ ;  /* 0x000000ffff4d7224 */ /* 0x000fe200078e00ff */
[----:B------:R-:W-:Y:S01]  /*1800*/  PLOP3.LUT P1, PT, PT, PT, UP0, 0x80, 0x0 ;  /* 0x000000000000781c */ /* 0x000fe20003f2f008 */
[----:B------:R-:W-:-:S12]  /*1810*/  IMAD.MOV.U32 R12, RZ, RZ, RZ ;  /* 0x000000ffff0c7224 */ /* 0x000fd800078e00ff */
        /* <DEDUP_REMOVED lines=34> */
.L_x_2068:
        /* <DEDUP_REMOVED lines=11> */
.L_x_2236:
[----:B------:R-:W-:Y:S05]  /*1af0*/  @!P0 BRA `(.L_x_2070) ;  /* 0x0000000000048947 */ /* 0x000fea0003800000 */
[----:B------:R-:W-:Y:S01]  /*1b00*/  BPT.TRAP 0x1 ;  /* 0x000000040000795c */ /* 0x000fe20000300000 */
.L_x_2070:
[----:B0-----:R-:W-:Y:S02]  /*1b10*/  IMAD.U32 R0, RZ, RZ, UR36 ;  /* 0x00000024ff007e24 */ /* 0x001fe4000f8e00ff */
[----:B------:R-:W-:-:S03]  /*1b20*/  IMAD.U32 R3, RZ, RZ, UR60 ;  /* 0x0000003cff037e24 */ /* 0x000fc6000f8e00ff */
[----:B------:R-:W-:Y:S02]  /*1b30*/  LEA R0, R0, UR37, 0x3 ;  /* 0x0000002500007c11 */ /* 0x000fe4000f8e18ff */
[----:B------:R-:W-:-:S04]  /*1b40*/  SHF.L.U32 R3, R3, 0x1f, RZ ;  /* 0x0000001f03037819 */ /* 0x000fc800000006ff */
[----:B------:R0:W1:Y:S01]  /*1b50*/  SYNCS.PHASECHK.TRANS64.TRYWAIT P2, [R0+URZ+0x31c30], R3 ;  /* 0x031c3003000075a7 */ /* 0x000062000804017f */
[----:B------:R-:W-:Y:S05]  /*1b60*/  @!P0 BRA `(.L_x_2071) ;  /* 0x0000000000048947 */ /* 0x000fea0003800000 */
[----:B------:R-:W-:Y:S01]  /*1b70*/  BPT.TRAP 0x1 ;  /* 0x000000040000795c */ /* 0x000fe20000300000 */
.L_x_2071:
[----:B------:R-:W2:Y:S02]  /*1b80*/  S2R R4, SR_TID.X ;  /* 0x0000000000047919 */ /* 0x000ea40000002100 */
[----:B--2---:R-:W-:Y:S01]  /*1b90*/  LOP3.LUT P1, RZ, R4, 0x7f, RZ, 0xc0, !PT ;  /* 0x0000007f04ff7812 */ /* 0x004fe2000782c0ff */
[----:B-1----:R-:W-:-:S12]  /*1ba0*/  @P2 BRA `(.L_x_2072) ;  /* 0x0000000000082947 */ /* 0x002fd80003800000 */
[----:B------:R-:W1:Y:S02]  /*1bb0*/  SYNCS.PHASECHK.TRANS64.TRYWAIT P2, [R0+URZ+0x31c30], R3 ;  /* 0x031c3003000075a7 */ /* 0x000e64000804017f */
[----:B-1----:R-:W-:Y:S05]  /*1bc0*/  @!P2 BRA `(.L_x_2073) ;  /* 0x0000015c0008a947 */ /* 0x002fea0003800000 */
.L_x_2072:
        /* <DEDUP_REMOVED lines=10> */
[----:B------:R-:W-:Y:S01]  /*1c70*/  R2UR UR57, R17 ;  /* 0x00000000113972ca */ /* 0x000fe200000e0000 */
[----:B------:R-:W-:Y:S01]  /*1c80*/  UMOV UR28, UR5 ;  /* 0x00000005001c7c82 */ /* 0x000fe20008000000 */
[----:B------:R-:W-:Y:S01]  /*1c90*/  UMOV UR9, UR29 ;  /* 0x0000001d00097c82 */ /* 0x000fe20008000000 */
[----:B------:R-:W-:Y:S01]  /*1ca0*/  ULOP3.LUT UR6, UR4, 0x10000, URZ, 0xfc, !UPT ;  /* 0x0001000004067892 */ /* 0x000fe2000f8efc3f */
[----:B01----:R-:W-:Y:S01]  /*1cb0*/  @!P1 VIADD R0, R0, 0x31c40 ;  /* 0x00031c4000009836 */ /* 0x003fe20000000000 */
[----:B------:R-:W-:Y:S01]  /*1cc0*/  UMOV UR8, UR28 ;  /* 0x0000001c00087c82 */ /* 0x000fe20008000000 */
[----:B------:R-:W-:Y:S01]  /*1cd0*/  UMOV UR11, 0x80000020 ;  /* 0x80000020000b7882 */ /* 0x000fe20000000000 */
[----:B------:R-:W-:Y:S01]  /*1ce0*/  UIMAD UR4, UR36, 0x6c0, UR6 ;  /* 0x000006c0240478a4 */ /* 0x000fe2000f8e0206 */
[----:B------:R-:W-:Y:S01]  /*1cf0*/  UMOV UR12, UR28 ;  /* 0x0000001c000c7c82 */ /* 0x000fe20008000000 */
[----:B------:R-:W-:-:S02]  /*1d00*/  UMOV UR13, UR29 ;  /* 0x0000001d000d7c82 */ /* 0x000fc40008000000 */
        /* <DEDUP_REMOVED lines=146> */
[----:B------:R-:W-:Y:S02]  /*2630*/  UMOV UR10, 0xffffff70 ;  /* 0xffffff70000a7882 */ /* 0x000fe40000000000 */
[----:B------:R-:W-:Y:S01]  /*2640*/  UIMAD UR10, UR38, UR10, 0x91 ;  /* 0x00000091260a74a4 */ /* 0x000fe2000f8e020a */
        /* <DEDUP_REMOVED lines=180> */
[----:B------:R-:W2:Y:S08]  /*3190*/  MUFU.TANH R90, R90 ;  /* 0x0000005a005a7308 */ /* 0x000eb00000002400 */
[----:B------:R-:W3:Y:S08]  /*31a0*/  MUFU.TANH R91, R91 ;  /* 0x0000005b005b7308 */ /* 0x000ef00000002400 */
        /* <DEDUP_REMOVED lines=25> */
[----:B------:R-:W-:Y:S02]  /*3340*/  IMAD.U32 R79, RZ, RZ, UR10 ;  /* 0x0000000aff4f7e24 */ /* 0x000fe4000f8e00ff */
[----:B------:R-:W-:Y:S01]  /*3350*/  FMUL.FTZ R72, R72, UR5 ;  /* 0x0000000548487c20 */ /* 0x000fe20008410000 */
[----:B------:R-:W-:Y:S01]  /*3360*/  FMUL.FTZ R73, R73, UR5 ;  /* 0x0000000549497c20 */ /* 0x000fe20008410000 */
[----:B------:R-:W-:Y:S01]  /*3370*/  FMUL.FTZ R12, R75, UR5 ;  /* 0x000000054b0c7c20 */ /* 0x000fe20008410000 */
[----:B------:R-:W-:Y:S01]  /*3380*/  HGMMA.64x16x16.F32 R64, gdesc[UR24], R64, gsb0 ;  /* 0x00200000184079f0 */ /* 0x000fe20008000840 */
[----:B------:R-:W-:Y:S01]  /*3390*/  UIADD3 UR26, UR4, 0x582, URZ ;  /* 0x00000582041a7890 */ /* 0x000fe2000fffe03f */
[----:B------:R-:W-:Y:S01]  /*33a0*/  IMAD R79, R22, -0x2, R79 ;  /* 0xfffffffe164f7824 */ /* 0x000fe200078e024f */
[----:B------:R-:W-:Y:S01]  /*33b0*/  UMOV UR27, 0x80000020 ;  /* 0x80000020001b7882 */ /* 0x000fe20000000000 */
[----:B------:R-:W5:Y:S01]  /*33c0*/  MUFU.TANH R72, R72 ;  /* 0x0000004800487308 */ /* 0x000f620000002400 */
[----:B------:R-:W-:Y:S01]  /*33d0*/  FMUL.FTZ R75, R76, UR5 ;  /* 0x000000054c4b7c20 */ /* 0x000fe20008410000 */
[----:B------:R-:W-:Y:S01]  /*33e0*/  FMUL.FTZ R11, R74, UR5 ;  /* 0x000000054a0b7c20 */ /* 0x000fe20008410000 */
[----:B------:R-:W-:Y:S01]  /*33f0*/  FMUL.FTZ R74, R77, UR5 ;  /* 0x000000054d4a7c20 */ /* 0x000fe20008410000 */
[----:B------:R-:W-:Y:S01]  /*3400*/  FMUL.FTZ R13, R78, UR5 ;  /* 0x000000054e0d7c20 */ /* 0x000fe20008410000 */
[----:B------:R-:W-:-:S02]  /*3410*/  @UP0 ULDC UR10, c[0x0][0x44c] ;  /* 0x00011300000a0ab9 */ /* 0x000fc40000000800 */
[----:B------:R-:W-:Y:S01]  /*3420*/  UIMAD.WIDE.U32 UR10, UR58, UR10, URZ ;  /* 0x0000000a3a0a72a5 */ /* 0x000fe2000f8e003f */
        /* <DEDUP_REMOVED lines=9> */
[----:B------:R-:W-:Y:S02]  /*34c0*/  VIADD R68, R23, UR58 ;  /* 0x0000003a17447c36 */ /* 0x000fe40008000000 */
[----:B------:R-:W-:Y:S01]  /*34d0*/  FMUL.FTZ R21, R70, UR5 ;  /* 0x0000000546157c20 */ /* 0x000fe20008410000 */
[----:B------:R-:W-:Y:S01]  /*34e0*/  FMUL.FTZ R15, R66, UR5 ;  /* 0x00000005420f7c20 */ /* 0x000fe20008410000 */
[----:B------:R-:W-:Y:S01]  /*34f0*/  HGMMA.64x16x16.F32 R56, gdesc[UR24], R56, gsb0 ;  /* 0x00200000183879f0 */ /* 0x000fe20008000838 */
[----:B------:R-:W-:Y:S01]  /*3500*/  UIADD3 UR26, UR4, 0x5c2, URZ ;  /* 0x000005c2041a7890 */ /* 0x000fe2000fffe03f */
[----:B------:R-:W-:Y:S01]  /*3510*/  FMUL.FTZ R76, R64, UR5 ;  /* 0x00000005404c7c20 */ /* 0x000fe20008410000 */
[----:B------:R-:W-:Y:S01]  /*3520*/  UMOV UR27, 0x80000020 ;  /* 0x80000020001b7882 */ /* 0x000fe20000000000 */
[----:B------:R-:W-:Y:S01]  /*3530*/  FMUL.FTZ R65, R65, UR5 ;  /* 0x0000000541417c20 */ /* 0x000fe20008410000 */
[----:B------:R-:W-:Y:S01]  /*3540*/  FMUL.FTZ R78, R69, UR5 ;  /* 0x00000005454e7c20 */ /* 0x000fe20008410000 */
[----:B------:R-:W-:Y:S01]  /*3550*/  MUFU.TANH R67, R67 ;  /* 0x0000004300437308 */ /* 0x000fe20000002400 */
[----:B------:R-:W-:-:S07]  /*3560*/  FMUL.FTZ R64, R71, UR5 ;  /* 0x0000000547407c20 */ /* 0x000fce0008410000 */
        /* <DEDUP_REMOVED lines=10> */
[----:B------:R-:W-:-:S03]  /*3610*/  @UP0 ULDC UR7, c[0x0][0x450] ;  /* 0x0001140000070ab9 */ /* 0x000fc60000000800 */
[----:B------:R-:W-:Y:S01]  /*3620*/  FMUL.FTZ R92, R61, UR5 ;  /* 0x000000053d5c7c20 */ /* 0x000fe20008410000 */
[----:B------:R-:W-:Y:S01]  /*3630*/  HGMMA.64x16x16.F32 R48, gdesc[UR24], R48, gsb0 ;  /* 0x00200000183079f0 */ /* 0x000fe20008000830 */
[----:B------:R-:W-:Y:S01]  /*3640*/  UIADD3 UR26, UR4, 0x602, URZ ;  /* 0x00000602041a7890 */ /* 0x000fe2000fffe03f */
[----:B------:R-:W-:Y:S01]  /*3650*/  @P2 SHF.R.U32.HI R68, RZ, UR7, R58 ;  /* 0x00000007ff442c19 */ /* 0x000fe2000801163a */
[----:B------:R-:W-:Y:S01]  /*3660*/  UMOV UR27, 0x80000020 ;  /* 0x80000020001b7882 */ /* 0x000fe20000000000 */
[----:B------:R-:W-:Y:S01]  /*3670*/  UIMAD UR7, UR38, -0x90, UR56 ;  /* 0xffffff70260778a4 */ /* 0x000fe2000f8e0238 */
[----:B------:R-:W-:Y:S01]  /*3680*/  FMUL.FTZ R58, R62, UR5 ;  /* 0x000000053e3a7c20 */ /* 0x000fe20008410000 */
[----:B------:R-:W-:Y:S01]  /*3690*/  IMAD.U32 R62, RZ, RZ, UR57 ;  /* 0x00000039ff3e7e24 */ /* 0x000fe2000f8e00ff */
[----:B------:R-:W0:Y:S01]  /*36a0*/  SHFL.IDX PT, R70, R68, RZ, 0x1c1f ;  /* 0x001c1fff44467589 */ /* 0x000e2200000e0000 */
[----:B------:R-:W-:Y:S01]  /*36b0*/  UIADD3 UR7, UR7, 0x90, URZ ;  /* 0x0000009007077890 */ /* 0x000fe2000fffe03f */
[----:B------:R-:W-:Y:S01]  /*36c0*/  FMUL.FTZ R86, R57, UR5 ;  /* 0x0000000539567c20 */ /* 0x000fe20008410000 */
[----:B------:R-:W5:Y:S01]  /*36d0*/  MUFU.TANH R84, R84 ;  /* 0x0000005400547308 */ /* 0x000f620000002400 */
[----:B------:R-:W-:Y:S01]  /*36e0*/  IADD3 R79, -R62, UR56, R79 ;  /* 0x000000383e4f7c10 */ /* 0x000fe2000fffe14f */
[----:B------:R-:W-:Y:S01]  /*36f0*/  FMUL.FTZ R60, R60, UR5 ;  /* 0x000000053c3c7c20 */ /* 0x000fe20008410000 */
[----:B------:R-:W-:Y:S01]  /*3700*/  FMUL.FTZ R57, R59, UR5 ;  /* 0x000000053b397c20 */ /* 0x000fe20008410000 */
[----:B------:R-:W-:-:S02]  /*3710*/  IMAD.U32 R61, RZ, RZ, UR7 ;  /* 0x00000007ff3d7e24 */ /* 0x000fc4000f8e00ff */
[----:B------:R-:W-:Y:S01]  /*3720*/  FMUL.FTZ R59, R63, UR5 ;  /* 0x000000053f3b7c20 */ /* 0x000fe20008410000 */
[----:B------:R-:W-:Y:S01]  /*3730*/  SHFL.IDX PT, R68, R68, 0x1, 0x1c1f ;  /* 0x003c1f0044447f89 */ /* 0x000fe200000e0000 */
[----:B------:R-:W-:Y:S01]  /*3740*/  @UP0 ULDC UR7, c[0x0][0x450] ;  /* 0x0001140000070ab9 */ /* 0x000fe20000000800 */
[----:B------:R-:W-:Y:S01]  /*3750*/  IMAD R66, R22, -0x2, R61 ;  /* 0xfffffffe16427824 */ /* 0x000fe200078e023d */
[----:B------:R-:W5:Y:S01]  /*3760*/  MUFU.TANH R86, R86 ;  /* 0x0000005600567308 */ /* 0x000f620000002400 */
[----:B------:R-:W-:-:S07]  /*3770*/  UIADD3 UR38, UR38, -0x2, URZ ;  /* 0xfffffffe26267890 */ /* 0x000fce000fffe03f */
        /* <DEDUP_REMOVED lines=39> */
[----:B------:R-:W-:Y:S01]  /*39f0*/  MUFU.TANH R52, R52 ;  /* 0x0000003400347308 */ /* 0x000fe20000002400 */
[----:B------:R-:W-:Y:S02]  /*3a00*/  FSEL R83, R83, -INF , P3 ;  /* 0xff80000053537808 */ /* 0x000fe40001800000 */
[----:B------:R-:W-:Y:S02]  /*3a10*/  FMNMX.FTZ R50, R85, R50, !PT ;  /* 0x0000003255327209 */ /* 0x000fe40007810000 */
[----:B------:R-:W-:Y:S02]  /*3a20*/  ISETP.GT.AND P5, PT, R70, 0x21, PT ;  /* 0x000000214600780c */ /* 0x000fe40003fa4270 */
[----:B------:R-:W-:Y:S01]  /*3a30*/  FSEL R81, R72, -INF , P4 ;  /* 0xff80000048517808 */ /* 0x000fe20002000000 */
[----:B------:R-:W3:Y:S01]  /*3a40*/  MUFU.TANH R53, R53 ;  /* 0x0000003500357308 */ /* 0x000ee20000002400 */
        /* <DEDUP_REMOVED lines=19> */
[C---:B------:R-:W-:Y:S01]  /*3b80*/  ISETP.GT.AND P4, PT, R70.reuse, 0x38, PT ;  /* 0x000000384600780c */ /* 0x040fe20003f84270 */
[----:B------:R-:W-:Y:S01]  /*3b90*/  HGMMA.64x16x16.F32 R32, gdesc[UR24], R32, gsb0 ;  /* 0x00200000182079f0 */ /* 0x000fe20008000820 */
[----:B------:R-:W-:Y:S01]  /*3ba0*/  FSEL R69, R65, -INF , P3 ;  /* 0xff80000041457808 */ /* 0x000fe20001800000 */
[----:B------:R4:W-:Y:S01]  /*3bb0*/  MUFU.TANH R72, R41 ;  /* 0x0000002900487308 */ /* 0x0009e20000002400 */
[----:B------:R-:W-:Y:S01]  /*3bc0*/  FMNMX.FTZ R50, R71, R50, !PT ;  /* 0x0000003247327209 */ /* 0x000fe20007810000 */
[----:B------:R-:W-:Y:S01]  /*3bd0*/  FMUL.FTZ R45, R45, UR5 ;  /* 0x000000052d2d7c20 */ /* 0x000fe20008410000 */
[----:B------:R-:W-:Y:S01]  /*3be0*/  ISETP.GT.AND P3, PT, R70, 0x39, PT ;  /* 0x000000394600780c */ /* 0x000fe20003f64270 */
[----:B------:R-:W-:Y:S01]  /*3bf0*/  FMUL.FTZ R44, R44, UR5 ;  /* 0x000000052c2c7c20 */ /* 0x000fe20008410000 */
[----:B------:R-:W-:Y:S01]  /*3c00*/  FSEL R67, R67, -INF , P4 ;  /* 0xff80000043437808 */ /* 0x000fe20002000000 */
[----:B------:R-:W-:Y:S01]  /*3c10*/  FMUL.FTZ R88, R42, UR5 ;  /* 0x000000052a587c20 */ /* 0x000fe20008410000 */
[----:B------:R-:W-:Y:S01]  /*3c20*/  FMNMX.FTZ R50, R69, R50, !PT ;  /* 0x0000003245327209 */ /* 0x000fe20007810000 */
[----:B------:R0:W5:Y:S01]  /*3c30*/  MUFU.TANH R51, R40 ;  /* 0x0000002800337308 */ /* 0x0001620000002400 */
[----:B------:R-:W-:Y:S01]  /*3c40*/  ISETP.GT.AND P4, PT, R70, 0x40, PT ;  /* 0x000000404600780c */ /* 0x000fe20003f84270 */
[----:B------:R-:W-:Y:S01]  /*3c50*/  FMUL.FTZ R42, R46, UR5 ;  /* 0x000000052e2a7c20 */ /* 0x000fe20008410000 */
[----:B------:R-:W-:Y:S01]  /*3c60*/  FSEL R65, R78, -INF , P3 ;  /* 0xff8000004e417808 */ /* 0x000fe20001800000 */
[----:B------:R-:W-:Y:S01]  /*3c70*/  FMUL.FTZ R90, R43, UR5 ;  /* 0x000000052b5a7c20 */ /* 0x000fe20008410000 */
[----:B------:R-:W-:Y:S01]  /*3c80*/  FMNMX.FTZ R50, R67, R50, !PT ;  /* 0x0000003243327209 */ /* 0x000fe20007810000 */
[----:B------:R-:W-:Y:S01]  /*3c90*/  FMUL.FTZ R43, R47, UR5 ;  /* 0x000000052f2b7c20 */ /* 0x000fe20008410000 */
[----:B------:R-:W-:Y:S01]  /*3ca0*/  ISETP.GT.AND P3, PT, R70, 0x41, PT ;  /* 0x000000414600780c */ /* 0x000fe20003f64270 */
[----:B------:R1:W-:Y:S01]  /*3cb0*/  MUFU.TANH R76, R45 ;  /* 0x0000002d004c7308 */ /* 0x0003e20000002400 */
[----:B------:R-:W-:Y:S01]  /*3cc0*/  FSEL R63, R84, -INF , P4 ;  /* 0xff800000543f7808 */ /* 0x000fe20002000000 */
[----:B------:R-:W-:Y:S01]  /*3cd0*/  FMUL.FTZ R84, R54, UR5 ;  /* 0x0000000536547c20 */ /* 0x000fe20008410000 */
[----:B------:R-:W-:-:S02]  /*3ce0*/  FMNMX.FTZ R50, R65, R50, !PT ;  /* 0x0000003241327209 */ /* 0x000fc40007810000 */
[----:B------:R-:W-:Y:S02]  /*3cf0*/  ISETP.GT.AND P4, PT, R70, 0x48, PT ;  /* 0x000000484600780c */ /* 0x000fe40003f84270 */
[----:B------:R-:W-:Y:S01]  /*3d00*/  FSEL R61, R86, -INF , P3 ;  /* 0xff800000563d7808 */ /* 0x000fe20001800000 */
[----:B------:R2:W5:Y:S01]  /*3d10*/  MUFU.TANH R74, R44 ;  /* 0x0000002c004a7308 */ /* 0x0005620000002400 */
[----:B------:R-:W-:Y:S02]  /*3d20*/  FMNMX.FTZ R50, R63, R50, !PT ;  /* 0x000000323f327209 */ /* 0x000fe40007810000 */
[----:B------:R-:W-:Y:S02]  /*3d30*/  ISETP.GT.AND P3, PT, R70, 0x49, PT ;  /* 0x000000494600780c */ /* 0x000fe40003f64270 */
[----:B------:R-:W-:Y:S02]  /*3d40*/  FSEL R62, R60, -INF , P4 ;  /* 0xff8000003c3e7808 */ /* 0x000fe40002000000 */
[----:B----4-:R-:W-:Y:S01]  /*3d50*/  FMNMX.FTZ R41, R61, R50, !PT ;  /* 0x000000323d297209 */ /* 0x010fe20007810000 */
[----:B------:R-:W-:Y:S01]  /*3d60*/  MUFU.TANH R15, R15 ;  /* 0x0000000f000f7308 */ /* 0x000fe20000002400 */
[----:B------:R-:W-:-:S02]  /*3d70*/  ISETP.GT.AND P4, PT, R70, 0x50, PT ;  /* 0x000000504600780c */ /* 0x000fc40003f84270 */
[----:B0-----:R-:W-:Y:S02]  /*3d80*/  FSEL R40, R92, -INF , P3 ;  /* 0xff8000005c287808 */ /* 0x001fe40001800000 */
[----:B-1----:R-:W-:Y:S02]  /*3d90*/  FMNMX.FTZ R45, R62, R41, !PT ;  /* 0x000000293e2d7209 */ /* 0x002fe40007810000 */
[----:B------:R-:W-:Y:S01]  /*3da0*/  ISETP.GT.AND P3, PT, R70, 0x51, PT ;  /* 0x000000514600780c */ /* 0x000fe20003f64270 */
[----:B------:R-:W-:Y:S01]  /*3db0*/  MUFU.TANH R20, R20 ;  /* 0x0000001400147308 */ /* 0x000fe20000002400 */
[----:B------:R-:W-:-:S07]  /*3dc0*/  FMNMX.FTZ R45, R40, R45, !PT ;  /* 0x0000002d282d7209 */ /* 0x000fce0007810000 */
[----:B------:R-:W-:Y:S01]  /*3dd0*/  MUFU.TANH R21, R21 ;  /* 0x0000001500157308 */ /* 0x000fe20000002400 */
[----:B------:R-:W-:Y:S02]  /*3de0*/  WARPGROUP.DEPBAR.LE gsb0, 0x0 ;  /* 0x00008000000079c5 */ /* 0x000fe40000010000 */
[----:B------:R-:W-:Y:S01]  /*3df0*/  WARPGROUP.ARRIVE ;  /* 0x00000000000079c5 */ /* 0x000fe20000000000 */
[----:B------:R-:W-:Y:S01]  /*3e00*/  FMUL.FTZ R32, R32, UR5 ;  /* 0x0000000520207c20 */ /* 0x000fe20008410000 */
[----:B------:R-:W-:Y:S01]  /*3e10*/  FMUL.FTZ R41, R36, UR5 ;  /* 0x0000000524297c20 */ /* 0x000fe20008410000 */
[----:B------:R-:W-:Y:S01]  /*3e20*/  FSEL R36, R94, -INF , P4 ;  /* 0xff8000005e247808 */ /* 0x000fe20002000000 */
[----:B------:R-:W-:Y:S01]  /*3e30*/  FMUL.FTZ R33, R33, UR5 ;  /* 0x0000000521217c20 */ /* 0x000fe20008410000 */
[----:B------:R0:W1:Y:S01]  /*3e40*/  MUFU.TANH R78, R32 ;  /* 0x00000020004e7308 */ /* 0x0000620000002400 */
[----:B------:R-:W-:Y:S01]  /*3e50*/  HGMMA.64x16x16.F32 R24, gdesc[UR32], R24, gsb0 ;  /* 0x00200000201879f0 */ /* 0x000fe20008000818 */
[----:B------:R-:W-:Y:S01]  /*3e60*/  ISETP.GT.AND P4, PT, R70, 0x58, PT ;  /* 0x000000584600780c */ /* 0x000fe20003f84270 */
[----:B--2---:R-:W-:Y:S01]  /*3e70*/  FMUL.FTZ R44, R37, UR5 ;  /* 0x00000005252c7c20 */ /* 0x004fe20008410000 */
[----:B------:R-:W-:Y:S01]  /*3e80*/  FMNMX.FTZ R45, R36, R45, !PT ;  /* 0x0000002d242d7209 */ /* 0x000fe20007810000 */
[----:B------:R-:W-:Y:S01]  /*3e90*/  FMUL.FTZ R46, R34, UR5 ;  /* 0x00000005222e7c20 */ /* 0x000fe20008410000 */
[----:B------:R-:W-:-:S02]  /*3ea0*/  FMUL.FTZ R47, R38, UR5 ;  /* 0x00000005262f7c20 */ /* 0x000fc40008410000 */
[----:B------:R2:W-:Y:S01]  /*3eb0*/  MUFU.TANH R80, R33 ;  /* 0x0000002100507308 */ /* 0x0005e20000002400 */
[----:B0-----:R-:W-:Y:S02]  /*3ec0*/  FSEL R32, R96, -INF , P3 ;  /* 0xff80000060207808 */ /* 0x001fe40001800000 */
[----:B------:R-:W-:Y:S02]  /*3ed0*/  ISETP.GT.AND P3, PT, R70, 0x59, PT ;  /* 0x000000594600780c */ /* 0x000fe40003f64270 */
[----:B------:R-:W-:Y:S02]  /*3ee0*/  FMNMX.FTZ R50, R32, R45, !PT ;  /* 0x0000002d20327209 */ /* 0x000fe40007810000 */
[----:B---3--:R-:W-:Y:S01]  /*3ef0*/  FSEL R37, R53, -INF , P3 ;  /* 0xff80000035257808 */ /* 0x008fe20001800000 */
[----:B------:R0:W3:Y:S01]  /*3f00*/  MUFU.TANH R82, R41 ;  /* 0x0000002900527308 */ /* 0x0000e20000002400 */
[----:B--2---:R-:W-:Y:S02]  /*3f10*/  FSEL R33, R52, -INF , P4 ;  /* 0xff80000034217808 */ /* 0x004fe40002000000 */
[----:B------:R-:W-:-:S02]  /*3f20*/  ISETP.GT.AND P4, PT, R70, 0x60, PT ;  /* 0x000000604600780c */ /* 0x000fc40003f84270 */
[----:B------:R-:W-:Y:S02]  /*3f30*/  FMNMX.FTZ R50, R33, R50, !PT ;  /* 0x0000003221327209 */ /* 0x000fe40007810000 */
[C---:B------:R-:W-:Y:S01]  /*3f40*/  ISETP.GT.AND P3, PT, R70.reuse, 0x61, PT ;  /* 0x000000614600780c */ /* 0x040fe20003f64270 */
[----:B------:R-:W2:Y:S01]  /*3f50*/  MUFU.TANH R44, R44 ;  /* 0x0000002c002c7308 */ /* 0x000ea20000002400 */
[----:B-----5:R-:W-:Y:S02]  /*3f60*/  FSEL R53, R51, -INF , P4 ;  /* 0xff80000033357808 */ /* 0x020fe40002000000 */
[----:B------:R-:W-:Y:S02]  /*3f70*/  FMNMX.FTZ R50, R37, R50, !PT ;  /* 0x0000003225327209 */ /* 0x000fe40007810000 */
[----:B------:R-:W-:Y:S02]  /*3f80*/  ISETP.GT.AND P4, PT, R70, 0x68, PT ;  /* 0x000000684600780c */ /* 0x000fe40003f84270 */
[----:B------:R-:W-:Y:S01]  /*3f90*/  FSEL R45, R72, -INF , P3 ;  /* 0xff800000482d7808 */ /* 0x000fe20001800000 */
[----:B------:R-:W-:Y:S01]  /*3fa0*/  MUFU.TANH R64, R64 ;  /* 0x0000004000407308 */ /* 0x000fe20000002400 */
[----:B------:R-:W-:-:S02]  /*3fb0*/  FMNMX.FTZ R50, R53, R50, !PT ;  /* 0x0000003235327209 */ /* 0x000fc40007810000 */
[----:B------:R-:W-:Y:S02]  /*3fc0*/  ISETP.GT.AND P3, PT, R70, 0x69, PT ;  /* 0x000000694600780c */ /* 0x000fe40003f64270 */
[----:B------:R-:W-:Y:S02]  /*3fd0*/  FSEL R51, R74, -INF , P4 ;  /* 0xff8000004a337808 */ /* 0x000fe40002000000 */
[----:B------:R-:W-:Y:S01]  /*3fe0*/  FMNMX.FTZ R50, R45, R50, !PT ;  /* 0x000000322d327209 */ /* 0x000fe20007810000 */
[----:B------:R-:W-:Y:S01]  /*3ff0*/  MUFU.TANH R56, R56 ;  /* 0x0000003800387308 */ /* 0x000fe20000002400 */
[----:B------:R-:W-:Y:S02]  /*4000*/  ISETP.GT.AND P4, PT, R70, 0x70, PT ;  /* 0x000000704600780c */ /* 0x000fe40003f84270 */
[----:B0-----:R-:W-:Y:S02]  /*4010*/  FSEL R41, R76, -INF , P3 ;  /* 0xff8000004c297808 */ /* 0x001fe40001800000 */
[----:B------:R-:W-:-:S02]  /*4020*/  FMNMX.FTZ R50, R51, R50, !PT ;  /* 0x0000003233327209 */ /* 0x000fc40007810000 */
[----:B------:R-:W-:Y:S01]  /*4030*/  ISETP.GT.AND P3, PT, R70, 0x71, PT ;  /* 0x000000714600780c */ /* 0x000fe20003f64270 */
[----:B------:R-:W-:Y:S01]  /*4040*/  MUFU.TANH R57, R57 ;  /* 0x0000003900397308 */ /* 0x000fe20000002400 */
[----:B-1----:R-:W-:Y:S02]  /*4050*/  FSEL R60, R78, -INF , P4 ;  /* 0xff8000004e3c7808 */ /* 0x002fe40002000000 */
[----:B------:R-:W-:Y:S01]  /*4060*/  FMNMX.FTZ R99, R41, R50, !PT ;  /* 0x0000003229637209 */ /* 0x000fe20007810000 */
[----:B------:R-:W-:Y:S02]  /*4070*/  WARPGROUP.DEPBAR.LE gsb0, 0x0 ;  /* 0x00008000000079c5 */ /* 0x000fe40000010000 */
[----:B------:R-:W-:Y:S01]  /*4080*/  FMUL.FTZ R24, R24, UR5 ;  /* 0x0000000518187c20 */ /* 0x000fe20008410000 */
[----:B------:R-:W-:Y:S01]  /*4090*/  FMUL.FTZ R25, R25, UR5 ;  /* 0x0000000519197c20 */ /* 0x000fe20008410000 */
[----:B------:R-:W-:Y:S01]  /*40a0*/  FMUL.FTZ R28, R28, UR5 ;  /* 0x000000051c1c7c20 */ /* 0x000fe20008410000 */
[----:B------:R-:W-:Y:S01]  /*40b0*/  ISETP.GT.AND P4, PT, R70, 0x78, PT ;  /* 0x000000784600780c */ /* 0x000fe20003f84270 */
[----:B------:R0:W1:Y:S01]  /*40c0*/  MUFU.TANH R86, R24 ;  /* 0x0000001800567308 */ /* 0x0000620000002400 */
[----:B------:R-:W-:Y:S01]  /*40d0*/  FMNMX.FTZ R99, R60, R99, !PT ;  /* 0x000000633c637209 */ /* 0x000fe20007810000 */
[----:B------:R-:W-:Y:S01]  /*40e0*/  FMUL.FTZ R78, R31, UR5 ;  /* 0x000000051f4e7c20 */ /* 0x000fe20008410000 */
[----:B---3--:R-:W-:-:S02]  /*40f0*/  FSEL R52, R82, -INF , P4 ;  /* 0xff80000052347808 */ /* 0x008fc40002000000 */
[----:B------:R-:W-:-:S03]  /*4100*/  ISETP.GT.AND P4, PT, R70, 0x80, PT ;  /* 0x000000804600780c */ /* 0x000fc60003f84270 */
[----:B------:R3:W4:Y:S01]  /*4110*/  MUFU.TANH R72, R25 ;  /* 0x0000001900487308 */ /* 0x0007220000002400 */
[----:B0-----:R-:W-:Y:S02]  /*4120*/  FSEL R24, R80, -INF , P3 ;  /* 0xff80000050187808 */ /* 0x001fe40001800000 */
[----:B------:R-:W-:Y:S02]  /*4130*/  ISETP.GT.AND P3, PT, R70, 0x79, PT ;  /* 0x000000794600780c */ /* 0x000fe40003f64270 */
[----:B------:R-:W-:-:S03]  /*4140*/  FMNMX.FTZ R99, R24, R99, !PT ;  /* 0x0000006318637209 */ /* 0x000fc60007810000 */
[----:B------:R4:W0:Y:S01]  /*4150*/  MUFU.TANH R74, R28 ;  /* 0x0000001c004a7308 */ /* 0x0008220000002400 */
[----:B---3--:R-:W-:Y:S01]  /*4160*/  FMUL.FTZ R25, R29, UR5 ;  /* 0x000000051d197c20 */ /* 0x008fe20008410000 */
[----:B--2---:R-:W-:Y:S02]  /*4170*/  FSEL R29, R44, -INF , P3 ;  /* 0xff8000002c1d7808 */ /* 0x004fe40001800000 */
[----:B------:R-:W-:Y:S02]  /*4180*/  FMNMX.FTZ R44, R52, R99, !PT ;  /* 0x00000063342c7209 */ /* 0x000fe40007810000 */
[----:B------:R-:W-:Y:S02]  /*4190*/  ISETP.GT.AND P3, PT, R70, 0x81, PT ;  /* 0x000000814600780c */ /* 0x000fe40003f64270 */
[----:B------:R0:W2:Y:S01]  /*41a0*/  MUFU.TANH R76, R25 ;  /* 0x00000019004c7308 */ /* 0x0000a20000002400 */
[----:B-1----:R-:W-:Y:S01]  /*41b0*/  FSEL R50, R86, -INF , P4 ;  /* 0xff80000056327808 */ /* 0x002fe20002000000 */
[----:B------:R-:W-:Y:S01]  /*41c0*/  FMUL.FTZ R86, R55, UR5 ;  /* 0x0000000537567c20 */ /* 0x000fe20008410000 */
[----:B------:R-:W-:-:S02]  /*41d0*/  FMNMX.FTZ R99, R29, R44, !PT ;  /* 0x0000002c1d637209 */ /* 0x000fc40007810000 */
[----:B------:R-:W-:Y:S02]  /*41e0*/  ISETP.GT.AND P4, PT, R70, 0x88, PT ;  /* 0x000000884600780c */ /* 0x000fe40003f84270 */
[----:B----4-:R-:W-:Y:S01]  /*41f0*/  FSEL R28, R72, -INF , P3 ;  /* 0xff800000481c7808 */ /* 0x010fe20001800000 */
[----:B------:R-:W1:Y:S01]  /*4200*/  MUFU.TANH R58, R58 ;  /* 0x0000003a003a7308 */ /* 0x000e620000002400 */
[----:B------:R-:W-:Y:S01]  /*4210*/  FMNMX.FTZ R99, R50, R99, !PT ;  /* 0x0000006332637209 */ /* 0x000fe20007810000 */
[----:B------:R-:W-:Y:S01]  /*4220*/  FMUL.FTZ R72, R27, UR5 ;  /* 0x000000051b487c20 */ /* 0x000fe20008410000 */
[----:B------:R-:W-:Y:S01]  /*4230*/  ISETP.GT.AND P3, PT, R70, 0x89, PT ;  /* 0x000000894600780c */ /* 0x000fe20003f64270 */
[----:B------:R-:W-:Y:S01]  /*4240*/  FMUL.FTZ R70, R39, UR5 ;  /* 0x0000000527467c20 */ /* 0x000fe20008410000 */
[----:B0-----:R-:W-:Y:S02]  /*4250*/  FSEL R25, R74, -INF , P4 ;  /* 0xff8000004a197808 */ /* 0x001fe40002000000 */
[----:B------:R-:W-:Y:S01]  /*4260*/  FMNMX.FTZ R54, R28, R99, !PT ;  /* 0x000000631c367209 */ /* 0x000fe20007810000 */
[----:B------:R-:W0:Y:S01]  /*4270*/  MUFU.TANH R59, R59 ;  /* 0x0000003b003b7308 */ /* 0x000e220000002400 */
[----:B--2---:R-:W-:Y:S01]  /*4280*/  FSEL R44, R76, -INF , P3 ;  /* 0xff8000004c2c7808 */ /* 0x004fe20001800000 */
[----:B------:R-:W-:Y:S01]  /*4290*/  FMUL.FTZ R76, R30, UR5 ;  /* 0x000000051e4c7c20 */ /* 0x000fe20008410000 */
[----:B------:R-:W-:-:S04]  /*42a0*/  FMNMX.FTZ R55, R25, R54, !PT ;  /* 0x0000003619377209 */ /* 0x000fc80007810000 */
[----:B------:R-:W-:Y:S01]  /*42b0*/  FMNMX.FTZ R55, R44, R55, !PT ;  /* 0x000000372c377209 */ /* 0x000fe20007810000 */
[----:B------:R-:W2:Y:S04]  /*42c0*/  MUFU.TANH R48, R48 ;  /* 0x0000003000307308 */ /* 0x000ea80000002400 */
[----:B------:R-:W3:Y:S04]  /*42d0*/  SHFL.BFLY PT, R54, R55, 0x2, 0x1f ;  /* 0x0c401f0037367f89 */ /* 0x000ee800000e0000 */
[----:B------:R-:W4:Y:S08]  /*42e0*/  MUFU.TANH R49, R49 ;  /* 0x0000003100317308 */ /* 0x000f300000002400 */
[----:B------:R-:W5:Y:S08]  /*42f0*/  MUFU.TANH R84, R84 ;  /* 0x0000005400547308 */ /* 0x000f700000002400 */
[----:B------:R-:W5:Y:S01]  /*4300*/  MUFU.TANH R86, R86 ;  /* 0x0000005600567308 */ /* 0x000f620000002400 */
[----:B---3--:R-:W-:Y:S01]  /*4310*/  FMNMX.FTZ R34, R55, R54, !PT ;  /* 0x0000003637227209 */ /* 0x008fe20007810000 */
[----:B------:R-:W-:Y:S01]  /*4320*/  FMUL.FTZ R54, R35, UR5 ;  /* 0x0000000523367c20 */ /* 0x000fe20008410000 */
[----:B------:R-:W-:Y:S01]  /*4330*/  FMUL.FTZ R55, R26, UR5 ;  /* 0x000000051a377c20 */ /* 0x000fe20008410000 */
[----:B------:R-:W-:-:S04]  /*4340*/  UMOV UR5, UR58 ;  /* 0x0000003a00057c82 */ /* 0x000fc80008000000 */
[----:B------:R-:W3:Y:S01]  /*4350*/  MUFU.TANH R88, R88 ;  /* 0x0000005800587308 */ /* 0x000ee20000002400 */
[----:B------:R-:W1:Y:S01]  /*4360*/  SHFL.BFLY PT, R35, R34, 0x1, 0x1f ;  /* 0x0c201f0022237f89 */ /* 0x000e6200000e0000 */
[----:B------:R-:W-:-:S04]  /*4370*/  @UP0 USHF.R.U32.HI UR5, URZ, UR7, UR11 ;  /* 0x000000073f050299 */ /* 0x000fc8000801160b */
[----:B------:R-:W-:Y:S02]  /*4380*/  UIADD3 UR10, UR5, UR56, -UR57 ;  /* 0x00000038050a7290 */ /* 0x000fe4000fffe839 */
[----:B------:R-:W3:Y:S02]  /*4390*/  MUFU.TANH R90, R90 ;  /* 0x0000005a005a7308 */ /* 0x000ee40000002400 */
[----:B------:R-:W-:-:S04]  /*43a0*/  UIMAD.WIDE UR10, UR10, 0x38e38e39, URZ ;  /* 0x38e38e390a0a78a5 */ /* 0x000fc8000f8e023f */
[----:B------:R-:W-:Y:S02]  /*43b0*/  USHF.R.U32.HI UR5, URZ, 0x1f, UR11 ;  /* 0x0000001f3f057899 */ /* 0x000fe4000801160b */
[----:B------:R-:W3:Y:S02]  /*43c0*/  MUFU.TANH R42, R42 ;  /* 0x0000002a002a7308 */ /* 0x000ee40000002400 */
[----:B------:R-:W-:-:S04]  /*43d0*/  ULEA.HI.SX32 UR5, UR11, UR5, 0x1b ;  /* 0x000000050b057291 */ /* 0x000fc8000f8fda3f */
[----:B------:R-:W-:Y:S02]  /*43e0*/  UISETP.LT.AND UP1, UPT, URZ, UR5, UPT ;  /* 0x000000053f00728c */ /* 0x000fe4000bf21270 */
[----:B------:R-:W3:Y:S01]  /*43f0*/  MUFU.TANH R43, R43 ;  /* 0x0000002b002b7308 */ /* 0x000ee20000002400 */
[----:B-1----:R-:W-:Y:S01]  /*4400*/  FMNMX.FTZ R74, R34, R35, !PT ;  /* 0x00000023224a7209 */ /* 0x002fe20007810000 */
[----:B------:R-:W-:-:S03]  /*4410*/  USEL UR7, URZ, UR5, !UP1 ;  /* 0x000000053f077287 */ /* 0x000fc6000c800000 */
[C---:B------:R-:W-:Y:S01]  /*4420*/  FSETP.NEU.FTZ.AND P3, PT, R74.reuse, -INF , PT ;  /* 0xff8000004a00780b */ /* 0x040fe20003f7d000 */
[----:B------:R-:W-:Y:S01]  /*4430*/  FMUL.FTZ R34, R74, UR4 ;  /* 0x000000044a227c20 */ /* 0x000fe20008410000 */
[----:B------:R-:W-:Y:S01]  /*4440*/  UISETP.GE.AND UP1, UPT, UR38, UR7, UPT ;  /* 0x000000072600728c */ /* 0x000fe2000bf26270 */
[----:B------:R-:W1:Y:S03]  /*4450*/  MUFU.TANH R46, R46 ;  /* 0x0000002e002e7308 */ /* 0x000e660000002400 */
[----:B------:R-:W-:-:S05]  /*4460*/  FSEL R34, R34, RZ, P3 ;  /* 0x000000ff22227208 */ /* 0x000fca0001800000 */
[----:B------:R-:W-:Y:S01]  /*4470*/  FFMA.FTZ R30, R89, UR4, -R34 ;  /* 0x00000004591e7c23 */ /* 0x000fe20008010822 */
[----:B------:R-:W-:Y:S01]  /*4480*/  VIADDMNMX R89, R68, R79, R66, PT ;  /* 0x0000004f44597246 */ /* 0x000fe20003800142 */
[--C-:B------:R-:W-:Y:S01]  /*4490*/  FFMA.FTZ R82, R81, UR4, -R34.reuse ;  /* 0x0000000451527c23 */ /* 0x100fe20008010822 */
[--C-:B------:R-:W-:Y:S01]  /*44a0*/  FFMA.FTZ R83, R83, UR4, -R34.reuse ;  /* 0x0000000453537c23 */ /* 0x100fe20008010822 */
[--C-:B------:R-:W-:Y:S01]  /*44b0*/  FFMA.FTZ R85, R85, UR4, -R34.reuse ;  /* 0x0000000455557c23 */ /* 0x100fe20008010822 */
[C---:B------:R-:W-:Y:S01]  /*44c0*/  ISETP.GT.AND P3, PT, R89.reuse, RZ, PT ;  /* 0x000000ff5900720c */ /* 0x040fe20003f64270 */
[----:B------:R-:W1:Y:S01]  /*44d0*/  MUFU.TANH R54, R54 ;  /* 0x0000003600367308 */ /* 0x000e620000002400 */
[----:B------:R-:W-:Y:S01]  /*44e0*/  ISETP.GT.AND P4, PT, R89, 0x1, PT ;  /* 0x000000015900780c */ /* 0x000fe20003f84270 */
[--C-:B------:R-:W-:Y:S01]  /*44f0*/  FFMA.FTZ R31, R93, UR4, -R34.reuse ;  /* 0x000000045d1f7c23 */ /* 0x100fe20008010822 */
[----:B------:R-:W-:Y:S01]  /*4500*/  ISETP.GT.AND P5, PT, R89, 0x8, PT ;  /* 0x000000085900780c */ /* 0x000fe20003fa4270 */
[--C-:B------:R-:W-:Y:S01]  /*4510*/  FFMA.FTZ R27, R95, UR4, -R34.reuse ;  /* 0x000000045f1b7c23 */ /* 0x100fe20008010822 */
[----:B------:R-:W-:Y:S01]  /*4520*/  FSEL R4, R4, -INF , P3 ;  /* 0xff80000004047808 */ /* 0x000fe20001800000 */
[--C-:B------:R-:W-:Y:S01]  /*4530*/  FFMA.FTZ R38, R97, UR4, -R34.reuse ;  /* 0x0000000461267c23 */ /* 0x100fe20008010822 */
[----:B------:R-:W-:Y:S01]  /*4540*/  FSEL R35, R3, -INF , P4 ;  /* 0xff80000003237808 */ /* 0x000fe20002000000 */
[----:B------:R-:W1:Y:S01]  /*4550*/  MUFU.TANH R47, R47 ;  /* 0x0000002f002f7308 */ /* 0x000e620000002400 */
[----:B------:R-:W-:Y:S01]  /*4560*/  ISETP.GT.AND P3, PT, R89, 0x9, PT ;  /* 0x000000095900780c */ /* 0x000fe20003f64270 */
[--C-:B------:R-:W-:Y:S01]  /*4570*/  FFMA.FTZ R3, R87, UR4, -R34.reuse ;  /* 0x0000000457037c23 */ /* 0x100fe20008010822 */
[----:B------:R-:W-:Y:S01]  /*4580*/  FSEL R5, R5, -INF , P5 ;  /* 0xff80000005057808 */ /* 0x000fe20002800000 */
[--C-:B------:R-:W-:Y:S01]  /*4590*/  FFMA.FTZ R26, R91, UR4, -R34.reuse ;  /* 0x000000045b1a7c23 */ /* 0x100fe20008010822 */
[----:B------:R-:W-:Y:S01]  /*45a0*/  FMNMX.FTZ R66, R4, R35, !PT ;  /* 0x0000002304427209 */ /* 0x000fe20007810000 */
[--C-:B------:R-:W-:Y:S01]  /*45b0*/  FFMA.FTZ R36, R36, UR4, -R34.reuse ;  /* 0x0000000424247c23 */ /* 0x100fe20008010822 */
[----:B------:R-:W-:Y:S01]  /*45c0*/  ISETP.GT.AND P4, PT, R89, 0x10, PT ;  /* 0x000000105900780c */ /* 0x000fe20003f84270 */
[----:B------:R-:W1:Y:S01]  /*45d0*/  MUFU.TANH R70, R70 ;  /* 0x0000004600467308 */ /* 0x000e620000002400 */
[----:B------:R-:W-:Y:S01]  /*45e0*/  FSEL R6, R6, -INF , P3 ;  /* 0xff80000006067808 */ /* 0x000fe20001800000 */
[--C-:B------:R-:W-:Y:S01]  /*45f0*/  FFMA.FTZ R45, R45, UR4, -R34.reuse ;  /* 0x000000042d2d7c23 */ /* 0x100fe20008010822 */
[----:B------:R-:W-:Y:S01]  /*4600*/  FMNMX.FTZ R39, R5, R66, !PT ;  /* 0x0000004205277209 */ /* 0x000fe20007810000 */
[----:B------:R-:W-:Y:S01]  /*4610*/  FFMA.FTZ R28, R28, UR4, -R34 ;  /* 0x000000041c1c7c23 */ /* 0x000fe20008010822 */
[----:B------:R-:W-:-:S02]  /*4620*/  ISETP.GT.AND P3, PT, R89, 0x11, PT ;  /* 0x000000115900780c */ /* 0x000fc40003f64270 */
[----:B------:R-:W-:Y:S01]  /*4630*/  FSEL R7, R7, -INF , P4 ;  /* 0xff80000007077808 */ /* 0x000fe20002000000 */
[----:B------:R-:W1:Y:S01]  /*4640*/  MUFU.TANH R55, R55 ;  /* 0x0000003700377308 */ /* 0x000e620000002400 */
        /* <DEDUP_REMOVED lines=9> */
[----:B------:R-:W1:Y:S01]  /*46e0*/  MUFU.TANH R72, R72 ;  /* 0x0000004800487308 */ /* 0x000e620000002400 */
[----:B------:R-:W-:Y:S01]  /*46f0*/  FSEL R66, R10, -INF , P3 ;  /* 0xff8000000a427808 */ /* 0x000fe20001800000 */
[----:B0-----:R-:W-:Y:S01]  /*4700*/  FFMA.FTZ R85, R63, UR4, -R34 ;  /* 0x000000043f557c23 */ /* 0x001fe20008010822 */
[----:B------:R-:W-:Y:S02]  /*4710*/  FMNMX.FTZ R79, R9, R68, !PT ;  /* 0x00000044094f7209 */ /* 0x000fe40007810000 */
[----:B------:R-:W-:-:S02]  /*4720*/  ISETP.GT.AND P3, PT, R89, 0x21, PT ;  /* 0x000000215900780c */ /* 0x000fc40003f64270 */
[----:B------:R-:W-:Y:S01]  /*4730*/  FSEL R11, R11, -INF , P4 ;  /* 0xff8000000b0b7808 */ /* 0x000fe20002000000 */
[----:B------:R0:W-:Y:S01]  /*4740*/  MUFU.EX2 R10, R83 ;  /* 0x00000053000a7308 */ /* 0x0001e20000000800 */
[----:B------:R-:W-:Y:S02]  /*4750*/  FMNMX.FTZ R80, R66, R79, !PT ;  /* 0x0000004f42507209 */ /* 0x000fe40007810000 */
[----:B------:R-:W-:Y:S02]  /*4760*/  ISETP.GT.AND P4, PT, R89, 0x28, PT ;  /* 0x000000285900780c */ /* 0x000fe40003f84270 */
[----:B------:R-:W-:Y:S02]  /*4770*/  FSEL R68, R12, -INF , P3 ;  /* 0xff8000000c447808 */ /* 0x000fe40001800000 */
[----:B------:R-:W-:Y:S01]  /*4780*/  FMNMX.FTZ R81, R11, R80, !PT ;  /* 0x000000500b517209 */ /* 0x000fe20007810000 */
[----:B------:R2:W-:Y:S01]  /*4790*/  MUFU.EX2 R12, R82 ;  /* 0x00000052000c7308 */ /* 0x0005e20000000800 */
[----:B------:R-:W-:Y:S01]  /*47a0*/  ISETP.GT.AND P3, PT, R89, 0x29, PT ;  /* 0x000000295900780c */ /* 0x000fe20003f64270 */
[--C-:B0-----:R-:W-:Y:S01]  /*47b0*/  FFMA.FTZ R83, R65, UR4, -R34.reuse ;  /* 0x0000000441537c23 */ /* 0x101fe20008010822 */
[----:B------:R-:W-:Y:S01]  /*47c0*/  FSEL R79, R13, -INF , P4 ;  /* 0xff8000000d4f7808 */ /* 0x000fe20002000000 */
[----:B------:R-:W-:Y:S01]  /*47d0*/  FFMA.FTZ R13, R77, UR4, -R34 ;  /* 0x000000044d0d7c23 */ /* 0x000fe20008010822 */
[----:B------:R-:W-:-:S02]  /*47e0*/  FMNMX.FTZ R80, R68, R81, !PT ;  /* 0x0000005144507209 */ /* 0x000fc40007810000 */
[----:B------:R-:W-:Y:S01]  /*47f0*/  ISETP.GT.AND P4, PT, R89, 0x30, PT ;  /* 0x000000305900780c */ /* 0x000fe20003f84270 */
[----:B------:R-:W0:Y:S01]  /*4800*/  MUFU.TANH R76, R76 ;  /* 0x0000004c004c7308 */ /* 0x000e220000002400 */
[----:B------:R-:W-:Y:S01]  /*4810*/  FSEL R77, R14, -INF , P3 ;  /* 0xff8000000e4d7808 */ /* 0x000fe20001800000 */
[----:B--2---:R-:W-:Y:S01]  /*4820*/  FFMA.FTZ R82, R75, UR4, -R34 ;  /* 0x000000044b527c23 */ /* 0x004fe20008010822 */
[----:B------:R-:W-:Y:S02]  /*4830*/  FMNMX.FTZ R14, R79, R80, !PT ;  /* 0x000000504f0e7209 */ /* 0x000fe40007810000 */
[----:B------:R-:W-:Y:S02]  /*4840*/  ISETP.GT.AND P3, PT, R89, 0x31, PT ;  /* 0x000000315900780c */ /* 0x000fe40003f64270 */
[----:B------:R-:W-:Y:S01]  /*4850*/  FSEL R80, R15, -INF , P4 ;  /* 0xff8000000f507808 */ /* 0x000fe20002000000 */
[----:B------:R-:W2:Y:S01]  /*4860*/  MUFU.TANH R78, R78 ;  /* 0x0000004e004e7308 */ /* 0x000ea20000002400 */
[----:B------:R-:W-:-:S02]  /*4870*/  FMNMX.FTZ R15, R77, R14, !PT ;  /* 0x0000000e4d0f7209 */ /* 0x000fc40007810000 */
[----:B------:R-:W-:Y:S02]  /*4880*/  FSEL R75, R20, -INF , P3 ;  /* 0xff800000144b7808 */ /* 0x000fe40001800000 */
[----:B------:R-:W-:Y:S02]  /*4890*/  ISETP.GT.AND P4, PT, R89, 0x38, PT ;  /* 0x000000385900780c */ /* 0x000fe40003f84270 */
[----:B------:R-:W-:Y:S01]  /*48a0*/  FMNMX.FTZ R20, R80, R15, !PT ;  /* 0x0000000f50147209 */ /* 0x000fe20007810000 */
[----:B------:R-:W-:Y:S01]  /*48b0*/  FFMA.FTZ R15, R73, UR4, -R34 ;  /* 0x00000004490f7c23 */ /* 0x000fe20008010822 */
[----:B------:R-:W-:Y:S01]  /*48c0*/  ISETP.GT.AND P3, PT, R89, 0x39, PT ;  /* 0x000000395900780c */ /* 0x000fe20003f64270 */
[----:B------:R4:W-:Y:S01]  /*48d0*/  MUFU.EX2 R14, R82 ;  /* 0x00000052000e7308 */ /* 0x0009e20000000800 */
[----:B------:R-:W-:Y:S02]  /*48e0*/  FSEL R81, R21, -INF , P4 ;  /* 0xff80000015517808 */ /* 0x000fe40002000000 */
[----:B------:R-:W-:-:S02]  /*48f0*/  FMNMX.FTZ R20, R75, R20, !PT ;  /* 0x000000144b147209 */ /* 0x000fc40007810000 */
[----:B------:R-:W-:Y:S02]  /*4900*/  ISETP.GT.AND P4, PT, R89, 0x40, PT ;  /* 0x000000405900780c */ /* 0x000fe40003f84270 */
[----:B------:R-:W-:Y:S01]  /*4910*/  FSEL R64, R64, -INF , P3 ;  /* 0xff80000040407808 */ /* 0x000fe20001800000 */
[----:B------:R-:W-:Y:S01]  /*4920*/  MUFU.EX2 R31, R31 ;  /* 0x0000001f001f7308 */ /* 0x000fe20000000800 */
[----:B------:R-:W-:Y:S01]  /*4930*/  FMNMX.FTZ R21, R81, R20, !PT ;  /* 0x0000001451157209 */ /* 0x000fe20007810000 */
[--C-:B------:R-:W-:Y:S01]  /*4940*/  FFMA.FTZ R20, R71, UR4, -R34.reuse ;  /* 0x0000000447147c23 */ /* 0x100fe20008010822 */
[----:B------:R-:W-:Y:S02]  /*4950*/  FSEL R73, R56, -INF , P4 ;  /* 0xff80000038497808 */ /* 0x000fe40002000000 */
[----:B------:R-:W-:Y:S02]  /*4960*/  ISETP.GT.AND P3, PT, R89, 0x41, PT ;  /* 0x000000415900780c */ /* 0x000fe40003f64270 */
[----:B------:R-:W-:Y:S01]  /*4970*/  FMNMX.FTZ R56, R64, R21, !PT ;  /* 0x0000001540387209 */ /* 0x000fe20007810000 */
[----:B------:R-:W-:Y:S01]  /*4980*/  FFMA.FTZ R21, R69, UR4, -R34 ;  /* 0x0000000445157c23 */ /* 0x000fe20008010822 */
[----:B------:R-:W-:Y:S01]  /*4990*/  ISETP.GT.AND P4, PT, R89, 0x48, PT ;  /* 0x000000485900780c */ /* 0x000fe20003f84270 */
[----:B------:R-:W2:Y:S01]  /*49a0*/  MUFU.EX2 R30, R30 ;  /* 0x0000001e001e7308 */ /* 0x000ea20000000800 */
[----:B------:R-:W-:-:S02]  /*49b0*/  FSEL R57, R57, -INF , P3 ;  /* 0xff80000039397808 */ /* 0x000fc40001800000 */
[----:B------:R-:W-:Y:S02]  /*49c0*/  FMNMX.FTZ R56, R73, R56, !PT ;  /* 0x0000003849387209 */ /* 0x000fe40007810000 */
[----:B------:R-:W-:Y:S02]  /*49d0*/  ISETP.GT.AND P3, PT, R89, 0x49, PT ;  /* 0x000000495900780c */ /* 0x000fe40003f64270 */
[----:B------:R-:W-:Y:S01]  /*49e0*/  FSEL R58, R58, -INF , P4 ;  /* 0xff8000003a3a7808 */ /* 0x000fe20002000000 */
[----:B------:R-:W-:Y:S01]  /*49f0*/  MUFU.EX2 R27, R27 ;  /* 0x0000001b001b7308 */ /* 0x000fe20000000800 */
[----:B------:R-:W-:Y:S02]  /*4a00*/  FMNMX.FTZ R69, R57, R56, !PT ;  /* 0x0000003839457209 */ /* 0x000fe40007810000 */
[----:B------:R-:W-:Y:S02]  /*4a10*/  ISETP.GT.AND P4, PT, R89, 0x50, PT ;  /* 0x000000505900780c */ /* 0x000fe40003f84270 */
[----:B------:R-:W-:-:S02]  /*4a20*/  FSEL R59, R59, -INF , P3 ;  /* 0xff8000003b3b7808 */ /* 0x000fc40001800000 */
[----:B------:R-:W-:Y:S01]  /*4a30*/  FMNMX.FTZ R56, R58, R69, !PT ;  /* 0x000000453a387209 */ /* 0x000fe20007810000 */
[----:B------:R-:W-:Y:S01]  /*4a40*/  MUFU.EX2 R38, R38 ;  /* 0x0000002600267308 */ /* 0x000fe20000000800 */
[----:B------:R-:W-:Y:S02]  /*4a50*/  ISETP.GT.AND P3, PT, R89, 0x51, PT ;  /* 0x000000515900780c */ /* 0x000fe40003f64270 */
[----:B------:R-:W-:Y:S01]  /*4a60*/  FSEL R69, R48, -INF , P4 ;  /* 0xff80000030457808 */ /* 0x000fe20002000000 */
[----:B------:R-:W-:Y:S01]  /*4a70*/  FFMA.FTZ R48, R67, UR4, -R34 ;  /* 0x0000000443307c23 */ /* 0x000fe20008010822 */
[----:B------:R-:W-:Y:S02]  /*4a80*/  FMNMX.FTZ R56, R59, R56, !PT ;  /* 0x000000383b387209 */ /* 0x000fe40007810000 */
[----:B----4-:R-:W-:Y:S01]  /*4a90*/  FSEL R82, R49, -INF , P3 ;  /* 0xff80000031527808 */ /* 0x010fe20001800000 */
[----:B------:R-:W-:Y:S01]  /*4aa0*/  MUFU.EX2 R26, R26 ;  /* 0x0000001a001a7308 */ /* 0x000fe20000000800 */
[----:B------:R-:W-:-:S02]  /*4ab0*/  ISETP.GT.AND P4, PT, R89, 0x58, PT ;  /* 0x000000585900780c */ /* 0x000fc40003f84270 */
[----:B------:R-:W-:Y:S02]  /*4ac0*/  FMNMX.FTZ R49, R69, R56, !PT ;  /* 0x0000003845317209 */ /* 0x000fe40007810000 */
[C---:B------:R-:W-:Y:S02]  /*4ad0*/  ISETP.GT.AND P3, PT, R89.reuse, 0x59, PT ;  /* 0x000000595900780c */ /* 0x040fe40003f64270 */
[----:B-----5:R-:W-:Y:S01]  /*4ae0*/  FSEL R67, R84, -INF , P4 ;  /* 0xff80000054437808 */ /* 0x020fe20002000000 */
[----:B------:R-:W-:Y:S01]  /*4af0*/  MUFU.EX2 R3, R3 ;  /* 0x0000000300037308 */ /* 0x000fe20000000800 */
[----:B------:R-:W-:Y:S02]  /*4b00*/  FMNMX.FTZ R56, R82, R49, !PT ;  /* 0x0000003152387209 */ /* 0x000fe40007810000 */
[----:B------:R-:W-:Y:S02]  /*4b10*/  ISETP.GT.AND P4, PT, R89, 0x60, PT ;  /* 0x000000605900780c */ /* 0x000fe40003f84270 */
[----:B------:R-:W-:Y:S01]  /*4b20*/  FSEL R65, R86, -INF , P3 ;  /* 0xff80000056417808 */ /* 0x000fe20001800000 */
[----:B------:R-:W-:Y:S01]  /*4b30*/  FFMA.FTZ R86, R61, UR4, -R34 ;  /* 0x000000043d567c23 */ /* 0x000fe20008010822 */
[----:B------:R-:W-:Y:S01]  /*4b40*/  FMNMX.FTZ R56, R67, R56, !PT ;  /* 0x0000003843387209 */ /* 0x000fe20007810000 */
[----:B------:R4:W-:Y:S01]  /*4b50*/  MUFU.EX2 R49, R83 ;  /* 0x0000005300317308 */ /* 0x0009e20000000800 */
[----:B------:R-:W-:-:S02]  /*4b60*/  ISETP.GT.AND P3, PT, R89, 0x61, PT ;  /* 0x000000615900780c */ /* 0x000fc40003f64270 */
[----:B---3--:R-:W-:Y:S02]  /*4b70*/  FSEL R71, R88, -INF , P4 ;  /* 0xff80000058477808 */ /* 0x008fe40002000000 */
[----:B------:R-:W-:Y:S02]  /*4b80*/  FMNMX.FTZ R84, R65, R56, !PT ;  /* 0x0000003841547209 */ /* 0x000fe40007810000 */
[----:B------:R-:W-:Y:S01]  /*4b90*/  ISETP.GT.AND P4, PT, R89, 0x68, PT ;  /* 0x000000685900780c */ /* 0x000fe20003f84270 */
[----:B------:R1:W-:Y:S01]  /*4ba0*/  MUFU.EX2 R56, R85 ;  /* 0x0000005500387308 */ /* 0x0003e20000000800 */
[----:B------:R-:W-:Y:S02]  /*4bb0*/  FSEL R63, R90, -INF , P3 ;  /* 0xff8000005a3f7808 */ /* 0x000fe40001800000 */
[----:B------:R-:W-:Y:S02]  /*4bc0*/  FMNMX.FTZ R84, R71, R84, !PT ;  /* 0x0000005447547209 */ /* 0x000fe40007810000 */
[----:B----4-:R-:W-:-:S02]  /*4bd0*/  FSEL R83, R42, -INF , P4 ;  /* 0xff8000002a537808 */ /* 0x010fc40002000000 */
[----:B------:R-:W-:Y:S01]  /*4be0*/  ISETP.GT.AND P3, PT, R89, 0x69, PT ;  /* 0x000000695900780c */ /* 0x000fe20003f64270 */
[----:B------:R-:W-:Y:S01]  /*4bf0*/  MUFU.EX2 R13, R13 ;  /* 0x0000000d000d7308 */ /* 0x000fe20000000800 */
[----:B------:R-:W-:Y:S02]  /*4c00*/  FMNMX.FTZ R42, R63, R84, !PT ;  /* 0x000000543f2a7209 */ /* 0x000fe40007810000 */
[----:B------:R-:W-:Y:S02]  /*4c10*/  ISETP.GT.AND P4, PT, R89, 0x70, PT ;  /* 0x000000705900780c */ /* 0x000fe40003f84270 */
[----:B------:R-:W-:Y:S02]  /*4c20*/  FSEL R84, R43, -INF , P3 ;  /* 0xff8000002b547808 */ /* 0x000fe40001800000 */
[----:B------:R-:W-:Y:S01]  /*4c30*/  FMNMX.FTZ R61, R83, R42, !PT ;  /* 0x0000002a533d7209 */ /* 0x000fe20007810000 */
[----:B------:R-:W-:Y:S01]  /*4c40*/  FFMA.FTZ R42, R62, UR4, -R34 ;  /* 0x000000043e2a7c23 */ /* 0x000fe20008010822 */
[----:B-1----:R-:W-:Y:S01]  /*4c50*/  FSEL R85, R46, -INF , P4 ;  /* 0xff8000002e557808 */ /* 0x002fe20002000000 */
[----:B------:R1:W-:Y:S01]  /*4c60*/  MUFU.EX2 R43, R86 ;  /* 0x00000056002b7308 */ /* 0x0003e20000000800 */
[----:B------:R-:W-:-:S02]  /*4c70*/  ISETP.GT.AND P3, PT, R89, 0x71, PT ;  /* 0x000000715900780c */ /* 0x000fc40003f64270 */
[----:B------:R-:W-:Y:S02]  /*4c80*/  FMNMX.FTZ R46, R84, R61, !PT ;  /* 0x0000003d542e7209 */ /* 0x000fe40007810000 */
[----:B------:R-:W-:Y:S02]  /*4c90*/  ISETP.GT.AND P4, PT, R89, 0x78, PT ;  /* 0x000000785900780c */ /* 0x000fe40003f84270 */
[----:B------:R-:W-:Y:S01]  /*4ca0*/  FSEL R62, R54, -INF , P3 ;  /* 0xff800000363e7808 */ /* 0x000fe20001800000 */
[--C-:B------:R-:W-:Y:S01]  /*4cb0*/  FFMA.FTZ R54, R41, UR4, -R34.reuse ;  /* 0x0000000429367c23 */ /* 0x100fe20008010822 */
[----:B------:R-:W-:Y:S01]  /*4cc0*/  FMNMX.FTZ R61, R85, R46, !PT ;  /* 0x0000002e553d7209 */ /* 0x000fe20007810000 */
[--C-:B------:R-:W-:Y:S01]  /*4cd0*/  FFMA.FTZ R46, R33, UR4, -R34.reuse ;  /* 0x00000004212e7c23 */ /* 0x100fe20008010822 */
[----:B------:R-:W-:Y:S01]  /*4ce0*/  ISETP.GT.AND P3, PT, R89, 0x79, PT ;  /* 0x000000795900780c */ /* 0x000fe20003f64270 */
[--C-:B------:R-:W-:Y:S01]  /*4cf0*/  FFMA.FTZ R41, R29, UR4, -R34.reuse ;  /* 0x000000041d297c23 */ /* 0x100fe20008010822 */
[----:B-1----:R-:W-:Y:S01]  /*4d00*/  FSEL R86, R47, -INF , P4 ;  /* 0xff8000002f567808 */ /* 0x002fe20002000000 */
[--C-:B------:R-:W-:Y:S01]  /*4d10*/  FFMA.FTZ R47, R40, UR4, -R34.reuse ;  /* 0x00000004282f7c23 */ /* 0x100fe20008010822 */
[----:B------:R-:W-:Y:S01]  /*4d20*/  FMNMX.FTZ R61, R62, R61, !PT ;  /* 0x0000003d3e3d7209 */ /* 0x000fe20007810000 */
[--C-:B------:R-:W-:Y:S01]  /*4d30*/  FFMA.FTZ R29, R50, UR4, -R34.reuse ;  /* 0x00000004321d7c23 */ /* 0x100fe20008010822 */
[----:B------:R-:W-:Y:S01]  /*4d40*/  ISETP.GT.AND P4, PT, R89, 0x80, PT ;  /* 0x000000805900780c */ /* 0x000fe20003f84270 */
[----:B------:R-:W-:Y:S01]  /*4d50*/  FFMA.FTZ R50, R25, UR4, -R34 ;  /* 0x0000000419327c23 */ /* 0x000fe20008010822 */
[----:B------:R-:W-:Y:S01]  /*4d60*/  FSEL R70, R70, -INF , P3 ;  /* 0xff80000046467808 */ /* 0x000fe20001800000 */
[----:B------:R-:W-:Y:S01]  /*4d70*/  MUFU.EX2 R15, R15 ;  /* 0x0000000f000f7308 */ /* 0x000fe20000000800 */
[----:B------:R-:W-:-:S02]  /*4d80*/  FMNMX.FTZ R61, R86, R61, !PT ;  /* 0x0000003d563d7209 */ /* 0x000fc40007810000 */
[----:B------:R-:W-:Y:S02]  /*4d90*/  ISETP.GT.AND P3, PT, R89, 0x81, PT ;  /* 0x000000815900780c */ /* 0x000fe40003f64270 */
[----:B------:R-:W-:Y:S02]  /*4da0*/  FSEL R87, R55, -INF , P4 ;  /* 0xff80000037577808 */ /* 0x000fe40002000000 */
[----:B------:R-:W-:Y:S01]  /*4db0*/  FMNMX.FTZ R40, R70, R61, !PT ;  /* 0x0000003d46287209 */ /* 0x000fe20007810000 */
[--C-:B------:R-:W-:Y:S01]  /*4dc0*/  FFMA.FTZ R61, R32, UR4, -R34.reuse ;  /* 0x00000004203d7c23 */ /* 0x100fe20008010822 */
[----:B------:R-:W-:Y:S01]  /*4dd0*/  ISETP.GT.AND P4, PT, R89, 0x88, PT ;  /* 0x000000885900780c */ /* 0x000fe20003f84270 */
[----:B------:R-:W-:Y:S01]  /*4de0*/  MUFU.EX2 R20, R20 ;  /* 0x0000001400147308 */ /* 0x000fe20000000800 */
[----:B------:R-:W-:Y:S02]  /*4df0*/  FSEL R88, R72, -INF , P3 ;  /* 0xff80000048587808 */ /* 0x000fe40001800000 */
[----:B------:R-:W-:Y:S01]  /*4e00*/  FMNMX.FTZ R55, R87, R40, !PT ;  /* 0x0000002857377209 */ /* 0x000fe20007810000 */
[----:B------:R-:W-:Y:S01]  /*4e10*/  FFMA.FTZ R40, R53, UR4, -R34 ;  /* 0x0000000435287c23 */ /* 0x000fe20008010822 */
[----:B------:R-:W-:-:S02]  /*4e20*/  ISETP.GT.AND P3, PT, R89, 0x89, PT ;  /* 0x000000895900780c */ /* 0x000fc40003f64270 */
[----:B0-----:R-:W-:Y:S01]  /*4e30*/  FSEL R76, R76, -INF , P4 ;  /* 0xff8000004c4c7808 */ /* 0x001fe20002000000 */
[----:B------:R-:W-:Y:S01]  /*4e40*/  MUFU.EX2 R21, R21 ;  /* 0x0000001500157308 */ /* 0x000fe20000000800 */
[----:B------:R-:W-:Y:S02]  /*4e50*/  FMNMX.FTZ R55, R88, R55, !PT ;  /* 0x0000003758377209 */ /* 0x000fe40007810000 */
[----:B--2---:R-:W-:Y:S02]  /*4e60*/  FSEL R78, R78, -INF , P3 ;  /* 0xff8000004e4e7808 */ /* 0x004fe40001800000 */
[----:B------:R-:W-:-:S03]  /*4e70*/  FMNMX.FTZ R55, R76, R55, !PT ;  /* 0x000000374c377209 */ /* 0x000fc60007810000 */
[----:B------:R-:W-:Y:S01]  /*4e80*/  MUFU.EX2 R48, R48 ;  /* 0x0000003000307308 */ /* 0x000fe20000000800 */
[----:B------:R-:W-:Y:S01]  /*4e90*/  FMNMX.FTZ R32, R78, R55, !PT ;  /* 0x000000374e207209 */ /* 0x000fe20007810000 */
[--C-:B------:R-:W-:Y:S01]  /*4ea0*/  FFMA.FTZ R55, R37, UR4, -R34.reuse ;  /* 0x0000000425377c23 */ /* 0x100fe20008010822 */
[----:B------:R-:W-:-:S03]  /*4eb0*/  FFMA.FTZ R37, R51, UR4, -R34 ;  /* 0x0000000433257c23 */ /* 0x000fc60008010822 */
[----:B------:R-:W0:Y:S02]  /*4ec0*/  SHFL.BFLY PT, R33, R32, 0x2, 0x1f ;  /* 0x0c401f0020217f89 */ /* 0x000e2400000e0000 */
[----:B------:R-:W-:Y:S08]  /*4ed0*/  MUFU.EX2 R42, R42 ;  /* 0x0000002a002a7308 */ /* 0x000ff00000000800 */
[----:B------:R-:W-:Y:S08]  /*4ee0*/  MUFU.EX2 R47, R47 ;  /* 0x0000002f002f7308 */ /* 0x000ff00000000800 */
[----:B------:R-:W-:Y:S01]  /*4ef0*/  MUFU.EX2 R36, R36 ;  /* 0x0000002400247308 */ /* 0x000fe20000000800 */
[----:B0-----:R-:W-:Y:S01]  /*4f00*/  FMNMX.FTZ R51, R32, R33, !PT ;  /* 0x0000002120337209 */ /* 0x001fe20007810000 */
[--C-:B------:R-:W-:Y:S01]  /*4f10*/  FFMA.FTZ R33, R60, UR4, -R34.reuse ;  /* 0x000000043c217c23 */ /* 0x100fe20008010822 */
[--C-:B------:R-:W-:Y:S01]  /*4f20*/  FFMA.FTZ R60, R24, UR4, -R34.reuse ;  /* 0x00000004183c7c23 */ /* 0x100fe20008010822 */
[----:B------:R-:W-:-:S04]  /*4f30*/  FFMA.FTZ R32, R52, UR4, -R34 ;  /* 0x0000000434207c23 */ /* 0x000fc80008010822 */
[----:B------:R-:W-:Y:S01]  /*4f40*/  MUFU.EX2 R61, R61 ;  /* 0x0000003d003d7308 */ /* 0x000fe20000000800 */
[----:B------:R-:W0:Y:S07]  /*4f50*/  SHFL.BFLY PT, R72, R51, 0x1, 0x1f ;  /* 0x0c201f0033487f89 */ /* 0x000e2e00000e0000 */
[----:B------:R-:W-:Y:S08]  /*4f60*/  MUFU.EX2 R46, R46 ;  /* 0x0000002e002e7308 */ /* 0x000ff00000000800 */
[----:B------:R-:W-:Y:S08]  /*4f70*/  MUFU.EX2 R55, R55 ;  /* 0x0000003700377308 */ /* 0x000ff00000000800 */
[----:B------:R-:W-:Y:S01]  /*4f80*/  MUFU.EX2 R40, R40 ;  /* 0x0000002800287308 */ /* 0x000fe20000000800 */
[----:B0-----:R-:W-:Y:S01]  /*4f90*/  FMNMX.FTZ R72, R51, R72, !PT ;  /* 0x0000004833487209 */ /* 0x001fe20007810000 */
[----:B------:R-:W-:-:S03]  /*4fa0*/  FFMA.FTZ R51, R44, UR4, -R34 ;  /* 0x000000042c337c23 */ /* 0x000fc60008010822 */
        /* <DEDUP_REMOVED lines=16> */
[----:B------:R-:W-:Y:S01]  /*50b0*/  FFMA.FTZ R53, R79, UR4, -R24 ;  /* 0x000000044f357c23 */ /* 0x000fe20008010818 */
[----:B------:R1:W2:Y:S01]  /*50c0*/  MUFU.EX2 R91, R35 ;  /* 0x00000023005b7308 */ /* 0x0002a20000000800 */
[----:B0-----:R-:W-:Y:S01]  /*50d0*/  @!P1 PRMT R4, RZ, 0x654, R0 ;  /* 0x00000654ff049816 */ /* 0x001fe20000000000 */
[--C-:B------:R-:W-:Y:S01]  /*50e0*/  FFMA.FTZ R68, R77, UR4, -R24.reuse ;  /* 0x000000044d447c23 */ /* 0x100fe20008010818 */
[--C-:B------:R-:W-:Y:S01]  /*50f0*/  FFMA.FTZ R75, R75, UR4, -R24.reuse ;  /* 0x000000044b4b7c23 */ /* 0x100fe20008010818 */
[--C-:B------:R-:W-:Y:S01]  /*5100*/  FFMA.FTZ R77, R81, UR4, -R24.reuse ;  /* 0x00000004514d7c23 */ /* 0x100fe20008010818 */
[----:B------:R0:W-:Y:S01]  /*5110*/  @!P1 SYNCS.ARRIVE.TRANS64.RED.A1T0 RZ, [R4+URZ], RZ ;  /* 0x000000ff04ff99a7 */ /* 0x0001e2000810043f */
[--C-:B------:R-:W-:Y:S01]  /*5120*/  FFMA.FTZ R69, R69, UR4, -R24.reuse ;  /* 0x0000000445457c23 */ /* 0x100fe20008010818 */
[--C-:B------:R-:W-:Y:S01]  /*5130*/  FFMA.FTZ R63, R63, UR4, -R24.reuse ;  /* 0x000000043f3f7c23 */ /* 0x100fe20008010818 */
[----:B------:R2:W3:Y:S01]  /*5140*/  MUFU.EX2 R92, R5 ;  /* 0x00000005005c7308 */ /* 0x0004e20000000800 */
[--C-:B-1----:R-:W-:Y:S01]  /*5150*/  FFMA.FTZ R35, R66, UR4, -R24.reuse ;  /* 0x0000000442237c23 */ /* 0x102fe20008010818 */
[--C-:B------:R-:W-:Y:S01]  /*5160*/  FFMA.FTZ R66, R80, UR4, -R24.reuse ;  /* 0x0000000450427c23 */ /* 0x100fe20008010818 */
[--C-:B------:R-:W-:Y:S01]  /*5170*/  FFMA.FTZ R80, R64, UR4, -R24.reuse ;  /* 0x0000000440507c23 */ /* 0x100fe20008010818 */
[--C-:B------:R-:W-:Y:S01]  /*5180*/  FFMA.FTZ R64, R73, UR4, -R24.reuse ;  /* 0x0000000449407c23 */ /* 0x100fe20008010818 */
[----:B0-----:R-:W-:Y:S01]  /*5190*/  F2FP.F16.F32.PACK_AB R4, R30, R31 ;  /* 0x0000001f1e04723e */ /* 0x001fe200000000ff */
[--C-:B------:R-:W-:Y:S01]  /*51a0*/  FFMA.FTZ R73, R57, UR4, -R24.reuse ;  /* 0x0000000439497c23 */ /* 0x100fe20008010818 */
[--C-:B------:R-:W-:Y:S01]  /*51b0*/  FFMA.FTZ R57, R58, UR4, -R24.reuse ;  /* 0x000000043a397c23 */ /* 0x100fe20008010818 */
[----:B------:R0:W1:Y:S01]  /*51c0*/  MUFU.EX2 R93, R6 ;  /* 0x00000006005d7308 */ /* 0x0000620000000800 */
[----:B--2---:R-:W-:Y:S01]  /*51d0*/  FADD.FTZ R5, R90, R91 ;  /* 0x0000005b5a057221 */ /* 0x004fe20000010000 */
[--C-:B------:R-:W-:Y:S01]  /*51e0*/  FFMA.FTZ R58, R59, UR4, -R24.reuse ;  /* 0x000000043b3a7c23 */ /* 0x100fe20008010818 */
[--C-:B------:R-:W-:Y:S01]  /*51f0*/  FFMA.FTZ R59, R65, UR4, -R24.reuse ;  /* 0x00000004413b7c23 */ /* 0x100fe20008010818 */
[--C-:B------:R-:W-:Y:S01]  /*5200*/  FFMA.FTZ R83, R83, UR4, -R24.reuse ;  /* 0x0000000453537c23 */ /* 0x100fe20008010818 */
[--C-:B------:R-:W-:Y:S01]  /*5210*/  FFMA.FTZ R84, R84, UR4, -R24.reuse ;  /* 0x0000000454547c23 */ /* 0x100fe20008010818 */
[--C-:B------:R-:W-:Y:S01]  /*5220*/  FFMA.FTZ R85, R85, UR4, -R24.reuse ;  /* 0x0000000455557c23 */ /* 0x100fe20008010818 */
[----:B------:R-:W-:Y:S01]  /*5230*/  FFMA.FTZ R86, R86, UR4, -R24 ;  /* 0x0000000456567c23 */ /* 0x000fe20008010818 */
[----:B------:R-:W2:Y:S01]  /*5240*/  MUFU.EX2 R25, R25 ;  /* 0x0000001900197308 */ /* 0x000ea20000000800 */
[----:B0-----:R-:W-:Y:S01]  /*5250*/  FADD.FTZ R6, R31, R30 ;  /* 0x0000001e1f067221 */ /* 0x001fe20000010000 */
[----:B---3--:R-:W-:Y:S01]  /*5260*/  FADD.FTZ R8, R92, R5 ;  /* 0x000000055c087221 */ /* 0x008fe20000010000 */
[--C-:B------:R-:W-:Y:S01]  /*5270*/  FFMA.FTZ R30, R67, UR4, -R24.reuse ;  /* 0x00000004431e7c23 */ /* 0x100fe20008010818 */
[----:B------:R-:W-:Y:S01]  /*5280*/  FFMA.FTZ R70, R70, UR4, -R24 ;  /* 0x0000000446467c23 */ /* 0x000fe20008010818 */
[----:B------:R-:W-:Y:S01]  /*5290*/  FADD.FTZ R7, R27, R6 ;  /* 0x000000061b077221 */ /* 0x000fe20000010000 */
[----:B------:R-:W-:Y:S01]  /*52a0*/  F2FP.F16.F32.PACK_AB R6, R38, R27 ;  /* 0x0000001b2606723e */ /* 0x000fe200000000ff */
[----:B------:R-:W-:Y:S01]  /*52b0*/  FFMA.FTZ R27, R62, UR4, -R24 ;  /* 0x000000043e1b7c23 */ /* 0x000fe20008010818 */
[----:B------:R-:W0:Y:S01]  /*52c0*/  MUFU.EX2 R44, R44 ;  /* 0x0000002c002c7308 */ /* 0x000e220000000800 */
[----:B------:R-:W-:Y:S01]  /*52d0*/  FADD.FTZ R9, R38, R7 ;  /* 0x0000000726097221 */ /* 0x000fe20000010000 */
[----:B-1----:R-:W-:Y:S01]  /*52e0*/  FADD.FTZ R8, R93, R8 ;  /* 0x000000085d087221 */ /* 0x002fe20000010000 */
[--C-:B------:R-:W-:Y:S01]  /*52f0*/  FFMA.FTZ R38, R71, UR4, -R24.reuse ;  /* 0x0000000447267c23 */ /* 0x100fe20008010818 */
[--C-:B------:R-:W-:Y:S01]  /*5300*/  FFMA.FTZ R87, R87, UR4, -R24.reuse ;  /* 0x0000000457577c23 */ /* 0x100fe20008010818 */
[--C-:B------:R-:W-:Y:S01]  /*5310*/  FFMA.FTZ R88, R88, UR4, -R24.reuse ;  /* 0x0000000458587c23 */ /* 0x100fe20008010818 */
[--C-:B------:R-:W-:Y:S01]  /*5320*/  FFMA.FTZ R76, R76, UR4, -R24.reuse ;  /* 0x000000044c4c7c23 */ /* 0x100fe20008010818 */
[----:B------:R-:W-:Y:S01]  /*5330*/  FFMA.FTZ R78, R78, UR4, -R24 ;  /* 0x000000044e4e7c23 */ /* 0x000fe20008010818 */
[----:B------:R-:W1:Y:S01]  /*5340*/  MUFU.EX2 R34, R34 ;  /* 0x0000002200227308 */ /* 0x000e620000000800 */
[----:B------:R-:W-:-:S02]  /*5350*/  F2FP.F16.F32.PACK_AB R5, R91, R90 ;  /* 0x0000005a5b05723e */ /* 0x000fc400000000ff */
[----:B------:R-:W-:-:S05]  /*5360*/  F2FP.F16.F32.PACK_AB R7, R93, R92 ;  /* 0x0000005c5d07723e */ /* 0x000fca00000000ff */
[----:B------:R-:W3:Y:S01]  /*5370*/  MUFU.EX2 R35, R35 ;  /* 0x0000002300237308 */ /* 0x000ee20000000800 */
[----:B------:R4:W-:Y:S07]  /*5380*/  STSM.16.M88.4 [R2+0x24300], R4 ;  /* 0x0243000402007844 */ /* 0x0009ee0000000200 */
[----:B------:R5:W-:Y:S08]  /*5390*/  MUFU.EX2 R31, R82 ;  /* 0x00000052001f7308 */ /* 0x000bf00000000800 */
[----:B------:R-:W3:Y:S01]  /*53a0*/  MUFU.EX2 R52, R52 ;  /* 0x0000003400347308 */ /* 0x000ee20000000800 */
[----:B-----5:R-:W-:Y:S01]  /*53b0*/  FADD.FTZ R82, R26, R9 ;  /* 0x000000091a527221 */ /* 0x020fe20000010000 */
[----:B--2---:R-:W-:Y:S01]  /*53c0*/  FADD.FTZ R9, R25, R8 ;  /* 0x0000000819097221 */ /* 0x004fe20000010000 */
[----:B----4-:R-:W-:-:S02]  /*53d0*/  F2FP.F16.F32.PACK_AB R4, R13, R12 ;  /* 0x0000000c0d04723e */ /* 0x010fc400000000ff */
[----:B------:R-:W-:Y:S01]  /*53e0*/  FADD.FTZ R82, R3, R82 ;  /* 0x0000005203527221 */ /* 0x000fe20000010000 */
[----:B0-----:R-:W-:Y:S02]  /*53f0*/  FADD.FTZ R9, R44, R9 ;  /* 0x000000092c097221 */ /* 0x001fe40000010000 */
[----:B------:R-:W0:Y:S01]  /*5400*/  MUFU.EX2 R89, R89 ;  /* 0x0000005900597308 */ /* 0x000e220000000800 */
[----:B------:R-:W-:Y:S01]  /*5410*/  FADD.FTZ R11, R39, R82 ;  /* 0x00000052270b7221 */ /* 0x000fe20000010000 */
[----:B-1----:R-:W-:-:S03]  /*5420*/  FADD.FTZ R8, R34, R9 ;  /* 0x0000000922087221 */ /* 0x002fc60000010000 */
[C---:B------:R-:W-:Y:S01]  /*5430*/  FADD.FTZ R11, R10.reuse, R11 ;  /* 0x0000000b0a0b7221 */ /* 0x040fe20000010000 */
[----:B---3--:R-:W-:Y:S01]  /*5440*/  FADD.FTZ R9, R35, R8 ;  /* 0x0000000823097221 */ /* 0x008fe20000010000 */
[----:B------:R-:W-:Y:S01]  /*5450*/  F2FP.F16.F32.PACK_AB R10, R10, R39 ;  /* 0x000000270a0a723e */ /* 0x000fe200000000ff */
[----:B------:R-:W1:Y:S01]  /*5460*/  MUFU.EX2 R53, R53 ;  /* 0x0000003500357308 */ /* 0x000e620000000800 */
[----:B------:R-:W-:Y:S01]  /*5470*/  FADD.FTZ R8, R12, R11 ;  /* 0x0000000b0c087221 */ /* 0x000fe20000010000 */
[----:B------:R-:W-:-:S03]  /*5480*/  FADD.FTZ R62, R52, R9 ;  /* 0x00000009343e7221 */ /* 0x000fc60000010000 */
[----:B------:R-:W-:-:S03]  /*5490*/  FADD.FTZ R9, R13, R8 ;  /* 0x000000080d097221 */ /* 0x000fc60000010000 */
[----:B------:R-:W2:Y:S01]  /*54a0*/  MUFU.EX2 R68, R68 ;  /* 0x0000004400447308 */ /* 0x000ea20000000800 */
[C---:B0-----:R-:W-:Y:S01]  /*54b0*/  FADD.FTZ R62, R89.reuse, R62 ;  /* 0x0000003e593e7221 */ /* 0x041fe20000010000 */
[----:B------:R-:W-:Y:S01]  /*54c0*/  FADD.FTZ R8, R14, R9 ;  /* 0x000000090e087221 */ /* 0x000fe20000010000 */
[----:B------:R-:W-:-:S03]  /*54d0*/  F2FP.F16.F32.PACK_AB R5, R89, R52 ;  /* 0x000000345905723e */ /* 0x000fc600000000ff */
[----:B------:R-:W-:Y:S01]  /*54e0*/  FADD.FTZ R11, R15, R8 ;  /* 0x000000080f0b7221 */ /* 0x000fe20000010000 */
[----:B------:R-:W-:Y:S01]  /*54f0*/  F2FP.F16.F32.PACK_AB R8, R3, R26 ;  /* 0x0000001a0308723e */ /* 0x000fe200000000ff */
[----:B------:R-:W0:Y:S01]  /*5500*/  MUFU.EX2 R66, R66 ;  /* 0x0000004200427308 */ /* 0x000e220000000800 */
[----:B-1----:R-:W-:Y:S01]  /*5510*/  FADD.FTZ R9, R53, R62 ;  /* 0x0000003e35097221 */ /* 0x002fe20000010000 */
[----:B------:R-:W-:-:S04]  /*5520*/  FADD.FTZ R24, R20, R11 ;  /* 0x0000000b14187221 */ /* 0x000fc80000010000 */
[----:B------:R-:W-:Y:S02]  /*5530*/  FADD.FTZ R11, R21, R24 ;  /* 0x00000018150b7221 */ /* 0x000fe40000010000 */
[----:B------:R-:W1:Y:S01]  /*5540*/  MUFU.EX2 R75, R75 ;  /* 0x0000004b004b7308 */ /* 0x000e620000000800 */
[----:B--2---:R-:W-:Y:S01]  /*5550*/  FADD.FTZ R9, R68, R9 ;  /* 0x0000000944097221 */ /* 0x004fe20000010000 */
[----:B------:R-:W-:Y:S01]  /*5560*/  FADD.FTZ R6, R48, R11 ;  /* 0x0000000b30067221 */ /* 0x000fe20000010000 */
[----:B------:R-:W-:-:S03]  /*5570*/  F2FP.F16.F32.PACK_AB R11, R35, R34 ;  /* 0x00000022230b723e */ /* 0x000fc600000000ff */
[----:B------:R-:W-:Y:S01]  /*5580*/  FADD.FTZ R13, R49, R6 ;  /* 0x00000006310d7221 */ /* 0x000fe20000010000 */
[----:B------:R-:W-:Y:S01]  /*5590*/  F2FP.F16.F32.PACK_AB R6, R15, R14 ;  /* 0x0000000e0f06723e */ /* 0x000fe200000000ff */
[----:B------:R-:W2:Y:S01]  /*55a0*/  MUFU.EX2 R77, R77 ;  /* 0x0000004d004d7308 */ /* 0x000ea20000000800 */
[----:B0-----:R-:W-:Y:S01]  /*55b0*/  FADD.FTZ R26, R66, R9 ;  /* 0x00000009421a7221 */ /* 0x001fe20000010000 */
[----:B------:R-:W-:Y:S01]  /*55c0*/  FADD.FTZ R12, R56, R13 ;  /* 0x0000000d380c7221 */ /* 0x000fe20000010000 */
[----:B------:R-:W-:-:S03]  /*55d0*/  F2FP.F16.F32.PACK_AB R9, R44, R25 ;  /* 0x000000192c09723e */ /* 0x000fc600000000ff */
[----:B------:R-:W-:Y:S01]  /*55e0*/  FADD.FTZ R13, R43, R12 ;  /* 0x0000000c2b0d7221 */ /* 0x000fe20000010000 */
[----:B------:R-:W-:Y:S01]  /*55f0*/  F2FP.F16.F32.PACK_AB R12, R21, R20 ;  /* 0x00000014150c723e */ /* 0x000fe200000000ff */
[----:B------:R-:W0:Y:S01]  /*5600*/  MUFU.EX2 R80, R80 ;  /* 0x0000005000507308 */ /* 0x000e220000000800 */
[C---:B-1----:R-:W-:Y:S01]  /*5610*/  FADD.FTZ R26, R75.reuse, R26 ;  /* 0x0000001a4b1a7221 */ /* 0x042fe20000010000 */
[----:B------:R-:W-:Y:S01]  /*5620*/  FADD.FTZ R24, R42, R13 ;  /* 0x0000000d2a187221 */ /* 0x000fe20000010000 */
[----:B------:R-:W-:Y:S01]  /*5630*/  STSM.16.M88.4 [R2+0x25b00], R8 ;  /* 0x025b000802007844 */ /* 0x000fe20000000200 */
[----:B------:R-:W-:Y:S02]  /*5640*/  F2FP.F16.F32.PACK_AB R13, R75, R66 ;  /* 0x000000424b0d723e */ /* 0x000fe400000000ff */
[----:B------:R-:W-:Y:S01]  /*5650*/  CS2R R66, SRZ ;  /* 0x0000000000427805 */ /* 0x000fe2000001ff00 */
[----:B------:R-:W-:Y:S01]  /*5660*/  FADD.FTZ R25, R47, R24 ;  /* 0x000000182f197221 */ /* 0x000fe20000010000 */
[----:B------:R-:W1:Y:S01]  /*5670*/  MUFU.EX2 R64, R64 ;  /* 0x0000004000407308 */ /* 0x000e620000000800 */
[----:B--2---:R-:W-:-:S02]  /*5680*/  FADD.FTZ R7, R77, R26 ;  /* 0x0000001a4d077221 */ /* 0x004fc40000010000 */
[----:B------:R-:W-:-:S04]  /*5690*/  FADD.FTZ R24, R36, R25 ;  /* 0x0000001924187221 */ /* 0x000fc80000010000 */
[----:B------:R-:W-:Y:S01]  /*56a0*/  FADD.FTZ R25, R61, R24 ;  /* 0x000000183d197221 */ /* 0x000fe20000010000 */
[----:B------:R-:W-:Y:S01]  /*56b0*/  F2FP.F16.F32.PACK_AB R24, R43, R56 ;  /* 0x000000382b18723e */ /* 0x000fe200000000ff */
[----:B------:R-:W2:Y:S01]  /*56c0*/  MUFU.EX2 R73, R73 ;  /* 0x0000004900497308 */ /* 0x000ea20000000800 */
[C---:B0-----:R-:W-:Y:S01]  /*56d0*/  FADD.FTZ R7, R80.reuse, R7 ;  /* 0x0000000750077221 */ /* 0x041fe20000010000 */
[----:B------:R-:W-:-:S06]  /*56e0*/  F2FP.F16.F32.PACK_AB R15, R80, R77 ;  /* 0x0000004d500f723e */ /* 0x000fcc00000000ff */
[----:B------:R-:W0:Y:S01]  /*56f0*/  MUFU.EX2 R57, R57 ;  /* 0x0000003900397308 */ /* 0x000e220000000800 */
[----:B-1----:R-:W-:Y:S01]  /*5700*/  FADD.FTZ R14, R64, R7 ;  /* 0x00000007400e7221 */ /* 0x002fe20000010000 */
[----:B------:R-:W-:Y:S02]  /*5710*/  F2FP.F16.F32.PACK_AB R7, R68, R53 ;  /* 0x000000354407723e */ /* 0x000fe400000000ff */
[----:B------:R-:W-:-:S03]  /*5720*/  CS2R R52, SRZ ;  /* 0x0000000000347805 */ /* 0x000fc6000001ff00 */
[----:B------:R1:W-:Y:S01]  /*5730*/  STSM.16.M88.4 [R2+0x27300], R4 ;  /* 0x0273000402007844 */ /* 0x0003e20000000200 */
[----:B------:R-:W3:Y:S01]  /*5740*/  MUFU.EX2 R58, R58 ;  /* 0x0000003a003a7308 */ /* 0x000ee20000000800 */
[----:B--2---:R-:W-:-:S07]  /*5750*/  FADD.FTZ R14, R73, R14 ;  /* 0x0000000e490e7221 */ /* 0x004fce0000010000 */
[----:B------:R2:W4:Y:S01]  /*5760*/  MUFU.EX2 R0, R69 ;  /* 0x0000004500007308 */ /* 0x0005220000000800 */
[----:B0-----:R-:W-:Y:S01]  /*5770*/  FADD.FTZ R21, R57, R14 ;  /* 0x0000000e39157221 */ /* 0x001fe20000010000 */
[----:B------:R-:W-:Y:S02]  /*5780*/  F2FP.F16.F32.PACK_AB R14, R49, R48 ;  /* 0x00000030310e723e */ /* 0x000fe400000000ff */
[----:B------:R-:W-:-:S03]  /*5790*/  CS2R R48, SRZ ;  /* 0x0000000000307805 */ /* 0x000fc6000001ff00 */
[----:B------:R-:W-:Y:S01]  /*57a0*/  STSM.16.M88.4 [R2+0x28b00], R12 ;  /* 0x028b000c02007844 */ /* 0x000fe20000000200 */
[----:B------:R-:W0:Y:S01]  /*57b0*/  MUFU.EX2 R30, R30 ;  /* 0x0000001e001e7308 */ /* 0x000e220000000800 */
[----:B---3--:R-:W-:Y:S01]  /*57c0*/  FADD.FTZ R21, R58, R21 ;  /* 0x000000153a157221 */ /* 0x008fe20000010000 */
[----:B-1----:R-:W-:Y:S02]  /*57d0*/  F2FP.F16.F32.PACK_AB R4, R61, R36 ;  /* 0x000000243d04723e */ /* 0x002fe400000000ff */
[----:B--2---:R-:W-:-:S04]  /*57e0*/  CS2R R68, SRZ ;  /* 0x0000000000447805 */ /* 0x004fc8000001ff00 */
[----:B------:R-:W1:Y:S01]  /*57f0*/  MUFU.EX2 R59, R59 ;  /* 0x0000003b003b7308 */ /* 0x000e620000000800 */
[----:B----4-:R-:W-:-:S07]  /*5800*/  FADD.FTZ R26, R0, R21 ;  /* 0x00000015001a7221 */ /* 0x010fce0000010000 */
[----:B------:R-:W2:Y:S08]  /*5810*/  MUFU.EX2 R38, R38 ;  /* 0x0000002600267308 */ /* 0x000eb00000000800 */
[----:B------:R3:W-:Y:S08]  /*5820*/  MUFU.EX2 R20, R27 ;  /* 0x0000001b00147308 */ /* 0x0007f00000000800 */
[----:B------:R-:W4:Y:S01]  /*5830*/  MUFU.EX2 R37, R37 ;  /* 0x0000002500257308 */ /* 0x000f220000000800 */
[----:B---3--:R-:W-:Y:S01]  /*5840*/  FADD.FTZ R27, R31, R26 ;  /* 0x0000001a1f1b7221 */ /* 0x008fe20000010000 */
[----:B------:R-:W-:Y:S01]  /*5850*/  FADD.FTZ R26, R46, R25 ;  /* 0x000000192e1a7221 */ /* 0x000fe20000010000 */
[----:B------:R-:W-:-:S02]  /*5860*/  F2FP.F16.F32.PACK_AB R25, R73, R64 ;  /* 0x000000404919723e */ /* 0x000fc400000000ff */
[----:B------:R-:W-:Y:S01]  /*5870*/  CS2R R64, SRZ ;  /* 0x0000000000407805 */ /* 0x000fe2000001ff00 */
[----:B0-----:R-:W-:Y:S01]  /*5880*/  FADD.FTZ R34, R30, R27 ;  /* 0x0000001b1e227221 */ /* 0x001fe20000010000 */
[----:B------:R-:W-:Y:S01]  /*5890*/  FADD.FTZ R9, R55, R26 ;  /* 0x0000001a37097221 */ /* 0x000fe20000010000 */
[----:B------:R-:W-:Y:S01]  /*58a0*/  F2FP.F16.F32.PACK_AB R26, R47, R42 ;  /* 0x0000002a2f1a723e */ /* 0x000fe200000000ff */
[----:B------:R-:W0:Y:S01]  /*58b0*/  MUFU.EX2 R63, R63 ;  /* 0x0000003f003f7308 */ /* 0x000e220000000800 */
[----:B-1----:R-:W-:Y:S01]  /*58c0*/  FADD.FTZ R5, R59, R34 ;  /* 0x000000223b057221 */ /* 0x002fe20000010000 */
[----:B------:R-:W-:Y:S01]  /*58d0*/  FADD.FTZ R6, R40, R9 ;  /* 0x0000000928067221 */ /* 0x000fe20000010000 */
[----:B------:R-:W-:Y:S02]  /*58e0*/  F2FP.F16.F32.PACK_AB R27, R58, R57 ;  /* 0x000000393a1b723e */ /* 0x000fe400000000ff */
[----:B------:R-:W-:Y:S01]  /*58f0*/  CS2R R56, SRZ ;  /* 0x0000000000387805 */ /* 0x000fe2000001ff00 */
[----:B--2---:R-:W-:Y:S01]  /*5900*/  FADD.FTZ R8, R38, R5 ;  /* 0x0000000526087221 */ /* 0x004fe20000010000 */
[----:B------:R-:W-:Y:S01]  /*5910*/  FADD.FTZ R6, R45, R6 ;  /* 0x000000062d067221 */ /* 0x000fe20000010000 */
[----:B------:R-:W-:Y:S01]  /*5920*/  F2FP.F16.F32.PACK_AB R5, R31, R0 ;  /* 0x000000001f05723e */ /* 0x000fe200000000ff */
[----:B------:R-:W1:Y:S01]  /*5930*/  MUFU.EX2 R54, R54 ;  /* 0x0000003600367308 */ /* 0x000e620000000800 */
[----:B------:R2:W-:Y:S01]  /*5940*/  STSM.16.M88.4 [R2+0x2a300], R24 ;  /* 0x02a3001802007844 */ /* 0x0005e20000000200 */
[----:B----4-:R-:W-:Y:S01]  /*5950*/  FADD.FTZ R9, R37, R6 ;  /* 0x0000000625097221 */ /* 0x010fe20000010000 */
[----:B------:R-:W-:-:S02]  /*5960*/  F2FP.F16.F32.PACK_AB R6, R55, R46 ;  /* 0x0000002e3706723e */ /* 0x000fc400000000ff */
[----:B------:R-:W-:Y:S02]  /*5970*/  CS2R R46, SRZ ;  /* 0x00000000002e7805 */ /* 0x000fe4000001ff00 */
[----:B------:R-:W-:Y:S02]  /*5980*/  CS2R R42, SRZ ;  /* 0x00000000002a7805 */ /* 0x000fe4000001ff00 */
[----:B------:R-:W-:Y:S01]  /*5990*/  CS2R R34, SRZ ;  /* 0x0000000000227805 */ /* 0x000fe2000001ff00 */
[----:B------:R-:W3:Y:S01]  /*59a0*/  MUFU.EX2 R62, R83 ;  /* 0x00000053003e7308 */ /* 0x000ee20000000800 */
[----:B0-----:R-:W-:-:S07]  /*59b0*/  FADD.FTZ R7, R63, R8 ;  /* 0x000000083f077221 */ /* 0x001fce0000010000 */
[----:B------:R-:W0:Y:S01]  /*59c0*/  MUFU.EX2 R33, R33 ;  /* 0x0000002100217308 */ /* 0x000e220000000800 */
[C---:B-1----:R-:W-:Y:S01]  /*59d0*/  FADD.FTZ R8, R54.reuse, R9 ;  /* 0x0000000936087221 */ /* 0x042fe20000010000 */
[----:B------:R-:W-:Y:S02]  /*59e0*/  F2FP.F16.F32.PACK_AB R10, R54, R37 ;  /* 0x00000025360a723e */ /* 0x000fe400000000ff */
[----:B------:R-:W-:Y:S02]  /*59f0*/  CS2R R54, SRZ ;  /* 0x0000000000367805 */ /* 0x000fe4000001ff00 */
[----:B------:R-:W-:Y:S02]  /*5a00*/  CS2R R36, SRZ ;  /* 0x0000000000247805 */ /* 0x000fe4000001ff00 */
[----:B--2---:R-:W-:Y:S02]  /*5a10*/  CS2R R26, SRZ ;  /* 0x00000000001a7805 */ /* 0x004fe4000001ff00 */
[----:B------:R-:W-:Y:S01]  /*5a20*/  CS2R R24, SRZ ;  /* 0x0000000000187805 */ /* 0x000fe2000001ff00 */
[----:B------:R-:W1:Y:S01]  /*5a30*/  MUFU.EX2 R3, R84 ;  /* 0x0000005400037308 */ /* 0x000e620000000800 */
[----:B---3--:R-:W-:Y:S01]  /*5a40*/  FADD.FTZ R0, R62, R7 ;  /* 0x000000073e007221 */ /* 0x008fe20000010000 */
[----:B------:R-:W-:-:S02]  /*5a50*/  F2FP.F16.F32.PACK_AB R7, R59, R30 ;  /* 0x0000001e3b07723e */ /* 0x000fc400000000ff */
[----:B------:R-:W-:-:S03]  /*5a60*/  CS2R R58, SRZ ;  /* 0x00000000003a7805 */ /* 0x000fc6000001ff00 */
[----:B------:R2:W-:Y:S01]  /*5a70*/  STSM.16.M88.4 [R2+0x2bb00], R4 ;  /* 0x02bb000402007844 */ /* 0x0005e20000000200 */
[----:B------:R-:W3:Y:S01]  /*5a80*/  MUFU.EX2 R60, R60 ;  /* 0x0000003c003c7308 */ /* 0x000ee20000000800 */
[----:B0-----:R-:W-:Y:S01]  /*5a90*/  FADD.FTZ R9, R33, R8 ;  /* 0x0000000821097221 */ /* 0x001fe20000010000 */
[----:B------:R-:W-:Y:S02]  /*5aa0*/  F2FP.F16.F32.PACK_AB R8, R45, R40 ;  /* 0x000000282d08723e */ /* 0x000fe400000000ff */
[----:B------:R-:W-:-:S04]  /*5ab0*/  CS2R R44, SRZ ;  /* 0x00000000002c7805 */ /* 0x000fc8000001ff00 */
[----:B------:R-:W0:Y:S01]  /*5ac0*/  MUFU.EX2 R85, R85 ;  /* 0x0000005500557308 */ /* 0x000e220000000800 */
[----:B-1----:R-:W-:Y:S01]  /*5ad0*/  FADD.FTZ R0, R3, R0 ;  /* 0x0000000003007221 */ /* 0x002fe20000010000 */
[----:B--2---:R-:W-:-:S06]  /*5ae0*/  IMAD.U32 R6, RZ, RZ, UR7 ;  /* 0x00000007ff067e24 */ /* 0x004fcc000f8e00ff */
[----:B------:R-:W1:Y:S01]  /*5af0*/  MUFU.EX2 R32, R32 ;  /* 0x0000002000207308 */ /* 0x000e620000000800 */
[C---:B---3--:R-:W-:Y:S01]  /*5b00*/  FADD.FTZ R15, R60.reuse, R9 ;  /* 0x000000093c0f7221 */ /* 0x048fe20000010000 */
[----:B------:R-:W-:Y:S02]  /*5b10*/  F2FP.F16.F32.PACK_AB R9, R63, R38 ;  /* 0x000000263f09723e */ /* 0x000fe400000000ff */
[----:B------:R-:W-:Y:S02]  /*5b20*/  CS2R R38, SRZ ;  /* 0x0000000000267805 */ /* 0x000fe4000001ff00 */
[----:B------:R-:W-:Y:S02]  /*5b30*/  F2FP.F16.F32.PACK_AB R60, R60, R33 ;  /* 0x000000213c3c723e */ /* 0x000fe400000000ff */
[----:B------:R-:W2:Y:S01]  /*5b40*/  MUFU.EX2 R41, R41 ;  /* 0x0000002900297308 */ /* 0x000ea20000000800 */
[----:B0-----:R-:W-:Y:S01]  /*5b50*/  FADD.FTZ R11, R85, R0 ;  /* 0x00000000550b7221 */ /* 0x001fe20000010000 */
[----:B------:R-:W-:-:S03]  /*5b60*/  F2FP.F16.F32.PACK_AB R61, R20, R85 ;  /* 0x00000055143d723e */ /* 0x000fc600000000ff */
[----:B------:R-:W-:-:S03]  /*5b70*/  FADD.FTZ R11, R20, R11 ;  /* 0x0000000b140b7221 */ /* 0x000fc60000010000 */
[----:B------:R-:W0:Y:S01]  /*5b80*/  MUFU.EX2 R86, R86 ;  /* 0x0000005600567308 */ /* 0x000e220000000800 */
[----:B-1----:R-:W-:-:S07]  /*5b90*/  FADD.FTZ R0, R32, R15 ;  /* 0x0000000f20007221 */ /* 0x002fce0000010000 */
[----:B------:R-:W1:Y:S01]  /*5ba0*/  MUFU.EX2 R29, R29 ;  /* 0x0000001d001d7308 */ /* 0x000e620000000800 */
[----:B--2---:R-:W-:-:S07]  /*5bb0*/  FADD.FTZ R0, R41, R0 ;  /* 0x0000000029007221 */ /* 0x004fce0000010000 */
[----:B------:R-:W2:Y:S01]  /*5bc0*/  MUFU.EX2 R28, R28 ;  /* 0x0000001c001c7308 */ /* 0x000ea20000000800 */
[----:B0-----:R-:W-:Y:S01]  /*5bd0*/  FADD.FTZ R12, R86, R11 ;  /* 0x0000000b560c7221 */ /* 0x001fe20000010000 */
[----:B------:R-:W-:Y:S02]  /*5be0*/  F2FP.F16.F32.PACK_AB R11, R3, R62 ;  /* 0x0000003e030b723e */ /* 0x000fe400000000ff */
[----:B------:R-:W-:Y:S02]  /*5bf0*/  F2FP.F16.F32.PACK_AB R62, R41, R32 ;  /* 0x00000020293e723e */ /* 0x000fe400000000ff */
[----:B------:R-:W-:Y:S02]  /*5c00*/  CS2R R40, SRZ ;  /* 0x0000000000287805 */ /* 0x000fe4000001ff00 */
[----:B------:R-:W-:Y:S01]  /*5c10*/  CS2R R32, SRZ ;  /* 0x0000000000207805 */ /* 0x000fe2000001ff00 */
[----:B------:R-:W-:Y:S01]  /*5c20*/  STSM.16.M88.4 [R2+0x2d300], R8 ;  /* 0x02d3000802007844 */ /* 0x000fe20000000200 */
[----:B------:R0:W3:Y:S01]  /*5c30*/  MUFU.EX2 R21, R70 ;  /* 0x0000004600157308 */ /* 0x0000e20000000800 */
[----:B-1----:R-:W-:-:S07]  /*5c40*/  FADD.FTZ R3, R29, R0 ;  /* 0x000000001d037221 */ /* 0x002fce0000010000 */
[----:B------:R-:W-:Y:S01]  /*5c50*/  MUFU.EX2 R50, R50 ;  /* 0x0000003200327308 */ /* 0x000fe20000000800 */
[C---:B--2---:R-:W-:Y:S01]  /*5c60*/  FADD.FTZ R3, R28.reuse, R3 ;  /* 0x000000031c037221 */ /* 0x044fe20000010000 */
[----:B------:R-:W-:Y:S02]  /*5c70*/  F2FP.F16.F32.PACK_AB R28, R28, R29 ;  /* 0x0000001d1c1c723e */ /* 0x000fe400000000ff */
[----:B0-----:R-:W-:-:S04]  /*5c80*/  CS2R R70, SRZ ;  /* 0x0000000000467805 */ /* 0x001fc8000001ff00 */
[----:B------:R-:W0:Y:S01]  /*5c90*/  MUFU.EX2 R51, R51 ;  /* 0x0000003300337308 */ /* 0x000e220000000800 */
[C---:B---3--:R-:W-:Y:S01]  /*5ca0*/  F2FP.F16.F32.PACK_AB R63, R21.reuse, R86 ;  /* 0x00000056153f723e */ /* 0x048fe200000000ff */
[----:B------:R-:W-:-:S04]  /*5cb0*/  FADD.FTZ R12, R21, R12 ;  /* 0x0000000c150c7221 */ /* 0x000fc80000010000 */
[----:B------:R1:W-:Y:S02]  /*5cc0*/  STSM.16.M88.4 [R2+0x2eb00], R60 ;  /* 0x02eb003c02007844 */ /* 0x0003e40000000200 */
[----:B------:R-:W2:Y:S08]  /*5cd0*/  MUFU.EX2 R87, R87 ;  /* 0x0000005700577308 */ /* 0x000eb00000000800 */
[----:B------:R-:W3:Y:S01]  /*5ce0*/  MUFU.EX2 R88, R88 ;  /* 0x0000005800587308 */ /* 0x000ee20000000800 */
[----:B0-----:R-:W-:Y:S01]  /*5cf0*/  F2FP.F16.F32.PACK_AB R30, R51, R50 ;  /* 0x00000032331e723e */ /* 0x001fe200000000ff */
[----:B------:R-:W-:-:S04]  /*5d00*/  FADD.FTZ R50, R50, R3 ;  /* 0x0000000332327221 */ /* 0x000fc80000010000 */
[----:B------:R-:W-:Y:S01]  /*5d10*/  FADD.FTZ R3, R51, R50 ;  /* 0x0000003233037221 */ /* 0x000fe20000010000 */
[----:B-1----:R-:W-:Y:S01]  /*5d20*/  CS2R R62, SRZ ;  /* 0x00000000003e7805 */ /* 0x002fe2000001ff00 */
[----:B------:R-:W0:Y:S01]  /*5d30*/  MUFU.EX2 R76, R76 ;  /* 0x0000004c004c7308 */ /* 0x000e220000000800 */
[----:B--2---:R-:W-:Y:S01]  /*5d40*/  FADD.FTZ R5, R87, R12 ;  /* 0x0000000c57057221 */ /* 0x004fe20000010000 */
[----:B------:R-:W-:Y:S02]  /*5d50*/  CS2R R60, SRZ ;  /* 0x00000000003c7805 */ /* 0x000fe4000001ff00 */
[----:B------:R-:W-:-:S04]  /*5d60*/  CS2R R50, SRZ ;  /* 0x0000000000327805 */ /* 0x000fc8000001ff00 */
[----:B------:R-:W1:Y:S01]  /*5d70*/  MUFU.EX2 R13, R78 ;  /* 0x0000004e000d7308 */ /* 0x000e620000000800 */
[C---:B---3--:R-:W-:Y:S01]  /*5d80*/  F2FP.F16.F32.PACK_AB R29, R88.reuse, R87 ;  /* 0x00000057581d723e */ /* 0x048fe200000000ff */
[----:B------:R-:W-:-:S04]  /*5d90*/  FADD.FTZ R5, R88, R5 ;  /* 0x0000000558057221 */ /* 0x000fc80000010000 */
[----:B0-----:R-:W-:Y:S01]  /*5da0*/  FADD.FTZ R0, R76, R5 ;  /* 0x000000054c007221 */ /* 0x001fe20000010000 */
[----:B-1----:R-:W-:-:S03]  /*5db0*/  F2FP.F16.F32.PACK_AB R31, R13, R76 ;  /* 0x0000004c0d1f723e */ /* 0x002fc600000000ff */
[----:B------:R-:W-:Y:S02]  /*5dc0*/  FADD.FTZ R0, R13, R0 ;  /* 0x000000000d007221 */ /* 0x000fe40000010000 */
        /* <DEDUP_REMOVED lines=13> */
.L_x_2083:
        /* <DEDUP_REMOVED lines=10> */
.L_x_2076:
[----:B------:R-:W-:Y:S01]  /*5f40*/  ULEA UR4, UR36, UR37, 0x3 ;  /* 0x0000002524047291 */ /* 0x000fe2000f8e183f */
[----:B------:R-:W-:-:S05]  /*5f50*/  IMAD.U32 R7, RZ, RZ, UR60 ;  /* 0x0000003cff077e24 */ /* 0x000fca000f8e00ff */
[----:B------:R-:W-:-:S04]  /*5f60*/  SHF.L.U32 R7, R7, 0x1f, RZ ;  /* 0x0000001f07077819 */ /* 0x000fc800000006ff */
[----:B------:R0:W1:Y:S01]  /*5f70*/  SYNCS.PHASECHK.TRANS64.TRYWAIT P3, [UR4+0x31c30], R7 ;  /* 0x031c3007ff0075a7 */ /* 0x0000620008060144 */
[----:B------:R-:W-:Y:S05]  /*5f80*/  @!P0 BRA `(.L_x_2077) ;  /* 0x0000000000048947 */ /* 0x000fea0003800000 */
[----:B------:R-:W-:Y:S01]  /*5f90*/  BPT.TRAP 0x1 ;  /* 0x000000040000795c */ /* 0x000fe20000300000 */
.L_x_2077:
[----:B-1----:R-:W-:Y:S05]  /*5fa0*/  @P3 BRA `(.L_x_2075) ;  /* 0x0000000000083947 */ /* 0x002fea0003800000 */
[----:B------:R-:W1:Y:S02]  /*5fb0*/  SYNCS.PHASECHK.TRANS64.TRYWAIT P3, [UR4+0x31c30], R7 ;  /* 0x031c3007ff0075a7 */ /* 0x000e640008060144 */
[----:B-1----:R-:W-:Y:S05]  /*5fc0*/  @!P3 BRA `(.L_x_2078) ;  /* 0x00000118001cb947 */ /* 0x002fea0003800000 */
.L_x_2075:
        /* <DEDUP_REMOVED lines=356> */
.L_x_2080:
[----:B------:R-:W-:Y:S01]  /*7610*/  ULEA UR4, UR7, UR37, 0x3 ;  /* 0x0000002507047291 */ /* 0x000fe2000f8e183f */
[----:B------:R-:W-:-:S05]  /*7620*/  IMAD.U32 R7, RZ, RZ, UR39 ;  /* 0x00000027ff077e24 */ /* 0x000fca000f8e00ff */
[----:B------:R-:W-:-:S04]  /*7630*/  SHF.L.U32 R7, R7, 0x1f, RZ ;  /* 0x0000001f07077819 */ /* 0x000fc800000006ff */
[----:B------:R0:W1:Y:S01]  /*7640*/  SYNCS.PHASECHK.TRANS64.TRYWAIT P3, [UR4+0x31c50], R7 ;  /* 0x031c5007ff0075a7 */ /* 0x0000620008060144 */
[----:B------:R-:W-:Y:S05]  /*7650*/  @!P0 BRA `(.L_x_2081) ;  /* 0x0000000000048947 */ /* 0x000fea0003800000 */
[----:B------:R-:W-:Y:S01]  /*7660*/  BPT.TRAP 0x1 ;  /* 0x000000040000795c */ /* 0x000fe20000300000 */
.L_x_2081:
[----:B-1----:R-:W-:Y:S05]  /*7670*/  @P3 BRA `(.L_x_2079) ;  /* 0x0000000000083947 */ /* 0x002fea0003800000 */
[----:B------:R-:W1:Y:S02]  /*7680*/  SYNCS.PHASECHK.TRANS64.TRYWAIT P3, [UR4+0x31c50], R7 ;  /* 0x031c5007ff0075a7 */ /* 0x000e640008060144 */
[----:B-1----:R-:W-:Y:S05]  /*7690*/  @!P3 BRA `(.L_x_2082) ;  /* 0x000001000080b947 */ /* 0x002fea0003800000 */
.L_x_2079:
        /* <DEDUP_REMOVED lines=42> */
[----:B------:R-:W-:Y:S01]  /*7940*/  UMOV UR4, 0x1 ;  /* 0x0000000100047882 */ /* 0x000fe20000000000 */
[----:B------:R-:W-:Y:S01]  /*7950*/  R2UR UR15, R17 ;  /* 0x00000000110f72ca */ /* 0x000fe200000e0000 */
[----:B------:R-:W-:Y:S01]  /*7960*/  UIMAD UR4, UR38, -0x90, UR4 ;  /* 0xffffff70260478a4 */ /* 0x000fe2000f8e0204 */
[----:B------:R-:W-:Y:S01]  /*7970*/  R2UR UR14, R18 ;  /* 0x00000000120e72ca */ /* 0x000fe200000e0000 */
[----:B------:R-:W2:Y:S01]  /*7980*/  SHFL.IDX PT, R135, R98, 0x1, 0x1c1f ;  /* 0x003c1f0062877f89 */ /* 0x000ea200000e0000 */
[----:B-1----:R-:W-:Y:S01]  /*7990*/  FMUL.FTZ R8, R137, UR5 ;  /* 0x0000000589087c20 */ /* 0x002fe20008410000 */
[----:B------:R-:W-:-:S02]  /*79a0*/  IMAD.MOV.U32 R137, RZ, RZ, -0x2 ;  /* 0xfffffffeff897424 */ /* 0x000fc400078e00ff */
[----:B------:R-:W-:Y:S01]  /*79b0*/  FMUL.FTZ R9, R138, UR5 ;  /* 0x000000058a097c20 */ /* 0x000fe20008410000 */
[----:B0-----:R-:W-:Y:S01]  /*79c0*/  FMUL.FTZ R7, R136, UR5 ;  /* 0x0000000588077c20 */ /* 0x001fe20008410000 */
[----:B------:R-:W-:Y:S01]  /*79d0*/  FMUL.FTZ R10, R139, UR5 ;  /* 0x000000058b0a7c20 */ /* 0x000fe20008410000 */
[----:B------:R-:W-:Y:S02]  /*79e0*/  IMAD R136, R22, R137, UR4 ;  /* 0x0000000416887e24 */ /* 0x000fe4000f8e0289 */
[----:B------:R-:W-:Y:S01]  /*79f0*/  FMUL.FTZ R13, R142, UR5 ;  /* 0x000000058e0d7c20 */ /* 0x000fe20008410000 */
[----:B------:R-:W-:Y:S01]  /*7a00*/  FMUL.FTZ R134, R90, UR5 ;  /* 0x000000055a867c20 */ /* 0x000fe20008410000 */
[----:B------:R-:W0:Y:S01]  /*7a10*/  MUFU.TANH R9, R9 ;  /* 0x0000000900097308 */ /* 0x000e220000002400 */
[----:B------:R-:W-:Y:S02]  /*7a20*/  IMAD.U32 R137, RZ, RZ, UR15 ;  /* 0x0000000fff897e24 */ /* 0x000fe4000f8e00ff */
[----:B------:R-:W-:Y:S01]  /*7a30*/  FMUL.FTZ R15, R143, UR5 ;  /* 0x000000058f0f7c20 */ /* 0x000fe20008410000 */
[----:B------:R-:W-:Y:S01]  /*7a40*/  FMUL.FTZ R122, R122, UR5 ;  /* 0x000000057a7a7c20 */ /* 0x000fe20008410000 */
[----:B------:R-:W-:Y:S01]  /*7a50*/  FMUL.FTZ R123, R123, UR5 ;  /* 0x000000057b7b7c20 */ /* 0x000fe20008410000 */
[----:B------:R-:W-:Y:S01]  /*7a60*/  FMUL.FTZ R126, R126, UR5 ;  /* 0x000000057e7e7c20 */ /* 0x000fe20008410000 */
[----:B------:R-:W-:Y:S01]  /*7a70*/  IADD3 R90, -R137, UR14, R136 ;  /* 0x0000000e895a7c10 */ /* 0x000fe2000fffe188 */
        /* <DEDUP_REMOVED lines=8> */
[----:B--2---:R-:W-:Y:S01]  /*7b00*/  IMAD.IADD R91, R90, 0x1, R135 ;  /* 0x000000015a5b7824 */ /* 0x004fe200078e0287 */
[----:B------:R-:W2:Y:S01]  /*7b10*/  MUFU.TANH R13, R13 ;  /* 0x0000000d000d7308 */ /* 0x000ea20000002400 */
[----:B------:R-:W-:Y:S01]  /*7b20*/  FMUL.FTZ R135, R95, UR5 ;  /* 0x000000055f877c20 */ /* 0x000fe20008410000 */
[----:B------:R-:W-:Y:S01]  /*7b30*/  FMUL.FTZ R95, R82, UR5 ;  /* 0x00000005525f7c20 */ /* 0x000fe20008410000 */
[----:B------:R-:W-:Y:S01]  /*7b40*/  FMUL.FTZ R102, R102, UR5 ;  /* 0x0000000566667c20 */ /* 0x000fe20008410000 */
[----:B------:R-:W-:Y:S01]  /*7b50*/  ISETP.GT.AND P3, PT, R91, RZ, PT ;  /* 0x000000ff5b00720c */ /* 0x000fe20003f64270 */
[----:B------:R-:W-:Y:S01]  /*7b60*/  FMUL.FTZ R103, R103, UR5 ;  /* 0x0000000567677c20 */ /* 0x000fe20008410000 */
[----:B------:R-:W-:Y:S01]  /*7b70*/  ISETP.GT.AND P4, PT, R91, 0x1, PT ;  /* 0x000000015b00780c */ /* 0x000fe20003f84270 */
[----:B------:R-:W-:Y:S01]  /*7b80*/  FMUL.FTZ R86, R86, UR5 ;  /* 0x0000000556567c20 */ /* 0x000fe20008410000 */
[----:B------:R-:W3:Y:S01]  /*7b90*/  MUFU.TANH R15, R15 ;  /* 0x0000000f000f7308 */ /* 0x000ee20000002400 */
[----:B0-----:R-:W-:Y:S01]  /*7ba0*/  FSEL R9, R9, -INF , P3 ;  /* 0xff80000009097808 */ /* 0x001fe20001800000 */
[----:B------:R-:W-:Y:S01]  /*7bb0*/  FMUL.FTZ R11, R140, UR5 ;  /* 0x000000058c0b7c20 */ /* 0x000fe20008410000 */
[C---:B------:R-:W-:Y:S01]  /*7bc0*/  ISETP.GT.AND P3, PT, R91.reuse, 0x8, PT ;  /* 0x000000085b00780c */ /* 0x040fe20003f64270 */
[----:B------:R-:W-:Y:S01]  /*7bd0*/  UIADD3 UR40, UR10, 0x900, URZ ;  /* 0x000009000a287890 */ /* 0x000fe2000fffe03f */
[----:B-1----:R-:W-:Y:S01]  /*7be0*/  FSEL R10, R10, -INF , P4 ;  /* 0xff8000000a0a7808 */ /* 0x002fe20002000000 */
[----:B------:R-:W-:Y:S01]  /*7bf0*/  UIADD3 UR42, UR11, 0x180, URZ ;  /* 0x000001800b2a7890 */ /* 0x000fe2000fffe03f */
[----:B------:R-:W-:Y:S01]  /*7c00*/  ISETP.GT.AND P4, PT, R91, 0x9, PT ;  /* 0x000000095b00780c */ /* 0x000fe20003f84270 */
[----:B------:R-:W0:Y:S01]  /*7c10*/  MUFU.TANH R21, R21 ;  /* 0x0000001500157308 */ /* 0x000e220000002400 */
[----:B--2---:R-:W-:Y:S01]  /*7c20*/  FSEL R13, R13, -INF , P3 ;  /* 0xff8000000d0d7808 */ /* 0x004fe20001800000 */
[----:B------:R-:W-:Y:S01]  /*7c30*/  UMOV UR41, 0xc0000010 ;  /* 0xc000001000297882 */ /* 0x000fe20000000000 */
[C---:B------:R-:W-:Y:S01]  /*7c40*/  ISETP.GT.AND P3, PT, R91.reuse, 0x10, PT ;  /* 0x000000105b00780c */ /* 0x040fe20003f64270 */
[----:B------:R-:W-:Y:S01]  /*7c50*/  UMOV UR43, 0x80000020 ;  /* 0x80000020002b7882 */ /* 0x000fe20000000000 */
[C---:B------:R-:W-:Y:S01]  /*7c60*/  ISETP.GT.AND P6, PT, R91.reuse, 0x51, PT ;  /* 0x000000515b00780c */ /* 0x040fe20003fc4270 */
[----:B------:R-:W1:Y:S01]  /*7c70*/  SHFL.IDX PT, R98, R98, RZ, 0x1c1f ;  /* 0x001c1fff62627589 */ /* 0x000e6200000e0000 */
[----:B------:R-:W-:Y:S01]  /*7c80*/  ISETP.GT.AND P5, PT, R91, 0x58, PT ;  /* 0x000000585b00780c */ /* 0x000fe20003fa4270 */
[----:B------:R-:W2:Y:S01]  /*7c90*/  MUFU.TANH R129, R129 ;  /* 0x0000008100817308 */ /* 0x000ea20000002400 */
[----:B---3--:R-:W-:Y:S01]  /*7ca0*/  FSEL R15, R15, -INF , P4 ;  /* 0xff8000000f0f7808 */ /* 0x008fe20002000000 */
[----:B------:R-:W-:Y:S01]  /*7cb0*/  ULDC UR4, c[0x0][0x988] ;  /* 0x0002620000047ab9 */ /* 0x000fe20000000800 */
[----:B------:R-:W-:Y:S01]  /*7cc0*/  ISETP.GT.AND P4, PT, R91, 0x11, PT ;  /* 0x000000115b00780c */ /* 0x000fe20003f84270 */
[----:B------:R-:W-:Y:S01]  /*7cd0*/  FMUL.FTZ R12, R141, UR5 ;  /* 0x000000058d0c7c20 */ /* 0x000fe20008410000 */
[----:B------:R-:W-:Y:S01]  /*7ce0*/  FMUL.FTZ R120, R120, UR5 ;  /* 0x0000000578787c20 */ /* 0x000fe20008410000 */
        /* <DEDUP_REMOVED lines=11> */
[----:B---3--:R-:W-:Y:S01]  /*7da0*/  FMNMX.FTZ R137, R9, R5, !PT ;  /* 0x0000000509897209 */ /* 0x008fe20007810000 */
[----:B------:R-:W-:Y:S01]  /*7db0*/  FMUL.FTZ R96, R96, UR5 ;  /* 0x0000000560607c20 */ /* 0x000fe20008410000 */
[----:B--2---:R-:W-:Y:S01]  /*7dc0*/  FSEL R129, R129, -INF , P4 ;  /* 0xff80000081817808 */ /* 0x004fe20002000000 */
[----:B------:R-:W-:Y:S01]  /*7dd0*/  FMUL.FTZ R97, R97, UR5 ;  /* 0x0000000561617c20 */ /* 0x000fe20008410000 */
[----:B------:R-:W-:Y:S01]  /*7de0*/  FMNMX.FTZ R137, R10, R137, !PT ;  /* 0x000000890a897209 */ /* 0x000fe20007810000 */
[----:B-1----:R-:W-:Y:S01]  /*7df0*/  IMAD.IADD R90, R90, 0x1, R98 ;  /* 0x000000015a5a7824 */ /* 0x002fe200078e0262 */
[----:B------:R-:W-:Y:S01]  /*7e00*/  ISETP.GT.AND P4, PT, R91, 0x19, PT ;  /* 0x000000195b00780c */ /* 0x000fe20003f84270 */
[----:B------:R-:W1:Y:S01]  /*7e10*/  MUFU.TANH R132, R132 ;  /* 0x0000008400847308 */ /* 0x000e620000002400 */
[----:B------:R-:W-:Y:S01]  /*7e20*/  FMNMX.FTZ R137, R13, R137, !PT ;  /* 0x000000890d897209 */ /* 0x000fe20007810000 */
[----:B------:R-:W-:Y:S01]  /*7e30*/  FMUL.FTZ R100, R100, UR5 ;  /* 0x0000000564647c20 */ /* 0x000fe20008410000 */
[----:B------:R-:W-:Y:S01]  /*7e40*/  FMUL.FTZ R101, R101, UR5 ;  /* 0x0000000565657c20 */ /* 0x000fe20008410000 */
[----:B------:R-:W-:Y:S01]  /*7e50*/  FMUL.FTZ R88, R88, UR5 ;  /* 0x0000000558587c20 */ /* 0x000fe20008410000 */
[----:B------:R-:W-:Y:S01]  /*7e60*/  FMNMX.FTZ R137, R15, R137, !PT ;  /* 0x000000890f897209 */ /* 0x000fe20007810000 */
[----:B------:R-:W-:Y:S01]  /*7e70*/  FMUL.FTZ R89, R89, UR5 ;  /* 0x0000000559597c20 */ /* 0x000fe20008410000 */
[----:B------:R-:W-:Y:S01]  /*7e80*/  FMUL.FTZ R92, R92, UR5 ;  /* 0x000000055c5c7c20 */ /* 0x000fe20008410000 */
[----:B------:R-:W-:-:S02]  /*7e90*/  WARPGROUP.DEPBAR.LE gsb0, 0x0 ;  /* 0x00008000000079c5 */ /* 0x000fc40000010000 */
[----:B------:R-:W-:Y:S01]  /*7ea0*/  WARPGROUP.ARRIVE ;  /* 0x00000000000079c5 */ /* 0x000fe20000000000 */
[----:B------:R-:W2:Y:S01]  /*7eb0*/  MUFU.TANH R122, R122 ;  /* 0x0000007a007a7308 */ /* 0x000ea20000002400 */
[----:B------:R-:W-:Y:S01]  /*7ec0*/  FMNMX.FTZ R137, R21, R137, !PT ;  /* 0x0000008915897209 */ /* 0x000fe20007810000 */
[----:B------:R-:W-:Y:S01]  /*7ed0*/  FMUL.FTZ R93, R93, UR5 ;  /* 0x000000055d5d7c20 */ /* 0x000fe20008410000 */
[----:B0-----:R-:W-:Y:S01]  /*7ee0*/  FSEL R131, R131, -INF , P3 ;  /* 0xff80000083837808 */ /* 0x001fe20001800000 */
[----:B------:R-:W-:Y:S01]  /*7ef0*/  FMUL.FTZ R80, R80, UR5 ;  /* 0x0000000550507c20 */ /* 0x000fe20008410000 */
[----:B------:R-:W-:Y:S01]  /*7f00*/  HGMMA.64x96x16.F32 R24, gdesc[UR32].tnspB, R24, gsb0 ;  /* 0x41600000201879f0 */ /* 0x000fe20008000818 */
[----:B------:R-:W-:Y:S01]  /*7f10*/  UIADD3 UR32, UR10, 0x300, URZ ;  /* 0x000003000a207890 */ /* 0x000fe2000fffe03f */
[----:B------:R-:W-:Y:S01]  /*7f20*/  FMNMX.FTZ R137, R129, R137, !PT ;  /* 0x0000008981897209 */ /* 0x000fe20007810000 */
[----:B------:R-:W-:Y:S01]  /*7f30*/  UIADD3 UR34, UR11, 0x80, URZ ;  /* 0x000000800b227890 */ /* 0x000fe2000fffe03f */
[----:B------:R-:W0:Y:S01]  /*7f40*/  MUFU.TANH R123, R123 ;  /* 0x0000007b007b7308 */ /* 0x000e220000002400 */
[----:B------:R-:W-:Y:S01]  /*7f50*/  UMOV UR33, 0xc0000010 ;  /* 0xc000001000217882 */ /* 0x000fe20000000000 */
[----:B------:R-:W-:Y:S01]  /*7f60*/  UMOV UR35, 0x80000020 ;  /* 0x8000002000237882 */ /* 0x000fe20000000000 */
[----:B------:R-:W-:Y:S01]  /*7f70*/  ISETP.GT.AND P3, PT, R91, 0x20, PT ;  /* 0x000000205b00780c */ /* 0x000fe20003f64270 */
[----:B------:R-:W-:Y:S01]  /*7f80*/  FMUL.FTZ R81, R81, UR5 ;  /* 0x0000000551517c20 */ /* 0x000fe20008410000 */
[----:B-1----:R-:W-:Y:S01]  /*7f90*/  FSEL R132, R132, -INF , P4 ;  /* 0xff80000084847808 */ /* 0x002fe20002000000 */
[----:B------:R-:W-:Y:S01]  /*7fa0*/  FMUL.FTZ R84, R84, UR5 ;  /* 0x0000000554547c20 */ /* 0x000fe20008410000 */
[----:B------:R-:W-:Y:S01]  /*7fb0*/  FMNMX.FTZ R137, R131, R137, !PT ;  /* 0x0000008983897209 */ /* 0x000fe20007810000 */
[----:B------:R-:W1:Y:S01]  /*7fc0*/  MUFU.TANH R126, R126 ;  /* 0x0000007e007e7308 */ /* 0x000e620000002400 */
[----:B------:R-:W-:Y:S01]  /*7fd0*/  ISETP.GT.AND P4, PT, R91, 0x21, PT ;  /* 0x000000215b00780c */ /* 0x000fe20003f84270 */
[----:B------:R-:W-:Y:S01]  /*7fe0*/  FMUL.FTZ R85, R85, UR5 ;  /* 0x0000000555557c20 */ /* 0x000fe20008410000 */
[----:B--2---:R-:W-:Y:S01]  /*7ff0*/  FSEL R122, R122, -INF , P3 ;  /* 0xff8000007a7a7808 */ /* 0x004fe20001800000 */
[----:B------:R-:W-:Y:S01]  /*8000*/  FMUL.FTZ R73, R73, UR5 ;  /* 0x0000000549497c20 */ /* 0x000fe20008410000 */
[----:B------:R-:W-:Y:S01]  /*8010*/  FMNMX.FTZ R137, R132, R137, !PT ;  /* 0x0000008984897209 */ /* 0x000fe20007810000 */
[----:B------:R-:W-:Y:S01]  /*8020*/  FMUL.FTZ R76, R76, UR5 ;  /* 0x000000054c4c7c20 */ /* 0x000fe20008410000 */
[----:B------:R-:W-:Y:S01]  /*8030*/  ISETP.GT.AND P3, PT, R91, 0x28, PT ;  /* 0x000000285b00780c */ /* 0x000fe20003f64270 */
[----:B------:R-:W2:Y:S01]  /*8040*/  MUFU.TANH R127, R127 ;  /* 0x0000007f007f7308 */ /* 0x000ea20000002400 */
[----:B0-----:R-:W-:Y:S01]  /*8050*/  FSEL R123, R123, -INF , P4 ;  /* 0xff8000007b7b7808 */ /* 0x001fe20002000000 */
[----:B------:R-:W-:Y:S01]  /*8060*/  FMUL.FTZ R77, R77, UR5 ;  /* 0x000000054d4d7c20 */ /* 0x000fe20008410000 */
[----:B------:R-:W-:Y:S01]  /*8070*/  ISETP.GT.AND P4, PT, R91, 0x29, PT ;  /* 0x000000295b00780c */ /* 0x000fe20003f84270 */
[----:B------:R-:W0:Y:S01]  /*8080*/  S2R R142, SR_TID.X ;  /* 0x00000000008e7919 */ /* 0x000e220000002100 */
[----:B------:R-:W-:Y:S01]  /*8090*/  R2UR UR14, R6 ;  /* 0x00000000060e72ca */ /* 0x000fe200000e0000 */
[----:B------:R-:W-:-:S02]  /*80a0*/  UMOV UR39, UR60 ;  /* 0x0000003c00277c82 */ /* 0x000fc40008000000 */
[----:B------:R3:W-:Y:S01]  /*80b0*/  MUFU.TANH R82, R136 ;  /* 0x0000008800527308 */ /* 0x0007e20000002400 */
[----:B-1----:R-:W-:Y:S02]  /*80c0*/  FSEL R126, R126, -INF , P3 ;  /* 0xff8000007e7e7808 */ /* 0x002fe40001800000 */
[----:B------:R-:W-:-:S05]  /*80d0*/  ISETP.GT.AND P3, PT, R91, 0x30, PT ;  /* 0x000000305b00780c */ /* 0x000fca0003f64270 */
[----:B------:R-:W1:Y:S01]  /*80e0*/  MUFU.TANH R114, R114 ;  /* 0x0000007200727308 */ /* 0x000e620000002400 */
[----:B---3--:R-:W-:Y:S01]  /*80f0*/  FMUL.FTZ R136, R83, UR5 ;  /* 0x0000000553887c20 */ /* 0x008fe20008410000 */
[----:B--2---:R-:W-:Y:S01]  /*8100*/  FSEL R127, R127, -INF , P4 ;  /* 0xff8000007f7f7808 */ /* 0x004fe20002000000 */
[----:B------:R-:W-:Y:S01]  /*8110*/  UISETP.GT.AND UP1, UPT, UR38, UR14, UPT ;  /* 0x0000000e2600728c */ /* 0x000fe2000bf24270 */
[----:B------:R-:W-:-:S04]  /*8120*/  ISETP.GT.AND P4, PT, R91, 0x31, PT ;  /* 0x000000315b00780c */ /* 0x000fc80003f84270 */
[----:B------:R2:W-:Y:S08]  /*8130*/  MUFU.TANH R83, R135 ;  /* 0x0000008700537308 */ /* 0x0005f00000002400 */
[----:B------:R-:W3:Y:S01]  /*8140*/  MUFU.TANH R133, R133 ;  /* 0x0000008500857308 */ /* 0x000ee20000002400 */
[----:B--2---:R-:W-:Y:S01]  /*8150*/  FMUL.FTZ R135, R87, UR5 ;  /* 0x0000000557877c20 */ /* 0x004fe20008410000 */
[----:B-1----:R-:W-:-:S02]  /*8160*/  FSEL R114, R114, -INF , P3 ;  /* 0xff80000072727808 */ /* 0x002fc40001800000 */
[----:B------:R-:W-:Y:S02]  /*8170*/  ISETP.GT.AND P3, PT, R91, 0x38, PT ;  /* 0x000000385b00780c */ /* 0x000fe40003f64270 */
[----:B0-----:R-:W-:Y:S02]  /*8180*/  SHF.R.U32.HI R141, RZ, 0x7, R142 ;  /* 0x00000007ff8d7819 */ /* 0x001fe4000001168e */
[----:B------:R0:W-:Y:S08]  /*8190*/  MUFU.TANH R87, R136 ;  /* 0x0000008800577308 */ /* 0x0001f00000002400 */
[----:B------:R-:W1:Y:S01]  /*81a0*/  MUFU.TANH R117, R117 ;  /* 0x0000007500757308 */ /* 0x000e620000002400 */
[----:B0-----:R-:W-:Y:S01]  /*81b0*/  FMNMX.FTZ R136, R122, R137, !PT ;  /* 0x000000897a887209 */ /* 0x001fe20007810000 */
[----:B------:R-:W-:Y:S01]  /*81c0*/  FMUL.FTZ R137, R74, UR5 ;  /* 0x000000054a897c20 */ /* 0x000fe20008410000 */
[----:B---3--:R-:W-:-:S02]  /*81d0*/  FSEL R133, R133, -INF , P4 ;  /* 0xff80000085857808 */ /* 0x008fc40002000000 */
[----:B------:R-:W-:Y:S02]  /*81e0*/  FMNMX.FTZ R136, R123, R136, !PT ;  /* 0x000000887b887209 */ /* 0x000fe40007810000 */
[----:B------:R-:W-:Y:S01]  /*81f0*/  ISETP.GT.AND P4, PT, R91, 0x39, PT ;  /* 0x000000395b00780c */ /* 0x000fe20003f84270 */
[----:B------:R-:W0:Y:S01]  /*8200*/  MUFU.TANH R118, R118 ;  /* 0x0000007600767308 */ /* 0x000e220000002400 */
[----:B------:R-:W-:-:S04]  /*8210*/  FMNMX.FTZ R136, R126, R136, !PT ;  /* 0x000000887e887209 */ /* 0x000fc80007810000 */
[----:B------:R-:W-:-:S03]  /*8220*/  FMNMX.FTZ R136, R127, R136, !PT ;  /* 0x000000887f887209 */ /* 0x000fc60007810000 */
[----:B------:R-:W2:Y:S01]  /*8230*/  MUFU.TANH R106, R106 ;  /* 0x0000006a006a7308 */ /* 0x000ea20000002400 */
[----:B------:R-:W-:Y:S01]  /*8240*/  FMNMX.FTZ R75, R114, R136, !PT ;  /* 0x00000088724b7209 */ /* 0x000fe20007810000 */
[----:B------:R-:W-:Y:S01]  /*8250*/  FMUL.FTZ R136, R78, UR5 ;  /* 0x000000054e887c20 */ /* 0x000fe20008410000 */
[----:B-1----:R-:W-:Y:S02]  /*8260*/  FSEL R117, R117, -INF , P3 ;  /* 0xff80000075757808 */ /* 0x002fe40001800000 */
[----:B------:R-:W-:Y:S02]  /*8270*/  FMNMX.FTZ R75, R133, R75, !PT ;  /* 0x0000004b854b7209 */ /* 0x000fe40007810000 */
[----:B------:R-:W-:Y:S01]  /*8280*/  ISETP.GT.AND P3, PT, R91, 0x40, PT ;  /* 0x000000405b00780c */ /* 0x000fe20003f64270 */
[----:B------:R-:W1:Y:S01]  /*8290*/  MUFU.TANH R119, R119 ;  /* 0x0000007700777308 */ /* 0x000e620000002400 */
[----:B0-----:R-:W-:Y:S02]  /*82a0*/  FSEL R118, R118, -INF , P4 ;  /* 0xff80000076767808 */ /* 0x001fe40002000000 */
[----:B------:R-:W-:-:S02]  /*82b0*/  FMNMX.FTZ R75, R117, R75, !PT ;  /* 0x0000004b754b7209 */ /* 0x000fc40007810000 */
[C---:B------:R-:W-:Y:S02]  /*82c0*/  ISETP.GT.AND P4, PT, R91.reuse, 0x41, PT ;  /* 0x000000415b00780c */ /* 0x040fe40003f84270 */
[----:B------:R-:W-:Y:S01]  /*82d0*/  FMNMX.FTZ R75, R118, R75, !PT ;  /* 0x0000004b764b7209 */ /* 0x000fe20007810000 */
[----:B------:R-:W0:Y:S01]  /*82e0*/  MUFU.TANH R109, R109 ;  /* 0x0000006d006d7308 */ /* 0x000e220000002400 */
[----:B--2---:R-:W-:Y:S01]  /*82f0*/  FSEL R106, R106, -INF , P3 ;  /* 0xff8000006a6a7808 */ /* 0x004fe20001800000 */
[----:B------:R-:W-:Y:S02]  /*8300*/  WARPGROUP.DEPBAR.LE gsb0, 0x0 ;  /* 0x00008000000079c5 */ /* 0x000fe40000010000 */
[----:B------:R-:W-:Y:S01]  /*8310*/  WARPGROUP.ARRIVE ;  /* 0x00000000000079c5 */ /* 0x000fe20000000000 */
[----:B------:R-:W-:Y:S02]  /*8320*/  ISETP.GT.AND P3, PT, R91, 0x48, PT ;  /* 0x000000485b00780c */ /* 0x000fe40003f64270 */
[----:B------:R-:W-:Y:S01]  /*8330*/  FMNMX.FTZ R78, R106, R75, !PT ;  /* 0x0000004b6a4e7209 */ /* 0x000fe20007810000 */
[----:B------:R-:W2:Y:S01]  /*8340*/  MUFU.TANH R110, R110 ;  /* 0x0000006e006e7308 */ /* 0x000ea20000002400 */
[----:B-1----:R-:W-:Y:S01]  /*8350*/  FSEL R119, R119, -INF , P4 ;  /* 0xff80000077777808 */ /* 0x002fe20002000000 */
[----:B------:R-:W-:Y:S01]  /*8360*/  HGMMA.64x96x16.F32 R24, gdesc[UR32].tnspB, R24, gsb0 ;  /* 0x41600000201879f0 */ /* 0x000fe20008000818 */
[----:B------:R-:W-:Y:S01]  /*8370*/  UIADD3 UR32, UR10, 0x480, URZ ;  /* 0x000004800a207890 */ /* 0x000fe2000fffe03f */
[----:B------:R-:W-:Y:S01]  /*8380*/  ISETP.GT.AND P4, PT, R91, 0x49, PT ;  /* 0x000000495b00780c */ /* 0x000fe20003f84270 */
[----:B------:R-:W-:Y:S01]  /*8390*/  UIADD3 UR34, UR11, 0xc0, URZ ;  /* 0x000000c00b227890 */ /* 0x000fe2000fffe03f */
[----:B------:R-:W-:Y:S01]  /*83a0*/  FMNMX.FTZ R78, R119, R78, !PT ;  /* 0x0000004e774e7209 */ /* 0x000fe20007810000 */
[----:B------:R-:W-:Y:S01]  /*83b0*/  UMOV UR33, 0xc0000010 ;  /* 0xc000001000217882 */ /* 0x000fe20000000000 */
[----:B------:R-:W-:Y:S01]  /*83c0*/  UMOV UR35, 0x80000020 ;  /* 0x8000002000237882 */ /* 0x000fe20000000000 */
[----:B------:R-:W1:Y:S01]  /*83d0*/  MUFU.TANH R111, R111 ;  /* 0x0000006f006f7308 */ /* 0x000e620000002400 */
[----:B0-----:R-:W-:-:S02]  /*83e0*/  FSEL R109, R109, -INF , P3 ;  /* 0xff8000006d6d7808 */ /* 0x001fc40001800000 */
[----:B------:R-:W-:Y:S02]  /*83f0*/  ISETP.GT.AND P3, PT, R91, 0x50, PT ;  /* 0x000000505b00780c */ /* 0x000fe40003f64270 */
[----:B------:R-:W-:-:S03]  /*8400*/  FMNMX.FTZ R75, R109, R78, !PT ;  /* 0x0000004e6d4b7209 */ /* 0x000fc60007810000 */
[----:B------:R-:W0:Y:S01]  /*8410*/  MUFU.TANH R99, R99 ;  /* 0x0000006300637308 */ /* 0x000e220000002400 */
[----:B--2---:R-:W-:Y:S02]  /*8420*/  FSEL R110, R110, -INF , P4 ;  /* 0xff8000006e6e7808 */ /* 0x004fe40002000000 */
[----:B------:R-:W-:Y:S02]  /*8430*/  ISETP.GT.AND P4, PT, R91, 0x59, PT ;  /* 0x000000595b00780c */ /* 0x000fe40003f84270 */
[----:B------:R-:W-:-:S03]  /*8440*/  FMNMX.FTZ R78, R110, R75, !PT ;  /* 0x0000004b6e4e7209 */ /* 0x000fc60007810000 */
[----:B------:R-:W2:Y:S01]  /*8450*/  MUFU.TANH R102, R102 ;  /* 0x0000006600667308 */ /* 0x000ea20000002400 */
[----:B-1----:R-:W-:Y:S02]  /*8460*/  FSEL R111, R111, -INF , P3 ;  /* 0xff8000006f6f7808 */ /* 0x002fe40001800000 */
[----:B------:R-:W-:Y:S02]  /*8470*/  ISETP.GT.AND P3, PT, R91, 0x60, PT ;  /* 0x000000605b00780c */ /* 0x000fe40003f64270 */
[----:B------:R-:W-:-:S03]  /*8480*/  FMNMX.FTZ R78, R111, R78, !PT ;  /* 0x0000004e6f4e7209 */ /* 0x000fc60007810000 */
[----:B------:R-:W1:Y:S01]  /*8490*/  MUFU.TANH R103, R103 ;  /* 0x0000006700677308 */ /* 0x000e620000002400 */
[----:B0-----:R-:W-:Y:S02]  /*84a0*/  FSEL R99, R99, -INF , P6 ;  /* 0xff80000063637808 */ /* 0x001fe40003000000 */
[----:B------:R-:W-:Y:S02]  /*84b0*/  ISETP.GT.AND P6, PT, R91, 0x61, PT ;  /* 0x000000615b00780c */ /* 0x000fe40003fc4270 */
[----:B------:R-:W-:Y:S02]  /*84c0*/  FMNMX.FTZ R75, R99, R78, !PT ;  /* 0x0000004e634b7209 */ /* 0x000fe40007810000 */
[----:B------:R-:W-:Y:S01]  /*84d0*/  FSEL R94, R94, -INF , P6 ;  /* 0xff8000005e5e7808 */ /* 0x000fe20003000000 */
[----:B------:R-:W0:Y:S01]  /*84e0*/  MUFU.TANH R134, R134 ;  /* 0x0000008600867308 */ /* 0x000e220000002400 */
[----:B--2---:R-:W-:Y:S02]  /*84f0*/  FSEL R102, R102, -INF , P5 ;  /* 0xff80000066667808 */ /* 0x004fe40002800000 */
[----:B------:R-:W-:-:S02]  /*8500*/  ISETP.GT.AND P5, PT, R91, 0x68, PT ;  /* 0x000000685b00780c */ /* 0x000fc40003fa4270 */
[----:B------:R-:W-:Y:S02]  /*8510*/  FMNMX.FTZ R78, R102, R75, !PT ;  /* 0x0000004b664e7209 */ /* 0x000fe40007810000 */
[----:B------:R-:W-:Y:S01]  /*8520*/  FSEL R82, R82, -INF , P5 ;  /* 0xff80000052527808 */ /* 0x000fe20002800000 */
[----:B------:R-:W2:Y:S01]  /*8530*/  MUFU.TANH R95, R95 ;  /* 0x0000005f005f7308 */ /* 0x000ea20000002400 */
[----:B-1----:R-:W-:Y:S02]  /*8540*/  FSEL R103, R103, -INF , P4 ;  /* 0xff80000067677808 */ /* 0x002fe40002000000 */
[----:B------:R-:W-:Y:S02]  /*8550*/  ISETP.GT.AND P4, PT, R91, 0x69, PT ;  /* 0x000000695b00780c */ /* 0x000fe40003f84270 */
[----:B------:R-:W-:Y:S02]  /*8560*/  FMNMX.FTZ R75, R103, R78, !PT ;  /* 0x0000004e674b7209 */ /* 0x000fe40007810000 */
[----:B------:R-:W-:Y:S01]  /*8570*/  ISETP.GT.AND P6, PT, R91, 0x71, PT ;  /* 0x000000715b00780c */ /* 0x000fe20003fc4270 */
[----:B------:R1:W3:Y:S01]  /*8580*/  MUFU.TANH R74, R86 ;  /* 0x00000056004a7308 */ /* 0x0002e20000002400 */
[----:B0-----:R-:W-:-:S02]  /*8590*/  FSEL R134, R134, -INF , P3 ;  /* 0xff80000086867808 */ /* 0x001fc40001800000 */
[C---:B------:R-:W-:Y:S02]  /*85a0*/  ISETP.GT.AND P3, PT, R91.reuse, 0x70, PT ;  /* 0x000000705b00780c */ /* 0x040fe40003f64270 */
[----:B------:R-:W-:Y:S02]  /*85b0*/  FMNMX.FTZ R75, R134, R75, !PT ;  /* 0x0000004b864b7209 */ /* 0x000fe40007810000 */
[----:B------:R-:W-:Y:S01]  /*85c0*/  ISETP.GT.AND P5, PT, R91, 0x78, PT ;  /* 0x000000785b00780c */ /* 0x000fe20003fa4270 */
[----:B------:R-:W0:Y:S01]  /*85d0*/  MUFU.TANH R135, R135 ;  /* 0x0000008700877308 */ /* 0x000e220000002400 */
[----:B-1----:R-:W-:Y:S02]  /*85e0*/  FSEL R86, R83, -INF , P4 ;  /* 0xff80000053567808 */ /* 0x002fe40002000000 */
[----:B------:R-:W-:Y:S02]  /*85f0*/  FMNMX.FTZ R83, R94, R75, !PT ;  /* 0x0000004b5e537209 */ /* 0x000fe40007810000 */
[----:B------:R-:W-:-:S02]  /*8600*/  ISETP.GT.AND P4, PT, R91, 0x79, PT ;  /* 0x000000795b00780c */ /* 0x000fc40003f84270 */
[----:B------:R-:W-:Y:S01]  /*8610*/  FMNMX.FTZ R83, R82, R83, !PT ;  /* 0x0000005352537209 */ /* 0x000fe20007810000 */
[----:B------:R-:W-:Y:S01]  /*8620*/  MUFU.TANH R137, R137 ;  /* 0x0000008900897308 */ /* 0x000fe20000002400 */
[----:B------:R-:W-:Y:S02]  /*8630*/  FSEL R78, R87, -INF , P6 ;  /* 0xff800000574e7808 */ /* 0x000fe40003000000 */
[----:B--2---:R-:W-:Y:S02]  /*8640*/  FSEL R75, R95, -INF , P3 ;  /* 0xff8000005f4b7808 */ /* 0x004fe40001800000 */
[----:B------:R-:W-:Y:S02]  /*8650*/  FMNMX.FTZ R87, R86, R83, !PT ;  /* 0x0000005356577209 */ /* 0x000fe40007810000 */
[----:B---3--:R-:W-:Y:S01]  /*8660*/  FSEL R74, R74, -INF , P5 ;  /* 0xff8000004a4a7808 */ /* 0x008fe20002800000 */
[----:B------:R-:W1:Y:S01]  /*8670*/  MUFU.TANH R138, R138 ;  /* 0x0000008a008a7308 */ /* 0x000e620000002400 */
[----:B0-----:R-:W-:-:S02]  /*8680*/  FSEL R83, R135, -INF , P4 ;  /* 0xff80000087537808 */ /* 0x001fc40002000000 */
[C---:B------:R-:W-:Y:S02]  /*8690*/  ISETP.GT.AND P3, PT, R91.reuse, 0x80, PT ;  /* 0x000000805b00780c */ /* 0x040fe40003f64270 */
[C---:B------:R-:W-:Y:S02]  /*86a0*/  ISETP.GT.AND P6, PT, R91.reuse, 0x81, PT ;  /* 0x000000815b00780c */ /* 0x040fe40003fc4270 */
[C---:B------:R-:W-:Y:S01]  /*86b0*/  ISETP.GT.AND P5, PT, R91.reuse, 0x88, PT ;  /* 0x000000885b00780c */ /* 0x040fe20003fa4270 */
[----:B------:R-:W0:Y:S01]  /*86c0*/  MUFU.TANH R136, R136 ;  /* 0x0000008800887308 */ /* 0x000e220000002400 */
[----:B------:R-:W-:Y:S02]  /*86d0*/  ISETP.GT.AND P4, PT, R91, 0x89, PT ;  /* 0x000000895b00780c */ /* 0x000fe40003f84270 */
[----:B------:R-:W-:Y:S01]  /*86e0*/  FMNMX.FTZ R91, R75, R87, !PT ;  /* 0x000000574b5b7209 */ /* 0x000fe20007810000 */
[----:B------:R-:W-:-:S03]  /*86f0*/  FMUL.FTZ R87, R79, UR5 ;  /* 0x000000054f577c20 */ /* 0x000fc60008410000 */
[----:B------:R-:W-:Y:S01]  /*8700*/  FMNMX.FTZ R91, R78, R91, !PT ;  /* 0x0000005b4e5b7209 */ /* 0x000fe20007810000 */
[----:B------:R-:W-:Y:S01]  /*8710*/  MUFU.TANH R7, R7 ;  /* 0x0000000700077308 */ /* 0x000fe20000002400 */
[----:B-1----:R-:W-:Y:S02]  /*8720*/  FSEL R95, R138, -INF , P6 ;  /* 0xff8000008a5f7808 */ /* 0x002fe40003000000 */
[----:B------:R-:W-:Y:S02]  /*8730*/  FMNMX.FTZ R140, R74, R91, !PT ;  /* 0x0000005b4a8c7209 */ /* 0x000fe40007810000 */
[----:B------:R-:W-:Y:S01]  /*8740*/  FSEL R91, R137, -INF , P3 ;  /* 0xff800000895b7808 */ /* 0x000fe20001800000 */
[----:B------:R-:W-:Y:S02]  /*8750*/  WARPGROUP.DEPBAR.LE gsb0, 0x0 ;  /* 0x00008000000079c5 */ /* 0x000fe40000010000 */
[----:B------:R-:W-:Y:S01]  /*8760*/  WARPGROUP.ARRIVE ;  /* 0x00000000000079c5 */ /* 0x000fe20000000000 */
[----:B------:R-:W1:Y:S01]  /*8770*/  MUFU.TANH R87, R87 ;  /* 0x0000005700577308 */ /* 0x000e620000002400 */
[----:B------:R-:W-:-:S02]  /*8780*/  FMNMX.FTZ R140, R83, R140, !PT ;  /* 0x0000008c538c7209 */ /* 0x000fc40007810000 */
[----:B0-----:R-:W-:Y:S02]  /*8790*/  FSEL R79, R136, -INF , P5 ;  /* 0xff800000884f7808 */ /* 0x001fe40002800000 */
[----:B------:R-:W-:Y:S01]  /*87a0*/  HGMMA.64x96x16.F32 R24, gdesc[UR32].tnspB, R24, gsb0 ;  /* 0x41600000201879f0 */ /* 0x000fe20008000818 */
[----:B------:R-:W-:Y:S01]  /*87b0*/  UIADD3 UR32, UR10, 0x600, URZ ;  /* 0x000006000a207890 */ /* 0x000fe2000fffe03f */
[----:B------:R-:W-:Y:S01]  /*87c0*/  FMNMX.FTZ R140, R91, R140, !PT ;  /* 0x0000008c5b8c7209 */ /* 0x000fe20007810000 */
[----:B------:R-:W-:Y:S01]  /*87d0*/  UIADD3 UR34, UR11, 0x100, URZ ;  /* 0x000001000b227890 */ /* 0x000fe2000fffe03f */
[----:B------:R-:W0:Y:S01]  /*87e0*/  MUFU.TANH R8, R8 ;  /* 0x0000000800087308 */ /* 0x000e220000002400 */
[----:B------:R-:W-:Y:S01]  /*87f0*/  UMOV UR33, 0xc0000010 ;  /* 0xc000001000217882 */ /* 0x000fe20000000000 */
[----:B------:R-:W-:Y:S01]  /*8800*/  UMOV UR35, 0x80000020 ;  /* 0x8000002000237882 */ /* 0x000fe20000000000 */
[----:B------:R-:W-:Y:S02]  /*8810*/  FMNMX.FTZ R140, R95, R140, !PT ;  /* 0x0000008c5f8c7209 */ /* 0x000fe40007810000 */
[----:B------:R-:W-:-:S02]  /*8820*/  ISETP.GT.AND P6, PT, R90, 0x1, PT ;  /* 0x000000015a00780c */ /* 0x000fc40003fc4270 */
[----:B------:R-:W-:Y:S01]  /*8830*/  FMNMX.FTZ R140, R79, R140, !PT ;  /* 0x0000008c4f8c7209 */ /* 0x000fe20007810000 */
[----:B------:R-:W2:Y:S01]  /*8840*/  MUFU.TANH R11, R11 ;  /* 0x0000000b000b7308 */ /* 0x000ea20000002400 */
[----:B-1----:R-:W-:Y:S02]  /*8850*/  FSEL R87, R87, -INF , P4 ;  /* 0xff80000057577808 */ /* 0x002fe40002000000 */
[C---:B------:R-:W-:Y:S02]  /*8860*/  ISETP.GT.AND P4, PT, R90.reuse, RZ, PT ;  /* 0x000000ff5a00720c */ /* 0x040fe40003f84270 */
[----:B------:R-:W-:Y:S02]  /*8870*/  FMNMX.FTZ R135, R87, R140, !PT ;  /* 0x0000008c57877209 */ /* 0x000fe40007810000 */
[----:B------:R-:W-:Y:S01]  /*8880*/  ISETP.GT.AND P5, PT, R90, 0x8, PT ;  /* 0x000000085a00780c */ /* 0x000fe20003fa4270 */
[----:B------:R-:W-:Y:S01]  /*8890*/  MUFU.TANH R12, R12 ;  /* 0x0000000c000c7308 */ /* 0x000fe20000002400 */
[----:B0-----:R-:W-:Y:S01]  /*88a0*/  FSEL R8, R8, -INF , P6 ;  /* 0xff80000008087808 */ /* 0x001fe20003000000 */
[----:B------:R-:W0:Y:S01]  /*88b0*/  SHFL.BFLY PT, R136, R135, 0x2, 0x1f ;  /* 0x0c401f0087887f89 */ /* 0x000e2200000e0000 */
[----:B------:R-:W-:-:S05]  /*88c0*/  ISETP.GT.AND P6, PT, R90, 0x10, PT ;  /* 0x000000105a00780c */ /* 0x000fca0003fc4270 */
[----:B------:R-:W1:Y:S01]  /*88d0*/  MUFU.TANH R14, R14 ;  /* 0x0000000e000e7308 */ /* 0x000e620000002400 */
[----:B--2---:R-:W-:Y:S02]  /*88e0*/  FSEL R11, R11, -INF , P5 ;  /* 0xff8000000b0b7808 */ /* 0x004fe40002800000 */
[----:B------:R-:W-:-:S05]  /*88f0*/  ISETP.GT.AND P5, PT, R90, 0x11, PT ;  /* 0x000000115a00780c */ /* 0x000fca0003fa4270 */
[----:B------:R-:W2:Y:S08]  /*8900*/  MUFU.TANH R20, R20 ;  /* 0x0000001400147308 */ /* 0x000eb00000002400 */
[----:B------:R-:W3:Y:S01]  /*8910*/  MUFU.TANH R130, R130 ;  /* 0x0000008200827308 */ /* 0x000ee20000002400 */
[----:B-1----:R-:W-:Y:S02]  /*8920*/  FSEL R14, R14, -INF , P6 ;  /* 0xff8000000e0e7808 */ /* 0x002fe40003000000 */
[----:B0-----:R-:W-:Y:S01]  /*8930*/  FMNMX.FTZ R136, R135, R136, !PT ;  /* 0x0000008887887209 */ /* 0x001fe20007810000 */
[----:B------:R-:W-:Y:S01]  /*8940*/  FMUL.FTZ R135, R72, UR5 ;  /* 0x0000000548877c20 */ /* 0x000fe20008410000 */
[----:B------:R-:W-:-:S03]  /*8950*/  ISETP.GT.AND P6, PT, R90, 0x19, PT ;  /* 0x000000195a00780c */ /* 0x000fc60003fc4270 */
[----:B------:R-:W0:Y:S01]  /*8960*/  SHFL.BFLY PT, R137, R136, 0x1, 0x1f ;  /* 0x0c201f0088897f89 */ /* 0x000e2200000e0000 */
[----:B------:R-:W1:Y:S08]  /*8970*/  MUFU.TANH R128, R128 ;  /* 0x0000008000807308 */ /* 0x000e700000002400 */
[----:B------:R-:W4:Y:S08]  /*8980*/  MUFU.TANH R120, R120 ;  /* 0x0000007800787308 */ /* 0x000f300000002400 */
[----:B------:R-:W5:Y:S01]  /*8990*/  MUFU.TANH R121, R121 ;  /* 0x0000007900797308 */ /* 0x000f620000002400 */
[----:B0-----:R-:W-:-:S07]  /*89a0*/  FMNMX.FTZ R72, R136, R137, !PT ;  /* 0x0000008988487209 */ /* 0x001fce0007810000 */
[----:B------:R-:W0:Y:S01]  /*89b0*/  MUFU.TANH R124, R124 ;  /* 0x0000007c007c7308 */ /* 0x000e220000002400 */
[C---:B------:R-:W-:Y:S01]  /*89c0*/  FSETP.NEU.FTZ.AND P3, PT, R72.reuse, -INF , PT ;  /* 0xff8000004800780b */ /* 0x040fe20003f7d000 */
[----:B------:R-:W-:-:S06]  /*89d0*/  FMUL.FTZ R136, R72, UR4 ;  /* 0x0000000448887c20 */ /* 0x000fcc0008410000 */
[----:B------:R-:W0:Y:S01]  /*89e0*/  MUFU.TANH R125, R125 ;  /* 0x0000007d007d7308 */ /* 0x000e220000002400 */
[----:B------:R-:W-:-:S05]  /*89f0*/  FSEL R136, R136, RZ, P3 ;  /* 0x000000ff88887208 */ /* 0x000fca0001800000 */
[--C-:B------:R-:W-:Y:S01]  /*8a00*/  FFMA.FTZ R137, R21, UR4, -R136.reuse ;  /* 0x0000000415897c23 */ /* 0x100fe20008010888 */
[----:B------:R-:W-:Y:S01]  /*8a10*/  FSEL R21, R7, -INF , P4 ;  /* 0xff80000007157808 */ /* 0x000fe20002000000 */
[--C-:B------:R-:W-:Y:S01]  /*8a20*/  FFMA.FTZ R139, R131, UR4, -R136.reuse ;  /* 0x00000004838b7c23 */ /* 0x100fe20008010888 */
[----:B------:R-:W-:Y:S01]  /*8a30*/  ISETP.GT.AND P4, PT, R90, 0x9, PT ;  /* 0x000000095a00780c */ /* 0x000fe20003f84270 */
[----:B------:R2:W-:Y:S01]  /*8a40*/  MUFU.EX2 R7, R137 ;  /* 0x0000008900077308 */ /* 0x0005e20000000800 */
[----:B------:R-:W-:Y:S01]  /*8a50*/  FMNMX.FTZ R131, R21, R4, !PT ;  /* 0x0000000415837209 */ /* 0x000fe20007810000 */
[--C-:B------:R-:W-:Y:S01]  /*8a60*/  FFMA.FTZ R138, R129, UR4, -R136.reuse ;  /* 0x00000004818a7c23 */ /* 0x100fe20008010888 */
[----:B------:R-:W-:Y:S01]  /*8a70*/  FSEL R98, R12, -INF , P4 ;  /* 0xff8000000c627808 */ /* 0x000fe20002000000 */
[--C-:B------:R-:W-:Y:S01]  /*8a80*/  FFMA.FTZ R132, R132, UR4, -R136.reuse ;  /* 0x0000000484847c23 */ /* 0x100fe20008010888 */
[----:B------:R-:W-:Y:S01]  /*8a90*/  FMNMX.FTZ R131, R8, R131, !PT ;  /* 0x0000008308837209 */ /* 0x000fe20007810000 */
[----:B------:R-:W-:Y:S01]  /*8aa0*/  FFMA.FTZ R133, R133, UR4, -R136 ;  /* 0x0000000485857c23 */ /* 0x000fe20008010888 */
[----:B------:R-:W-:-:S02]  /*8ab0*/  WARPGROUP.DEPBAR.LE gsb0, 0x0 ;  /* 0x00008000000079c5 */ /* 0x000fc40000010000 */
[----:B------:R-:W-:Y:S01]  /*8ac0*/  WARPGROUP.ARRIVE ;  /* 0x00000000000079c5 */ /* 0x000fe20000000000 */
[----:B--2---:R-:W-:Y:S01]  /*8ad0*/  FMNMX.FTZ R137, R11, R131, !PT ;  /* 0x000000830b897209 */ /* 0x004fe20007810000 */
[----:B------:R2:W-:Y:S01]  /*8ae0*/  MUFU.EX2 R12, R138 ;  /* 0x0000008a000c7308 */ /* 0x0005e20000000800 */
[----:B------:R-:W-:Y:S01]  /*8af0*/  ISETP.GT.AND P4, PT, R90, 0x18, PT ;  /* 0x000000185a00780c */ /* 0x000fe20003f84270 */
[--C-:B------:R-:W-:Y:S01]  /*8b00*/  FFMA.FTZ R140, R111, UR4, -R136.reuse ;  /* 0x000000046f8c7c23 */ /* 0x100fe20008010888 */
[----:B------:R-:W-:Y:S01]  /*8b10*/  FMNMX.FTZ R137, R98, R137, !PT ;  /* 0x0000008962897209 */ /* 0x000fe20007810000 */
[----:B------:R-:W-:Y:S01]  /*8b20*/  HGMMA.64x96x16.F32 R24, gdesc[UR32].tnspB, R24, gsb0 ;  /* 0x41600000201879f0 */ /* 0x000fe20008000818 */
[----:B------:R-:W-:Y:S01]  /*8b30*/  UIADD3 UR32, UR10, 0x780, URZ ;  /* 0x000007800a207890 */ /* 0x000fe2000fffe03f */
[----:B------:R-:W-:Y:S01]  /*8b40*/  FSEL R129, R20, -INF , P5 ;  /* 0xff80000014817808 */ /* 0x000fe20002800000 */
[----:B------:R-:W-:Y:S01]  /*8b50*/  UIADD3 UR34, UR11, 0x140, URZ ;  /* 0x000001400b227890 */ /* 0x000fe2000fffe03f */
[----:B---3--:R-:W-:Y:S01]  /*8b60*/  FSEL R131, R130, -INF , P6 ;  /* 0xff80000082837808 */ /* 0x008fe20003000000 */
[----:B------:R-:W-:Y:S01]  /*8b70*/  UMOV UR33, 0xc0000010 ;  /* 0xc000001000217882 */ /* 0x000fe20000000000 */
[----:B------:R-:W-:Y:S01]  /*8b80*/  UMOV UR35, 0x80000020 ;  /* 0x8000002000237882 */ /* 0x000fe20000000000 */
[----:B--2---:R-:W-:Y:S01]  /*8b90*/  FMNMX.FTZ R138, R14, R137, !PT ;  /* 0x000000890e8a7209 */ /* 0x004fe20007810000 */
[----:B------:R2:W-:Y:S01]  /*8ba0*/  MUFU.EX2 R130, R132 ;  /* 0x0000008400827308 */ /* 0x0005e20000000800 */
[----:B-1----:R-:W-:Y:S01]  /*8bb0*/  FSEL R128, R128, -INF , P4 ;  /* 0xff80000080807808 */ /* 0x002fe20002000000 */
[--C-:B------:R-:W-:Y:S01]  /*8bc0*/  FFMA.FTZ R137, R126, UR4, -R136.reuse ;  /* 0x000000047e897c23 */ /* 0x100fe20008010888 */
[C---:B------:R-:W-:Y:S01]  /*8bd0*/  ISETP.GT.AND P5, PT, R90.reuse, 0x20, PT ;  /* 0x000000205a00780c */ /* 0x040fe20003fa4270 */
[--C-:B------:R-:W-:Y:S01]  /*8be0*/  FFMA.FTZ R9, R9, UR4, -R136.reuse ;  /* 0x0000000409097c23 */ /* 0x100fe20008010888 */
[----:B------:R-:W-:Y:S01]  /*8bf0*/  ISETP.GT.AND P4, PT, R90, 0x21, PT ;  /* 0x000000215a00780c */ /* 0x000fe20003f84270 */
[--C-:B------:R-:W-:Y:S01]  /*8c00*/  FFMA.FTZ R10, R10, UR4, -R136.reuse ;  /* 0x000000040a0a7c23 */ /* 0x100fe20008010888 */
[----:B----4-:R-:W-:Y:S01]  /*8c10*/  FSEL R120, R120, -INF , P5 ;  /* 0xff80000078787808 */ /* 0x010fe20002800000 */
[----:B------:R-:W1:Y:S01]  /*8c20*/  MUFU.TANH R112, R112 ;  /* 0x0000007000707308 */ /* 0x000e620000002400 */
[----:B--2---:R-:W-:Y:S01]  /*8c30*/  FMNMX.FTZ R132, R129, R138, !PT ;  /* 0x0000008a81847209 */ /* 0x004fe20007810000 */
[--C-:B------:R-:W-:Y:S01]  /*8c40*/  FFMA.FTZ R13, R13, UR4, -R136.reuse ;  /* 0x000000040d0d7c23 */ /* 0x100fe20008010888 */
[----:B------:R-:W-:Y:S01]  /*8c50*/  ISETP.GT.AND P6, PT, R90, 0x28, PT ;  /* 0x000000285a00780c */ /* 0x000fe20003fc4270 */
[--C-:B------:R-:W-:Y:S01]  /*8c60*/  FFMA.FTZ R15, R15, UR4, -R136.reuse ;  /* 0x000000040f0f7c23 */ /* 0x100fe20008010888 */
[----:B------:R-:W-:Y:S01]  /*8c70*/  FMNMX.FTZ R132, R128, R132, !PT ;  /* 0x0000008480847209 */ /* 0x000fe20007810000 */
[--C-:B------:R-:W-:Y:S01]  /*8c80*/  FFMA.FTZ R122, R122, UR4, -R136.reuse ;  /* 0x000000047a7a7c23 */ /* 0x100fe20008010888 */
[----:B-----5:R-:W-:Y:S01]  /*8c90*/  FSEL R121, R121, -INF , P4 ;  /* 0xff80000079797808 */ /* 0x020fe20002000000 */
[----:B------:R-:W2:Y:S01]  /*8ca0*/  MUFU.TANH R113, R113 ;  /* 0x0000007100717308 */ /* 0x000ea20000002400 */
[----:B------:R-:W-:Y:S01]  /*8cb0*/  FMNMX.FTZ R132, R131, R132, !PT ;  /* 0x0000008483847209 */ /* 0x000fe20007810000 */
[--C-:B------:R-:W-:Y:S01]  /*8cc0*/  FFMA.FTZ R123, R123, UR4, -R136.reuse ;  /* 0x000000047b7b7c23 */ /* 0x100fe20008010888 */
[----:B------:R-:W-:Y:S01]  /*8cd0*/  ISETP.GT.AND P5, PT, R90, 0x29, PT ;  /* 0x000000295a00780c */ /* 0x000fe20003fa4270 */
[--C-:B------:R-:W-:Y:S01]  /*8ce0*/  FFMA.FTZ R94, R94, UR4, -R136.reuse ;  /* 0x000000045e5e7c23 */ /* 0x100fe20008010888 */
[----:B------:R-:W-:Y:S01]  /*8cf0*/  FMNMX.FTZ R132, R120, R132, !PT ;  /* 0x0000008478847209 */ /* 0x000fe20007810000 */
[--C-:B------:R-:W-:Y:S01]  /*8d00*/  FFMA.FTZ R82, R82, UR4, -R136.reuse ;  /* 0x0000000452527c23 */ /* 0x100fe20008010888 */
[----:B0-----:R-:W-:Y:S01]  /*8d10*/  FSEL R124, R124, -INF , P6 ;  /* 0xff8000007c7c7808 */ /* 0x001fe20003000000 */
[----:B------:R-:W0:Y:S01]  /*8d20*/  MUFU.TANH R115, R115 ;  /* 0x0000007300737308 */ /* 0x000e220000002400 */
[----:B------:R-:W-:Y:S01]  /*8d30*/  FMNMX.FTZ R132, R121, R132, !PT ;  /* 0x0000008479847209 */ /* 0x000fe20007810000 */
[--C-:B------:R-:W-:Y:S01]  /*8d40*/  FFMA.FTZ R86, R86, UR4, -R136.reuse ;  /* 0x0000000456567c23 */ /* 0x100fe20008010888 */
[----:B------:R-:W-:Y:S01]  /*8d50*/  ISETP.GT.AND P4, PT, R90, 0x30, PT ;  /* 0x000000305a00780c */ /* 0x000fe20003f84270 */
[--C-:B------:R-:W-:Y:S01]  /*8d60*/  FFMA.FTZ R75, R75, UR4, -R136.reuse ;  /* 0x000000044b4b7c23 */ /* 0x100fe20008010888 */
[----:B------:R-:W-:Y:S01]  /*8d70*/  FSEL R125, R125, -INF , P5 ;  /* 0xff8000007d7d7808 */ /* 0x000fe20002800000 */
[--C-:B------:R-:W-:Y:S01]  /*8d80*/  FFMA.FTZ R83, R83, UR4, -R136.reuse ;  /* 0x0000000453537c23 */ /* 0x100fe20008010888 */
[----:B------:R-:W-:Y:S01]  /*8d90*/  FMNMX.FTZ R132, R124, R132, !PT ;  /* 0x000000847c847209 */ /* 0x000fe20007810000 */
[----:B------:R-:W-:Y:S01]  /*8da0*/  MUFU.TANH R104, R104 ;  /* 0x0000006800687308 */ /* 0x000fe20000002400 */
[----:B------:R-:W-:Y:S01]  /*8db0*/  ISETP.GT.AND P6, PT, R90, 0x31, PT ;  /* 0x000000315a00780c */ /* 0x000fe20003fc4270 */
[--C-:B------:R-:W-:Y:S01]  /*8dc0*/  FFMA.FTZ R91, R91, UR4, -R136.reuse ;  /* 0x000000045b5b7c23 */ /* 0x100fe20008010888 */
[----:B-1----:R-:W-:Y:S01]  /*8dd0*/  FSEL R126, R112, -INF , P4 ;  /* 0xff800000707e7808 */ /* 0x002fe20002000000 */
[--C-:B------:R-:W-:Y:S01]  /*8de0*/  FFMA.FTZ R95, R95, UR4, -R136.reuse ;  /* 0x000000045f5f7c23 */ /* 0x100fe20008010888 */
[----:B------:R-:W-:Y:S01]  /*8df0*/  FMNMX.FTZ R132, R125, R132, !PT ;  /* 0x000000847d847209 */ /* 0x000fe20007810000 */
[----:B------:R-:W-:Y:S01]  /*8e00*/  FFMA.FTZ R87, R87, UR4, -R136 ;  /* 0x0000000457577c23 */ /* 0x000fe20008010888 */
[----:B------:R-:W-:Y:S01]  /*8e10*/  ISETP.GT.AND P5, PT, R90, 0x38, PT ;  /* 0x000000385a00780c */ /* 0x000fe20003fa4270 */
[----:B------:R-:W1:Y:S01]  /*8e20*/  MUFU.TANH R116, R116 ;  /* 0x0000007400747308 */ /* 0x000e620000002400 */
[----:B--2---:R-:W-:-:S02]  /*8e30*/  FSEL R113, R113, -INF , P6 ;  /* 0xff80000071717808 */ /* 0x004fc40003000000 */
[----:B------:R-:W-:Y:S02]  /*8e40*/  FMNMX.FTZ R132, R126, R132, !PT ;  /* 0x000000847e847209 */ /* 0x000fe40007810000 */
[C---:B------:R-:W-:Y:S02]  /*8e50*/  ISETP.GT.AND P6, PT, R90.reuse, 0x40, PT ;  /* 0x000000405a00780c */ /* 0x040fe40003fc4270 */
[----:B------:R-:W-:Y:S01]  /*8e60*/  ISETP.GT.AND P4, PT, R90, 0x39, PT ;  /* 0x000000395a00780c */ /* 0x000fe20003f84270 */
[----:B------:R2:W-:Y:S01]  /*8e70*/  MUFU.EX2 R112, R137 ;  /* 0x0000008900707308 */ /* 0x0005e20000000800 */
[----:B------:R-:W-:-:S07]  /*8e80*/  FMNMX.FTZ R132, R113, R132, !PT ;  /* 0x0000008471847209 */ /* 0x000fce0007810000 */
[----:B------:R-:W3:Y:S01]  /*8e90*/  MUFU.TANH R105, R105 ;  /* 0x0000006900697308 */ /* 0x000ee20000002400 */
[----:B--2---:R-:W-:Y:S01]  /*8ea0*/  FFMA.FTZ R137, R127, UR4, -R136 ;  /* 0x000000047f897c23 */ /* 0x004fe20008010888 */
[----:B0-----:R-:W-:Y:S02]  /*8eb0*/  FSEL R127, R115, -INF , P5 ;  /* 0xff800000737f7808 */ /* 0x001fe40002800000 */
[----:B-1----:R-:W-:Y:S02]  /*8ec0*/  FSEL R116, R116, -INF , P4 ;  /* 0xff80000074747808 */ /* 0x002fe40002000000 */
[C---:B------:R-:W-:Y:S02]  /*8ed0*/  ISETP.GT.AND P5, PT, R90.reuse, 0x41, PT ;  /* 0x000000415a00780c */ /* 0x040fe40003fa4270 */
[----:B------:R0:W-:Y:S01]  /*8ee0*/  MUFU.EX2 R115, R137 ;  /* 0x0000008900737308 */ /* 0x0001e20000000800 */
[----:B------:R-:W-:-:S07]  /*8ef0*/  ISETP.GT.AND P4, PT, R90, 0x48, PT ;  /* 0x000000485a00780c */ /* 0x000fce0003f84270 */
[----:B------:R-:W1:Y:S01]  /*8f00*/  MUFU.TANH R107, R107 ;  /* 0x0000006b006b7308 */ /* 0x000e620000002400 */
[----:B0-----:R-:W-:Y:S01]  /*8f10*/  FFMA.FTZ R137, R114, UR4, -R136 ;  /* 0x0000000472897c23 */ /* 0x001fe20008010888 */
[----:B------:R-:W-:Y:S02]  /*8f20*/  FSEL R114, R104, -INF , P6 ;  /* 0xff80000068727808 */ /* 0x000fe40003000000 */
[----:B---3--:R-:W-:Y:S02]  /*8f30*/  FSEL R105, R105, -INF , P5 ;  /* 0xff80000069697808 */ /* 0x008fe40002800000 */
[C---:B------:R-:W-:Y:S02]  /*8f40*/  ISETP.GT.AND P6, PT, R90.reuse, 0x49, PT ;  /* 0x000000495a00780c */ /* 0x040fe40003fc4270 */
[----:B------:R-:W0:Y:S01]  /*8f50*/  MUFU.TANH R108, R108 ;  /* 0x0000006c006c7308 */ /* 0x000e220000002400 */
[----:B------:R-:W-:-:S07]  /*8f60*/  ISETP.GT.AND P5, PT, R90, 0x50, PT ;  /* 0x000000505a00780c */ /* 0x000fce0003fa4270 */
[----:B------:R2:W-:Y:S01]  /*8f70*/  MUFU.EX2 R104, R137 ;  /* 0x0000008900687308 */ /* 0x0005e20000000800 */
[----:B------:R-:W-:Y:S02]  /*8f80*/  WARPGROUP.DEPBAR.LE gsb0, 0x0 ;  /* 0x00008000000079c5 */ /* 0x000fe40000010000 */
[----:B------:R-:W-:Y:S01]  /*8f90*/  WARPGROUP.ARRIVE ;  /* 0x00000000000079c5 */ /* 0x000fe20000000000 */
[----:B--2---:R-:W-:-:S04]  /*8fa0*/  FMNMX.FTZ R137, R127, R132, !PT ;  /* 0x000000847f897209 */ /* 0x004fc80007810000 */
[----:B------:R-:W-:Y:S01]  /*8fb0*/  MUFU.TANH R96, R96 ;  /* 0x0000006000607308 */ /* 0x000fe20000002400 */
[----:B-1----:R-:W-:Y:S02]  /*8fc0*/  FSEL R132, R107, -INF , P4 ;  /* 0xff8000006b847808 */ /* 0x002fe40002000000 */
[----:B------:R-:W-:Y:S01]  /*8fd0*/  FMNMX.FTZ R137, R116, R137, !PT ;  /* 0x0000008974897209 */ /* 0x000fe20007810000 */
[----:B------:R-:W-:Y:S01]  /*8fe0*/  HGMMA.64x96x16.F32 R24, gdesc[UR32].tnspB, R24, gsb0 ;  /* 0x41600000201879f0 */ /* 0x000fe20008000818 */
[----:B------:R-:W-:Y:S01]  /*8ff0*/  UIADD3 UR32, UR10, 0xa80, URZ ;  /* 0x00000a800a207890 */ /* 0x000fe2000fffe03f */
[----:B0-----:R-:W-:Y:S01]  /*9000*/  FSEL R108, R108, -INF , P6 ;  /* 0xff8000006c6c7808 */ /* 0x001fe20003000000 */
[----:B------:R-:W-:Y:S01]  /*9010*/  UIADD3 UR34, UR11, 0x1c0, URZ ;  /* 0x000001c00b227890 */ /* 0x000fe2000fffe03f */
[----:B------:R-:W-:Y:S01]  /*9020*/  MUFU.TANH R97, R97 ;  /* 0x0000006100617308 */ /* 0x000fe20000002400 */
[----:B------:R-:W-:Y:S01]  /*9030*/  UMOV UR33, 0xc0000010 ;  /* 0xc000001000217882 */ /* 0x000fe20000000000 */
[----:B------:R-:W-:Y:S01]  /*9040*/  UMOV UR35, 0x80000020 ;  /* 0x8000002000237882 */ /* 0x000fe20000000000 */
[----:B------:R-:W-:-:S02]  /*9050*/  FMNMX.FTZ R137, R114, R137, !PT ;  /* 0x0000008972897209 */ /* 0x000fc40007810000 */
[C---:B------:R-:W-:Y:S02]  /*9060*/  ISETP.GT.AND P4, PT, R90.reuse, 0x51, PT ;  /* 0x000000515a00780c */ /* 0x040fe40003f84270 */
[----:B------:R-:W-:Y:S01]  /*9070*/  FMNMX.FTZ R137, R105, R137, !PT ;  /* 0x0000008969897209 */ /* 0x000fe20007810000 */
[----:B------:R-:W0:Y:S01]  /*9080*/  MUFU.TANH R100, R100 ;  /* 0x0000006400647308 */ /* 0x000e220000002400 */
[----:B------:R-:W-:Y:S02]  /*9090*/  ISETP.GT.AND P6, PT, R90, 0x58, PT ;  /* 0x000000585a00780c */ /* 0x000fe40003fc4270 */
[----:B------:R-:W-:-:S04]  /*90a0*/  FMNMX.FTZ R137, R132, R137, !PT ;  /* 0x0000008984897209 */ /* 0x000fc80007810000 */
[----:B------:R-:W-:Y:S01]  /*90b0*/  FMNMX.FTZ R137, R108, R137, !PT ;  /* 0x000000896c897209 */ /* 0x000fe20007810000 */
[----:B------:R-:W1:Y:S08]  /*90c0*/  MUFU.TANH R101, R101 ;  /* 0x0000006500657308 */ /* 0x000e700000002400 */
[----:B------:R2:W-:Y:S01]  /*90d0*/  MUFU.EX2 R107, R133 ;  /* 0x00000085006b7308 */ /* 0x0005e20000000800 */
[----:B0-----:R-:W-:-:S02]  /*90e0*/  FSEL R100, R100, -INF , P6 ;  /* 0xff80000064647808 */ /* 0x001fc40003000000 */
[----:B------:R-:W-:-:S05]  /*90f0*/  ISETP.GT.AND P6, PT, R90, 0x61, PT ;  /* 0x000000615a00780c */ /* 0x000fca0003fc4270 */
[----:B------:R-:W0:Y:S01]  /*9100*/  MUFU.TANH R88, R88 ;  /* 0x0000005800587308 */ /* 0x000e220000002400 */
[----:B--2---:R-:W-:Y:S01]  /*9110*/  FFMA.FTZ R133, R117, UR4, -R136 ;  /* 0x0000000475857c23 */ /* 0x004fe20008010888 */
[----:B------:R-:W-:Y:S02]  /*9120*/  FSEL R117, R96, -INF , P5 ;  /* 0xff80000060757808 */ /* 0x000fe40002800000 */
[C---:B------:R-:W-:Y:S02]  /*9130*/  ISETP.GT.AND P5, PT, R90.reuse, 0x59, PT ;  /* 0x000000595a00780c */ /* 0x040fe40003fa4270 */
[----:B------:R-:W-:Y:S02]  /*9140*/  FMNMX.FTZ R137, R117, R137, !PT ;  /* 0x0000008975897209 */ /* 0x000fe40007810000 */
[----:B------:R-:W-:Y:S01]  /*9150*/  MUFU.TANH R89, R89 ;  /* 0x0000005900597308 */ /* 0x000fe20000002400 */
[----:B-1----:R-:W-:Y:S02]  /*9160*/  FSEL R101, R101, -INF , P5 ;  /* 0xff80000065657808 */ /* 0x002fe40002800000 */
[----:B------:R-:W-:-:S05]  /*9170*/  ISETP.GT.AND P5, PT, R90, 0x68, PT ;  /* 0x000000685a00780c */ /* 0x000fca0003fa4270 */
[----:B------:R1:W-:Y:S08]  /*9180*/  MUFU.EX2 R96, R133 ;  /* 0x0000008500607308 */ /* 0x0003f00000000800 */
[----:B------:R-:W2:Y:S01]  /*9190*/  MUFU.TANH R92, R92 ;  /* 0x0000005c005c7308 */ /* 0x000ea20000002400 */
[----:B-1----:R-:W-:Y:S01]  /*91a0*/  FSEL R133, R97, -INF , P4 ;  /* 0xff80000061857808 */ /* 0x002fe20002000000 */
[--C-:B------:R-:W-:Y:S01]  /*91b0*/  FFMA.FTZ R97, R118, UR4, -R136.reuse ;  /* 0x0000000476617c23 */ /* 0x100fe20008010888 */
[----:B------:R-:W-:Y:S01]  /*91c0*/  ISETP.GT.AND P4, PT, R90, 0x60, PT ;  /* 0x000000605a00780c */ /* 0x000fe20003f84270 */
[----:B------:R-:W-:Y:S01]  /*91d0*/  FFMA.FTZ R118, R106, UR4, -R136 ;  /* 0x000000046a767c23 */ /* 0x000fe20008010888 */
[----:B------:R-:W-:-:S02]  /*91e0*/  FMNMX.FTZ R137, R133, R137, !PT ;  /* 0x0000008985897209 */ /* 0x000fc40007810000 */
[----:B0-----:R-:W-:Y:S01]  /*91f0*/  FSEL R106, R88, -INF , P4 ;  /* 0xff800000586a7808 */ /* 0x001fe20002000000 */
[----:B------:R-:W0:Y:S01]  /*9200*/  MUFU.TANH R93, R93 ;  /* 0x0000005d005d7308 */ /* 0x000e220000002400 */
[----:B------:R-:W-:Y:S02]  /*9210*/  FMNMX.FTZ R137, R100, R137, !PT ;  /* 0x0000008964897209 */ /* 0x000fe40007810000 */
[----:B------:R-:W-:Y:S02]  /*9220*/  ISETP.GT.AND P4, PT, R90, 0x69, PT ;  /* 0x000000695a00780c */ /* 0x000fe40003f84270 */
[----:B------:R-:W-:-:S03]  /*9230*/  FMNMX.FTZ R137, R101, R137, !PT ;  /* 0x0000008965897209 */ /* 0x000fc60007810000 */
[----:B------:R-:W1:Y:S01]  /*9240*/  MUFU.TANH R80, R80 ;  /* 0x0000005000507308 */ /* 0x000e620000002400 */
[----:B------:R-:W-:Y:S02]  /*9250*/  FMNMX.FTZ R137, R106, R137, !PT ;  /* 0x000000896a897209 */ /* 0x000fe40007810000 */
[----:B--2---:R-:W-:Y:S02]  /*9260*/  FSEL R92, R92, -INF , P5 ;  /* 0xff8000005c5c7808 */ /* 0x004fe40002800000 */
[----:B------:R-:W-:-:S03]  /*9270*/  ISETP.GT.AND P5, PT, R90, 0x71, PT ;  /* 0x000000715a00780c */ /* 0x000fc60003fa4270 */
[----:B------:R-:W-:Y:S01]  /*9280*/  MUFU.TANH R81, R81 ;  /* 0x0000005100517308 */ /* 0x000fe20000002400 */
[----:B0-----:R-:W-:Y:S02]  /*9290*/  FSEL R93, R93, -INF , P4 ;  /* 0xff8000005d5d7808 */ /* 0x001fe40002000000 */
[----:B------:R-:W-:-:S05]  /*92a0*/  ISETP.GT.AND P4, PT, R90, 0x78, PT ;  /* 0x000000785a00780c */ /* 0x000fca0003f84270 */
[----:B------:R0:W-:Y:S08]  /*92b0*/  MUFU.EX2 R88, R118 ;  /* 0x0000007600587308 */ /* 0x0001f00000000800 */
[----:B------:R-:W2:Y:S01]  /*92c0*/  MUFU.TANH R84, R84 ;  /* 0x0000005400547308 */ /* 0x000ea20000002400 */
[----:B0-----:R-:W-:Y:S01]  /*92d0*/  FSEL R118, R89, -INF , P6 ;  /* 0xff80000059767808 */ /* 0x001fe20003000000 */
[----:B------:R-:W-:-:S02]  /*92e0*/  WARPGROUP.DEPBAR.LE gsb0, 0x0 ;  /* 0x00008000000079c5 */ /* 0x000fc40000010000 */
[----:B------:R-:W-:Y:S01]  /*92f0*/  WARPGROUP.ARRIVE ;  /* 0x00000000000079c5 */ /* 0x000fe20000000000 */
[----:B------:R-:W-:Y:S01]  /*9300*/  FMNMX.FTZ R137, R118, R137, !PT ;  /* 0x0000008976897209 */ /* 0x000fe20007810000 */
[--C-:B------:R-:W-:Y:S01]  /*9310*/  FFMA.FTZ R89, R119, UR4, -R136.reuse ;  /* 0x0000000477597c23 */ /* 0x100fe20008010888 */
[----:B------:R-:W-:Y:S01]  /*9320*/  ISETP.GT.AND P6, PT, R90, 0x70, PT ;  /* 0x000000705a00780c */ /* 0x000fe20003fc4270 */
[----:B------:R-:W0:Y:S01]  /*9330*/  MUFU.TANH R85, R85 ;  /* 0x0000005500557308 */ /* 0x000e220000002400 */
[----:B------:R-:W-:Y:S01]  /*9340*/  FMNMX.FTZ R138, R92, R137, !PT ;  /* 0x000000895c8a7209 */ /* 0x000fe20007810000 */
[----:B------:R-:W-:Y:S01]  /*9350*/  HGMMA.64x96x16.F32 R24, gdesc[UR40].tnspB, R24, gsb0 ;  /* 0x41600000281879f0 */ /* 0x000fe20008000818 */
[----:B------:R-:W-:Y:S01]  /*9360*/  FFMA.FTZ R119, R109, UR4, -R136 ;  /* 0x000000046d777c23 */ /* 0x000fe20008010888 */
[----:B-1----:R-:W-:Y:S02]  /*9370*/  FSEL R109, R80, -INF , P6 ;  /* 0xff800000506d7808 */ /* 0x002fe40003000000 */
[----:B------:R-:W-:-:S02]  /*9380*/  FMNMX.FTZ R138, R93, R138, !PT ;  /* 0x0000008a5d8a7209 */ /* 0x000fc40007810000 */
[----:B------:R-:W1:Y:S01]  /*9390*/  MUFU.TANH R135, R135 ;  /* 0x0000008700877308 */ /* 0x000e620000002400 */
[----:B------:R-:W-:Y:S02]  /*93a0*/  ISETP.GT.AND P6, PT, R90, 0x79, PT ;  /* 0x000000795a00780c */ /* 0x000fe40003fc4270 */
[----:B--2---:R-:W-:Y:S02]  /*93b0*/  FSEL R111, R84, -INF , P4 ;  /* 0xff800000546f7808 */ /* 0x004fe40002000000 */
[----:B------:R-:W-:-:S03]  /*93c0*/  ISETP.GT.AND P4, PT, R90, 0x81, PT ;  /* 0x000000815a00780c */ /* 0x000fc60003f84270 */
[----:B------:R2:W-:Y:S01]  /*93d0*/  MUFU.EX2 R20, R139 ;  /* 0x0000008b00147308 */ /* 0x0005e20000000800 */
[----:B0-----:R-:W-:Y:S01]  /*93e0*/  FSEL R137, R85, -INF , P6 ;  /* 0xff80000055897808 */ /* 0x001fe20003000000 */
[----:B------:R-:W-:Y:S01]  /*93f0*/  FFMA.FTZ R85, R99, UR4, -R136 ;  /* 0x0000000463557c23 */ /* 0x000fe20008010888 */
[----:B------:R-:W-:-:S05]  /*9400*/  ISETP.GT.AND P6, PT, R90, 0x88, PT ;  /* 0x000000885a00780c */ /* 0x000fca0003fc4270 */
[----:B------:R-:W0:Y:S01]  /*9410*/  MUFU.TANH R73, R73 ;  /* 0x0000004900497308 */ /* 0x000e220000002400 */
[----:B--2---:R-:W-:Y:S01]  /*9420*/  FFMA.FTZ R139, R110, UR4, -R136 ;  /* 0x000000046e8b7c23 */ /* 0x004fe20008010888 */
[----:B------:R-:W-:Y:S02]  /*9430*/  FSEL R110, R81, -INF , P5 ;  /* 0xff800000516e7808 */ /* 0x000fe40002800000 */
[----:B------:R-:W-:-:S04]  /*9440*/  ISETP.GT.AND P5, PT, R90, 0x80, PT ;  /* 0x000000805a00780c */ /* 0x000fc80003fa4270 */
[----:B------:R2:W-:Y:S01]  /*9450*/  MUFU.EX2 R80, R119 ;  /* 0x0000007700507308 */ /* 0x0005e20000000800 */
[----:B-1----:R-:W-:Y:S02]  /*9460*/  FSEL R135, R135, -INF , P5 ;  /* 0xff80000087877808 */ /* 0x002fe40002800000 */
[----:B------:R-:W-:-:S05]  /*9470*/  ISETP.GT.AND P5, PT, R90, 0x89, PT ;  /* 0x000000895a00780c */ /* 0x000fca0003fa4270 */
[----:B------:R-:W1:Y:S01]  /*9480*/  MUFU.TANH R76, R76 ;  /* 0x0000004c004c7308 */ /* 0x000e620000002400 */
[----:B--2---:R-:W-:Y:S02]  /*9490*/  FMNMX.FTZ R119, R109, R138, !PT ;  /* 0x0000008a6d777209 */ /* 0x004fe40007810000 */
[----:B0-----:R-:W-:Y:S01]  /*94a0*/  FSEL R138, R73, -INF , P4 ;  /* 0xff800000498a7808 */ /* 0x001fe20002000000 */
[----:B------:R-:W-:Y:S01]  /*94b0*/  FFMA.FTZ R73, R102, UR4, -R136 ;  /* 0x0000000466497c23 */ /* 0x000fe20008010888 */
[----:B------:R-:W-:Y:S02]  /*94c0*/  FMNMX.FTZ R119, R110, R119, !PT ;  /* 0x000000776e777209 */ /* 0x000fe40007810000 */
[----:B------:R-:W-:Y:S01]  /*94d0*/  ISETP.GE.U32.AND P4, PT, R142, 0x180, PT ;  /* 0x000001808e00780c */ /* 0x000fe20003f86070 */
[----:B------:R-:W0:Y:S01]  /*94e0*/  MUFU.TANH R77, R77 ;  /* 0x0000004d004d7308 */ /* 0x000e220000002400 */
[----:B------:R-:W-:-:S04]  /*94f0*/  FMNMX.FTZ R119, R111, R119, !PT ;  /* 0x000000776f777209 */ /* 0x000fc80007810000 */
[----:B------:R-:W-:-:S03]  /*9500*/  FMNMX.FTZ R90, R137, R119, !PT ;  /* 0x00000077895a7209 */ /* 0x000fc60007810000 */
[----:B------:R-:W-:Y:S01]  /*9510*/  MUFU.EX2 R81, R139 ;  /* 0x0000008b00517308 */ /* 0x000fe20000000800 */
[----:B------:R-:W-:Y:S01]  /*9520*/  FMNMX.FTZ R99, R135, R90, !PT ;  /* 0x0000005a87637209 */ /* 0x000fe20007810000 */
[----:B------:R-:W-:Y:S01]  /*9530*/  FFMA.FTZ R90, R103, UR4, -R136 ;  /* 0x00000004675a7c23 */ /* 0x000fe20008010888 */
[----:B-1----:R-:W-:Y:S02]  /*9540*/  FSEL R76, R76, -INF , P6 ;  /* 0xff8000004c4c7808 */ /* 0x002fe40003000000 */
[----:B------:R-:W-:-:S03]  /*9550*/  FMNMX.FTZ R99, R138, R99, !PT ;  /* 0x000000638a637209 */ /* 0x000fc60007810000 */
[----:B------:R-:W-:Y:S01]  /*9560*/  MUFU.EX2 R9, R9 ;  /* 0x0000000900097308 */ /* 0x000fe20000000800 */
[----:B0-----:R-:W-:Y:S02]  /*9570*/  FSEL R77, R77, -INF , P5 ;  /* 0xff8000004d4d7808 */ /* 0x001fe40002800000 */
[----:B------:R-:W-:Y:S01]  /*9580*/  FMNMX.FTZ R102, R76, R99, !PT ;  /* 0x000000634c667209 */ /* 0x000fe20007810000 */
[--C-:B------:R-:W-:Y:S01]  /*9590*/  FFMA.FTZ R99, R134, UR4, -R136.reuse ;  /* 0x0000000486637c23 */ /* 0x100fe20008010888 */
[--C-:B------:R-:W-:Y:S02]  /*95a0*/  FFMA.FTZ R134, R78, UR4, -R136.reuse ;  /* 0x000000044e867c23 */ /* 0x100fe40008010888 */
[----:B------:R-:W-:Y:S01]  /*95b0*/  FMNMX.FTZ R102, R77, R102, !PT ;  /* 0x000000664d667209 */ /* 0x000fe20007810000 */
[----:B------:R-:W-:Y:S04]  /*95c0*/  MUFU.EX2 R10, R10 ;  /* 0x0000000a000a7308 */ /* 0x000fe80000000800 */
[----:B------:R-:W0:Y:S04]  /*95d0*/  SHFL.BFLY PT, R103, R102, 0x2, 0x1f ;  /* 0x0c401f0066677f89 */ /* 0x000e2800000e0000 */
[----:B------:R-:W-:Y:S08]  /*95e0*/  MUFU.EX2 R13, R13 ;  /* 0x0000000d000d7308 */ /* 0x000ff00000000800 */
[----:B------:R-:W-:Y:S08]  /*95f0*/  MUFU.EX2 R15, R15 ;  /* 0x0000000f000f7308 */ /* 0x000ff00000000800 */
[----:B------:R-:W-:Y:S01]  /*9600*/  MUFU.EX2 R84, R140 ;  /* 0x0000008c00547308 */ /* 0x000fe20000000800 */
[----:B0-----:R-:W-:Y:S01]  /*9610*/  FMNMX.FTZ R119, R102, R103, !PT ;  /* 0x0000006766777209 */ /* 0x001fe20007810000 */
[----:B------:R-:W-:Y:S01]  /*9620*/  FFMA.FTZ R103, R74, UR4, -R136 ;  /* 0x000000044a677c23 */ /* 0x000fe20008010888 */
[----:B------:R-:W-:-:S02]  /*9630*/  WARPGROUP.DEPBAR.LE gsb0, 0x0 ;  /* 0x00008000000079c5 */ /* 0x000fc40000010000 */
[----:B------:R-:W-:Y:S01]  /*9640*/  WARPGROUP.ARRIVE ;  /* 0x00000000000079c5 */ /* 0x000fe20000000000 */
[----:B------:R-:W0:Y:S02]  /*9650*/  SHFL.BFLY PT, R78, R119, 0x1, 0x1f ;  /* 0x0c201f00774e7f89 */ /* 0x000e2400000e0000 */
[----:B------:R1:W-:Y:S03]  /*9660*/  MUFU.EX2 R102, R134 ;  /* 0x0000008600667308 */ /* 0x0003e60000000800 */
[----:B------:R-:W-:Y:S01]  /*9670*/  HGMMA.64x96x16.F32 R24, gdesc[UR32].tnspB, R24, gsb0 ;  /* 0x41600000201879f0 */ /* 0x000fe20008000818 */
[----:B------:R-:W-:Y:S02]  /*9680*/  UIADD3 UR32, UR10, 0xc00, URZ ;  /* 0x00000c000a207890 */ /* 0x000fe4000fffe03f */
[----:B------:R-:W-:Y:S02]  /*9690*/  UIADD3 UR34, UR11, 0x200, URZ ;  /* 0x000002000b227890 */ /* 0x000fe4000fffe03f */
[----:B------:R-:W-:Y:S01]  /*96a0*/  MUFU.EX2 R122, R122 ;  /* 0x0000007a007a7308 */ /* 0x000fe20000000800 */
[----:B------:R-:W-:Y:S01]  /*96b0*/  UMOV UR33, 0xc0000010 ;  /* 0xc000001000217882 */ /* 0x000fe20000000000 */
[----:B------:R-:W-:Y:S01]  /*96c0*/  UMOV UR35, 0x80000020 ;  /* 0x8000002000237882 */ /* 0x000fe20000000000 */
[----:B------:R-:W-:-:S05]  /*96d0*/  UIADD3 UR10, UR38, -0x1, URZ ;  /* 0xffffffff260a7890 */ /* 0x000fca000fffe03f */
[----:B------:R-:W-:Y:S02]  /*96e0*/  MUFU.EX2 R123, R123 ;  /* 0x0000007b007b7308 */ /* 0x000fe40000000800 */
[----:B------:R-:W-:Y:S01]  /*96f0*/  UMOV UR38, UR10 ;  /* 0x0000000a00267c82 */ /* 0x000fe20008000000 */
[----:B0-----:R-:W-:Y:S01]  /*9700*/  FMNMX.FTZ R74, R119, R78, !PT ;  /* 0x0000004e774a7209 */ /* 0x001fe20007810000 */
[----:B------:R-:W-:-:S04]  /*9710*/  FFMA.FTZ R119, R79, UR4, -R136 ;  /* 0x000000044f777c23 */ /* 0x000fc80008010888 */
[----:B------:R-:W-:Y:S01]  /*9720*/  MUFU.EX2 R97, R97 ;  /* 0x0000006100617308 */ /* 0x000fe20000000800 */
[C---:B------:R-:W-:Y:S01]  /*9730*/  FSETP.NEU.FTZ.AND P5, PT, R74.reuse, -INF , PT ;  /* 0xff8000004a00780b */ /* 0x040fe20003fbd000 */
[----:B------:R-:W-:-:S05]  /*9740*/  FMUL.FTZ R78, R74, UR4 ;  /* 0x000000044a4e7c20 */ /* 0x000fca0008410000 */
[----:B------:R-:W-:Y:S01]  /*9750*/  FSEL R78, R78, RZ, P5 ;  /* 0x000000ff4e4e7208 */ /* 0x000fe20002800000 */
[----:B------:R-:W-:Y:S04]  /*9760*/  MUFU.EX2 R89, R89 ;  /* 0x0000005900597308 */ /* 0x000fe80000000800 */
[--C-:B------:R-:W-:Y:S01]  /*9770*/  FFMA.FTZ R79, R11, UR4, -R78.reuse ;  /* 0x000000040b4f7c23 */ /* 0x100fe2000801084e */
[----:B------:R-:W-:Y:S02]  /*9780*/  IMAD.U32 R11, RZ, RZ, UR36 ;  /* 0x00000024ff0b7e24 */ /* 0x000fe4000f8e00ff */
[--C-:B-1----:R-:W-:Y:S01]  /*9790*/  FFMA.FTZ R134, R14, UR4, -R78.reuse ;  /* 0x000000040e867c23 */ /* 0x102fe2000801084e */
[--C-:B------:R-:W-:Y:S01]  /*97a0*/  FFMA.FTZ R139, R129, UR4, -R78.reuse ;  /* 0x00000004818b7c23 */ /* 0x100fe2000801084e */
[--C-:B------:R-:W-:Y:S01]  /*97b0*/  FFMA.FTZ R14, R124, UR4, -R78.reuse ;  /* 0x000000047c0e7c23 */ /* 0x100fe2000801084e */
[--C-:B------:R-:W-:Y:S01]  /*97c0*/  FFMA.FTZ R129, R128, UR4, -R78.reuse ;  /* 0x0000000480817c23 */ /* 0x100fe2000801084e */
[--C-:B------:R-:W-:Y:S01]  /*97d0*/  FFMA.FTZ R124, R113, UR4, -R78.reuse ;  /* 0x00000004717c7c23 */ /* 0x100fe2000801084e */
[----:B------:R-:W-:Y:S01]  /*97e0*/  @!P1 LEA R11, R11, UR37, 0x3 ;  /* 0x000000250b0b9c11 */ /* 0x000fe2000f8e18ff */
[--C-:B------:R-:W-:Y:S01]  /*97f0*/  FFMA.FTZ R128, R120, UR4, -R78.reuse ;  /* 0x0000000478807c23 */ /* 0x100fe2000801084e */
[--C-:B------:R-:W-:Y:S01]  /*9800*/  FFMA.FTZ R136, R121, UR4, -R78.reuse ;  /* 0x0000000479887c23 */ /* 0x100fe2000801084e */
[--C-:B------:R-:W-:Y:S01]  /*9810*/  FFMA.FTZ R113, R114, UR4, -R78.reuse ;  /* 0x0000000472717c23 */ /* 0x100fe2000801084e */
[--C-:B------:R-:W-:Y:S01]  /*9820*/  FFMA.FTZ R121, R126, UR4, -R78.reuse ;  /* 0x000000047e797c23 */ /* 0x100fe2000801084e */
[----:B------:R-:W-:Y:S01]  /*9830*/  FFMA.FTZ R120, R127, UR4, -R78 ;  /* 0x000000047f787c23 */ /* 0x000fe2000801084e */
[----:B------:R-:W-:Y:S01]  /*9840*/  FSEL R114, R72, RZ, P3 ;  /* 0x000000ff48727208 */ /* 0x000fe20001800000 */
[----:B------:R-:W-:Y:S01]  /*9850*/  VIADD R126, R141, 0x9 ;  /* 0x000000098d7e7836 */ /* 0x000fe20000000000 */
[----:B------:R-:W-:Y:S01]  /*9860*/  FSEL R127, R74, RZ, P5 ;  /* 0x000000ff4a7f7208 */ /* 0x000fe20002800000 */
[----:B------:R-:W-:-:S02]  /*9870*/  @!P1 VIADD R11, R11, 0x31c40 ;  /* 0x00031c400b0b9836 */ /* 0x000fc40000000000 */
[----:B------:R-:W-:Y:S01]  /*9880*/  FFMA.FTZ R21, R21, UR4, -R78 ;  /* 0x0000000415157c23 */ /* 0x000fe2000801084e */
[----:B------:R-:W-:Y:S01]  /*9890*/  FADD.FTZ R5, -R114, R5 ;  /* 0x0000000572057221 */ /* 0x000fe20000010100 */
[----:B------:R-:W-:Y:S01]  /*98a0*/  SEL R126, R126, 0x9, !P4 ;  /* 0x000000097e7e7807 */ /* 0x000fe20006000000 */
[----:B------:R-:W-:Y:S01]  /*98b0*/  FADD.FTZ R127, -R127, R4 ;  /* 0x000000047f7f7221 */ /* 0x000fe20000010100 */
[----:B------:R-:W-:Y:S01]  /*98c0*/  @!P1 PRMT R11, RZ, 0x654, R11 ;  /* 0x00000654ff0b9816 */ /* 0x000fe2000000000b */
[----:B------:R-:W-:Y:S01]  /*98d0*/  FMUL.FTZ R4, R5, UR4 ;  /* 0x0000000405047c20 */ /* 0x000fe20008410000 */
        /* <DEDUP_REMOVED lines=19> */
[----:B------:R-:W-:Y:S01]  /*9a10*/  FFMA.FTZ R138, R138, UR4, -R78 ;  /* 0x000000048a8a7c23 */ /* 0x000fe2000801084e */
[----:B------:R-:W-:-:S06]  /*9a20*/  PLOP3.LUT P3, PT, PT, PT, UP1, 0x80, 0x0 ;  /* 0x000000000000781c */ /* 0x000fcc0003f6f018 */
[----:B------:R-:W-:Y:S08]  /*9a30*/  MUFU.EX2 R8, R8 ;  /* 0x0000000800087308 */ /* 0x000ff00000000800 */
[----:B------:R-:W-:Y:S01]  /*9a40*/  MUFU.EX2 R79, R79 ;  /* 0x0000004f004f7308 */ /* 0x000fe20000000800 */
[----:B0-----:R-:W-:Y:S01]  /*9a50*/  FFMA.FTZ R117, R4, R0, R9 ;  /* 0x0000000004757223 */ /* 0x001fe20000010009 */
[----:B------:R-:W-:-:S06]  /*9a60*/  F2FP.F16.F32.PACK_AB R9, R10, R9 ;  /* 0x000000090a09723e */ /* 0x000fcc00000000ff */
[----:B------:R-:W0:Y:S01]  /*9a70*/  MUFU.EX2 R98, R98 ;  /* 0x0000006200627308 */ /* 0x000e220000000800 */
[----:B------:R-:W-:Y:S02]  /*9a80*/  WARPGROUP.DEPBAR.LE gsb0, 0x0 ;  /* 0x00008000000079c5 */ /* 0x000fe40000010000 */
[----:B------:R-:W-:-:S05]  /*9a90*/  WARPGROUP.ARRIVE ;  /* 0x00000000000079c5 */ /* 0x000fca0000000000 */
[----:B------:R-:W1:Y:S01]  /*9aa0*/  MUFU.EX2 R134, R134 ;  /* 0x0000008600867308 */ /* 0x000e620000000800 */
[----:B------:R-:W-:Y:S07]  /*9ab0*/  HGMMA.64x96x16.F32 R24, gdesc[UR32].tnspB, R24, gsb0 ;  /* 0x41600000201879f0 */ /* 0x000fee0008000818 */
[----:B------:R-:W2:Y:S08]  /*9ac0*/  MUFU.EX2 R139, R139 ;  /* 0x0000008b008b7308 */ /* 0x000eb00000000800 */
[----:B------:R-:W3:Y:S08]  /*9ad0*/  MUFU.EX2 R129, R129 ;  /* 0x0000008100817308 */ /* 0x000ef00000000800 */
[----:B------:R-:W4:Y:S08]  /*9ae0*/  MUFU.EX2 R131, R131 ;  /* 0x0000008300837308 */ /* 0x000f300000000800 */
[----:B------:R-:W5:Y:S08]  /*9af0*/  MUFU.EX2 R128, R128 ;  /* 0x0000008000807308 */ /* 0x000f700000000800 */
        /* <DEDUP_REMOVED lines=8> */
[----:B------:R-:W5:Y:S01]  /*9b80*/  MUFU.EX2 R105, R105 ;  /* 0x0000006900697308 */ /* 0x000f620000000800 */
[----:B------:R-:W-:-:S02]  /*9b90*/  WARPGROUP.DEPBAR.LE gsb0, 0x0 ;  /* 0x00008000000079c5 */ /* 0x000fc40000010000 */
[----:B------:R0:W-:Y:S06]  /*9ba0*/  BAR.ARV R126, 0x100 ;  /* 0x0004007e0000751d */ /* 0x0001ec0000002000 */
[----:B------:R1:W-:Y:S01]  /*9bb0*/  @!P1 SYNCS.ARRIVE.TRANS64.RED.A1T0 RZ, [R11+URZ], RZ ;  /* 0x000000ff0bff99a7 */ /* 0x0003e2000810043f */
[----:B------:R-:W5:Y:S01]  /*9bc0*/  MUFU.EX2 R114, R114 ;  /* 0x0000007200727308 */ /* 0x000f620000000800 */
[----:B0-----:R-:W-:Y:S01]  /*9bd0*/  FADD.FTZ R126, R10, R117 ;  /* 0x000000750a7e7221 */ /* 0x001fe20000010000 */
[----:B------:R-:W-:Y:S01]  /*9be0*/  F2FP.F16.F32.PACK_AB R10, R98, R79 ;  /* 0x0000004f620a723e */ /* 0x000fe200000000ff */
[-C--:B------:R-:W-:Y:S01]  /*9bf0*/  FMUL.FTZ R24, R24, R5.reuse ;  /* 0x0000000518187220 */ /* 0x080fe20000410000 */
[-C--:B------:R-:W-:Y:S01]  /*9c00*/  FMUL.FTZ R25, R25, R5.reuse ;  /* 0x0000000519197220 */ /* 0x080fe20000410000 */
[----:B------:R-:W-:Y:S01]  /*9c10*/  FADD.FTZ R126, R13, R126 ;  /* 0x0000007e0d7e7221 */ /* 0x000fe20000010000 */
[-C--:B------:R-:W-:Y:S01]  /*9c20*/  FMUL.FTZ R28, R28, R5.reuse ;  /* 0x000000051c1c7220 */ /* 0x080fe20000410000 */
[----:B-1----:R-:W-:Y:S01]  /*9c30*/  IMAD.U32 R11, RZ, RZ, UR7 ;  /* 0x00000007ff0b7e24 */ /* 0x002fe2000f8e00ff */
[----:B------:R-:W0:Y:S01]  /*9c40*/  MUFU.EX2 R108, R108 ;  /* 0x0000006c006c7308 */ /* 0x000e220000000800 */
[----:B------:R-:W-:Y:S01]  /*9c50*/  FADD.FTZ R117, R15, R126 ;  /* 0x0000007e0f757221 */ /* 0x000fe20000010000 */
[----:B------:R-:W-:Y:S01]  /*9c60*/  UMOV UR7, UR36 ;  /* 0x0000002400077c82 */ /* 0x000fe20008000000 */
[-C--:B------:R-:W-:Y:S01]  /*9c70*/  FMUL.FTZ R29, R29, R5.reuse ;  /* 0x000000051d1d7220 */ /* 0x080fe20000410000 */
[----:B------:R-:W-:Y:S01]  /*9c80*/  @!P1 LEA R11, R11, UR37, 0x3 ;  /* 0x000000250b0b9c11 */ /* 0x000fe2000f8e18ff */
[----:B------:R-:W-:Y:S01]  /*9c90*/  FADD.FTZ R117, R7, R117 ;  /* 0x0000007507757221 */ /* 0x000fe20000010000 */
[-C--:B------:R-:W-:Y:S01]  /*9ca0*/  FMUL.FTZ R32, R32, R5.reuse ;  /* 0x0000000520207220 */ /* 0x080fe20000410000 */
[----:B------:R-:W-:Y:S01]  /*9cb0*/  FMUL.FTZ R33, R33, R5 ;  /* 0x0000000521217220 */ /* 0x000fe20000410000 */
[----:B------:R-:W1:Y:S01]  /*9cc0*/  MUFU.EX2 R0, R140 ;  /* 0x0000008c00007308 */ /* 0x000e620000000800 */
[----:B------:R-:W-:-:S02]  /*9cd0*/  @!P1 VIADD R11, R11, 0x31c60 ;  /* 0x00031c600b0b9836 */ /* 0x000fc40000000000 */
[----:B------:R-:W-:Y:S01]  /*9ce0*/  FADD.FTZ R117, R12, R117 ;  /* 0x000000750c757221 */ /* 0x000fe20000010000 */
[-C--:B------:R-:W-:Y:S01]  /*9cf0*/  FMUL.FTZ R36, R36, R5.reuse ;  /* 0x0000000524247220 */ /* 0x080fe20000410000 */
[-C--:B------:R-:W-:Y:S01]  /*9d00*/  FMUL.FTZ R37, R37, R5.reuse ;  /* 0x0000000525257220 */ /* 0x080fe20000410000 */
[-C--:B------:R-:W-:Y:S01]  /*9d10*/  FMUL.FTZ R40, R40, R5.reuse ;  /* 0x0000000528287220 */ /* 0x080fe20000410000 */
[----:B------:R-:W-:Y:S01]  /*9d20*/  @!P1 PRMT R11, RZ, 0x654, R11 ;  /* 0x00000654ff0b9816 */ /* 0x000fe2000000000b */
[----:B------:R-:W-:Y:S01]  /*9d30*/  FADD.FTZ R117, R20, R117 ;  /* 0x0000007514757221 */ /* 0x000fe20000010000 */
[----:B------:R-:W1:Y:S01]  /*9d40*/  MUFU.EX2 R85, R85 ;  /* 0x0000005500557308 */ /* 0x000e620000000800 */
[-C--:B------:R-:W-:Y:S01]  /*9d50*/  FMUL.FTZ R41, R41, R5.reuse ;  /* 0x0000000529297220 */ /* 0x080fe20000410000 */
[----:B------:R2:W-:Y:S01]  /*9d60*/  @!P1 SYNCS.ARRIVE.TRANS64.RED.A1T0 RZ, [R11+URZ], RZ ;  /* 0x000000ff0bff99a7 */ /* 0x0005e2000810043f */
[----:B------:R-:W-:Y:S01]  /*9d70*/  FADD.FTZ R117, R130, R117 ;  /* 0x0000007582757221 */ /* 0x000fe20000010000 */
[-C--:B------:R-:W-:Y:S01]  /*9d80*/  FMUL.FTZ R44, R44, R5.reuse ;  /* 0x000000052c2c7220 */ /* 0x080fe20000410000 */
[-C--:B------:R-:W-:Y:S01]  /*9d90*/  FMUL.FTZ R45, R45, R5.reuse ;  /* 0x000000052d2d7220 */ /* 0x080fe20000410000 */
[-C--:B------:R-:W-:Y:S01]  /*9da0*/  FMUL.FTZ R48, R48, R5.reuse ;  /* 0x0000000530307220 */ /* 0x080fe20000410000 */
[-C--:B------:R-:W-:Y:S01]  /*9db0*/  FMUL.FTZ R49, R49, R5.reuse ;  /* 0x0000000531317220 */ /* 0x080fe20000410000 */
[----:B------:R-:W-:Y:S01]  /*9dc0*/  MUFU.EX2 R73, R73 ;  /* 0x0000004900497308 */ /* 0x000fe20000000800 */
[----:B------:R-:W-:Y:S01]  /*9dd0*/  FMUL.FTZ R52, R52, R5 ;  /* 0x0000000534347220 */ /* 0x000fe20000410000 */
[----:B--2---:R-:W-:Y:S01]  /*9de0*/  FFMA.FTZ R11, R5, R3, R21 ;  /* 0x00000003050b7223 */ /* 0x004fe20000010015 */
[--C-:B------:R-:W-:Y:S01]  /*9df0*/  FFMA.FTZ R3, R133, UR4, -R78.reuse ;  /* 0x0000000485037c23 */ /* 0x100fe2000801084e */
[-C--:B------:R-:W-:Y:S01]  /*9e00*/  FMUL.FTZ R53, R53, R5.reuse ;  /* 0x0000000535357220 */ /* 0x080fe20000410000 */
[----:B------:R-:W-:Y:S01]  /*9e10*/  FMUL.FTZ R56, R56, R5 ;  /* 0x0000000538387220 */ /* 0x000fe20000410000 */
[C---:B------:R-:W-:Y:S01]  /*9e20*/  FADD.FTZ R132, R8.reuse, R11 ;  /* 0x0000000b08847221 */ /* 0x040fe20000010000 */
[----:B------:R-:W-:Y:S01]  /*9e30*/  F2FP.F16.F32.PACK_AB R8, R8, R21 ;  /* 0x000000150808723e */ /* 0x000fe200000000ff */
[----:B------:R-:W-:Y:S01]  /*9e40*/  FFMA.FTZ R21, R100, UR4, -R78 ;  /* 0x0000000464157c23 */ /* 0x000fe2000801084e */
[----:B------:R-:W-:Y:S01]  /*9e50*/  F2FP.F16.F32.PACK_AB R11, R15, R13 ;  /* 0x0000000d0f0b723e */ /* 0x000fe200000000ff */
[----:B------:R-:W-:Y:S01]  /*9e60*/  FADD.FTZ R127, R79, R132 ;  /* 0x000000844f7f7221 */ /* 0x000fe20000010000 */
[--C-:B------:R-:W-:Y:S01]  /*9e70*/  FFMA.FTZ R15, R106, UR4, -R78.reuse ;  /* 0x000000046a0f7c23 */ /* 0x100fe2000801084e */
[--C-:B------:R-:W-:Y:S01]  /*9e80*/  FFMA.FTZ R106, R92, UR4, -R78.reuse ;  /* 0x000000045c6a7c23 */ /* 0x100fe2000801084e */
[--C-:B------:R-:W-:Y:S01]  /*9e90*/  FFMA.FTZ R13, R93, UR4, -R78.reuse ;  /* 0x000000045d0d7c23 */ /* 0x100fe2000801084e */
[----:B------:R-:W-:Y:S01]  /*9ea0*/  FADD.FTZ R127, R98, R127 ;  /* 0x0000007f627f7221 */ /* 0x000fe20000010000 */
[----:B------:R2:W-:Y:S01]  /*9eb0*/  MUFU.EX2 R92, R101 ;  /* 0x00000065005c7308 */ /* 0x0005e20000000800 */
[----:B------:R-:W-:Y:S01]  /*9ec0*/  FFMA.FTZ R98, R118, UR4, -R78 ;  /* 0x0000000476627c23 */ /* 0x000fe2000801084e */
[----:B------:R5:W-:Y:S01]  /*9ed0*/  STSM.16.M88.4 [R2+0x24300], R8 ;  /* 0x0243000802007844 */ /* 0x000be20000000200 */
[----:B------:R-:W-:Y:S01]  /*9ee0*/  FADD.FTZ R100, R134, R127 ;  /* 0x0000007f86647221 */ /* 0x000fe20000010000 */
[-C--:B------:R-:W-:Y:S01]  /*9ef0*/  FMUL.FTZ R57, R57, R5.reuse ;  /* 0x0000000539397220 */ /* 0x080fe20000410000 */
[-C--:B------:R-:W-:Y:S01]  /*9f00*/  FMUL.FTZ R60, R60, R5.reuse ;  /* 0x000000053c3c7220 */ /* 0x080fe20000410000 */
[-C--:B------:R-:W-:Y:S01]  /*9f10*/  FMUL.FTZ R61, R61, R5.reuse ;  /* 0x000000053d3d7220 */ /* 0x080fe20000410000 */
[----:B------:R-:W-:Y:S01]  /*9f20*/  FADD.FTZ R100, R139, R100 ;  /* 0x000000648b647221 */ /* 0x000fe20000010000 */
[----:B------:R0:W-:Y:S01]  /*9f30*/  MUFU.EX2 R93, R15 ;  /* 0x0000000f005d7308 */ /* 0x0001e20000000800 */
[-C--:B------:R-:W-:Y:S01]  /*9f40*/  FMUL.FTZ R64, R64, R5.reuse ;  /* 0x0000000540407220 */ /* 0x080fe20000410000 */
[-C--:B------:R-:W-:Y:S01]  /*9f50*/  FMUL.FTZ R65, R65, R5.reuse ;  /* 0x0000000541417220 */ /* 0x080fe20000410000 */
[----:B---3--:R-:W-:Y:S01]  /*9f60*/  FADD.FTZ R100, R129, R100 ;  /* 0x0000006481647221 */ /* 0x008fe20000010000 */
[-C--:B------:R-:W-:Y:S01]  /*9f70*/  FMUL.FTZ R68, R68, R5.reuse ;  /* 0x0000000544447220 */ /* 0x080fe20000410000 */
[----:B------:R-:W-:Y:S01]  /*9f80*/  FMUL.FTZ R69, R69, R5 ;  /* 0x0000000545457220 */ /* 0x000fe20000410000 */
[----:B------:R-:W-:Y:S01]  /*9f90*/  FMUL.FTZ R26, R26, R4 ;  /* 0x000000041a1a7220 */ /* 0x000fe20000410000 */
[----:B----4-:R-:W-:Y:S01]  /*9fa0*/  FADD.FTZ R79, R131, R100 ;  /* 0x00000064834f7221 */ /* 0x010fe20000010000 */
[----:B------:R-:W-:Y:S01]  /*9fb0*/  FADD.FTZ R100, R122, R117 ;  /* 0x000000757a647221 */ /* 0x000fe20000010000 */
[----:B------:R-:W3:Y:S01]  /*9fc0*/  MUFU.EX2 R3, R3 ;  /* 0x0000000300037308 */ /* 0x000ee20000000800 */
[----:B-----5:R-:W-:Y:S01]  /*9fd0*/  F2FP.F16.F32.PACK_AB R11, R130, R20 ;  /* 0x00000014820b723e */ /* 0x020fe200000000ff */
[----:B------:R-:W-:Y:S01]  /*9fe0*/  FADD.FTZ R79, R128, R79 ;  /* 0x0000004f804f7221 */ /* 0x000fe20000010000 */
[----:B--2---:R-:W-:Y:S01]  /*9ff0*/  FADD.FTZ R101, R123, R100 ;  /* 0x000000647b657221 */ /* 0x004fe20000010000 */
[--C-:B------:R-:W-:Y:S01]  /*a000*/  FFMA.FTZ R100, R76, UR4, -R78.reuse ;  /* 0x000000044c647c23 */ /* 0x100fe2000801084e */
[----:B------:R-:W-:Y:S01]  /*a010*/  F2FP.F16.F32.PACK_AB R8, R139, R134 ;  /* 0x000000868b08723e */ /* 0x000fe200000000ff */
[----:B------:R-:W-:Y:S01]  /*a020*/  FADD.FTZ R79, R136, R79 ;  /* 0x0000004f884f7221 */ /* 0x000fe20000010000 */
[----:B------:R-:W-:Y:S01]  /*a030*/  FADD.FTZ R76, R112, R101 ;  /* 0x00000065704c7221 */ /* 0x000fe20000010000 */
[----:B------:R-:W-:Y:S01]  /*a040*/  FFMA.FTZ R101, R77, UR4, -R78 ;  /* 0x000000044d657c23 */ /* 0x000fe2000801084e */
[----:B------:R-:W2:Y:S01]  /*a050*/  MUFU.EX2 R21, R21 ;  /* 0x0000001500157308 */ /* 0x000ea20000000800 */
        /* <DEDUP_REMOVED lines=26> */
[----:B------:R-:W-:Y:S01]  /*a200*/  FMUL.FTZ R31, R31, R4 ;  /* 0x000000041f1f7220 */ /* 0x000fe20000410000 */
[C---:B----4-:R-:W-:Y:S01]  /*a210*/  F2FP.F16.F32.PACK_AB R8, R105.reuse, R113 ;  /* 0x000000716908723e */ /* 0x050fe200000000ff */
[----:B------:R-:W-:Y:S01]  /*a220*/  FADD.FTZ R77, R105, R76 ;  /* 0x0000004c694d7221 */ /* 0x000fe20000010000 */
[----:B------:R-:W-:Y:S01]  /*a230*/  FADD.FTZ R20, R80, R79 ;  /* 0x0000004f50147221 */ /* 0x000fe20000010000 */
[----:B------:R-:W-:Y:S01]  /*a240*/  F2FP.F16.F32.PACK_AB R79, R97, R96 ;  /* 0x00000060614f723e */ /* 0x000fe200000000ff */
[----:B------:R-:W4:Y:S01]  /*a250*/  MUFU.EX2 R94, R94 ;  /* 0x0000005e005e7308 */ /* 0x000f220000000800 */
[----:B------:R-:W-:Y:S01]  /*a260*/  FADD.FTZ R115, R114, R77 ;  /* 0x0000004d72737221 */ /* 0x000fe20000010000 */
[----:B------:R-:W-:Y:S01]  /*a270*/  FADD.FTZ R97, R81, R20 ;  /* 0x0000001451617221 */ /* 0x000fe20000010000 */
[----:B------:R-:W-:Y:S01]  /*a280*/  F2FP.F16.F32.PACK_AB R77, R107, R104 ;  /* 0x000000686b4d723e */ /* 0x000fe200000000ff */
[----:B------:R-:W-:Y:S01]  /*a290*/  FMUL.FTZ R34, R34, R4 ;  /* 0x0000000422227220 */ /* 0x000fe20000410000 */
[----:B------:R-:W-:Y:S01]  /*a2a0*/  FADD.FTZ R115, R108, R115 ;  /* 0x000000736c737221 */ /* 0x000fe20000010000 */
[----:B------:R-:W-:Y:S01]  /*a2b0*/  FADD.FTZ R96, R84, R97 ;  /* 0x0000006154607221 */ /* 0x000fe20000010000 */
[----:B------:R-:W-:Y:S01]  /*a2c0*/  F2FP.F16.F32.PACK_AB R9, R89, R88 ;  /* 0x000000585909723e */ /* 0x000fe200000000ff */
[----:B------:R2:W-:Y:S01]  /*a2d0*/  MUFU.EX2 R7, R13 ;  /* 0x0000000d00077308 */ /* 0x0005e20000000800 */
[----:B-1----:R-:W-:Y:S01]  /*a2e0*/  FADD.FTZ R20, R0, R115 ;  /* 0x0000007300147221 */ /* 0x002fe20000010000 */
[----:B------:R-:W-:Y:S01]  /*a2f0*/  FADD.FTZ R96, R85, R96 ;  /* 0x0000006055607221 */ /* 0x000fe20000010000 */
[----:B------:R-:W-:Y:S01]  /*a300*/  F2FP.F16.F32.PACK_AB R76, R124, R121 ;  /* 0x000000797c4c723e */ /* 0x000fe200000000ff */
[----:B------:R-:W-:Y:S01]  /*a310*/  FMUL.FTZ R35, R35, R4 ;  /* 0x0000000423237220 */ /* 0x000fe20000410000 */
[----:B---3--:R-:W-:Y:S01]  /*a320*/  FADD.FTZ R104, R3, R20 ;  /* 0x0000001403687221 */ /* 0x008fe20000010000 */
[----:B------:R-:W-:Y:S01]  /*a330*/  FADD.FTZ R105, R73, R96 ;  /* 0x0000006049697221 */ /* 0x000fe20000010000 */
[----:B------:R-:W-:Y:S01]  /*a340*/  F2FP.F16.F32.PACK_AB R11, R81, R80 ;  /* 0x00000050510b723e */ /* 0x000fe200000000ff */
[----:B------:R-:W1:Y:S01]  /*a350*/  MUFU.EX2 R106, R106 ;  /* 0x0000006a006a7308 */ /* 0x000e620000000800 */
[----:B--2---:R-:W-:Y:S01]  /*a360*/  F2FP.F16.F32.PACK_AB R13, R123, R122 ;  /* 0x0000007a7b0d723e */ /* 0x004fe200000000ff */
[----:B------:R-:W-:Y:S01]  /*a370*/  FADD.FTZ R97, R21, R104 ;  /* 0x0000006815617221 */ /* 0x000fe20000010000 */
[----:B------:R-:W-:Y:S01]  /*a380*/  F2FP.F16.F32.PACK_AB R10, R108, R114 ;  /* 0x000000726c0a723e */ /* 0x000fe200000000ff */
[-C--:B------:R-:W-:Y:S01]  /*a390*/  FMUL.FTZ R38, R38, R4.reuse ;  /* 0x0000000426267220 */ /* 0x080fe20000410000 */
[-C--:B------:R-:W-:Y:S01]  /*a3a0*/  FMUL.FTZ R39, R39, R4.reuse ;  /* 0x0000000427277220 */ /* 0x080fe20000410000 */
[----:B------:R0:W-:Y:S01]  /*a3b0*/  STSM.16.M88.4 [R2+0x27300], R12 ;  /* 0x0273000c02007844 */ /* 0x0001e20000000200 */
[----:B------:R-:W-:Y:S01]  /*a3c0*/  FADD.FTZ R88, R92, R97 ;  /* 0x000000615c587221 */ /* 0x000fe20000010000 */
[----:B------:R-:W2:Y:S01]  /*a3d0*/  MUFU.EX2 R82, R82 ;  /* 0x0000005200527308 */ /* 0x000ea20000000800 */
[-C--:B------:R-:W-:Y:S01]  /*a3e0*/  FMUL.FTZ R42, R42, R4.reuse ;  /* 0x000000042a2a7220 */ /* 0x080fe20000410000 */
[----:B------:R3:W-:Y:S01]  /*a3f0*/  STSM.16.M88.4 [R2+0x28b00], R76 ;  /* 0x028b004c02007844 */ /* 0x0007e20000000200 */
[-C--:B------:R-:W-:Y:S01]  /*a400*/  FMUL.FTZ R43, R43, R4.reuse ;  /* 0x000000042b2b7220 */ /* 0x080fe20000410000 */
[-C--:B------:R-:W-:Y:S01]  /*a410*/  FMUL.FTZ R46, R46, R4.reuse ;  /* 0x000000042e2e7220 */ /* 0x080fe20000410000 */
[-C--:B------:R-:W-:Y:S01]  /*a420*/  FMUL.FTZ R47, R47, R4.reuse ;  /* 0x000000042f2f7220 */ /* 0x080fe20000410000 */
[----:B------:R2:W-:Y:S01]  /*a430*/  STSM.16.M88.4 [R2+0x2a300], R8 ;  /* 0x02a3000802007844 */ /* 0x0005e20000000200 */
[-C--:B------:R-:W-:Y:S01]  /*a440*/  FMUL.FTZ R50, R50, R4.reuse ;  /* 0x0000000432327220 */ /* 0x080fe20000410000 */
[----:B------:R-:W2:Y:S01]  /*a450*/  MUFU.EX2 R86, R86 ;  /* 0x0000005600567308 */ /* 0x000ea20000000800 */
[-C--:B------:R-:W-:Y:S01]  /*a460*/  FMUL.FTZ R51, R51, R4.reuse ;  /* 0x0000000433337220 */ /* 0x080fe20000410000 */
[-C--:B------:R-:W-:Y:S01]  /*a470*/  FMUL.FTZ R54, R54, R4.reuse ;  /* 0x0000000436367220 */ /* 0x080fe20000410000 */
[-C--:B------:R-:W-:Y:S01]  /*a480*/  FMUL.FTZ R55, R55, R4.reuse ;  /* 0x0000000437377220 */ /* 0x080fe20000410000 */
[-C--:B------:R-:W-:Y:S01]  /*a490*/  FMUL.FTZ R58, R58, R4.reuse ;  /* 0x000000043a3a7220 */ /* 0x080fe20000410000 */
[----:B------:R-:W-:Y:S01]  /*a4a0*/  FMUL.FTZ R59, R59, R4 ;  /* 0x000000043b3b7220 */ /* 0x000fe20000410000 */
[----:B0-----:R-:W-:Y:S01]  /*a4b0*/  FADD.FTZ R12, R90, R105 ;  /* 0x000000695a0c7221 */ /* 0x001fe20000010000 */
[----:B------:R-:W-:Y:S01]  /*a4c0*/  FADD.FTZ R13, R93, R88 ;  /* 0x000000585d0d7221 */ /* 0x000fe20000010000 */
[----:B------:R-:W0:Y:S01]  /*a4d0*/  MUFU.EX2 R109, R109 ;  /* 0x0000006d006d7308 */ /* 0x000e220000000800 */
[----:B------:R-:W-:Y:S01]  /*a4e0*/  F2FP.F16.F32.PACK_AB R14, R92, R21 ;  /* 0x000000155c0e723e */ /* 0x000fe200000000ff */
[----:B-----5:R-:W-:Y:S01]  /*a4f0*/  FADD.FTZ R15, R99, R12 ;  /* 0x0000000c630f7221 */ /* 0x020fe20000010000 */
[----:B------:R-:W-:Y:S01]  /*a500*/  F2FP.F16.F32.PACK_AB R12, R3, R0 ;  /* 0x00000000030c723e */ /* 0x000fe200000000ff */
[----:B------:R-:W-:Y:S01]  /*a510*/  FADD.FTZ R3, R98, R13 ;  /* 0x0000000d62037221 */ /* 0x000fe20000010000 */
[----:B------:R-:W-:Y:S01]  /*a520*/  F2FP.F16.F32.PACK_AB R13, R85, R84 ;  /* 0x00000054550d723e */ /* 0x000fe200000000ff */
[C---:B----4-:R-:W-:Y:S01]  /*a530*/  FADD.FTZ R15, R94.reuse, R15 ;  /* 0x0000000f5e0f7221 */ /* 0x050fe20000010000 */
[----:B---3--:R-:W-:Y:S01]  /*a540*/  F2FP.F16.F32.PACK_AB R77, R94, R99 ;  /* 0x000000635e4d723e */ /* 0x008fe200000000ff */
[----:B------:R-:W3:Y:S01]  /*a550*/  MUFU.EX2 R75, R75 ;  /* 0x0000004b004b7308 */ /* 0x000ee20000000800 */
[----:B-1----:R-:W-:Y:S01]  /*a560*/  FADD.FTZ R0, R106, R3 ;  /* 0x000000036a007221 */ /* 0x002fe20000010000 */
[----:B--2---:R-:W-:Y:S01]  /*a570*/  FADD.FTZ R3, R82, R15 ;  /* 0x0000000f52037221 */ /* 0x004fe20000010000 */
[----:B------:R-:W-:Y:S01]  /*a580*/  F2FP.F16.F32.PACK_AB R15, R90, R73 ;  /* 0x000000495a0f723e */ /* 0x000fe200000000ff */
[----:B------:R-:W-:Y:S01]  /*a590*/  FMUL.FTZ R62, R62, R4 ;  /* 0x000000043e3e7220 */ /* 0x000fe20000410000 */
[C---:B------:R-:W-:Y:S01]  /*a5a0*/  FADD.FTZ R0, R7.reuse, R0 ;  /* 0x0000000007007221 */ /* 0x040fe20000010000 */
[C---:B------:R-:W-:Y:S01]  /*a5b0*/  FADD.FTZ R76, R86.reuse, R3 ;  /* 0x00000003564c7221 */ /* 0x040fe20000010000 */
[----:B------:R-:W-:Y:S01]  /*a5c0*/  F2FP.F16.F32.PACK_AB R78, R7, R106 ;  /* 0x0000006a074e723e */ /* 0x000fe200000000ff */
[----:B------:R-:W1:Y:S01]  /*a5d0*/  MUFU.EX2 R110, R110 ;  /* 0x0000006e006e7308 */ /* 0x000e620000000800 */
[----:B0-----:R-:W-:Y:S01]  /*a5e0*/  FADD.FTZ R3, R109, R0 ;  /* 0x000000006d037221 */ /* 0x001fe20000010000 */
[----:B------:R-:W-:Y:S01]  /*a5f0*/  F2FP.F16.F32.PACK_AB R79, R86, R82 ;  /* 0x00000052564f723e */ /* 0x000fe200000000ff */
[----:B------:R0:W-:Y:S01]  /*a600*/  STSM.16.M88.4 [R2+0x2bb00], R12 ;  /* 0x02bb000c02007844 */ /* 0x0001e20000000200 */
[-C--:B------:R-:W-:Y:S01]  /*a610*/  FMUL.FTZ R63, R63, R4.reuse ;  /* 0x000000043f3f7220 */ /* 0x080fe20000410000 */
[-C--:B------:R-:W-:Y:S01]  /*a620*/  FMUL.FTZ R66, R66, R4.reuse ;  /* 0x0000000442427220 */ /* 0x080fe20000410000 */
[-C--:B------:R-:W-:Y:S01]  /*a630*/  FMUL.FTZ R67, R67, R4.reuse ;  /* 0x0000000443437220 */ /* 0x080fe20000410000 */
[-C--:B------:R-:W-:Y:S01]  /*a640*/  FMUL.FTZ R70, R70, R4.reuse ;  /* 0x0000000446467220 */ /* 0x080fe20000410000 */
[----:B------:R-:W2:Y:S01]  /*a650*/  MUFU.EX2 R111, R111 ;  /* 0x0000006f006f7308 */ /* 0x000ea20000000800 */
[----:B---3--:R-:W-:Y:S01]  /*a660*/  FADD.FTZ R21, R75, R76 ;  /* 0x0000004c4b157221 */ /* 0x008fe20000010000 */
[----:B------:R-:W-:Y:S01]  /*a670*/  F2FP.F16.F32.PACK_AB R76, R98, R93 ;  /* 0x0000005d624c723e */ /* 0x000fe200000000ff */
[----:B------:R-:W-:Y:S01]  /*a680*/  FMUL.FTZ R71, R71, R4 ;  /* 0x0000000447477220 */ /* 0x000fe20000410000 */
[C---:B------:R-:W-:Y:S01]  /*a690*/  F2FP.F16.F32.PACK_AB R81, R102.reuse, R75 ;  /* 0x0000004b6651723e */ /* 0x040fe200000000ff */
[----:B------:R-:W-:Y:S01]  /*a6a0*/  FADD.FTZ R80, R102, R21 ;  /* 0x0000001566507221 */ /* 0x000fe20000010000 */
[----:B------:R-:W-:Y:S01]  /*a6b0*/  IMAD.MOV.U32 R5, RZ, RZ, R72 ;  /* 0x000000ffff057224 */ /* 0x000fe200078e0048 */
[----:B------:R0:W-:Y:S01]  /*a6c0*/  STSM.16.M88.4 [R2+0x2d300], R76 ;  /* 0x02d3004c02007844 */ /* 0x0001e20000000200 */
[----:B------:R-:W3:Y:S01]  /*a6d0*/  MUFU.EX2 R103, R103 ;  /* 0x0000006700677308 */ /* 0x000ee20000000800 */
[----:B-1----:R-:W-:Y:S01]  /*a6e0*/  FADD.FTZ R0, R110, R3 ;  /* 0x000000036e007221 */ /* 0x002fe20000010000 */
[----:B------:R-:W-:-:S06]  /*a6f0*/  IMAD.MOV.U32 R4, RZ, RZ, R74 ;  /* 0x000000ffff047224 */ /* 0x000fcc00078e004a */
[----:B------:R-:W1:Y:S01]  /*a700*/  MUFU.EX2 R83, R83 ;  /* 0x0000005300537308 */ /* 0x000e620000000800 */
[----:B--2---:R-:W-:-:S07]  /*a710*/  FADD.FTZ R3, R111, R0 ;  /* 0x000000006f037221 */ /* 0x004fce0000010000 */
[----:B------:R-:W2:Y:S01]  /*a720*/  MUFU.EX2 R20, R137 ;  /* 0x0000008900147308 */ /* 0x000ea20000000800 */
[----:B---3--:R-:W-:Y:S01]  /*a730*/  FADD.FTZ R0, R103, R80 ;  /* 0x0000005067007221 */ /* 0x008fe20000010000 */
[----:B------:R-:W-:-:S06]  /*a740*/  F2FP.F16.F32.PACK_AB R80, R110, R109 ;  /* 0x0000006d6e50723e */ /* 0x000fcc00000000ff */
[----:B------:R-:W3:Y:S01]  /*a750*/  MUFU.EX2 R91, R91 ;  /* 0x0000005b005b7308 */ /* 0x000ee20000000800 */
[C---:B-1----:R-:W-:Y:S01]  /*a760*/  FADD.FTZ R0, R83.reuse, R0 ;  /* 0x0000000053007221 */ /* 0x042fe20000010000 */
[----:B------:R-:W-:-:S06]  /*a770*/  F2FP.F16.F32.PACK_AB R83, R83, R103 ;  /* 0x000000675353723e */ /* 0x000fcc00000000ff */
[----:B------:R-:W1:Y:S01]  /*a780*/  MUFU.EX2 R95, R95 ;  /* 0x0000005f005f7308 */ /* 0x000e620000000800 */
[C---:B--2---:R-:W-:Y:S01]  /*a790*/  F2FP.F16.F32.PACK_AB R82, R20.reuse, R111 ;  /* 0x0000006f1452723e */ /* 0x044fe200000000ff */
[----:B------:R-:W-:-:S04]  /*a7a0*/  FADD.FTZ R3, R20, R3 ;  /* 0x0000000314037221 */ /* 0x000fc80000010000 */
[----:B------:R0:W-:Y:S02]  /*a7b0*/  STSM.16.M88.4 [R2+0x2eb00], R80 ;  /* 0x02eb005002007844 */ /* 0x0001e40000000200 */
[----:B------:R-:W2:Y:S01]  /*a7c0*/  MUFU.EX2 R119, R119 ;  /* 0x0000007700777308 */ /* 0x000ea20000000800 */
[----:B---3--:R-:W-:-:S07]  /*a7d0*/  FADD.FTZ R0, R91, R0 ;  /* 0x000000005b007221 */ /* 0x008fce0000010000 */
[----:B------:R-:W3:Y:S01]  /*a7e0*/  MUFU.EX2 R87, R87 ;  /* 0x0000005700577308 */ /* 0x000ee20000000800 */
[C---:B-1----:R-:W-:Y:S01]  /*a7f0*/  F2FP.F16.F32.PACK_AB R9, R95.reuse, R91 ;  /* 0x0000005b5f09723e */ /* 0x042fe200000000ff */
[----:B------:R-:W-:-:S06]  /*a800*/  FADD.FTZ R0, R95, R0 ;  /* 0x000000005f007221 */ /* 0x000fcc0000010000 */
[----:B------:R-:W1:Y:S01]  /*a810*/  MUFU.EX2 R96, R135 ;  /* 0x0000008700607308 */ /* 0x000e620000000800 */
[----:B--2---:R-:W-:-:S07]  /*a820*/  FADD.FTZ R0, R119, R0 ;  /* 0x0000000077007221 */ /* 0x004fce0000010000 */
[----:B------:R-:W2:Y:S01]  /*a830*/  MUFU.EX2 R138, R138 ;  /* 0x0000008a008a7308 */ /* 0x000ea20000000800 */
[C---:B---3--:R-:W-:Y:S01]  /*a840*/  F2FP.F16.F32.PACK_AB R11, R87.reuse, R119 ;  /* 0x00000077570b723e */ /* 0x048fe200000000ff */
[----:B------:R-:W-:-:S06]  /*a850*/  FADD.FTZ R0, R87, R0 ;  /* 0x0000000057007221 */ /* 0x000fcc0000010000 */
[----:B------:R-:W3:Y:S01]  /*a860*/  MUFU.EX2 R100, R100 ;  /* 0x0000006400647308 */ /* 0x000ee20000000800 */
[----:B-1----:R-:W-:-:S07]  /*a870*/  FADD.FTZ R3, R96, R3 ;  /* 0x0000000360037221 */ /* 0x002fce0000010000 */
[----:B------:R-:W1:Y:S01]  /*a880*/  MUFU.EX2 R101, R101 ;  /* 0x0000006500657308 */ /* 0x000e620000000800 */
[C---:B--2---:R-:W-:Y:S01]  /*a890*/  F2FP.F16.F32.PACK_AB R8, R138.reuse, R96 ;  /* 0x000000608a08723e */ /* 0x044fe200000000ff */
[----:B------:R-:W-:-:S04]  /*a8a0*/  FADD.FTZ R3, R138, R3 ;  /* 0x000000038a037221 */ /* 0x000fc80000010000 */
        /* <DEDUP_REMOVED lines=12> */
[----:B------:R-:W-:-:S05]  /*a970*/  UMOV UR38, UR10 ;  /* 0x0000000a00267c82 */ /* 0x000fca0008000000 */
.L_x_2074:
[----:B------:R-:W-:-:S13]  /*a980*/  ISETP.LE.AND P2, PT, RZ, UR38, PT ;  /* 0x00000026ff007c0c */ /* 0x000fda000bf43270 */
[----:B------:R-:W-:Y:S05]  /*a990*/  @!P2 BRA `(.L_x_2084) ;  /* 0x000000400020a947 */ /* 0x000fea0003800000 */
[----:B------:R-:W-:Y:S01]  /*a9a0*/  IMAD.MOV.U32 R5, RZ, RZ, R72 ;  /* 0x000000ffff057224 */ /* 0x000fe200078e0048 */
[----:B------:R-:W-:Y:S01]  /*a9b0*/  UMOV UR39, UR60 ;  /* 0x0000003c00277c82 */ /* 0x000fe20008000000 */
[----:B------:R-:W-:Y:S01]  /*a9c0*/  IMAD.MOV.U32 R4, RZ, RZ, R74 ;  /* 0x000000ffff047224 */ /* 0x000fe200078e004a */
[----:B------:R-:W-:Y:S01]  /*a9d0*/  UMOV UR7, UR36 ;  /* 0x0000002400077c82 */ /* 0x000fe20008000000 */
[----:B------:R-:W-:-:S05]  /*a9e0*/  ULDC UR5, c[0x0][0x9d8] ;  /* 0x0002760000057ab9 */ /* 0x000fca0000000800 */
.L_x_2093:
        /* <DEDUP_REMOVED lines=10> */
.L_x_2086:
[----:B------:R-:W-:Y:S01]  /*aa90*/  ULEA UR4, UR36, UR37, 0x3 ;  /* 0x0000002524047291 */ /* 0x000fe2000f8e183f */
[----:B------:R-:W-:-:S05]  /*aaa0*/  IMAD.U32 R6, RZ, RZ, UR60 ;  /* 0x0000003cff067e24 */ /* 0x000fca000f8e00ff */
[----:B------:R-:W-:-:S04]  /*aab0*/  SHF.L.U32 R6, R6, 0x1f, RZ ;  /* 0x0000001f06067819 */ /* 0x000fc800000006ff */
[----:B------:R1:W2:Y:S01]  /*aac0*/  SYNCS.PHASECHK.TRANS64.TRYWAIT P2, [UR4+0x31c30], R6 ;  /* 0x031c3006ff0075a7 */ /* 0x0002a20008040144 */
[----:B------:R-:W-:Y:S05]  /*aad0*/  @!P0 BRA `(.L_x_2087) ;  /* 0x0000000000048947 */ /* 0x000fea0003800000 */
[----:B------:R-:W-:Y:S01]  /*aae0*/  BPT.TRAP 0x1 ;  /* 0x000000040000795c */ /* 0x000fe20000300000 */
.L_x_2087:
[----:B--2---:R-:W-:Y:S05]  /*aaf0*/  @P2 BRA `(.L_x_2085) ;  /* 0x0000000000082947 */ /* 0x004fea0003800000 */
[----:B------:R-:W2:Y:S02]  /*ab00*/  SYNCS.PHASECHK.TRANS64.TRYWAIT P2, [UR4+0x31c30], R6 ;  /* 0x031c3006ff0075a7 */ /* 0x000ea40008040144 */
[----:B--2---:R-:W-:Y:S05]  /*ab10*/  @!P2 BRA `(.L_x_2088) ;  /* 0x000000cc0078a947 */ /* 0x004fea0003800000 */
.L_x_2085:
        /* <DEDUP_REMOVED lines=30> */
[----:B-1----:R-:W-:Y:S01]  /*ad00*/  VIADD R6, R7, 0x8 ;  /* 0x0000000807067836 */ /* 0x002fe20000000000 */
        /* <DEDUP_REMOVED lines=57> */
[----:B0-----:R-:W-:-:S06]  /*b0a0*/  WARPGROUP.ARRIVE ;  /* 0x00000000000079c5 */ /* 0x001fcc0000000000 */
        /* <DEDUP_REMOVED lines=264> */
[----:B-1----:R-:W-:Y:S05]  /*c130*/  @P3 BRA `(.L_x_2089) ;  /* 0x00000000002c3947 */ /* 0x002fea0003800000 */
[----:B------:R-:W-:Y:S05]  /*c140*/  @!P0 BRA `(.L_x_2090) ;  /* 0x0000000000048947 */ /* 0x000fea0003800000 */
[----:B------:R-:W-:Y:S01]  /*c150*/  BPT.TRAP 0x1 ;  /* 0x000000040000795c */ /* 0x000fe20000300000 */
.L_x_2090:
[----:B------:R-:W-:Y:S01]  /*c160*/  ULEA UR4, UR7, UR37, 0x3 ;  /* 0x0000002507047291 */ /* 0x000fe2000f8e183f */
[----:B------:R-:W-:-:S05]  /*c170*/  IMAD.U32 R6, RZ, RZ, UR39 ;  /* 0x00000027ff067e24 */ /* 0x000fca000f8e00ff */
[----:B------:R-:W-:-:S04]  /*c180*/  SHF.L.U32 R6, R6, 0x1f, RZ ;  /* 0x0000001f06067819 */ /* 0x000fc800000006ff */
[----:B------:R0:W1:Y:S01]  /*c190*/  SYNCS.PHASECHK.TRANS64.TRYWAIT P2, [UR4+0x31c50], R6 ;  /* 0x031c5006ff0075a7 */ /* 0x0000620008040144 */
[----:B------:R-:W-:Y:S05]  /*c1a0*/  @!P0 BRA `(.L_x_2091) ;  /* 0x0000000000048947 */ /* 0x000fea0003800000 */
[----:B------:R-:W-:Y:S01]  /*c1b0*/  BPT.TRAP 0x1 ;  /* 0x000000040000795c */ /* 0x000fe20000300000 */
.L_x_2091:
[----:B-1----:R-:W-:Y:S05]  /*c1c0*/  @P2 BRA `(.L_x_2089) ;  /* 0x0000000000082947 */ /* 0x002fea0003800000 */
[----:B------:R-:W1:Y:S02]  /*c1d0*/  SYNCS.PHASECHK.TRANS64.TRYWAIT P2, [UR4+0x31c50], R6 ;  /* 0x031c5006ff0075a7 */ /* 0x000e640008040144 */
[----:B-1----:R-:W-:Y:S05]  /*c1e0*/  @!P2 BRA `(.L_x_2092) ;  /* 0x000000b400dca947 */ /* 0x002fea0003800000 */
.L_x_2089:
        /* <DEDUP_REMOVED lines=72> */
[----:B------:R-:W-:Y:S01]  /*c670*/  ULDC UR14, c[0x0][0x988] ;  /* 0x00026200000e7ab9 */ /* 0x000fe20000000800 */
[----:B------:R-:W-:Y:S01]  /*c680*/  FMUL.FTZ R128, R134, UR5 ;  /* 0x0000000586807c20 */ /* 0x000fe20008410000 */
[----:B------:R-:W-:Y:S01]  /*c690*/  UMOV UR4, UR14 ;  /* 0x0000000e00047c82 */ /* 0x000fe20008000000 */
        /* <DEDUP_REMOVED lines=263> */
[----:B------:R-:W-:Y:S01]  /*d710*/  FFMA.FTZ R137, R13, UR4, -R131 ;  /* 0x000000040d897c23 */ /* 0x000fe20008010883 */
[----:B------:R-:W-:-:S02]  /*d720*/  IMAD.U32 R13, RZ, RZ, UR36 ;  /* 0x00000024ff0d7e24 */ /* 0x000fc4000f8e00ff */
[----:B------:R-:W-:Y:S01]  /*d730*/  FMUL.FTZ R14, R14, UR4 ;  /* 0x000000040e0e7c20 */ /* 0x000fe20008410000 */
[--C-:B------:R-:W-:Y:S01]  /*d740*/  FFMA.FTZ R15, R9, UR4, -R131.reuse ;  /* 0x00000004090f7c23 */ /* 0x100fe20008010883 */
[----:B------:R-:W-:Y:S01]  /*d750*/  HGMMA.64x96x16.F32 R24, gdesc[UR32].tnspB, R24, gsb0 ;  /* 0x41600000201879f0 */ /* 0x000fe20008000818 */
[----:B------:R-:W-:Y:S01]  /*d760*/  UIADD3 UR32, UR10, 0xa80, URZ ;  /* 0x00000a800a207890 */ /* 0x000fe2000fffe03f */
[----:B------:R-:W-:Y:S01]  /*d770*/  MUFU.EX2 R77, R14 ;  /* 0x0000000e004d7308 */ /* 0x000fe20000000800 */
[----:B------:R-:W-:Y:S01]  /*d780*/  UIADD3 UR34, UR11, 0x1c0, URZ ;  /* 0x000001c00b227890 */ /* 0x000fe2000fffe03f */
[----:B------:R-:W-:Y:S01]  /*d790*/  @!P1 LEA R13, R13, UR37, 0x3 ;  /* 0x000000250d0d9c11 */ /* 0x000fe2000f8e18ff */
[----:B------:R-:W-:Y:S01]  /*d7a0*/  UMOV UR33, 0xc0000010 ;  /* 0xc000001000217882 */ /* 0x000fe20000000000 */
[----:B------:R-:W-:Y:S01]  /*d7b0*/  UMOV UR35, 0x80000020 ;  /* 0x8000002000237882 */ /* 0x000fe20000000000 */
[--C-:B------:R-:W-:Y:S01]  /*d7c0*/  FFMA.FTZ R9, R17, UR4, -R131.reuse ;  /* 0x0000000411097c23 */ /* 0x100fe20008010883 */
[--C-:B------:R-:W-:Y:S01]  /*d7d0*/  FFMA.FTZ R138, R18, UR4, -R131.reuse ;  /* 0x00000004128a7c23 */ /* 0x100fe20008010883 */
[----:B------:R-:W-:Y:S01]  /*d7e0*/  @!P1 VIADD R13, R13, 0x31c40 ;  /* 0x00031c400d0d9836 */ /* 0x000fe20000000000 */
[----:B------:R-:W0:Y:S01]  /*d7f0*/  MUFU.EX2 R8, R8 ;  /* 0x0000000800087308 */ /* 0x000e220000000800 */
[--C-:B------:R-:W-:Y:S01]  /*d800*/  FFMA.FTZ R129, R129, UR4, -R131.reuse ;  /* 0x0000000481817c23 */ /* 0x100fe20008010883 */
[--C-:B------:R-:W-:Y:S01]  /*d810*/  FFMA.FTZ R17, R106, UR4, -R131.reuse ;  /* 0x000000046a117c23 */ /* 0x100fe20008010883 */
[----:B------:R-:W-:Y:S01]  /*d820*/  FFMA.FTZ R18, R114, UR4, -R131 ;  /* 0x0000000472127c23 */ /* 0x000fe20008010883 */
[----:B------:R-:W-:Y:S01]  /*d830*/  @!P1 PRMT R13, RZ, 0x654, R13 ;  /* 0x00000654ff0d9816 */ /* 0x000fe2000000000d */
        /* <DEDUP_REMOVED lines=11> */
[----:B------:R-:W2:Y:S01]  /*d8f0*/  MUFU.EX2 R136, R136 ;  /* 0x0000008800887308 */ /* 0x000ea20000000800 */
[----:B0-----:R-:W-:Y:S01]  /*d900*/  FFMA.FTZ R14, R77, R0, R8 ;  /* 0x000000004d0e7223 */ /* 0x001fe20000010008 */
[--C-:B------:R-:W-:Y:S01]  /*d910*/  FFMA.FTZ R0, R99, UR4, -R131.reuse ;  /* 0x0000000463007c23 */ /* 0x100fe20008010883 */
[--C-:B------:R-:W-:Y:S01]  /*d920*/  FFMA.FTZ R86, R86, UR4, -R131.reuse ;  /* 0x0000000456567c23 */ /* 0x100fe20008010883 */
[--C-:B------:R-:W-:Y:S01]  /*d930*/  FFMA.FTZ R87, R87, UR4, -R131.reuse ;  /* 0x0000000457577c23 */ /* 0x100fe20008010883 */
[--C-:B------:R-:W-:Y:S01]  /*d940*/  FFMA.FTZ R79, R79, UR4, -R131.reuse ;  /* 0x000000044f4f7c23 */ /* 0x100fe20008010883 */
[--C-:B------:R-:W-:Y:S01]  /*d950*/  FFMA.FTZ R130, R130, UR4, -R131.reuse ;  /* 0x0000000482827c23 */ /* 0x100fe20008010883 */
[----:B------:R-:W-:Y:S01]  /*d960*/  FFMA.FTZ R78, R78, UR4, -R131 ;  /* 0x000000044e4e7c23 */ /* 0x000fe20008010883 */
[----:B------:R-:W0:Y:S01]  /*d970*/  MUFU.EX2 R137, R137 ;  /* 0x0000008900897308 */ /* 0x000e220000000800 */
[----:B-1----:R-:W-:Y:S01]  /*d980*/  FADD.FTZ R99, R15, R14 ;  /* 0x0000000e0f637221 */ /* 0x002fe20000010000 */
[----:B------:R-:W-:-:S02]  /*d990*/  F2FP.F16.F32.PACK_AB R14, R134, R132 ;  /* 0x00000084860e723e */ /* 0x000fc400000000ff */
[----:B------:R-:W-:-:S04]  /*d9a0*/  ISETP.LT.AND P2, PT, RZ, UR38, PT ;  /* 0x00000026ff007c0c */ /* 0x000fc8000bf41270 */
[----:B------:R-:W1:Y:S01]  /*d9b0*/  MUFU.EX2 R9, R9 ;  /* 0x0000000900097308 */ /* 0x000e620000000800 */
[----:B--2---:R-:W-:Y:S01]  /*d9c0*/  FADD.FTZ R140, R136, R99 ;  /* 0x00000063888c7221 */ /* 0x004fe20000010000 */
[----:B------:R-:W-:-:S06]  /*d9d0*/  FFMA.FTZ R99, R102, UR4, -R131 ;  /* 0x0000000466637c23 */ /* 0x000fcc0008010883 */
[----:B------:R2:W-:Y:S01]  /*d9e0*/  MUFU.EX2 R5, R135 ;  /* 0x0000008700057308 */ /* 0x0005e20000000800 */
[----:B0-----:R-:W-:-:S07]  /*d9f0*/  FADD.FTZ R140, R137, R140 ;  /* 0x0000008c898c7221 */ /* 0x001fce0000010000 */
[----:B------:R-:W0:Y:S01]  /*da00*/  MUFU.EX2 R138, R138 ;  /* 0x0000008a008a7308 */ /* 0x000e220000000800 */
[--C-:B--2---:R-:W-:Y:S01]  /*da10*/  FFMA.FTZ R135, R128, UR4, -R131.reuse ;  /* 0x0000000480877c23 */ /* 0x104fe20008010883 */
[--C-:B------:R-:W-:Y:S01]  /*da20*/  FFMA.FTZ R128, R122, UR4, -R131.reuse ;  /* 0x000000047a807c23 */ /* 0x100fe20008010883 */
[----:B-1----:R-:W-:Y:S01]  /*da30*/  FADD.FTZ R119, R9, R140 ;  /* 0x0000008c09777221 */ /* 0x002fe20000010000 */
[--C-:B------:R-:W-:Y:S01]  /*da40*/  FFMA.FTZ R122, R126, UR4, -R131.reuse ;  /* 0x000000047e7a7c23 */ /* 0x100fe20008010883 */
[----:B------:R-:W-:-:S03]  /*da50*/  FFMA.FTZ R126, R127, UR4, -R131 ;  /* 0x000000047f7e7c23 */ /* 0x000fc60008010883 */
[----:B------:R-:W1:Y:S08]  /*da60*/  MUFU.EX2 R135, R135 ;  /* 0x0000008700877308 */ /* 0x000e700000000800 */
[----:B------:R-:W2:Y:S01]  /*da70*/  MUFU.EX2 R129, R129 ;  /* 0x0000008100817308 */ /* 0x000ea20000000800 */
[C---:B0-----:R-:W-:Y:S01]  /*da80*/  FADD.FTZ R102, R138.reuse, R119 ;  /* 0x000000778a667221 */ /* 0x041fe20000010000 */
[----:B------:R-:W-:-:S06]  /*da90*/  F2FP.F16.F32.PACK_AB R9, R138, R9 ;  /* 0x000000098a09723e */ /* 0x000fcc00000000ff */
[----:B------:R-:W0:Y:S01]  /*daa0*/  MUFU.EX2 R128, R128 ;  /* 0x0000008000807308 */ /* 0x000e220000000800 */
[----:B-1----:R-:W-:-:S07]  /*dab0*/  FADD.FTZ R102, R135, R102 ;  /* 0x0000006687667221 */ /* 0x002fce0000010000 */
[----:B------:R-:W-:Y:S08]  /*dac0*/  MUFU.EX2 R120, R120 ;  /* 0x0000007800787308 */ /* 0x000ff00000000800 */
[----:B------:R-:W1:Y:S01]  /*dad0*/  MUFU.EX2 R123, R123 ;  /* 0x0000007b007b7308 */ /* 0x000e620000000800 */
[----:B------:R-:W-:Y:S02]  /*dae0*/  WARPGROUP.DEPBAR.LE gsb0, 0x0 ;  /* 0x00008000000079c5 */ /* 0x000fe40000010000 */
[----:B------:R-:W-:-:S05]  /*daf0*/  WARPGROUP.ARRIVE ;  /* 0x00000000000079c5 */ /* 0x000fca0000000000 */
[----:B------:R-:W-:Y:S01]  /*db00*/  MUFU.EX2 R121, R121 ;  /* 0x0000007900797308 */ /* 0x000fe20000000800 */
[----:B------:R-:W-:Y:S01]  /*db10*/  HGMMA.64x96x16.F32 R24, gdesc[UR32].tnspB, R24, gsb0 ;  /* 0x41600000201879f0 */ /* 0x000fe20008000818 */
[----:B------:R-:W-:Y:S02]  /*db20*/  UIADD3 UR32, UR10, 0xc00, URZ ;  /* 0x00000c000a207890 */ /* 0x000fe4000fffe03f */
[----:B------:R-:W-:-:S04]  /*db30*/  UIADD3 UR34, UR11, 0x200, URZ ;  /* 0x000002000b227890 */ /* 0x000fc8000fffe03f */
[----:B------:R-:W3:Y:S01]  /*db40*/  MUFU.EX2 R122, R122 ;  /* 0x0000007a007a7308 */ /* 0x000ee20000000800 */
[----:B------:R-:W-:Y:S01]  /*db50*/  UMOV UR33, 0xc0000010 ;  /* 0xc000001000217882 */ /* 0x000fe20000000000 */
[----:B------:R-:W-:-:S06]  /*db60*/  UMOV UR35, 0x80000020 ;  /* 0x8000002000237882 */ /* 0x000fcc0000000000 */
[----:B------:R-:W-:Y:S08]  /*db70*/  MUFU.EX2 R124, R124 ;  /* 0x0000007c007c7308 */ /* 0x000ff00000000800 */
[----:B------:R-:W4:Y:S08]  /*db80*/  MUFU.EX2 R126, R126 ;  /* 0x0000007e007e7308 */ /* 0x000f300000000800 */
[----:B------:R-:W-:Y:S08]  /*db90*/  MUFU.EX2 R112, R112 ;  /* 0x0000007000707308 */ /* 0x000ff00000000800 */
[----:B------:R-:W5:Y:S08]  /*dba0*/  MUFU.EX2 R18, R18 ;  /* 0x0000001200127308 */ /* 0x000f700000000800 */
[----:B------:R-:W5:Y:S08]  /*dbb0*/  MUFU.EX2 R113, R113 ;  /* 0x0000007100717308 */ /* 0x000f700000000800 */
[----:B------:R-:W5:Y:S08]  /*dbc0*/  MUFU.EX2 R114, R114 ;  /* 0x0000007200727308 */ /* 0x000f700000000800 */
[----:B------:R-:W-:Y:S08]  /*dbd0*/  MUFU.EX2 R116, R116 ;  /* 0x0000007400747308 */ /* 0x000ff00000000800 */
[----:B------:R-:W5:Y:S08]  /*dbe0*/  MUFU.EX2 R115, R115 ;  /* 0x0000007300737308 */ /* 0x000f700000000800 */
[----:B------:R-:W5:Y:S08]  /*dbf0*/  MUFU.EX2 R117, R117 ;  /* 0x0000007500757308 */ /* 0x000f700000000800 */
[----:B------:R-:W5:Y:S08]  /*dc00*/  MUFU.EX2 R118, R118 ;  /* 0x0000007600767308 */ /* 0x000f700000000800 */
[----:B------:R-:W5:Y:S08]  /*dc10*/  MUFU.EX2 R104, R104 ;  /* 0x0000006800687308 */ /* 0x000f700000000800 */
[----:B------:R-:W5:Y:S01]  /*dc20*/  MUFU.EX2 R17, R17 ;  /* 0x0000001100117308 */ /* 0x000f620000000800 */
[----:B------:R-:W-:-:S02]  /*dc30*/  WARPGROUP.DEPBAR.LE gsb0, 0x0 ;  /* 0x00008000000079c5 */ /* 0x000fc40000010000 */
[----:B------:R-:W-:-:S05]  /*dc40*/  WARPGROUP.ARRIVE ;  /* 0x00000000000079c5 */ /* 0x000fca0000000000 */
[----:B------:R-:W5:Y:S01]  /*dc50*/  MUFU.EX2 R105, R105 ;  /* 0x0000006900697308 */ /* 0x000f620000000800 */
[----:B------:R-:W-:Y:S07]  /*dc60*/  HGMMA.64x96x16.F32 R24, gdesc[UR32].tnspB, R24, gsb0 ;  /* 0x41600000201879f0 */ /* 0x000fee0008000818 */
[----:B------:R-:W5:Y:S08]  /*dc70*/  MUFU.EX2 R106, R106 ;  /* 0x0000006a006a7308 */ /* 0x000f700000000800 */
[----:B------:R-:W5:Y:S08]  /*dc80*/  MUFU.EX2 R108, R108 ;  /* 0x0000006c006c7308 */ /* 0x000f700000000800 */
[----:B------:R-:W5:Y:S08]  /*dc90*/  MUFU.EX2 R107, R107 ;  /* 0x0000006b006b7308 */ /* 0x000f700000000800 */
[----:B------:R-:W-:Y:S08]  /*dca0*/  MUFU.EX2 R110, R110 ;  /* 0x0000006e006e7308 */ /* 0x000ff00000000800 */
[----:B------:R-:W5:Y:S08]  /*dcb0*/  MUFU.EX2 R109, R109 ;  /* 0x0000006d006d7308 */ /* 0x000f700000000800 */
[----:B------:R-:W5:Y:S08]  /*dcc0*/  MUFU.EX2 R96, R96 ;  /* 0x0000006000607308 */ /* 0x000f700000000800 */
        /* <DEDUP_REMOVED lines=8> */
[----:B------:R-:W-:Y:S01]  /*dd50*/  @!P1 SYNCS.ARRIVE.TRANS64.RED.A1T0 RZ, [R13+URZ], RZ ;  /* 0x000000ff0dff99a7 */ /* 0x000fe2000810043f */
[----:B------:R-:W-:Y:S01]  /*dd60*/  MUFU.EX2 R89, R89 ;  /* 0x0000005900597308 */ /* 0x000fe20000000800 */
[----:B--2---:R-:W-:Y:S01]  /*dd70*/  IMAD.U32 R12, RZ, RZ, UR7 ;  /* 0x00000007ff0c7e24 */ /* 0x004fe2000f8e00ff */
[----:B------:R-:W-:Y:S01]  /*dd80*/  UIADD3 UR7, UR38, -0x1, URZ ;  /* 0xffffffff26077890 */ /* 0x000fe2000fffe03f */
[-C--:B------:R-:W-:Y:S01]  /*dd90*/  FMUL.FTZ R24, R24, R4.reuse ;  /* 0x0000000418187220 */ /* 0x080fe20000410000 */
[-C--:B------:R-:W-:Y:S01]  /*dda0*/  FMUL.FTZ R25, R25, R4.reuse ;  /* 0x0000000419197220 */ /* 0x080fe20000410000 */
[-C--:B------:R-:W-:Y:S01]  /*ddb0*/  FMUL.FTZ R28, R28, R4.reuse ;  /* 0x000000041c1c7220 */ /* 0x080fe20000410000 */
[----:B------:R-:W-:Y:S01]  /*ddc0*/  @!P1 LEA R12, R12, UR37, 0x3 ;  /* 0x000000250c0c9c11 */ /* 0x000fe2000f8e18ff */
[----:B------:R-:W-:Y:S01]  /*ddd0*/  FMUL.FTZ R29, R29, R4 ;  /* 0x000000041d1d7220 */ /* 0x000fe20000410000 */
[----:B------:R-:W-:Y:S01]  /*dde0*/  MUFU.EX2 R92, R92 ;  /* 0x0000005c005c7308 */ /* 0x000fe20000000800 */
[----:B------:R-:W-:Y:S01]  /*ddf0*/  UMOV UR38, UR7 ;  /* 0x0000000700267c82 */ /* 0x000fe20008000000 */
[----:B------:R-:W-:Y:S01]  /*de00*/  UMOV UR7, UR36 ;  /* 0x0000002400077c82 */ /* 0x000fe20008000000 */
[----:B------:R-:W-:-:S02]  /*de10*/  @!P1 VIADD R12, R12, 0x31c60 ;  /* 0x00031c600c0c9836 */ /* 0x000fc40000000000 */
[-C--:B------:R-:W-:Y:S01]  /*de20*/  FMUL.FTZ R32, R32, R4.reuse ;  /* 0x0000000420207220 */ /* 0x080fe20000410000 */
[-C--:B------:R-:W-:Y:S01]  /*de30*/  FMUL.FTZ R33, R33, R4.reuse ;  /* 0x0000000421217220 */ /* 0x080fe20000410000 */
[-C--:B------:R-:W-:Y:S01]  /*de40*/  FMUL.FTZ R36, R36, R4.reuse ;  /* 0x0000000424247220 */ /* 0x080fe20000410000 */
[-C--:B------:R-:W-:Y:S01]  /*de50*/  FMUL.FTZ R37, R37, R4.reuse ;  /* 0x0000000425257220 */ /* 0x080fe20000410000 */
[----:B------:R-:W-:Y:S01]  /*de60*/  @!P1 PRMT R12, RZ, 0x654, R12 ;  /* 0x00000654ff0c9816 */ /* 0x000fe2000000000c */
[----:B------:R-:W-:Y:S01]  /*de70*/  MUFU.EX2 R93, R93 ;  /* 0x0000005d005d7308 */ /* 0x000fe20000000800 */
[-C--:B------:R-:W-:Y:S01]  /*de80*/  FMUL.FTZ R40, R40, R4.reuse ;  /* 0x0000000428287220 */ /* 0x080fe20000410000 */
[-C--:B------:R-:W-:Y:S01]  /*de90*/  FMUL.FTZ R41, R41, R4.reuse ;  /* 0x0000000429297220 */ /* 0x080fe20000410000 */
[----:B------:R2:W-:Y:S01]  /*dea0*/  @!P1 SYNCS.ARRIVE.TRANS64.RED.A1T0 RZ, [R12+URZ], RZ ;  /* 0x000000ff0cff99a7 */ /* 0x0005e2000810043f */
[-C--:B------:R-:W-:Y:S01]  /*deb0*/  FMUL.FTZ R44, R44, R4.reuse ;  /* 0x000000042c2c7220 */ /* 0x080fe20000410000 */
[-C--:B------:R-:W-:Y:S01]  /*dec0*/  FMUL.FTZ R45, R45, R4.reuse ;  /* 0x000000042d2d7220 */ /* 0x080fe20000410000 */
[-C--:B------:R-:W-:Y:S01]  /*ded0*/  FMUL.FTZ R48, R48, R4.reuse ;  /* 0x0000000430307220 */ /* 0x080fe20000410000 */
[-C--:B------:R-:W-:Y:S01]  /*dee0*/  FMUL.FTZ R49, R49, R4.reuse ;  /* 0x0000000431317220 */ /* 0x080fe20000410000 */
[----:B------:R-:W-:Y:S01]  /*def0*/  MUFU.EX2 R86, R86 ;  /* 0x0000005600567308 */ /* 0x000fe20000000800 */
[-C--:B------:R-:W-:Y:S01]  /*df00*/  FMUL.FTZ R52, R52, R4.reuse ;  /* 0x0000000434347220 */ /* 0x080fe20000410000 */
[-C--:B------:R-:W-:Y:S01]  /*df10*/  FMUL.FTZ R53, R53, R4.reuse ;  /* 0x0000000435357220 */ /* 0x080fe20000410000 */
[----:B--2---:R-:W-:Y:S01]  /*df20*/  FFMA.FTZ R12, R4, R3, R6 ;  /* 0x00000003040c7223 */ /* 0x004fe20000010006 */
[-C--:B------:R-:W-:Y:S01]  /*df30*/  FMUL.FTZ R56, R56, R4.reuse ;  /* 0x0000000438387220 */ /* 0x080fe20000410000 */
[-C--:B------:R-:W-:Y:S01]  /*df40*/  FMUL.FTZ R57, R57, R4.reuse ;  /* 0x0000000439397220 */ /* 0x080fe20000410000 */
[----:B------:R-:W-:Y:S01]  /*df50*/  FMUL.FTZ R60, R60, R4 ;  /* 0x000000043c3c7220 */ /* 0x000fe20000410000 */
[C---:B------:R-:W-:Y:S01]  /*df60*/  FADD.FTZ R13, R133.reuse, R12 ;  /* 0x0000000c850d7221 */ /* 0x040fe20000010000 */
[----:B------:R-:W-:Y:S01]  /*df70*/  F2FP.F16.F32.PACK_AB R12, R133, R6 ;  /* 0x00000006850c723e */ /* 0x000fe200000000ff */
[----:B------:R2:W5:Y:S01]  /*df80*/  MUFU.EX2 R3, R98 ;  /* 0x0000006200037308 */ /* 0x0005620000000800 */
[-C--:B------:R-:W-:Y:S01]  /*df90*/  FMUL.FTZ R61, R61, R4.reuse ;  /* 0x000000043d3d7220 */ /* 0x080fe20000410000 */
[----:B------:R-:W-:Y:S01]  /*dfa0*/  FADD.FTZ R13, R132, R13 ;  /* 0x0000000d840d7221 */ /* 0x000fe20000010000 */
[-C--:B------:R-:W-:Y:S01]  /*dfb0*/  FMUL.FTZ R64, R64, R4.reuse ;  /* 0x0000000440407220 */ /* 0x080fe20000410000 */
[-C--:B------:R-:W-:Y:S01]  /*dfc0*/  FMUL.FTZ R65, R65, R4.reuse ;  /* 0x0000000441417220 */ /* 0x080fe20000410000 */
[----:B------:R-:W-:Y:S01]  /*dfd0*/  FMUL.FTZ R68, R68, R4 ;  /* 0x0000000444447220 */ /* 0x000fe20000410000 */
[----:B------:R-:W-:Y:S01]  /*dfe0*/  FADD.FTZ R6, R134, R13 ;  /* 0x0000000d86067221 */ /* 0x000fe20000010000 */
[----:B------:R-:W-:Y:S01]  /*dff0*/  F2FP.F16.F32.PACK_AB R13, R15, R8 ;  /* 0x000000080f0d723e */ /* 0x000fe200000000ff */
[--C-:B------:R-:W-:Y:S01]  /*e000*/  FFMA.FTZ R8, R90, UR4, -R131.reuse ;  /* 0x000000045a087c23 */ /* 0x100fe20008010883 */
[--C-:B--2---:R-:W-:Y:S01]  /*e010*/  FFMA.FTZ R98, R91, UR4, -R131.reuse ;  /* 0x000000045b627c23 */ /* 0x104fe20008010883 */
[----:B------:R-:W-:Y:S01]  /*e020*/  FADD.FTZ R111, R7, R6 ;  /* 0x00000006076f7221 */ /* 0x000fe20000010000 */
[--C-:B------:R-:W-:Y:S01]  /*e030*/  FFMA.FTZ R91, R94, UR4, -R131.reuse ;  /* 0x000000045e5b7c23 */ /* 0x100fe20008010883 */
[----:B------:R1:W2:Y:S01]  /*e040*/  MUFU.EX2 R6, R103 ;  /* 0x0000006700067308 */ /* 0x0002a20000000800 */
[----:B------:R-:W-:Y:S01]  /*e050*/  FFMA.FTZ R94, R82, UR4, -R131 ;  /* 0x00000004525e7c23 */ /* 0x000fe20008010883 */
[----:B------:R-:W-:Y:S01]  /*e060*/  FADD.FTZ R90, R10, R111 ;  /* 0x0000006f0a5a7221 */ /* 0x000fe20000010000 */
[----:B------:R-:W-:Y:S01]  /*e070*/  F2FP.F16.F32.PACK_AB R15, R137, R136 ;  /* 0x00000088890f723e */ /* 0x000fe200000000ff */
[----:B------:R-:W-:Y:S01]  /*e080*/  FMUL.FTZ R69, R69, R4 ;  /* 0x0000000445457220 */ /* 0x000fe20000410000 */
[-C--:B------:R-:W-:Y:S01]  /*e090*/  FMUL.FTZ R26, R26, R77.reuse ;  /* 0x0000004d1a1a7220 */ /* 0x080fe20000410000 */
[----:B------:R-:W-:Y:S01]  /*e0a0*/  FADD.FTZ R111, R11, R90 ;  /* 0x0000005a0b6f7221 */ /* 0x000fe20000010000 */
[----:B------:R-:W-:Y:S01]  /*e0b0*/  FFMA.FTZ R90, R83, UR4, -R131 ;  /* 0x00000004535a7c23 */ /* 0x000fe20008010883 */
[----:B------:R-:W-:Y:S01]  /*e0c0*/  FADD.FTZ R83, R129, R102 ;  /* 0x0000006681537221 */ /* 0x000fe20000010000 */
[----:B------:R3:W2:Y:S01]  /*e0d0*/  MUFU.EX2 R82, R8 ;  /* 0x0000000800527308 */ /* 0x0006a20000000800 */
[----:B------:R-:W-:Y:S01]  /*e0e0*/  FADD.FTZ R132, R20, R111 ;  /* 0x0000006f14847221 */ /* 0x000fe20000010000 */
[----:B------:R5:W-:Y:S01]  /*e0f0*/  STSM.16.M88.4 [R2+0x24300], R12 ;  /* 0x0243000c02007844 */ /* 0x000be20000000200 */
[----:B0-----:R-:W-:Y:S01]  /*e100*/  FADD.FTZ R102, R128, R83 ;  /* 0x0000005380667221 */ /* 0x001fe20000010000 */
[----:B------:R-:W-:Y:S01]  /*e110*/  FFMA.FTZ R83, R75, UR4, -R131 ;  /* 0x000000044b537c23 */ /* 0x000fe20008010883 */
[----:B------:R-:W-:Y:S01]  /*e120*/  FADD.FTZ R111, R21, R132 ;  /* 0x00000084156f7221 */ /* 0x000fe20000010000 */
[----:B------:R-:W-:Y:S01]  /*e130*/  FMUL.FTZ R27, R27, R77 ;  /* 0x0000004d1b1b7220 */ /* 0x000fe20000410000 */
[----:B-1----:R-:W-:Y:S01]  /*e140*/  FADD.FTZ R103, R123, R102 ;  /* 0x000000667b677221 */ /* 0x002fe20000010000 */
[----:B------:R0:W1:Y:S01]  /*e150*/  MUFU.EX2 R75, R98 ;  /* 0x00000062004b7308 */ /* 0x0000620000000800 */
[----:B------:R-:W-:Y:S01]  /*e160*/  FADD.FTZ R132, R120, R111 ;  /* 0x0000006f78847221 */ /* 0x000fe20000010000 */
[----:B---3--:R-:W-:Y:S01]  /*e170*/  F2FP.F16.F32.PACK_AB R8, R10, R7 ;  /* 0x000000070a08723e */ /* 0x008fe200000000ff */
[----:B------:R-:W-:Y:S01]  /*e180*/  FADD.FTZ R103, R122, R103 ;  /* 0x000000677a677221 */ /* 0x000fe20000010000 */
[----:B------:R-:W-:Y:S01]  /*e190*/  F2FP.F16.F32.PACK_AB R10, R20, R11 ;  /* 0x0000000b140a723e */ /* 0x000fe200000000ff */
[----:B------:R-:W-:Y:S01]  /*e1a0*/  FADD.FTZ R111, R121, R132 ;  /* 0x00000084796f7221 */ /* 0x000fe20000010000 */
[----:B------:R-:W-:Y:S01]  /*e1b0*/  F2FP.F16.F32.PACK_AB R11, R129, R135 ;  /* 0x00000087810b723e */ /* 0x000fe200000000ff */
[----:B----4-:R-:W-:Y:S01]  /*e1c0*/  FADD.FTZ R103, R126, R103 ;  /* 0x000000677e677221 */ /* 0x010fe20000010000 */
[----:B------:R3:W-:Y:S01]  /*e1d0*/  MUFU.EX2 R7, R95 ;  /* 0x0000005f00077308 */ /* 0x0007e20000000800 */
[----:B------:R-:W-:Y:S01]  /*e1e0*/  FADD.FTZ R111, R124, R111 ;  /* 0x0000006f7c6f7221 */ /* 0x000fe20000010000 */
[----:B-----5:R-:W-:Y:S01]  /*e1f0*/  F2FP.F16.F32.PACK_AB R12, R120, R21 ;  /* 0x00000015780c723e */ /* 0x020fe200000000ff */
[----:B------:R-:W-:Y:S01]  /*e200*/  FADD.FTZ R103, R18, R103 ;  /* 0x0000006712677221 */ /* 0x000fe20000010000 */
[----:B------:R4:W-:Y:S01]  /*e210*/  STSM.16.M88.4 [R2+0x25b00], R8 ;  /* 0x025b000802007844 */ /* 0x0009e20000000200 */
[----:B------:R-:W-:Y:S01]  /*e220*/  FADD.FTZ R102, R112, R111 ;  /* 0x0000006f70667221 */ /* 0x000fe20000010000 */
[C---:B------:R-:W-:Y:S01]  /*e230*/  F2FP.F16.F32.PACK_AB R112, R113.reuse, R112 ;  /* 0x000000707170723e */ /* 0x040fe200000000ff */
[C---:B------:R-:W-:Y:S01]  /*e240*/  FADD.FTZ R20, R114.reuse, R103 ;  /* 0x0000006772147221 */ /* 0x040fe20000010000 */
[----:B------:R-:W5:Y:S01]  /*e250*/  MUFU.EX2 R91, R91 ;  /* 0x0000005b005b7308 */ /* 0x000f620000000800 */
[----:B------:R-:W-:Y:S01]  /*e260*/  FADD.FTZ R111, R113, R102 ;  /* 0x00000066716f7221 */ /* 0x000fe20000010000 */
[----:B------:R-:W-:Y:S01]  /*e270*/  F2FP.F16.F32.PACK_AB R113, R114, R18 ;  /* 0x000000127271723e */ /* 0x000fe200000000ff */
[----:B------:R-:W-:Y:S01]  /*e280*/  FADD.FTZ R15, R115, R20 ;  /* 0x00000014730f7221 */ /* 0x000fe20000010000 */
[----:B------:R-:W-:Y:S01]  /*e290*/  F2FP.F16.F32.PACK_AB R13, R123, R128 ;  /* 0x000000807b0d723e */ /* 0x000fe200000000ff */
[----:B------:R-:W-:Y:S01]  /*e2a0*/  FADD.FTZ R14, R116, R111 ;  /* 0x0000006f740e7221 */ /* 0x000fe20000010000 */
[C---:B------:R-:W-:Y:S01]  /*e2b0*/  F2FP.F16.F32.PACK_AB R114, R117.reuse, R116 ;  /* 0x000000747572723e */ /* 0x040fe200000000ff */
[----:B------:R-:W-:Y:S01]  /*e2c0*/  FADD.FTZ R20, R118, R15 ;  /* 0x0000000f76147221 */ /* 0x000fe20000010000 */
[----:B------:R-:W-:Y:S01]  /*e2d0*/  MUFU.EX2 R94, R94 ;  /* 0x0000005e005e7308 */ /* 0x000fe20000000800 */
[----:B------:R-:W-:Y:S01]  /*e2e0*/  FADD.FTZ R21, R117, R14 ;  /* 0x0000000e75157221 */ /* 0x000fe20000010000 */
[----:B------:R-:W-:Y:S01]  /*e2f0*/  F2FP.F16.F32.PACK_AB R14, R124, R121 ;  /* 0x000000797c0e723e */ /* 0x000fe200000000ff */
[----:B------:R-:W-:Y:S01]  /*e300*/  FMUL.FTZ R30, R30, R77 ;  /* 0x0000004d1e1e7220 */ /* 0x000fe20000410000 */
[----:B------:R-:W-:Y:S01]  /*e310*/  F2FP.F16.F32.PACK_AB R15, R126, R122 ;  /* 0x0000007a7e0f723e */ /* 0x000fe200000000ff */
[----:B0-----:R-:W-:Y:S01]  /*e320*/  FADD.FTZ R98, R104, R21 ;  /* 0x0000001568627221 */ /* 0x001fe20000010000 */
[----:B------:R-:W-:Y:S01]  /*e330*/  FADD.FTZ R21, R17, R20 ;  /* 0x0000001411157221 */ /* 0x000fe20000010000 */
[C---:B------:R-:W-:Y:S01]  /*e340*/  F2FP.F16.F32.PACK_AB R104, R105.reuse, R104 ;  /* 0x000000686968723e */ /* 0x040fe200000000ff */
[----:B------:R-:W0:Y:S01]  /*e350*/  MUFU.EX2 R80, R80 ;  /* 0x0000005000507308 */ /* 0x000e220000000800 */
[----:B---3--:R-:W-:Y:S01]  /*e360*/  FADD.FTZ R95, R105, R98 ;  /* 0x00000062695f7221 */ /* 0x008fe20000010000 */
[----:B------:R-:W-:Y:S01]  /*e370*/  FADD.FTZ R20, R106, R21 ;  /* 0x000000156a147221 */ /* 0x000fe20000010000 */
[----:B------:R3:W-:Y:S01]  /*e380*/  STSM.16.M88.4 [R2+0x27300], R12 ;  /* 0x0273000c02007844 */ /* 0x0007e20000000200 */
[----:B------:R-:W-:Y:S01]  /*e390*/  F2FP.F16.F32.PACK_AB R115, R118, R115 ;  /* 0x000000737673723e */ /* 0x000fe200000000ff */
[----:B------:R-:W-:Y:S01]  /*e3a0*/  FADD.FTZ R98, R108, R95 ;  /* 0x0000005f6c627221 */ /* 0x000fe20000010000 */
[----:B------:R-:W-:Y:S01]  /*e3b0*/  FADD.FTZ R95, R107, R20 ;  /* 0x000000146b5f7221 */ /* 0x000fe20000010000 */
[----:B------:R-:W-:Y:S01]  /*e3c0*/  F2FP.F16.F32.PACK_AB R105, R106, R17 ;  /* 0x000000116a69723e */ /* 0x000fe200000000ff */
[----:B------:R0:W-:Y:S01]  /*e3d0*/  MUFU.EX2 R21, R90 ;  /* 0x0000005a00157308 */ /* 0x0001e20000000800 */
[C---:B------:R-:W-:Y:S01]  /*e3e0*/  FADD.FTZ R103, R109.reuse, R98 ;  /* 0x000000626d677221 */ /* 0x040fe20000010000 */
[----:B------:R-:W-:Y:S01]  /*e3f0*/  FADD.FTZ R18, R110, R95 ;  /* 0x0000005f6e127221 */ /* 0x000fe20000010000 */
[----:B------:R-:W-:Y:S01]  /*e400*/  F2FP.F16.F32.PACK_AB R106, R109, R108 ;  /* 0x0000006c6d6a723e */ /* 0x000fe200000000ff */
[----:B------:R0:W-:Y:S01]  /*e410*/  STSM.16.M88.4 [R2+0x28b00], R112 ;  /* 0x028b007002007844 */ /* 0x0001e20000000200 */
[----:B------:R-:W-:Y:S01]  /*e420*/  FADD.FTZ R20, R96, R103 ;  /* 0x0000006760147221 */ /* 0x000fe20000010000 */
[----:B------:R-:W-:Y:S01]  /*e430*/  FADD.FTZ R95, R3, R18 ;  /* 0x00000012035f7221 */ /* 0x000fe20000010000 */
[C---:B------:R-:W-:Y:S01]  /*e440*/  F2FP.F16.F32.PACK_AB R96, R97.reuse, R96 ;  /* 0x000000606160723e */ /* 0x040fe200000000ff */
[----:B------:R-:W-:Y:S01]  /*e450*/  MUFU.EX2 R87, R87 ;  /* 0x0000005700577308 */ /* 0x000fe20000000800 */
[----:B------:R-:W-:Y:S01]  /*e460*/  FADD.FTZ R103, R97, R20 ;  /* 0x0000001461677221 */ /* 0x000fe20000010000 */
[C---:B------:R-:W-:Y:S01]  /*e470*/  FADD.FTZ R18, R0.reuse, R95 ;  /* 0x0000005f00127221 */ /* 0x040fe20000010000 */
[----:B------:R-:W-:Y:S01]  /*e480*/  F2FP.F16.F32.PACK_AB R97, R0, R3 ;  /* 0x000000030061723e */ /* 0x000fe200000000ff */
[----:B------:R-:W-:Y:S01]  /*e490*/  FMUL.FTZ R31, R31, R77 ;  /* 0x0000004d1f1f7220 */ /* 0x000fe20000410000 */
[----:B------:R-:W-:Y:S01]  /*e4a0*/  FADD.FTZ R20, R100, R103 ;  /* 0x0000006764147221 */ /* 0x000fe20000010000 */
[----:B------:R-:W-:Y:S01]  /*e4b0*/  FADD.FTZ R95, R99, R18 ;  /* 0x00000012635f7221 */ /* 0x000fe20000010000 */
[C---:B--2---:R-:W-:Y:S01]  /*e4c0*/  F2FP.F16.F32.PACK_AB R99, R6.reuse, R99 ;  /* 0x000000630663723e */ /* 0x044fe200000000ff */
[----:B------:R-:W2:Y:S01]  /*e4d0*/  MUFU.EX2 R81, R81 ;  /* 0x0000005100517308 */ /* 0x000ea20000000800 */
[C---:B----4-:R-:W-:Y:S01]  /*e4e0*/  FADD.FTZ R9, R101.reuse, R20 ;  /* 0x0000001465097221 */ /* 0x050fe20000010000 */
[----:B------:R-:W-:Y:S01]  /*e4f0*/  FADD.FTZ R95, R6, R95 ;  /* 0x0000005f065f7221 */ /* 0x000fe20000010000 */
[----:B------:R-:W-:Y:S01]  /*e500*/  F2FP.F16.F32.PACK_AB R107, R110, R107 ;  /* 0x0000006b6e6b723e */ /* 0x000fe200000000ff */
[----:B------:R-:W-:Y:S01]  /*e510*/  FMUL.FTZ R34, R34, R77 ;  /* 0x0000004d22227220 */ /* 0x000fe20000410000 */
[----:B------:R-:W-:Y:S01]  /*e520*/  FADD.FTZ R8, R88, R9 ;  /* 0x0000000958087221 */ /* 0x000fe20000010000 */
[----:B------:R-:W-:Y:S01]  /*e530*/  FADD.FTZ R10, R82, R95 ;  /* 0x0000005f520a7221 */ /* 0x000fe20000010000 */
[----:B------:R-:W-:Y:S01]  /*e540*/  F2FP.F16.F32.PACK_AB R98, R101, R100 ;  /* 0x000000646562723e */ /* 0x000fe200000000ff */
[----:B------:R-:W4:Y:S01]  /*e550*/  MUFU.EX2 R84, R84 ;  /* 0x0000005400547308 */ /* 0x000f220000000800 */
[----:B------:R-:W-:Y:S01]  /*e560*/  FADD.FTZ R9, R89, R8 ;  /* 0x0000000859097221 */ /* 0x000fe20000010000 */
[----:B-1----:R-:W-:Y:S01]  /*e570*/  FADD.FTZ R10, R75, R10 ;  /* 0x0000000a4b0a7221 */ /* 0x002fe20000010000 */
[----:B------:R-:W-:Y:S01]  /*e580*/  F2FP.F16.F32.PACK_AB R88, R89, R88 ;  /* 0x000000585958723e */ /* 0x000fe200000000ff */
[----:B------:R1:W-:Y:S01]  /*e590*/  STSM.16.M88.4 [R2+0x2a300], R104 ;  /* 0x02a3006802007844 */ /* 0x0003e20000000200 */
[----:B------:R-:W-:Y:S01]  /*e5a0*/  FADD.FTZ R0, R92, R9 ;  /* 0x000000095c007221 */ /* 0x000fe20000010000 */
[----:B-----5:R-:W-:Y:S01]  /*e5b0*/  FADD.FTZ R10, R91, R10 ;  /* 0x0000000a5b0a7221 */ /* 0x020fe20000010000 */
[----:B------:R-:W-:Y:S01]  /*e5c0*/  F2FP.F16.F32.PACK_AB R89, R75, R82 ;  /* 0x000000524b59723e */ /* 0x000fe200000000ff */
[----:B------:R-:W5:Y:S01]  /*e5d0*/  MUFU.EX2 R85, R85 ;  /* 0x0000005500557308 */ /* 0x000f620000000800 */
[----:B------:R-:W-:Y:S01]  /*e5e0*/  FADD.FTZ R3, R93, R0 ;  /* 0x000000005d037221 */ /* 0x000fe20000010000 */
[----:B------:R-:W-:Y:S01]  /*e5f0*/  FADD.FTZ R9, R7, R10 ;  /* 0x0000000a07097221 */ /* 0x000fe20000010000 */
[----:B0-----:R-:W-:Y:S01]  /*e600*/  F2FP.F16.F32.PACK_AB R90, R93, R92 ;  /* 0x0000005c5d5a723e */ /* 0x001fe200000000ff */
[----:B------:R1:W-:Y:S01]  /*e610*/  STSM.16.M88.4 [R2+0x2bb00], R96 ;  /* 0x02bb006002007844 */ /* 0x0003e20000000200 */
[----:B------:R-:W-:Y:S01]  /*e620*/  FADD.FTZ R0, R80, R3 ;  /* 0x0000000350007221 */ /* 0x000fe20000010000 */
[----:B------:R-:W-:Y:S01]  /*e630*/  FADD.FTZ R6, R94, R9 ;  /* 0x000000095e067221 */ /* 0x000fe20000010000 */
[----:B------:R-:W-:Y:S01]  /*e640*/  F2FP.F16.F32.PACK_AB R91, R7, R91 ;  /* 0x0000005b075b723e */ /* 0x000fe200000000ff */
[----:B------:R-:W0:Y:S01]  /*e650*/  MUFU.EX2 R11, R130 ;  /* 0x00000082000b7308 */ /* 0x000e220000000800 */
[----:B--2---:R-:W-:Y:S01]  /*e660*/  FADD.FTZ R3, R81, R0 ;  /* 0x0000000051037221 */ /* 0x004fe20000010000 */
[----:B------:R-:W-:Y:S01]  /*e670*/  FADD.FTZ R9, R21, R6 ;  /* 0x0000000615097221 */ /* 0x000fe20000010000 */
[----:B------:R-:W-:Y:S01]  /*e680*/  F2FP.F16.F32.PACK_AB R80, R81, R80 ;  /* 0x000000505150723e */ /* 0x000fe200000000ff */
[----:B------:R1:W-:Y:S01]  /*e690*/  STSM.16.M88.4 [R2+0x2d300], R88 ;  /* 0x02d3005802007844 */ /* 0x0003e20000000200 */
[----:B------:R-:W-:Y:S01]  /*e6a0*/  F2FP.F16.F32.PACK_AB R81, R21, R94 ;  /* 0x0000005e1551723e */ /* 0x000fe200000000ff */
[----:B------:R-:W-:Y:S01]  /*e6b0*/  FADD.FTZ R6, R86, R9 ;  /* 0x0000000956067221 */ /* 0x000fe20000010000 */
[----:B----4-:R-:W-:Y:S01]  /*e6c0*/  FADD.FTZ R0, R84, R3 ;  /* 0x0000000354007221 */ /* 0x010fe20000010000 */
[----:B---3--:R2:W3:Y:S01]  /*e6d0*/  MUFU.EX2 R12, R83 ;  /* 0x00000053000c7308 */ /* 0x0084e20000000800 */
[----:B-----5:R-:W-:Y:S01]  /*e6e0*/  F2FP.F16.F32.PACK_AB R82, R85, R84 ;  /* 0x000000545552723e */ /* 0x020fe200000000ff */
[----:B------:R-:W-:Y:S01]  /*e6f0*/  FADD.FTZ R6, R87, R6 ;  /* 0x0000000657067221 */ /* 0x000fe20000010000 */
[----:B------:R-:W-:Y:S01]  /*e700*/  FADD.FTZ R0, R85, R0 ;  /* 0x0000000055007221 */ /* 0x000fe20000010000 */
[-C--:B------:R-:W-:Y:S01]  /*e710*/  FMUL.FTZ R35, R35, R77.reuse ;  /* 0x0000004d23237220 */ /* 0x080fe20000410000 */
[-C--:B------:R-:W-:Y:S01]  /*e720*/  FMUL.FTZ R38, R38, R77.reuse ;  /* 0x0000004d26267220 */ /* 0x080fe20000410000 */
[-C--:B------:R-:W-:Y:S01]  /*e730*/  FMUL.FTZ R39, R39, R77.reuse ;  /* 0x0000004d27277220 */ /* 0x080fe20000410000 */
[-C--:B------:R-:W-:Y:S01]  /*e740*/  FMUL.FTZ R42, R42, R77.reuse ;  /* 0x0000004d2a2a7220 */ /* 0x080fe20000410000 */
[----:B------:R-:W4:Y:S01]  /*e750*/  MUFU.EX2 R125, R125 ;  /* 0x0000007d007d7308 */ /* 0x000f220000000800 */
[----:B0-----:R-:W-:Y:S01]  /*e760*/  FADD.FTZ R6, R11, R6 ;  /* 0x000000060b067221 */ /* 0x001fe20000010000 */
[----:B--2---:R-:W-:Y:S01]  /*e770*/  F2FP.F16.F32.PACK_AB R83, R87, R86 ;  /* 0x000000565753723e */ /* 0x004fe200000000ff */
[-C--:B------:R-:W-:Y:S01]  /*e780*/  FMUL.FTZ R43, R43, R77.reuse ;  /* 0x0000004d2b2b7220 */ /* 0x080fe20000410000 */
[-C--:B------:R-:W-:Y:S01]  /*e790*/  FMUL.FTZ R46, R46, R77.reuse ;  /* 0x0000004d2e2e7220 */ /* 0x080fe20000410000 */
[-C--:B------:R-:W-:Y:S01]  /*e7a0*/  FMUL.FTZ R47, R47, R77.reuse ;  /* 0x0000004d2f2f7220 */ /* 0x080fe20000410000 */
[----:B------:R-:W-:Y:S01]  /*e7b0*/  FMUL.FTZ R50, R50, R77 ;  /* 0x0000004d32327220 */ /* 0x000fe20000410000 */
[----:B------:R1:W-:Y:S01]  /*e7c0*/  STSM.16.M88.4 [R2+0x2eb00], R80 ;  /* 0x02eb005002007844 */ /* 0x0003e20000000200 */
[----:B------:R-:W0:Y:S01]  /*e7d0*/  MUFU.EX2 R73, R73 ;  /* 0x0000004900497308 */ /* 0x000e220000000800 */
[C---:B---3--:R-:W-:Y:S01]  /*e7e0*/  F2FP.F16.F32.PACK_AB R9, R12.reuse, R11 ;  /* 0x0000000b0c09723e */ /* 0x048fe200000000ff */
[----:B------:R-:W-:Y:S01]  /*e7f0*/  FADD.FTZ R6, R12, R6 ;  /* 0x000000060c067221 */ /* 0x000fe20000010000 */
[-C--:B------:R-:W-:Y:S01]  /*e800*/  FMUL.FTZ R51, R51, R77.reuse ;  /* 0x0000004d33337220 */ /* 0x080fe20000410000 */
[-C--:B------:R-:W-:Y:S01]  /*e810*/  FMUL.FTZ R54, R54, R77.reuse ;  /* 0x0000004d36367220 */ /* 0x080fe20000410000 */
[-C--:B------:R-:W-:Y:S01]  /*e820*/  FMUL.FTZ R55, R55, R77.reuse ;  /* 0x0000004d37377220 */ /* 0x080fe20000410000 */
[-C--:B------:R-:W-:Y:S01]  /*e830*/  FMUL.FTZ R58, R58, R77.reuse ;  /* 0x0000004d3a3a7220 */ /* 0x080fe20000410000 */
[-C--:B------:R-:W-:Y:S01]  /*e840*/  FMUL.FTZ R59, R59, R77.reuse ;  /* 0x0000004d3b3b7220 */ /* 0x080fe20000410000 */
[----:B------:R-:W2:Y:S01]  /*e850*/  MUFU.EX2 R76, R76 ;  /* 0x0000004c004c7308 */ /* 0x000ea20000000800 */
[----:B----4-:R-:W-:Y:S01]  /*e860*/  FADD.FTZ R0, R125, R0 ;  /* 0x000000007d007221 */ /* 0x010fe20000010000 */
[-C--:B------:R-:W-:Y:S01]  /*e870*/  FMUL.FTZ R62, R62, R77.reuse ;  /* 0x0000004d3e3e7220 */ /* 0x080fe20000410000 */
[-C--:B------:R-:W-:Y:S01]  /*e880*/  FMUL.FTZ R63, R63, R77.reuse ;  /* 0x0000004d3f3f7220 */ /* 0x080fe20000410000 */
[-C--:B------:R-:W-:Y:S01]  /*e890*/  FMUL.FTZ R66, R66, R77.reuse ;  /* 0x0000004d42427220 */ /* 0x080fe20000410000 */
[-C--:B------:R-:W-:Y:S01]  /*e8a0*/  FMUL.FTZ R67, R67, R77.reuse ;  /* 0x0000004d43437220 */ /* 0x080fe20000410000 */
[-C--:B------:R-:W-:Y:S01]  /*e8b0*/  FMUL.FTZ R70, R70, R77.reuse ;  /* 0x0000004d46467220 */ /* 0x080fe20000410000 */
[----:B------:R-:W-:Y:S01]  /*e8c0*/  FMUL.FTZ R71, R71, R77 ;  /* 0x0000004d47477220 */ /* 0x000fe20000410000 */
[----:B------:R-:W3:Y:S01]  /*e8d0*/  MUFU.EX2 R13, R78 ;  /* 0x0000004e000d7308 */ /* 0x000ee20000000800 */
[C---:B0-----:R-:W-:Y:S01]  /*e8e0*/  F2FP.F16.F32.PACK_AB R8, R73.reuse, R125 ;  /* 0x0000007d4908723e */ /* 0x041fe200000000ff */
[----:B------:R-:W-:Y:S01]  /*e8f0*/  FADD.FTZ R3, R73, R0 ;  /* 0x0000000049037221 */ /* 0x000fe20000010000 */
[----:B------:R-:W-:-:S05]  /*e900*/  IMAD.MOV.U32 R4, RZ, RZ, R74 ;  /* 0x000000ffff047224 */ /* 0x000fca00078e004a */
[----:B------:R-:W0:Y:S01]  /*e910*/  MUFU.EX2 R79, R79 ;  /* 0x0000004f004f7308 */ /* 0x000e220000000800 */
[----:B--2---:R-:W-:Y:S01]  /*e920*/  F2FP.F16.F32.PACK_AB R10, R5, R76 ;  /* 0x0000004c050a723e */ /* 0x004fe200000000ff */
[----:B------:R-:W-:-:S04]  /*e930*/  FADD.FTZ R76, R76, R3 ;  /* 0x000000034c4c7221 */ /* 0x000fc80000010000 */
[----:B------:R-:W-:Y:S01]  /*e940*/  FADD.FTZ R3, R5, R76 ;  /* 0x0000004c05037221 */ /* 0x000fe20000010000 */
[----:B------:R-:W-:Y:S02]  /*e950*/  IMAD.MOV.U32 R5, RZ, RZ, R72 ;  /* 0x000000ffff057224 */ /* 0x000fe400078e0048 */
[----:B---3--:R-:W-:Y:S01]  /*e960*/  FADD.FTZ R6, R13, R6 ;  /* 0x000000060d067221 */ /* 0x008fe20000010000 */
        /* <DEDUP_REMOVED lines=11> */
.L_x_2084:
[----:B------:R-:W-:Y:S06]  /*ea20*/  BAR.ARV 0x8, 0x200 ;  /* 0x0208000000007b1d */ /* 0x000fec0000002000 */
[----:B------:R-:W-:Y:S05]  /*ea30*/  @!P0 BRA `(.L_x_2094) ;  /* 0x0000000000048947 */ /* 0x000fea0003800000 */
[----:B------:R-:W-:Y:S01]  /*ea40*/  BPT.TRAP 0x1 ;  /* 0x000000040000795c */ /* 0x000fe20000300000 */
.L_x_2094:
[----:B------:R-:W-:Y:S01]  /*ea50*/  ULEA UR6, UR36, UR37, 0x3 ;  /* 0x0000002524067291 */ /* 0x000fe2000f8e183f */
[----:B------:R-:W-:-:S05]  /*ea60*/  IMAD.U32 R4, RZ, RZ, UR60 ;  /* 0x0000003cff047e24 */ /* 0x000fca000f8e00ff */
[----:B------:R-:W-:-:S04]  /*ea70*/  SHF.L.U32 R4, R4, 0x1f, RZ ;  /* 0x0000001f04047819 */ /* 0x000fc800000006ff */
[----:B------:R2:W3:Y:S01]  /*ea80*/  SYNCS.PHASECHK.TRANS64.TRYWAIT P2, [UR6+0x31c50], R4 ;  /* 0x031c5004ff0075a7 */ /* 0x0004e20008040146 */
[----:B------:R-:W-:Y:S05]  /*ea90*/  @!P0 BRA `(.L_x_2095) ;  /* 0x0000000000048947 */ /* 0x000fea0003800000 */
[----:B------:R-:W-:Y:S01]  /*eaa0*/  BPT.TRAP 0x1 ;  /* 0x000000040000795c */ /* 0x000fe20000300000 */
.L_x_2095:
[----:B---3--:R-:W-:Y:S05]  /*eab0*/  @P2 BRA `(.L_x_2096) ;  /* 0x0000000000082947 */ /* 0x008fea0003800000 */
[----:B------:R-:W3:Y:S02]  /*eac0*/  SYNCS.PHASECHK.TRANS64.TRYWAIT P0, [UR6+0x31c50], R4 ;  /* 0x031c5004ff0075a7 */ /* 0x000ee40008000146 */
[----:B---3--:R-:W-:Y:S05]  /*ead0*/  @!P0 BRA `(.L_x_2097) ;  /* 0x0000008c00b88947 */ /* 0x008fea0003800000 */
.L_x_2096:
[----:B------:R-:W-:Y:S01]  /*eae0*/  UIADD3 UR37, UR37, 0x200, URZ ;  /* 0x0000020025257890 */ /* 0x000fe2000fffe03f */
[----:B------:R-:W-:Y:S01]  /*eaf0*/  WARPGROUP.ARRIVE ;  /* 0x00000000000079c5 */ /* 0x000fe20000000000 */
[----:B------:R-:W-:Y:S01]  /*eb00*/  ULOP3.LUT UR61, UR61, 0x10000, URZ, 0xfc, !UPT ;  /* 0x000100003d3d7892 */ /* 0x000fe2000f8efc3f */
[----:B--23--:R-:W2:Y:S01]  /*eb10*/  SHFL.BFLY PT, R4, R3, 0x2, 0x1f ;  /* 0x0c401f0003047f89 */ /* 0x00cea200000e0000 */
[----:B------:R-:W-:Y:S01]  /*eb20*/  USHF.R.U32.HI UR37, URZ, 0x4, UR37 ;  /* 0x000000043f257899 */ /* 0x000fe20008011625 */
[----:B01----:R-:W-:Y:S01]  /*eb30*/  IMAD.MOV.U32 R9, RZ, RZ, RZ ;  /* 0x000000ffff097224 */ /* 0x003fe200078e00ff */
[----:B------:R-:W-:Y:S01]  /*eb40*/  UMOV UR9, 0xc0000010 ;  /* 0xc000001000097882 */ /* 0x000fe20000000000 */
[----:B------:R-:W-:Y:S01]  /*eb50*/  UMOV UR11, 0x80000020 ;  /* 0x80000020000b7882 */ /* 0x000fe20000000000 */
[----:B------:R-:W-:Y:S01]  /*eb60*/  ULOP3.LUT UR37, UR37, 0x3fff, URZ, 0xc0, !UPT ;  /* 0x00003fff25257892 */ /* 0x000fe2000f8ec03f */
[----:B------:R-:W0:Y:S01]  /*eb70*/  SHFL.BFLY PT, R5, R0, 0x2, 0x1f ;  /* 0x0c401f0000057f89 */ /* 0x000e2200000e0000 */
        /* <DEDUP_REMOVED lines=10> */
[----:B--2---:R-:W-:Y:S01]  /*ec20*/  FADD.FTZ R4, R4, R3 ;  /* 0x0000000304047221 */ /* 0x004fe20000010000 */
[----:B------:R-:W-:Y:S01]  /*ec30*/  UIADD3 UR10, UR5, 0x40, URZ ;  /* 0x00000040050a7890 */ /* 0x000fe2000fffe03f */
[----:B------:R-:W-:Y:S01]  /*ec40*/  IMAD.MOV.U32 R3, RZ, RZ, -0x800000 ;  /* 0xff800000ff037424 */ /* 0x000fe200078e00ff */
[----:B------:R-:W-:Y:S01]  /*ec50*/  UMOV UR9, 0xc0000010 ;  /* 0xc000001000097882 */ /* 0x000fe20000000000 */
[----:B------:R-:W-:Y:S01]  /*ec60*/  UMOV UR11, 0x80000020 ;  /* 0x80000020000b7882 */ /* 0x000fe20000000000 */
[----:B0-----:R-:W-:Y:S01]  /*ec70*/  FADD.FTZ R6, R5, R0 ;  /* 0x0000000005067221 */ /* 0x001fe20000010000 */
[----:B------:R-:W-:Y:S01]  /*ec80*/  IMAD.MOV.U32 R0, RZ, RZ, -0x800000 ;  /* 0xff800000ff007424 */ /* 0x000fe200078e00ff */
[----:B------:R-:W0:Y:S01]  /*ec90*/  SHFL.BFLY PT, R5, R4, 0x1, 0x1f ;  /* 0x0c201f0004057f89 */ /* 0x000e2200000e0000 */
[----:B------:R-:W-:Y:S01]  /*eca0*/  IMAD.U32 R152, RZ, RZ, UR7 ;  /* 0x00000007ff987e24 */ /* 0x000fe2000f8e00ff */
[----:B------:R-:W-:-:S02]  /*ecb0*/  USEL UR36, UR36, URZ, UP0 ;  /* 0x0000003f24247287 */ /* 0x000fc40008000000 */
[----:B------:R-:W1:Y:S01]  /*ecc0*/  SHFL.BFLY PT, R7, R6, 0x1, 0x1f ;  /* 0x0c201f0006077f89 */ /* 0x000e6200000e0000 */
[----:B0-----:R-:W-:Y:S01]  /*ecd0*/  FADD.FTZ R11, R4, R5 ;  /* 0x00000005040b7221 */ /* 0x001fe20000010000 */
[----:B------:R-:W-:Y:S02]  /*ece0*/  IMAD.U32 R4, RZ, RZ, UR6 ;  /* 0x00000006ff047e24 */ /* 0x000fe4000f8e00ff */
[----:B------:R-:W-:Y:S02]  /*ecf0*/  IMAD.MOV.U32 R5, RZ, RZ, RZ ;  /* 0x000000ffff057224 */ /* 0x000fe400078e00ff */
[----:B-1----:R-:W-:Y:S01]  /*ed00*/  FADD.FTZ R12, R6, R7 ;  /* 0x00000007060c7221 */ /* 0x002fe20000010000 */
[----:B------:R-:W-:Y:S01]  /*ed10*/  FSETP.NE.FTZ.AND P0, PT, R11, RZ, PT ;  /* 0x000000ff0b00720b */ /* 0x000fe20003f15000 */
[----:B------:R-:W-:Y:S02]  /*ed20*/  @!P1 VIADD R4, R4, 0x31c60 ;  /* 0x00031c6004049836 */ /* 0x000fe40000000000 */
[----:B------:R-:W-:Y:S01]  /*ed30*/  IMAD.U32 R7, RZ, RZ, UR4 ;  /* 0x00000004ff077e24 */ /* 0x000fe2000f8e00ff */
[----:B------:R-:W-:Y:S01]  /*ed40*/  FSETP.NE.FTZ.AND P2, PT, R12, RZ, PT ;  /* 0x000000ff0c00720b */ /* 0x000fe20003f55000 */
[----:B------:R-:W-:Y:S01]  /*ed50*/  IMAD.U32 R6, RZ, RZ, UR4 ;  /* 0x00000004ff067e24 */ /* 0x000fe2000f8e00ff */
[----:B------:R-:W-:Y:S01]  /*ed60*/  @!P1 PRMT R4, RZ, 0x654, R4 ;  /* 0x00000654ff049816 */ /* 0x000fe20000000004 */
[----:B------:R-:W-:-:S04]  /*ed70*/  USEL UR4, URZ, 0x1, UP0 ;  /* 0x000000013f047887 */ /* 0x000fc80008000000 */
[----:B------:R-:W-:Y:S02]  /*ed80*/  ULOP3.LUT UR60, UR60, UR4, URZ, 0x3c, !UPT ;  /* 0x000000043c3c7292 */ /* 0x000fe4000f8e3c3f */
[----:B------:R-:W0:Y:S01]  /*ed90*/  @P0 MUFU.LG2 R8, R11 ;  /* 0x0000000b00080308 */ /* 0x000e220000000c00 */
[----:B------:R-:W-:-:S03]  /*eda0*/  @P0 FMUL.FTZ R7, R7, 0.69314718246459960938 ;  /* 0x3f31721807070820 */ /* 0x000fc60000410000 */
[----:B------:R-:W-:-:S04]  /*edb0*/  @P2 FMUL.FTZ R6, R6, 0.69314718246459960938 ;  /* 0x3f31721806062820 */ /* 0x000fc80000410000 */
[----:B------:R-:W1:Y:S08]  /*edc0*/  @P2 MUFU.LG2 R10, R12 ;  /* 0x0000000c000a2308 */ /* 0x000e700000000c00 */
[----:B------:R1:W2:Y:S01]  /*edd0*/  @P0 MUFU.RCP R5, R11 ;  /* 0x0000000b00050308 */ /* 0x0002a20000001000 */
[----:B0-----:R-:W-:-:S04]  /*ede0*/  @P0 FMUL.FTZ R8, R8, 0.69314718246459960938 ;  /* 0x3f31721808080820 */ /* 0x001fc80000410000 */
[----:B------:R-:W-:Y:S01]  /*edf0*/  @P0 FFMA.FTZ R3, R7, R74, R8 ;  /* 0x0000004a07030223 */ /* 0x000fe20000010008 */
[----:B------:R-:W-:Y:S02]  /*ee00*/  PLOP3.LUT P0, PT, PT, PT, PT, 0x8, 0x0 ;  /* 0x000000000000781c */ /* 0x000fe40003f0e170 */
[----:B------:R2:W0:Y:S01]  /*ee10*/  @P2 MUFU.RCP R9, R12 ;  /* 0x0000000c00092308 */ /* 0x0004220000001000 */
        /* <DEDUP_REMOVED lines=56> */
[-C--:B--2---:R-:W-:Y:S01]  /*f1a0*/  FMUL.FTZ R12, R24, R5.reuse ;  /* 0x00000005180c7220 */ /* 0x084fe20000410000 */
[----:B------:R-:W-:Y:S01]  /*f1b0*/  FMUL.FTZ R77, R25, R5 ;  /* 0x00000005194d7220 */ /* 0x000fe20000410000 */
[----:B0-----:R-:W-:Y:S01]  /*f1c0*/  FMUL.FTZ R20, R27, R9 ;  /* 0x000000091b147220 */ /* 0x001fe20000410000 */
        /* <DEDUP_REMOVED lines=45> */
.L_x_2067:
[----:B------:R-:W0:Y:S08]  /*f4a0*/  S2UR UR4, SR_CgaCtaId ;  /* 0x00000000000479c3 */ /* 0x000e300000008800 */
[----:B------:R-:W-:Y:S06]  /*f4b0*/  BAR.SYNC.DEFER_BLOCKING 0x5, 0x200 ;  /* 0x0148000000007b1d */ /* 0x000fec0000010000 */
[----:B------:R-:W-:Y:S01]  /*f4c0*/  UMOV UR37, 0x400 ;  /* 0x0000040000257882 */ /* 0x000fe20000000000 */
[----:B------:R-:W-:Y:S01]  /*f4d0*/  BSSY B0, `(.L_x_2098) ;  /* 0x00001d8000007945 */ /* 0x000fe20003800000 */
[----:B0-----:R-:W-:-:S09]  /*f4e0*/  ULEA UR37, UR4, UR37, 0x18 ;  /* 0x0000002504257291 */ /* 0x001fd2000f8ec03f */
[----:B------:R-:W0:Y:S02]  /*f4f0*/  LDS.128 R28, [UR37+0x31cd0] ;  /* 0x031cd025ff1c7984 */ /* 0x000e240008000c00 */
[----:B0-----:R-:W-:Y:S02]  /*f500*/  R2UR UR5, R29 ;  /* 0x000000001d0572ca */ /* 0x001fe400000e0000 */
[----:B------:R-:W-:Y:S01]  /*f510*/  R2UR UR6, R30 ;  /* 0x000000001e0672ca */ /* 0x000fe200000e0000 */
[----:B------:R-:W-:Y:S06]  /*f520*/  BAR.ARV 0x4, 0x200 ;  /* 0x0108000000007b1d */ /* 0x000fec0000002000 */
[----:B------:R-:W-:Y:S08]  /*f530*/  @P0 BRA `(.L_x_2099) ;  /* 0x00000010008c0947 */ /* 0x000ff00003800000 */
[----:B------:R-:W0:Y:S08]  /*f540*/  S2UR UR4, SR_SWINHI ;  /* 0x00000000000479c3 */ /* 0x000e300000002f00 */
[----:B------:R-:W-:Y:S01]  /*f550*/  BAR.SYNC.DEFER_BLOCKING 0x1, 0x180 ;  /* 0x0046000000007b1d */ /* 0x000fe20000010000 */
[----:B------:R-:W-:Y:S02]  /*f560*/  F2FP.F16.F32.PACK_AB R6, R7, R6 ;  /* 0x000000060706723e */ /* 0x000fe400000000ff */
[----:B------:R-:W-:-:S02]  /*f570*/  F2FP.F16.F32.PACK_AB R7, R14, R73 ;  /* 0x000000490e07723e */ /* 0x000fc400000000ff */
[----:B------:R-:W-:Y:S01]  /*f580*/  R2UR UR10, R151 ;  /* 0x00000000970a72ca */ /* 0x000fe200000e0000 */
[----:B------:R-:W-:Y:S01]  /*f590*/  ULDC.64 UR12, c[0x0][0x208] ;  /* 0x00008200000c7ab9 */ /* 0x000fe20000000a00 */
[----:B------:R-:W-:Y:S02]  /*f5a0*/  R2UR UR7, R145 ;  /* 0x00000000910772ca */ /* 0x000fe400000e0000 */
[----:B------:R-:W-:Y:S02]  /*f5b0*/  F2FP.F16.F32.PACK_AB R24, R57, R24 ;  /* 0x000000183918723e */ /* 0x000fe400000000ff */
[----:B------:R-:W-:Y:S02]  /*f5c0*/  F2FP.F16.F32.PACK_AB R25, R25, R58 ;  /* 0x0000003a1919723e */ /* 0x000fe400000000ff */
[----:B------:R-:W-:Y:S02]  /*f5d0*/  F2FP.F16.F32.PACK_AB R27, R27, R62 ;  /* 0x0000003e1b1b723e */ /* 0x000fe400000000ff */
[----:B------:R-:W-:-:S05]  /*f5e0*/  R2UR UR14, R19 ;  /* 0x00000000130e72ca */ /* 0x000fca00000e0000 */
[----:B------:R-:W-:Y:S02]  /*f5f0*/  USHF.L.U64.HI UR11, UR7, 0x2, UR10 ;  /* 0x00000002070b7899 */ /* 0x000fe4000801020a */
[----:B------:R-:W-:Y:S01]  /*f600*/  USHF.L.U32 UR10, UR7, 0x2, URZ ;  /* 0x00000002070a7899 */ /* 0x000fe2000800063f */
[----:B------:R-:W-:Y:S01]  /*f610*/  UMOV UR8, UR37 ;  /* 0x0000002500087c82 */ /* 0x000fe20008000000 */
[----:B0-----:R-:W-:Y:S01]  /*f620*/  UMOV UR9, UR4 ;  /* 0x0000000400097c82 */ /* 0x001fe20008000000 */
[----:B------:R-:W-:Y:S02]  /*f630*/  IMAD.U32 R16, RZ, RZ, UR8 ;  /* 0x00000008ff107e24 */ /* 0x000fe4000f8e00ff */
[----:B------:R-:W-:Y:S01]  /*f640*/  IMAD.U32 R17, RZ, RZ, UR9 ;  /* 0x00000009ff117e24 */ /* 0x000fe2000f8e00ff */
[----:B------:R-:W-:Y:S02]  /*f650*/  ULDC.64 UR8, c[0x0][0xc00] ;  /* 0x0003000000087ab9 */ /* 0x000fe40000000a00 */
[----:B------:R-:W-:Y:S01]  /*f660*/  UISETP.NE.U32.AND UP0, UPT, UR8, URZ, UPT ;  /* 0x0000003f0800728c */ /* 0x000fe2000bf05070 */
[----:B------:R-:W-:Y:S01]  /*f670*/  IMAD.WIDE R4, R156, 0x2, R16 ;  /* 0x000000029c047825 */ /* 0x000fe200078e0210 */
[----:B------:R-:W-:-:S02]  /*f680*/  UIADD3 UR4, UP1, UR10, UR8, URZ ;  /* 0x000000080a047290 */ /* 0x000fc4000ff3e03f */
[----:B------:R-:W-:Y:S01]  /*f690*/  UISETP.NE.AND.EX UP0, UPT, UR9, URZ, UPT, UP0 ;  /* 0x0000003f0900728c */ /* 0x000fe2000bf05300 */
[C---:B------:R-:W-:Y:S01]  /*f6a0*/  IADD3 R13, P0, R4.reuse, 0x6020, RZ ;  /* 0x00006020040d7810 */ /* 0x040fe20007f1e0ff */
[----:B------:R-:W-:Y:S01]  /*f6b0*/  UIADD3.X UR7, UR11, UR9, URZ, UP1, !UPT ;  /* 0x000000090b077290 */ /* 0x000fe20008ffe43f */
[C---:B------:R-:W-:Y:S02]  /*f6c0*/  IADD3 R9, P1, R4.reuse, 0x6000, RZ ;  /* 0x0000600004097810 */ /* 0x040fe40007f3e0ff */
[----:B------:R-:W-:Y:S01]  /*f6d0*/  LOP3.LUT R11, R4, 0x180, RZ, 0xc0, !PT ;  /* 0x00000180040b7812 */ /* 0x000fe200078ec0ff */
[----:B------:R-:W-:Y:S01]  /*f6e0*/  ULDC.64 UR8, c[0x0][0xc08] ;  /* 0x0003020000087ab9 */ /* 0x000fe20000000a00 */
[----:B------:R-:W-:Y:S02]  /*f6f0*/  LOP3.LUT R8, R13, 0x180, RZ, 0xc0, !PT ;  /* 0x000001800d087812 */ /* 0x000fe400078ec0ff */
[----:B------:R-:W-:Y:S02]  /*f700*/  LOP3.LUT R10, R9, 0x180, RZ, 0xc0, !PT ;  /* 0x00000180090a7812 */ /* 0x000fe400078ec0ff */
[----:B------:R-:W-:-:S02]  /*f710*/  SHF.R.U64 R11, R11, 0x3, RZ ;  /* 0x000000030b0b7819 */ /* 0x000fc400000012ff */
[----:B------:R-:W-:Y:S02]  /*f720*/  SHF.R.U64 R8, R8, 0x3, RZ ;  /* 0x0000000308087819 */ /* 0x000fe400000012ff */
[----:B------:R-:W-:Y:S02]  /*f730*/  SHF.R.U64 R10, R10, 0x3, RZ ;  /* 0x000000030a0a7819 */ /* 0x000fe400000012ff */
[C---:B------:R-:W-:Y:S02]  /*f740*/  IADD3 R63, P2, R4.reuse, 0x3020, RZ ;  /* 0x00003020043f7810 */ /* 0x040fe40007f5e0ff */
[C---:B------:R-:W-:Y:S02]  /*f750*/  IADD3 R59, P3, R4.reuse, 0x3000, RZ ;  /* 0x00003000043b7810 */ /* 0x040fe40007f7e0ff */
[----:B------:R-:W-:Y:S01]  /*f760*/  IADD3 R29, P4, R4, 0x20, RZ ;  /* 0x00000020041d7810 */ /* 0x000fe20007f9e0ff */
[--C-:B------:R-:W-:Y:S01]  /*f770*/  IMAD.X R15, RZ, RZ, R5.reuse, P2 ;  /* 0x000000ffff0f7224 */ /* 0x100fe200010e0605 */
[----:B------:R-:W-:Y:S01]  /*f780*/  LOP3.LUT R4, R11, R4, RZ, 0x3c, !PT ;  /* 0x000000040b047212 */ /* 0x000fe200078e3cff */
[--C-:B------:R-:W-:Y:S01]  /*f790*/  IMAD.X R11, RZ, RZ, R5.reuse, P1 ;  /* 0x000000ffff0b7224 */ /* 0x100fe200008e0605 */
[----:B------:R-:W-:Y:S01]  /*f7a0*/  LOP3.LUT R8, R8, R13, RZ, 0x3c, !PT ;  /* 0x0000000d08087212 */ /* 0x000fe200078e3cff */
[--C-:B------:R-:W-:Y:S01]  /*f7b0*/  IMAD.X R13, RZ, RZ, R5.reuse, P3 ;  /* 0x000000ffff0d7224 */ /* 0x100fe200018e0605 */
[----:B------:R-:W-:Y:S01]  /*f7c0*/  LOP3.LUT R10, R10, R9, RZ, 0x3c, !PT ;  /* 0x000000090a0a7212 */ /* 0x000fe200078e3cff */
[--C-:B------:R-:W-:Y:S01]  /*f7d0*/  IMAD.X R9, RZ, RZ, R5.reuse, P0 ;  /* 0x000000ffff097224 */ /* 0x100fe200000e0605 */
[----:B------:R-:W-:Y:S01]  /*f7e0*/  MOV R18, R4 ;  /* 0x0000000400127202 */ /* 0x000fe20000000f00 */
[----:B------:R-:W-:Y:S01]  /*f7f0*/  IMAD.X R21, RZ, RZ, R5, P4 ;  /* 0x000000ffff157224 */ /* 0x000fe200020e0605 */
[----:B------:R-:W-:-:S02]  /*f800*/  F2FP.F16.F32.PACK_AB R5, R20, R75 ;  /* 0x0000004b1405723e */ /* 0x000fc400000000ff */
[----:B------:R-:W-:Y:S02]  /*f810*/  LOP3.LUT R20, R29, 0x180, RZ, 0xc0, !PT ;  /* 0x000001801d147812 */ /* 0x000fe400078ec0ff */
[----:B------:R-:W-:Y:S02]  /*f820*/  F2FP.F16.F32.PACK_AB R4, R77, R12 ;  /* 0x0000000c4d04723e */ /* 0x000fe400000000ff */
[----:B------:R-:W-:Y:S02]  /*f830*/  LOP3.LUT R26, R63, 0x180, RZ, 0xc0, !PT ;  /* 0x000001803f1a7812 */ /* 0x000fe400078ec0ff */
[----:B------:R-:W-:Y:S01]  /*f840*/  LOP3.LUT R12, R59, 0x180, RZ, 0xc0, !PT ;  /* 0x000001803b0c7812 */ /* 0x000fe200078ec0ff */
[----:B------:R0:W-:Y:S01]  /*f850*/  STSM.16.M88.4 [R18], R4 ;  /* 0x0000000412007844 */ /* 0x0001e20000000200 */
[----:B------:R-:W-:Y:S02]  /*f860*/  SHF.R.U64 R20, R20, 0x3, RZ ;  /* 0x0000000314147819 */ /* 0x000fe400000012ff */
[----:B------:R-:W-:-:S02]  /*f870*/  SHF.R.U64 R26, R26, 0x3, RZ ;  /* 0x000000031a1a7819 */ /* 0x000fc400000012ff */
[----:B------:R-:W-:Y:S02]  /*f880*/  SHF.R.U64 R12, R12, 0x3, RZ ;  /* 0x000000030c0c7819 */ /* 0x000fe400000012ff */
[----:B------:R-:W-:Y:S02]  /*f890*/  LOP3.LUT R20, R20, R29, RZ, 0x3c, !PT ;  /* 0x0000001d14147212 */ /* 0x000fe400078e3cff */
[----:B------:R-:W-:Y:S02]  /*f8a0*/  LOP3.LUT R14, R26, R63, RZ, 0x3c, !PT ;  /* 0x0000003f1a0e7212 */ /* 0x000fe400078e3cff */
[----:B------:R-:W-:Y:S02]  /*f8b0*/  LOP3.LUT R12, R12, R59, RZ, 0x3c, !PT ;  /* 0x0000003b0c0c7212 */ /* 0x000fe400078e3cff */
[----:B------:R-:W-:Y:S02]  /*f8c0*/  MOV R28, R8 ;  /* 0x00000008001c7202 */ /* 0x000fe40000000f00 */
[----:B------:R-:W-:-:S02]  /*f8d0*/  MOV R29, R10 ;  /* 0x0000000a001d7202 */ /* 0x000fc40000000f00 */
[----:B------:R-:W-:Y:S01]  /*f8e0*/  MOV R20, R20 ;  /* 0x0000001400147202 */ /* 0x000fe20000000f00 */
[----:B------:R-:W-:Y:S01]  /*f8f0*/  IMAD.U32 R21, RZ, RZ, UR7 ;  /* 0x00000007ff157e24 */ /* 0x000fe2000f8e00ff */
[----:B------:R-:W-:Y:S02]  /*f900*/  F2FP.F16.F32.PACK_AB R8, R33, R32 ;  /* 0x000000202108723e */ /* 0x000fe400000000ff */
[----:B------:R-:W-:Y:S02]  /*f910*/  F2FP.F16.F32.PACK_AB R9, R35, R34 ;  /* 0x000000222309723e */ /* 0x000fe400000000ff */
[----:B------:R-:W-:Y:S02]  /*f920*/  F2FP.F16.F32.PACK_AB R10, R37, R36 ;  /* 0x00000024250a723e */ /* 0x000fe400000000ff */
[----:B------:R-:W-:Y:S01]  /*f930*/  F2FP.F16.F32.PACK_AB R11, R39, R38 ;  /* 0x00000026270b723e */ /* 0x000fe200000000ff */
[----:B------:R-:W1:Y:S01]  /*f940*/  LDC R36, c[0x0][0xbe8] ;  /* 0x0002fa00ff247b82 */ /* 0x000e620000000800 */
[----:B------:R-:W-:-:S02]  /*f950*/  MOV R30, R14 ;  /* 0x0000000e001e7202 */ /* 0x000fc40000000f00 */
[----:B------:R-:W-:Y:S01]  /*f960*/  MOV R32, R12 ;  /* 0x0000000c00207202 */ /* 0x000fe20000000f00 */
[----:B------:R2:W-:Y:S01]  /*f970*/  STSM.16.M88.4 [R20], R8 ;  /* 0x0000000814007844 */ /* 0x0005e20000000200 */
[----:B0-----:R-:W-:Y:S02]  /*f980*/  F2FP.F16.F32.PACK_AB R4, R41, R40 ;  /* 0x000000282904723e */ /* 0x001fe400000000ff */
[----:B------:R-:W-:Y:S02]  /*f990*/  F2FP.F16.F32.PACK_AB R5, R43, R42 ;  /* 0x0000002a2b05723e */ /* 0x000fe400000000ff */
[----:B------:R-:W-:Y:S02]  /*f9a0*/  F2FP.F16.F32.PACK_AB R6, R45, R44 ;  /* 0x0000002c2d06723e */ /* 0x000fe400000000ff */
[----:B------:R-:W-:Y:S02]  /*f9b0*/  F2FP.F16.F32.PACK_AB R7, R47, R46 ;  /* 0x0000002e2f07723e */ /* 0x000fe400000000ff */
[----:B------:R-:W-:-:S02]  /*f9c0*/  F2FP.F16.F32.PACK_AB R12, R49, R48 ;  /* 0x00000030310c723e */ /* 0x000fc400000000ff */
[----:B------:R-:W-:Y:S01]  /*f9d0*/  F2FP.F16.F32.PACK_AB R13, R51, R50 ;  /* 0x00000032330d723e */ /* 0x000fe200000000ff */
[----:B------:R-:W-:Y:S01]  /*f9e0*/  STSM.16.M88.4 [R32], R4 ;  /* 0x0000000420007844 */ /* 0x000fe20000000200 */
[----:B------:R-:W-:Y:S02]  /*f9f0*/  F2FP.F16.F32.PACK_AB R14, R53, R52 ;  /* 0x00000034350e723e */ /* 0x000fe400000000ff */
[----:B------:R-:W-:Y:S01]  /*fa00*/  F2FP.F16.F32.PACK_AB R15, R55, R54 ;  /* 0x00000036370f723e */ /* 0x000fe200000000ff */
[----:B--2---:R-:W-:Y:S01]  /*fa10*/  IMAD.U32 R20, RZ, RZ, UR4 ;  /* 0x00000004ff147e24 */ /* 0x004fe2000f8e00ff */
[----:B------:R-:W-:Y:S02]  /*fa20*/  F2FP.F16.F32.PACK_AB R26, R61, R60 ;  /* 0x0000003c3d1a723e */ /* 0x000fe400000000ff */
[----:B------:R-:W-:Y:S01]  /*fa30*/  F2FP.F16.F32.PACK_AB R8, R65, R64 ;  /* 0x000000404108723e */ /* 0x000fe200000000ff */
[----:B------:R-:W-:Y:S01]  /*fa40*/  STSM.16.M88.4 [R30], R12 ;  /* 0x0000000c1e007844 */ /* 0x000fe20000000200 */
[----:B------:R-:W-:-:S02]  /*fa50*/  F2FP.F16.F32.PACK_AB R9, R67, R66 ;  /* 0x000000424309723e */ /* 0x000fc400000000ff */
[----:B------:R-:W-:Y:S01]  /*fa60*/  F2FP.F16.F32.PACK_AB R10, R69, R68 ;  /* 0x00000044450a723e */ /* 0x000fe200000000ff */
[----:B------:R-:W-:Y:S01]  /*fa70*/  STSM.16.M88.4 [R29], R24 ;  /* 0x000000181d007844 */ /* 0x000fe20000000200 */
[----:B------:R-:W-:Y:S02]  /*fa80*/  F2FP.F16.F32.PACK_AB R11, R71, R70 ;  /* 0x00000046470b723e */ /* 0x000fe400000000ff */
[----:B------:R-:W-:-:S03]  /*fa90*/  PLOP3.LUT P0, PT, PT, PT, UP0, 0x80, 0x0 ;  /* 0x000000000000781c */ /* 0x000fc60003f0f008 */
[----:B------:R0:W-:Y:S01]  /*faa0*/  STSM.16.M88.4 [R28], R8 ;  /* 0x000000081c007844 */ /* 0x0001e20000000200 */
[----:B------:R-:W-:Y:S09]  /*fab0*/  BAR.SYNC.DEFER_BLOCKING 0x1, 0x180 ;  /* 0x0046000000007b1d */ /* 0x000ff20000010000 */
[----:B------:R-:W2:Y:S01]  /*fac0*/  @P0 LDG.E R18, desc[UR12][R20.64] ;  /* 0x0000000c14120981 */ /* 0x000ea2000c1e1900 */
[----:B-1----:R-:W-:Y:S01]  /*fad0*/  ISETP.NE.AND P1, PT, R36, 0x1, PT ;  /* 0x000000012400780c */ /* 0x002fe20003f25270 */
[----:B------:R-:W-:Y:S01]  /*fae0*/  UISETP.NE.U32.AND UP1, UPT, UR8, URZ, UPT ;  /* 0x0000003f0800728c */ /* 0x000fe2000bf25070 */
[----:B0-----:R-:W-:Y:S01]  /*faf0*/  VIADD R8, R23, UR14 ;  /* 0x0000000e17087c36 */ /* 0x001fe20008000000 */
[----:B------:R-:W-:Y:S01]  /*fb00*/  ULDC UR7, c[0x0][0xa88] ;  /* 0x0002a20000077ab9 */ /* 0x000fe20000000800 */
[----:B------:R-:W-:Y:S01]  /*fb10*/  UMOV UR4, URZ ;  /* 0x0000003f00047c82 */ /* 0x000fe20008000000 */
[----:B------:R-:W-:Y:S01]  /*fb20*/  UISETP.NE.AND.EX UP1, UPT, UR9, URZ, UPT, UP1 ;  /* 0x0000003f0900728c */ /* 0x000fe2000bf25310 */
[----:B------:R-:W-:-:S05]  /*fb30*/  IMAD.U32 R7, RZ, RZ, UR7 ;  /* 0x00000007ff077e24 */ /* 0x000fca000f8e00ff */
[----:B------:R-:W-:Y:S02]  /*fb40*/  PLOP3.LUT P2, PT, PT, PT, UP1, 0x80, 0x0 ;  /* 0x000000000000781c */ /* 0x000fe40003f4f018 */
[----:B------:R-:W0:Y:S03]  /*fb50*/  @P1 LDC R5, c[0x0][0xbec] ;  /* 0x0002fb00ff051b82 */ /* 0x000e260000000800 */
[----:B------:R-:W-:-:S04]  /*fb60*/  @UP1 UIADD3 UR8, UP2, UR10, UR8, URZ ;  /* 0x000000080a081290 */ /* 0x000fc8000ff5e03f */
[----:B------:R-:W-:Y:S01]  /*fb70*/  @UP1 UIADD3.X UR9, UR11, UR9, URZ, UP2, !UPT ;  /* 0x000000090b091290 */ /* 0x000fe200097fe43f */
[----:B------:R-:W1:Y:S01]  /*fb80*/  @P1 LDC R6, c[0x0][0xbf0] ;  /* 0x0002fc00ff061b82 */ /* 0x000e620000000800 */
[----:B------:R-:W-:-:S04]  /*fb90*/  IMAD.U32 R10, RZ, RZ, UR8 ;  /* 0x00000008ff0a7e24 */ /* 0x000fc8000f8e00ff */
[----:B------:R-:W-:-:S05]  /*fba0*/  IMAD.U32 R11, RZ, RZ, UR9 ;  /* 0x00000009ff0b7e24 */ /* 0x000fca000f8e00ff */
[----:B------:R3:W5:Y:S01]  /*fbb0*/  @P2 LDG.E R7, desc[UR12][R10.64] ;  /* 0x0000000c0a072981 */ /* 0x000762000c1e1900 */
[----:B--2---:R-:W-:Y:S01]  /*fbc0*/  @P0 R2UR UR4, R18 ;  /* 0x00000000120402ca */ /* 0x004fe200000e0000 */
[----:B01-3--:R-:W-:-:S14]  /*fbd0*/  @P2 BRA `(.L_x_2100) ;  /* 0x0000000000142947 */ /* 0x00bfdc0003800000 */
[----:B------:R-:W-:Y:S05]  /*fbe0*/  @!P0 BRA `(.L_x_2100) ;  /* 0x0000000000108947 */ /* 0x000fea0003800000 */
[----:B------:R-:W-:Y:S02]  /*fbf0*/  ULDC.64 UR8, c[0x0][0x208] ;  /* 0x0000820000087ab9 */ /* 0x000fe40000000a00 */
[----:B------:R-:W2:Y:S04]  /*fc00*/  LDG.E R4, desc[UR8][R20.64] ;  /* 0x0000000814047981 */ /* 0x000ea8000c1e1900 */
[----:B-----5:R-:W2:Y:S02]  /*fc10*/  LDG.E R7, desc[UR8][R20.64+0x4] ;  /* 0x0000040814077981 */ /* 0x020ea4000c1e1900 */
[----:B--2---:R-:W-:-:S07]  /*fc20*/  IMAD.IADD R7, R7, 0x1, -R4 ;  /* 0x0000000107077824 */ /* 0x004fce00078e0a04 */
.L_x_2100:
[----:B------:R-:W-:Y:S01]  /*fc30*/  R2UR UR18, R147 ;  /* 0x00000000931272ca */ /* 0x000fe200000e0000 */
[----:B------:R-:W-:Y:S01]  /*fc40*/  ULDC.64 UR12, c[0x0][0xb90] ;  /* 0x0002e400000c7ab9 */ /* 0x000fe20000000a00 */
[----:B------:R-:W-:Y:S01]  /*fc50*/  R2UR UR16, R151 ;  /* 0x00000000971072ca */ /* 0x000fe200000e0000 */
[----:B------:R-:W-:Y:S01]  /*fc60*/  @P1 IMAD.HI.U32 R5, R8, R5, RZ ;  /* 0x0000000508051227 */ /* 0x000fe200078e00ff */
[----:B------:R-:W-:Y:S01]  /*fc70*/  R2UR UR15, R145 ;  /* 0x00000000910f72ca */ /* 0x000fe200000e0000 */
[----:B------:R-:W-:Y:S01]  /*fc80*/  USHF.R.S32.HI UR9, URZ, 0x1f, UR4 ;  /* 0x0000001f3f097899 */ /* 0x000fe20008011404 */
[----:B------:R-:W-:Y:S01]  /*fc90*/  R2UR UR17, R19 ;  /* 0x00000000131172ca */ /* 0x000fe200000e0000 */
[----:B------:R-:W-:Y:S01]  /*fca0*/  UMOV UR8, UR4 ;  /* 0x0000000400087c82 */ /* 0x000fe20008000000 */
[----:B------:R-:W-:Y:S01]  /*fcb0*/  IMAD.MOV.U32 R4, RZ, RZ, R8 ;  /* 0x000000ffff047224 */ /* 0x000fe200078e0008 */
[----:B------:R-:W-:Y:S01]  /*fcc0*/  @P1 SHF.R.U32.HI R4, RZ, R6, R5 ;  /* 0x00000006ff041219 */ /* 0x000fe20000011605 */
[----:B------:R-:W-:Y:S01]  /*fcd0*/  IMAD R5, R150, 0x20, R144 ;  /* 0x0000002096057824 */ /* 0x000fe200078e0290 */
[----:B------:R-:W0:Y:S01]  /*fce0*/  @P1 LDC R37, c[0x0][0xbec] ;  /* 0x0002fb00ff251b82 */ /* 0x000e220000000800 */
[----:B-----5:R-:W-:Y:S01]  /*fcf0*/  IMAD R41, R7, R36, RZ ;  /* 0x0000002407297224 */ /* 0x020fe200078e02ff */
[----:B------:R-:W-:Y:S01]  /*fd00*/  USHF.R.S32.HI UR14, URZ, 0x1f, UR18 ;  /* 0x0000001f3f0e7899 */ /* 0x000fe20008011412 */
[----:B------:R-:W-:Y:S01]  /*fd10*/  IMAD.MOV R9, RZ, RZ, -R4 ;  /* 0x000000ffff097224 */ /* 0x000fe200078e0a04 */
[----:B------:R-:W-:Y:S01]  /*fd20*/  UIMAD.WIDE.U32 UR10, UR18, UR12, UR8 ;  /* 0x0000000c120a72a5 */ /* 0x000fe2000f8e0008 */
[----:B------:R-:W-:Y:S01]  /*fd30*/  IMAD.WIDE R16, R5, 0x2, R16 ;  /* 0x0000000205107825 */ /* 0x000fe200078e0210 */
[----:B------:R-:W-:Y:S01]  /*fd40*/  UIMAD UR7, UR14, UR12, URZ ;  /* 0x0000000c0e0772a4 */ /* 0x000fe2000f8e023f */
[----:B------:R-:W-:Y:S01]  /*fd50*/  SHF.R.S32.HI R6, RZ, 0x1f, R4 ;  /* 0x0000001fff067819 */ /* 0x000fe20000011404 */
[----:B------:R-:W-:Y:S01]  /*fd60*/  USEL UR16, UR16, URZ, !UP0 ;  /* 0x0000003f10107287 */ /* 0x000fe2000c000000 */
[----:B------:R-:W-:Y:S01]  /*fd70*/  IMAD R9, R36, R9, R8 ;  /* 0x0000000924097224 */ /* 0x000fe200078e0208 */
[----:B------:R-:W-:Y:S01]  /*fd80*/  UIMAD UR7, UR18, UR13, UR7 ;  /* 0x0000000d120772a4 */ /* 0x000fe2000f8e0207 */
[----:B------:R-:W-:Y:S01]  /*fd90*/  IADD3 R11, P2, R16, 0x1800, RZ ;  /* 0x00001800100b7810 */ /* 0x000fe20007f5e0ff */
[----:B------:R-:W-:Y:S01]  /*fda0*/  USEL UR15, UR15, URZ, !UP0 ;  /* 0x0000003f0f0f7287 */ /* 0x000fe2000c000000 */
[----:B------:R-:W-:Y:S01]  /*fdb0*/  VIADD R14, R155, UR17 ;  /* 0x000000119b0e7c36 */ /* 0x000fe20008000000 */
[----:B------:R-:W-:Y:S01]  /*fdc0*/  ULDC.64 UR12, c[0x0][0xb98] ;  /* 0x0002e600000c7ab9 */ /* 0x000fe20000000a00 */
[----:B------:R-:W-:Y:S01]  /*fdd0*/  UIADD3 UR11, UR11, UR7, URZ ;  /* 0x000000070b0b7290 */ /* 0x000fe2000fffe03f */
[----:B------:R-:W-:Y:S01]  /*fde0*/  SHF.R.S32.HI R5, RZ, 0x1f, R9 ;  /* 0x0000001fff057819 */ /* 0x000fe20000011409 */
[----:B------:R-:W-:Y:S01]  /*fdf0*/  UIMAD UR7, UR16, UR12, URZ ;  /* 0x0000000c100772a4 */ /* 0x000fe2000f8e023f */
[----:B------:R-:W-:Y:S01]  /*fe00*/  LOP3.LUT R8, R11, 0x180, RZ, 0xc0, !PT ;  /* 0x000001800b087812 */ /* 0x000fe200078ec0ff */
[----:B------:R-:W-:Y:S01]  /*fe10*/  UIMAD.WIDE.U32 UR10, UR15, UR12, UR10 ;  /* 0x0000000c0f0a72a5 */ /* 0x000fe2000f8e000a */
[----:B------:R-:W-:Y:S01]  /*fe20*/  IMAD.X R7, RZ, RZ, R17, P2 ;  /* 0x000000ffff077224 */ /* 0x000fe200010e0611 */
[----:B------:R-:W-:Y:S01]  /*fe30*/  UIMAD UR7, UR15, UR13, UR7 ;  /* 0x0000000d0f0772a4 */ /* 0x000fe2000f8e0207 */
[----:B------:R-:W-:Y:S01]  /*fe40*/  SHF.R.U64 R8, R8, 0x3, RZ ;  /* 0x0000000308087819 */ /* 0x000fe200000012ff */
[----:B------:R-:W-:Y:S01]  /*fe50*/  ULDC.64 UR20, c[0x0][0x208] ;  /* 0x0000820000147ab9 */ /* 0x000fe20000000a00 */
[----:B------:R-:W-:Y:S01]  /*fe60*/  ULDC.64 UR12, c[0x0][0xb88] ;  /* 0x0002e200000c7ab9 */ /* 0x000fe20000000a00 */
[----:B------:R-:W-:Y:S01]  /*fe70*/  IADD3 R4, P0, R4, UR10, RZ ;  /* 0x0000000a04047c10 */ /* 0x000fe2000ff1e0ff */
[----:B------:R-:W-:Y:S01]  /*fe80*/  IMAD R10, R5, UR12, RZ ;  /* 0x0000000c050a7c24 */ /* 0x000fe2000f8e02ff */
[C---:B------:R-:W-:Y:S01]  /*fe90*/  IADD3 R25, P6, R16.reuse, 0x3000, RZ ;  /* 0x0000300010197810 */ /* 0x040fe20007fde0ff */
[----:B------:R-:W-:Y:S01]  /*fea0*/  IMAD.U32 R13, RZ, RZ, UR7 ;  /* 0x00000007ff0d7e24 */ /* 0x000fe2000f8e00ff */
[----:B------:R-:W-:-:S02]  /*feb0*/  IADD3 R33, P4, R16, 0x6000, RZ ;  /* 0x0000600010217810 */ /* 0x000fc40007f9e0ff */
[----:B------:R-:W-:Y:S02]  /*fec0*/  LOP3.LUT R24, R25, 0x180, RZ, 0xc0, !PT ;  /* 0x0000018019187812 */ /* 0x000fe400078ec0ff */
[----:B------:R-:W-:Y:S01]  /*fed0*/  IADD3.X R5, R6, UR11, R13, P0, !PT ;  /* 0x0000000b06057c10 */ /* 0x000fe200087fe40d */
[----:B------:R-:W-:Y:S01]  /*fee0*/  ULDC.64 UR10, c[0x0][0xb50] ;  /* 0x0002d400000a7ab9 */ /* 0x000fe20000000a00 */
[----:B------:R-:W-:Y:S01]  /*fef0*/  LOP3.LUT R6, R8, R11, RZ, 0x3c, !PT ;  /* 0x0000000b08067212 */ /* 0x000fe200078e3cff */
[C---:B------:R-:W-:Y:S01]  /*ff00*/  IMAD R11, R9.reuse, UR13, R10 ;  /* 0x0000000d090b7c24 */ /* 0x040fe2000f8e020a */
[----:B------:R-:W-:Y:S01]  /*ff10*/  IADD3 R13, P5, R16, 0x4800, RZ ;  /* 0x00004800100d7810 */ /* 0x000fe20007fbe0ff */
[----:B------:R-:W-:Y:S01]  /*ff20*/  IMAD.WIDE.U32 R4, R9, UR12, R4 ;  /* 0x0000000c09047c25 */ /* 0x000fe2000f8e0004 */
[----:B------:R-:W-:Y:S02]  /*ff30*/  LOP3.LUT R32, R33, 0x180, RZ, 0xc0, !PT ;  /* 0x0000018021207812 */ /* 0x000fe400078ec0ff */
[----:B------:R-:W-:Y:S01]  /*ff40*/  LOP3.LUT R12, R13, 0x180, RZ, 0xc0, !PT ;  /* 0x000001800d0c7812 */ /* 0x000fe200078ec0ff */
[----:B------:R-:W-:Y:S01]  /*ff50*/  IMAD.IADD R5, R5, 0x1, R11 ;  /* 0x0000000105057824 */ /* 0x000fe200078e020b */
[----:B------:R-:W-:-:S02]  /*ff60*/  LEA R8, P0, R4, UR10, 0x2 ;  /* 0x0000000a04087c11 */ /* 0x000fc4000f8010ff */
[----:B------:R-:W-:Y:S02]  /*ff70*/  LOP3.LUT R9, R16, 0x180, RZ, 0xc0, !PT ;  /* 0x0000018010097812 */ /* 0x000fe400078ec0ff */
[----:B------:R-:W-:Y:S01]  /*ff80*/  LEA.HI.X R10, R4, UR11, R5, 0x2, P0 ;  /* 0x0000000b040a7c11 */ /* 0x000fe200080f1405 */
[----:B------:R-:W-:Y:S01]  /*ff90*/  SHFL.IDX PT, R20, R8, RZ, 0x1c1f ;  /* 0x001c1fff08147589 */ /* 0x000fe200000e0000 */
[----:B------:R-:W-:Y:S01]  /*ffa0*/  LOP3.LUT P0, RZ, R153, 0x3, RZ, 0xc0, !PT ;  /* 0x0000000399ff7812 */ /* 0x000fe2000780c0ff */
[C---:B------:R-:W-:Y:S01]  /*ffb0*/  VIADD R4, R14.reuse, 0x8 ;  /* 0x000000080e047836 */ /* 0x040fe20000000000 */
[----:B------:R-:W-:Y:S01]  /*ffc0*/  ULDC.64 UR10, c[0x0][0xaa0] ;  /* 0x0002a800000a7ab9 */ /* 0x000fe20000000a00 */
[----:B------:R-:W1:Y:S01]  /*ffd0*/  SHFL.IDX PT, R21, R10, RZ, 0x1c1f ;  /* 0x001c1fff0a157589 */ /* 0x000e6200000e0000 */
[-C--:B------:R-:W-:Y:S02]  /*ffe0*/  ISETP.GE.OR P2, PT, R14, R41.reuse, P0 ;  /* 0x000000290e00720c */ /* 0x080fe40000746670 */
[----:B------:R-:W-:Y:S01]  /*fff0*/  ISETP.GE.OR P0, PT, R4, R41, P0 ;  /* 0x000000290400720c */ /* 0x000fe20000706670 */
[----:B------:R-:W-:Y:S01]  /*10000*/  SHFL.IDX PT, R28, R8, 0x1, 0x1c1f ;  /* 0x003c1f00081c7f89 */ /* 0x000fe200000e0000 */
[----:B------:R-:W-:-:S02]  /*10010*/  IADD3 R5, P3, R16, 0x7800, RZ ;  /* 0x0000780010057810 */ /* 0x000fc40007f7e0ff */
[----:B------:R-:W-:Y:S01]  /*10020*/  SHF.R.U64 R24, R24, 0x3, RZ ;  /* 0x0000000318187819 */ /* 0x000fe200000012ff */
[----:B------:R-:W2:Y:S01]  /*10030*/  SHFL.IDX PT, R29, R10, 0x1, 0x1c1f ;  /* 0x003c1f000a1d7f89 */ /* 0x000ea200000e0000 */
[----:B------:R-:W-:Y:S01]  /*10040*/  UIMAD UR7, UR9, UR10, URZ ;  /* 0x0000000a090772a4 */ /* 0x000fe2000f8e023f */
[----:B------:R-:W-:Y:S01]  /*10050*/  LOP3.LUT R4, R5, 0x180, RZ, 0xc0, !PT ;  /* 0x0000018005047812 */ /* 0x000fe200078ec0ff */
[----:B------:R-:W-:Y:S01]  /*10060*/  UIMAD.WIDE.U32 UR8, UR4, UR10, URZ ;  /* 0x0000000a040872a5 */ /* 0x000fe2000f8e003f */
[----:B------:R-:W-:Y:S02]  /*10070*/  SHF.R.U64 R12, R12, 0x3, RZ ;  /* 0x000000030c0c7819 */ /* 0x000fe400000012ff */
[----:B------:R-:W-:Y:S02]  /*10080*/  SHF.R.U64 R32, R32, 0x3, RZ ;  /* 0x0000000320207819 */ /* 0x000fe400000012ff */
[----:B------:R-:W-:Y:S01]  /*10090*/  SHF.R.U64 R9, R9, 0x3, RZ ;  /* 0x0000000309097819 */ /* 0x000fe200000012ff */
[----:B-1----:R1:W-:Y:S01]  /*100a0*/  @!P2 ST.E desc[UR20][R20.64], R3 ;  /* 0x000000031400a985 */ /* 0x0023e2000c101914 */
[----:B------:R-:W-:Y:S01]  /*100b0*/  UIMAD UR7, UR4, UR11, UR7 ;  /* 0x0000000b040772a4 */ /* 0x000fe2000f8e0207 */
[----:B------:R-:W-:Y:S01]  /*100c0*/  SHF.R.U64 R4, R4, 0x3, RZ ;  /* 0x0000000304047819 */ /* 0x000fe200000012ff */
[----:B------:R-:W-:Y:S01]  /*100d0*/  IMAD.X R19, RZ, RZ, R17, P3 ;  /* 0x000000ffff137224 */ /* 0x000fe200018e0611 */
[----:B------:R-:W-:Y:S01]  /*100e0*/  ULDC.64 UR10, c[0x0][0xae8] ;  /* 0x0002ba00000a7ab9 */ /* 0x000fe20000000a00 */
[----:B------:R-:W-:-:S02]  /*100f0*/  LOP3.LUT R24, R24, R25, RZ, 0x3c, !PT ;  /* 0x0000001918187212 */ /* 0x000fc400078e3cff */
[----:B------:R-:W-:Y:S01]  /*10100*/  LOP3.LUT R12, R12, R13, RZ, 0x3c, !PT ;  /* 0x0000000d0c0c7212 */ /* 0x000fe200078e3cff */
[----:B--2---:R2:W-:Y:S01]  /*10110*/  @!P0 ST.E desc[UR20][R28.64], R0 ;  /* 0x000000001c008985 */ /* 0x0045e2000c101914 */
[----:B------:R-:W-:Y:S02]  /*10120*/  LOP3.LUT R32, R32, R33, RZ, 0x3c, !PT ;  /* 0x0000002120207212 */ /* 0x000fe400078e3cff */
[----:B------:R-:W-:Y:S01]  /*10130*/  LOP3.LUT R8, R9, R16, RZ, 0x3c, !PT ;  /* 0x0000001009087212 */ /* 0x000fe200078e3cff */
[----:B-1----:R-:W1:Y:S01]  /*10140*/  @P1 LDC R21, c[0x0][0xbf0] ;  /* 0x0002fc00ff151b82 */ /* 0x002e620000000800 */
[----:B------:R-:W-:Y:S01]  /*10150*/  UIADD3 UR9, UR9, UR7, URZ ;  /* 0x0000000709097290 */ /* 0x000fe2000fffe03f */
[--C-:B------:R-:W-:Y:S01]  /*10160*/  IMAD.X R25, RZ, RZ, R17.reuse, P6 ;  /* 0x000000ffff197224 */ /* 0x100fe200030e0611 */
[----:B------:R-:W-:Y:S01]  /*10170*/  UIMAD UR4, UR14, UR10, URZ ;  /* 0x0000000a0e0472a4 */ /* 0x000fe2000f8e023f */
[--C-:B------:R-:W-:Y:S01]  /*10180*/  IMAD.X R13, RZ, RZ, R17.reuse, P5 ;  /* 0x000000ffff0d7224 */ /* 0x100fe200028e0611 */
[----:B------:R-:W-:Y:S01]  /*10190*/  LOP3.LUT R18, R4, R5, RZ, 0x3c, !PT ;  /* 0x0000000504127212 */ /* 0x000fe200078e3cff */
[----:B--2---:R-:W-:Y:S01]  /*101a0*/  IMAD R0, R149, 0x60, R150 ;  /* 0x0000006095007824 */ /* 0x004fe200078e0296 */
[----:B------:R-:W-:Y:S01]  /*101b0*/  UIMAD UR4, UR18, UR11, UR4 ;  /* 0x0000000b120472a4 */ /* 0x000fe2000f8e0204 */
[--C-:B------:R-:W-:Y:S01]  /*101c0*/  IMAD.X R33, RZ, RZ, R17.reuse, P4 ;  /* 0x000000ffff217224 */ /* 0x100fe200020e0611 */
[----:B------:R-:W-:Y:S01]  /*101d0*/  UIMAD.WIDE.U32 UR8, UR18, UR10, UR8 ;  /* 0x0000000a120872a5 */ /* 0x000fe2000f8e0008 */
[----:B------:R-:W-:Y:S01]  /*101e0*/  VIADD R28, R0, UR17 ;  /* 0x00000011001c7c36 */ /* 0x000fe20008000000 */
[----:B------:R-:W5:Y:S01]  /*101f0*/  LD.E.128 R4, desc[UR20][R6.64] ;  /* 0x0000001406047980 */ /* 0x000f62000c101d00 */
[----:B------:R-:W-:Y:S01]  /*10200*/  ULDC.64 UR10, c[0x0][0xaf0] ;  /* 0x0002bc00000a7ab9 */ /* 0x000fe20000000a00 */
[----:B------:R-:W-:-:S02]  /*10210*/  IMAD.MOV.U32 R9, RZ, RZ, R17 ;  /* 0x000000ffff097224 */ /* 0x000fc400078e0011 */
[----:B0-----:R-:W-:Y:S01]  /*10220*/  @P1 IMAD.HI.U32 R0, R28, R37, RZ ;  /* 0x000000251c001227 */ /* 0x001fe200078e00ff */
[----:B------:R-:W-:Y:S01]  /*10230*/  UIADD3 UR9, UR9, UR4, URZ ;  /* 0x0000000409097290 */ /* 0x000fe2000fffe03f */
[----:B------:R-:W5:Y:S02]  /*10240*/  LD.E.128 R24, desc[UR20][R24.64] ;  /* 0x0000001418187980 */ /* 0x000f64000c101d00 */
[----:B------:R-:W-:Y:S01]  /*10250*/  IMAD.MOV.U32 R3, RZ, RZ, R28 ;  /* 0x000000ffff037224 */ /* 0x000fe200078e001c */
[----:B------:R-:W-:Y:S01]  /*10260*/  UIMAD UR4, UR16, UR10, URZ ;  /* 0x0000000a100472a4 */ /* 0x000fe2000f8e023f */
[----:B------:R-:W5:Y:S01]  /*10270*/  LD.E.128 R8, desc[UR20][R8.64] ;  /* 0x0000001408087980 */ /* 0x000f62000c101d00 */
[----:B-1----:R-:W-:Y:S01]  /*10280*/  @P1 SHF.R.U32.HI R3, RZ, R21, R0 ;  /* 0x00000015ff031219 */ /* 0x002fe20000011600 */
[----:B------:R-:W-:Y:S02]  /*10290*/  UIMAD.WIDE.U32 UR8, UR15, UR10, UR8 ;  /* 0x0000000a0f0872a5 */ /* 0x000fe4000f8e0008 */
[----:B------:R-:W-:Y:S01]  /*102a0*/  UIMAD UR4, UR15, UR11, UR4 ;  /* 0x0000000b0f0472a4 */ /* 0x000fe2000f8e0204 */
        /* <DEDUP_REMOVED lines=8> */
[C---:B------:R-:W-:Y:S02]  /*10330*/  IMAD R37, R3.reuse, UR11, R0 ;  /* 0x0000000b03257c24 */ /* 0x040fe4000f8e0200 */
[----:B------:R-:W-:Y:S01]  /*10340*/  IMAD.U32 R21, RZ, RZ, UR9 ;  /* 0x00000009ff157e24 */ /* 0x000fe2000f8e00ff */
[----:B------:R-:W-:Y:S01]  /*10350*/  SHF.R.S32.HI R0, RZ, 0x1f, R29 ;  /* 0x0000001fff007819 */ /* 0x000fe2000001141d */
[----:B------:R-:W-:Y:S01]  /*10360*/  IMAD.U32 R20, RZ, RZ, UR8 ;  /* 0x00000008ff147e24 */ /* 0x000fe2000f8e00ff */
[----:B------:R-:W5:Y:S01]  /*10370*/  LD.E.128 R16, desc[UR20][R18.64] ;  /* 0x0000001412107980 */ /* 0x000f62000c101d00 */
[----:B------:R-:W-:Y:S01]  /*10380*/  IMAD.U32 R21, RZ, RZ, UR4 ;  /* 0x00000004ff157e24 */ /* 0x000fe2000f8e00ff */
[----:B------:R-:W-:Y:S01]  /*10390*/  ULDC.64 UR8, c[0x0][0xad8] ;  /* 0x0002b60000087ab9 */ /* 0x000fe20000000a00 */
[----:B------:R-:W-:Y:S01]  /*103a0*/  @!PT LDS RZ, [RZ] ;  /* 0x00000000fffff984 */ /* 0x000fe20000000800 */
[----:B------:R-:W-:Y:S01]  /*103b0*/  @!PT LDS RZ, [RZ] ;  /* 0x00000000fffff984 */ /* 0x000fe20000000800 */
[----:B------:R-:W-:Y:S01]  /*103c0*/  @!PT LDS RZ, [RZ] ;  /* 0x00000000fffff984 */ /* 0x000fe20000000800 */
[----:B------:R-:W-:Y:S01]  /*103d0*/  @!PT LDS RZ, [RZ] ;  /* 0x00000000fffff984 */ /* 0x000fe20000000800 */
[----:B------:R0:W-:Y:S06]  /*103e0*/  MEMBAR.ALL.CTA ;  /* 0x0000000000007992 */ /* 0x0001ec0000008000 */
[----:B0-----:R-:W0:Y:S01]  /*103f0*/  FENCE.VIEW.ASYNC.S ;  /* 0x00000000000073c6 */ /* 0x001e220000000000 */
[----:B------:R-:W-:-:S04]  /*10400*/  IMAD.WIDE.U32 R20, R3, UR10, R20 ;  /* 0x0000000a03147c25 */ /* 0x000fc8000f8e0014 */
[----:B------:R-:W-:Y:S02]  /*10410*/  IMAD R0, R0, UR8, RZ ;  /* 0x0000000800007c24 */ /* 0x000fe4000f8e02ff */
[----:B------:R-:W-:Y:S02]  /*10420*/  IMAD.IADD R21, R21, 0x1, R37 ;  /* 0x0000000115157824 */ /* 0x000fe400078e0225 */
[C---:B------:R-:W-:Y:S02]  /*10430*/  IMAD R3, R29.reuse, UR9, R0 ;  /* 0x000000091d037c24 */ /* 0x040fe4000f8e0200 */
        /* <DEDUP_REMOVED lines=13> */
[----:B------:R-:W-:Y:S02]  /*10510*/  SHF.R.S32.HI R40, RZ, 0x1f, R148 ;  /* 0x0000001fff287819 */ /* 0x000fe40000011494 */
[----:B------:R-:W-:Y:S01]  /*10520*/  SHF.R.S32.HI R42, RZ, 0x1f, R146 ;  /* 0x0000001fff2a7819 */ /* 0x000fe20000011492 */
[----:B------:R-:W-:Y:S06]  /*10530*/  @P0 BRA `(.L_x_2102) ;  /* 0x0000000000340947 */ /* 0x000fec0003800000 */
[----:B------:R-:W-:Y:S01]  /*10540*/  ULDC UR4, c[0x0][0xac8] ;  /* 0x0002b20000047ab9 */ /* 0x000fe20000000800 */
[----:B------:R-:W-:Y:S01]  /*10550*/  ULDC.64 UR8, c[0x0][0x208] ;  /* 0x0000820000087ab9 */ /* 0x000fe20000000a00 */
[----:B------:R-:W-:Y:S02]  /*10560*/  ISETP.GE.AND P1, PT, R146, UR4, PT ;  /* 0x0000000492007c0c */ /* 0x000fe4000bf26270 */
[----:B------:R-:W-:Y:S02]  /*10570*/  ISETP.GE.AND P2, PT, R148, UR4, PT ;  /* 0x0000000494007c0c */ /* 0x000fe4000bf46270 */
[----:B------:R-:W-:-:S09]  /*10580*/  ISETP.GE.AND P0, PT, R144, UR4, PT ;  /* 0x0000000490007c0c */ /* 0x000fd2000bf06270 */
[-C--:B-1----:R-:W-:Y:S02]  /*10590*/  @!P1 LEA R36, P3, R146, R28.reuse, 0x1 ;  /* 0x0000001c92249211 */ /* 0x082fe400078608ff */
[----:B------:R-:W-:Y:S02]  /*105a0*/  @!P2 LEA R38, P4, R148, R28, 0x1 ;  /* 0x0000001c9426a211 */ /* 0x000fe400078808ff */
[----:B--2---:R-:W-:Y:S01]  /*105b0*/  @!P0 IMAD.WIDE R20, R144, 0x2, R28 ;  /* 0x0000000290148825 */ /* 0x004fe200078e021c */
[-C--:B------:R-:W-:Y:S02]  /*105c0*/  @!P1 LEA.HI.X R37, R146, R29.reuse, R42, 0x1, P3 ;  /* 0x0000001d92259211 */ /* 0x080fe400018f0c2a */
[----:B------:R-:W-:Y:S02]  /*105d0*/  @!P2 LEA.HI.X R39, R148, R29, R40, 0x1, P4 ;  /* 0x0000001d9427a211 */ /* 0x000fe400020f0c28 */
[----:B-----5:R3:W-:Y:S04]  /*105e0*/  @!P0 ST.E.128 desc[UR8][R20.64], R8 ;  /* 0x0000000814008985 */ /* 0x0207e8000c101d08 */
[----:B------:R3:W-:Y:S04]  /*105f0*/  @!P1 ST.E.128 desc[UR8][R36.64], R24 ;  /* 0x0000001824009985 */ /* 0x0007e8000c101d08 */
[----:B------:R3:W-:Y:S02]  /*10600*/  @!P2 ST.E.128 desc[UR8][R38.64], R32 ;  /* 0x000000202600a985 */ /* 0x0007e4000c101d08 */
.L_x_2102:
[----:B------:R-:W-:Y:S05]  /*10610*/  BSYNC B1 ;  /* 0x0000000000017941 */ /* 0x000fea0003800000 */
.L_x_2101:
[----:B------:R-:W-:Y:S01]  /*10620*/  VIADD R0, R0, 0x60 ;  /* 0x0000006000007836 */ /* 0x000fe20000000000 */
[----:B---3-5:R3:W4:Y:S04]  /*10630*/  SHFL.IDX PT, R11, R3, 0x1, 0x1c1f ;  /* 0x003c1f00030b7f89 */ /* 0x02872800000e0000 */
[----:B------:R-:W-:Y:S01]  /*10640*/  ISETP.GE.AND P0, PT, R0, R41, PT ;  /* 0x000000290000720c */ /* 0x000fe20003f06270 */
[----:B------:R3:W0:-:S12]  /*10650*/  SHFL.IDX PT, R10, R30, 0x1, 0x1c1f ;  /* 0x003c1f001e0a7f89 */ /* 0x00061800000e0000 */
[----:B---3--:R-:W-:Y:S05]  /*10660*/  @P0 BRA `(.L_x_2103) ;  /* 0x0000000800f80947 */ /* 0x008fea0003800000 */
[----:B------:R-:W-:Y:S01]  /*10670*/  ULDC UR4, c[0x0][0xac8] ;  /* 0x0002b20000047ab9 */ /* 0x000fe20000000800 */
[----:B------:R-:W-:Y:S01]  /*10680*/  ULDC.64 UR8, c[0x0][0x208] ;  /* 0x0000820000087ab9 */ /* 0x000fe20000000a00 */
        /* <DEDUP_REMOVED lines=9> */
[----:B0-----:R-:W-:Y:S01]  /*10720*/  LEA R4, P0, R148, R10, 0x1 ;  /* 0x0000000a94047211 */ /* 0x001fe200078008ff */
[----:B------:R-:W-:-:S03]  /*10730*/  ULDC.64 UR8, c[0x0][0x208] ;  /* 0x0000820000087ab9 */ /* 0x000fc60000000a00 */
[----:B------:R-:W-:-:S05]  /*10740*/  LEA.HI.X R5, R148, R11, R40, 0x1, P0 ;  /* 0x0000000b94057211 */ /* 0x000fca00000f0c28 */
[----:B------:R0:W-:Y:S01]  /*10750*/  ST.E.128 desc[UR8][R4.64], R16 ;  /* 0x0000001004007985 */ /* 0x0001e2000c101d08 */
[----:B------:R-:W-:Y:S05]  /*10760*/  BRA `(.L_x_2103) ;  /* 0x0000000800b87947 */ /* 0x000fea0003800000 */
.L_x_2099:
[----:B------:R-:W-:Y:S01]  /*10770*/  ULDC.64 UR8, c[0x0][0xc00] ;  /* 0x0003000000087ab9 */ /* 0x000fe20000000a00 */
[----:B------:R-:W-:Y:S01]  /*10780*/  R2UR UR4, R145 ;  /* 0x00000000910472ca */ /* 0x000fe200000e0000 */
[----:B------:R-:W-:Y:S01]  /*10790*/  UISETP.NE.U32.AND UP0, UPT, UR8, URZ, UPT ;  /* 0x0000003f0800728c */ /* 0x000fe2000bf05070 */
[----:B------:R-:W0:Y:S01]  /*107a0*/  LDC R11, c[0x0][0xbe8] ;  /* 0x0002fa00ff0b7b82 */ /* 0x000e220000000800 */
[----:B------:R-:W-:Y:S01]  /*107b0*/  ULDC.64 UR10, c[0x0][0x208] ;  /* 0x00008200000a7ab9 */ /* 0x000fe20000000a00 */
[----:B------:R-:W-:Y:S01]  /*107c0*/  R2UR UR7, R147 ;  /* 0x00000000930772ca */ /* 0x000fe200000e0000 */
[----:B------:R-:W-:-:S03]  /*107d0*/  UISETP.NE.AND.EX UP0, UPT, UR9, URZ, UPT, UP0 ;  /* 0x0000003f0900728c */ /* 0x000fc6000bf05300 */
[----:B------:R-:W-:-:S03]  /*107e0*/  ULDC.64 UR8, c[0x0][0xc00] ;  /* 0x0003000000087ab9 */ /* 0x000fc60000000a00 */
[----:B------:R-:W-:Y:S02]  /*107f0*/  PLOP3.LUT P2, PT, PT, PT, UP0, 0x80, 0x0 ;  /* 0x000000000000781c */ /* 0x000fe40003f4f008 */
[----:B------:R-:W-:-:S06]  /*10800*/  UIMAD.WIDE UR8, UR4, 0x4, UR8 ;  /* 0x00000004040878a5 */ /* 0x000fcc000f8e0208 */
[----:B------:R-:W-:Y:S02]  /*10810*/  IMAD.U32 R4, RZ, RZ, UR8 ;  /* 0x00000008ff047e24 */ /* 0x000fe4000f8e00ff */
[----:B------:R-:W-:Y:S01]  /*10820*/  IMAD.U32 R5, RZ, RZ, UR9 ;  /* 0x00000009ff057e24 */ /* 0x000fe2000f8e00ff */
[----:B------:R-:W-:-:S04]  /*10830*/  ULDC.64 UR8, c[0x0][0xc08] ;  /* 0x0003020000087ab9 */ /* 0x000fc80000000a00 */
[----:B------:R-:W2:Y:S01]  /*10840*/  @P2 LDG.E R3, desc[UR10][R4.64] ;  /* 0x0000000a04032981 */ /* 0x000ea2000c1e1900 */
[----:B------:R-:W-:Y:S01]  /*10850*/  UISETP.NE.U32.AND UP1, UPT, UR8, URZ, UPT ;  /* 0x0000003f0800728c */ /* 0x000fe2000bf25070 */
[----:B------:R-:W1:Y:S03]  /*10860*/  S2R R8, SR_TID.X ;  /* 0x0000000000087919 */ /* 0x000e660000002100 */
[----:B------:R-:W-:Y:S01]  /*10870*/  UISETP.NE.AND.EX UP1, UPT, UR9, URZ, UPT, UP1 ;  /* 0x0000003f0900728c */ /* 0x000fe2000bf25310 */
[----:B0-----:R-:W-:-:S05]  /*10880*/  ISETP.NE.AND P0, PT, R11, 0x1, PT ;  /* 0x000000010b00780c */ /* 0x001fca0003f05270 */
[----:B------:R-:W-:-:S05]  /*10890*/  PLOP3.LUT P3, PT, PT, PT, UP1, 0x80, 0x0 ;  /* 0x000000000000781c */ /* 0x000fca0003f6f018 */
[----:B------:R-:W-:Y:S02]  /*108a0*/  @UP1 ULDC.64 UR8, c[0x0][0xc08] ;  /* 0x0003020000081ab9 */ /* 0x000fe40000000a00 */
[----:B------:R-:W-:Y:S01]  /*108b0*/  @UP1 UIMAD.WIDE UR8, UR4, 0x4, UR8 ;  /* 0x00000004040818a5 */ /* 0x000fe2000f8e0208 */
[----:B------:R-:W0:Y:S02]  /*108c0*/  @P0 LDC R9, c[0x0][0xbec] ;  /* 0x0002fb00ff090b82 */ /* 0x000e240000000800 */
[----:B------:R-:W-:Y:S02]  /*108d0*/  ULDC UR4, c[0x0][0xa88] ;  /* 0x0002a20000047ab9 */ /* 0x000fe40000000800 */
[----:B------:R-:W-:Y:S01]  /*108e0*/  IMAD.U32 R0, RZ, RZ, UR4 ;  /* 0x00000004ff007e24 */ /* 0x000fe2000f8e00ff */
[----:B------:R-:W-:Y:S01]  /*108f0*/  UMOV UR4, URZ ;  /* 0x0000003f00047c82 */ /* 0x000fe20008000000 */
[----:B------:R-:W-:Y:S02]  /*10900*/  IMAD.U32 R6, RZ, RZ, UR8 ;  /* 0x00000008ff067e24 */ /* 0x000fe4000f8e00ff */
[----:B------:R-:W-:-:S05]  /*10910*/  IMAD.U32 R7, RZ, RZ, UR9 ;  /* 0x00000009ff077e24 */ /* 0x000fca000f8e00ff */
[----:B------:R3:W5:Y:S01]  /*10920*/  @P3 LDG.E R0, desc[UR10][R6.64] ;  /* 0x0000000a06003981 */ /* 0x000762000c1e1900 */
[----:B------:R-:W-:Y:S01]  /*10930*/  USHF.R.S32.HI UR11, URZ, 0x1f, UR7 ;  /* 0x0000001f3f0b7899 */ /* 0x000fe20008011407 */
[----:B-1----:R-:W-:-:S05]  /*10940*/  VIADD R8, R8, 0xffffff80 ;  /* 0xffffff8008087836 */ /* 0x002fca0000000000 */
[----:B------:R-:W-:Y:S02]  /*10950*/  ISETP.GE.AND P1, PT, R8, 0xc0, PT ;  /* 0x000000c00800780c */ /* 0x000fe40003f26270 */
[----:B--2---:R-:W-:-:S13]  /*10960*/  @P2 R2UR UR4, R3 ;  /* 0x00000000030422ca */ /* 0x004fda00000e0000 */
[----:B------:R-:W-:Y:S01]  /*10970*/  USHF.R.S32.HI UR10, URZ, 0x1f, UR4 ;  /* 0x0000001f3f0a7899 */ /* 0x000fe20008011404 */
[----:B0--3--:R-:W-:Y:S11]  /*10980*/  @P3 BRA `(.L_x_2104) ;  /* 0x0000000000143947 */ /* 0x009ff60003800000 */
[----:B------:R-:W-:Y:S05]  /*10990*/  @!P2 BRA `(.L_x_2104) ;  /* 0x000000000010a947 */ /* 0x000fea0003800000 */
[----:B------:R-:W-:Y:S02]  /*109a0*/  ULDC.64 UR8, c[0x0][0x208] ;  /* 0x0000820000087ab9 */ /* 0x000fe40000000a00 */
[----:B------:R-:W2:Y:S04]  /*109b0*/  LDG.E R3, desc[UR8][R4.64] ;  /* 0x0000000804037981 */ /* 0x000ea8000c1e1900 */
[----:B-----5:R-:W2:Y:S02]  /*109c0*/  LDG.E R0, desc[UR8][R4.64+0x4] ;  /* 0x0000040804007981 */ /* 0x020ea4000c1e1900 */
[----:B--2---:R-:W-:-:S07]  /*109d0*/  IMAD.IADD R0, R0, 0x1, -R3 ;  /* 0x0000000100007824 */ /* 0x004fce00078e0a03 */
.L_x_2104:
[----:B------:R-:W-:Y:S01]  /*109e0*/  R2UR UR8, R145 ;  /* 0x00000000910872ca */ /* 0x000fe200000e0000 */
[----:B------:R-:W-:Y:S01]  /*109f0*/  BSSY B1, `(.L_x_2105) ;  /* 0x0000031000017945 */ /* 0x000fe20003800000 */
[----:B------:R-:W-:-:S11]  /*10a00*/  R2UR UR7, R151 ;  /* 0x00000000970772ca */ /* 0x000fd600000e0000 */
[----:B------:R-:W-:Y:S02]  /*10a10*/  USEL UR12, UR8, URZ, !UP0 ;  /* 0x0000003f080c7287 */ /* 0x000fe4000c000000 */
[----:B------:R-:W-:Y:S01]  /*10a20*/  USEL UR13, UR7, URZ, !UP0 ;  /* 0x0000003f070d7287 */ /* 0x000fe2000c000000 */
[----:B------:R-:W-:Y:S11]  /*10a30*/  @P1 BRA `(.L_x_2106) ;  /* 0x0000000000b01947 */ /* 0x000ff60003800000 */
[----:B------:R-:W0:Y:S01]  /*10a40*/  S2R R4, SR_TID.X ;  /* 0x0000000000047919 */ /* 0x000e220000002100 */
[----:B------:R-:W1:Y:S01]  /*10a50*/  LDC R5, c[0x0][0xbe8] ;  /* 0x0002fa00ff057b82 */ /* 0x000e620000000800 */
[----:B------:R-:W-:-:S13]  /*10a60*/  R2UR UR7, R19 ;  /* 0x00000000130772ca */ /* 0x000fda00000e0000 */
[----:B------:R-:W-:Y:S02]  /*10a70*/  IMAD.U32 R6, RZ, RZ, UR7 ;  /* 0x00000007ff067e24 */ /* 0x000fe4000f8e00ff */
[----:B-1---5:R-:W-:-:S03]  /*10a80*/  IMAD R3, R0, R5, RZ ;  /* 0x0000000500037224 */ /* 0x022fc600078e02ff */
[----:B0-----:R-:W-:-:S04]  /*10a90*/  IADD3 R6, R6, -0x80, R4 ;  /* 0xffffff8006067810 */ /* 0x001fc80007ffe004 */
[----:B------:R-:W-:-:S13]  /*10aa0*/  ISETP.GE.AND P1, PT, R6, R3, PT ;  /* 0x000000030600720c */ /* 0x000fda0003f26270 */
[----:B------:R-:W-:Y:S05]  /*10ab0*/  @P1 BRA `(.L_x_2106) ;  /* 0x0000000000901947 */ /* 0x000fea0003800000 */
[----:B------:R-:W-:Y:S01]  /*10ac0*/  ISETP.NE.AND P1, PT, R5, 0x1, PT ;  /* 0x000000010500780c */ /* 0x000fe20003f25270 */
[----:B------:R-:W-:Y:S01]  /*10ad0*/  ULDC.64 UR14, c[0x0][0xb90] ;  /* 0x0002e400000e7ab9 */ /* 0x000fe20000000a00 */
[----:B------:R-:W-:Y:S01]  /*10ae0*/  R2UR UR16, R147 ;  /* 0x00000000931072ca */ /* 0x000fe200000e0000 */
[----:B------:R-:W-:Y:S01]  /*10af0*/  UIMAD UR7, UR11, UR14, URZ ;  /* 0x0000000e0b0772a4 */ /* 0x000fe2000f8e023f */
[----:B------:R-:W-:Y:S01]  /*10b00*/  IMAD.MOV.U32 R4, RZ, RZ, R6 ;  /* 0x000000ffff047224 */ /* 0x000fe200078e0006 */
[----:B------:R-:W-:Y:S01]  /*10b10*/  UMOV UR8, UR4 ;  /* 0x0000000400087c82 */ /* 0x000fe20008000000 */
[----:B------:R-:W-:-:S07]  /*10b20*/  UMOV UR9, UR10 ;  /* 0x0000000a00097c82 */ /* 0x000fce0008000000 */
[----:B------:R-:W0:Y:S02]  /*10b30*/  @P1 LDC R3, c[0x0][0xbec] ;  /* 0x0002fb00ff031b82 */ /* 0x000e240000000800 */
[----:B------:R-:W-:Y:S02]  /*10b40*/  UIMAD.WIDE.U32 UR8, UR16, UR14, UR8 ;  /* 0x0000000e100872a5 */ /* 0x000fe4000f8e0008 */
[----:B------:R-:W-:-:S03]  /*10b50*/  UIMAD UR7, UR16, UR15, UR7 ;  /* 0x0000000f100772a4 */ /* 0x000fc6000f8e0207 */
[----:B------:R-:W-:Y:S01]  /*10b60*/  ULDC.64 UR14, c[0x0][0xb98] ;  /* 0x0002e600000e7ab9 */ /* 0x000fe20000000a00 */
[----:B------:R-:W1:Y:S01]  /*10b70*/  @P1 LDC R8, c[0x0][0xbf0] ;  /* 0x0002fc00ff081b82 */ /* 0x000e620000000800 */
[----:B------:R-:W-:Y:S02]  /*10b80*/  UIADD3 UR9, UR9, UR7, URZ ;  /* 0x0000000709097290 */ /* 0x000fe4000fffe03f */
[----:B------:R-:W-:Y:S02]  /*10b90*/  UIMAD UR7, UR13, UR14, URZ ;  /* 0x0000000e0d0772a4 */ /* 0x000fe4000f8e023f */
[----:B------:R-:W-:Y:S02]  /*10ba0*/  UIMAD.WIDE.U32 UR8, UR12, UR14, UR8 ;  /* 0x0000000e0c0872a5 */ /* 0x000fe4000f8e0008 */
[----:B------:R-:W-:Y:S01]  /*10bb0*/  UIMAD UR7, UR12, UR15, UR7 ;  /* 0x0000000f0c0772a4 */ /* 0x000fe2000f8e0207 */
[----:B------:R-:W-:Y:S02]  /*10bc0*/  ULDC.64 UR16, c[0x0][0x208] ;  /* 0x0000820000107ab9 */ /* 0x000fe40000000a00 */
[----:B------:R-:W-:Y:S01]  /*10bd0*/  ULDC.64 UR14, c[0x0][0xb88] ;  /* 0x0002e200000e7ab9 */ /* 0x000fe20000000a00 */
[----:B0-----:R-:W-:-:S05]  /*10be0*/  @P1 IMAD.HI.U32 R3, R6, R3, RZ ;  /* 0x0000000306031227 */ /* 0x001fca00078e00ff */
[----:B-1----:R-:W-:Y:S01]  /*10bf0*/  @P1 SHF.R.U32.HI R4, RZ, R8, R3 ;  /* 0x00000008ff041219 */ /* 0x002fe20000011603 */
[----:B------:R-:W-:-:S04]  /*10c00*/  IMAD.U32 R8, RZ, RZ, UR7 ;  /* 0x00000007ff087e24 */ /* 0x000fc8000f8e00ff */
[----:B------:R-:W-:-:S04]  /*10c10*/  IMAD.MOV R3, RZ, RZ, -R4 ;  /* 0x000000ffff037224 */ /* 0x000fc800078e0a04 */
[----:B------:R-:W-:Y:S01]  /*10c20*/  IMAD R3, R5, R3, R6 ;  /* 0x0000000305037224 */ /* 0x000fe200078e0206 */
[----:B------:R-:W-:Y:S02]  /*10c30*/  SHF.R.S32.HI R5, RZ, 0x1f, R4 ;  /* 0x0000001fff057819 */ /* 0x000fe40000011404 */
        /* <DEDUP_REMOVED lines=12> */
.L_x_2106:
[----:B------:R-:W-:Y:S05]  /*10d00*/  BSYNC B1 ;  /* 0x0000000000017941 */ /* 0x000fea0003800000 */
.L_x_2105:
[----:B------:R-:W1:Y:S01]  /*10d10*/  @P0 LDC R5, c[0x0][0xbf0] ;  /* 0x0002fc00ff050b82 */ /* 0x000e620000000800 */
[----:B------:R-:W-:Y:S01]  /*10d20*/  R2UR UR16, R19 ;  /* 0x00000000131072ca */ /* 0x000fe200000e0000 */
[----:B------:R-:W-:Y:S01]  /*10d30*/  ULDC.64 UR14, c[0x0][0xaa0] ;  /* 0x0002a800000e7ab9 */ /* 0x000fe20000000a00 */
[----:B------:R-:W-:Y:S01]  /*10d40*/  R2UR UR17, R147 ;  /* 0x00000000931172ca */ /* 0x000fe200000e0000 */
[----:B------:R-:W-:Y:S01]  /*10d50*/  UIMAD UR7, UR10, UR14, URZ ;  /* 0x0000000e0a0772a4 */ /* 0x000fe2000f8e023f */
[----:B0-----:R-:W-:Y:S01]  /*10d60*/  IMAD R3, R149, 0x60, R150 ;  /* 0x0000006095037824 */ /* 0x001fe200078e0296 */
[----:B------:R-:W-:Y:S01]  /*10d70*/  UIMAD.WIDE.U32 UR8, UR4, UR14, URZ ;  /* 0x0000000e040872a5 */ /* 0x000fe2000f8e003f */
[----:B------:R-:W-:Y:S01]  /*10d80*/  BSSY B1, `(.L_x_2107) ;  /* 0x000003a000017945 */ /* 0x000fe20003800000 */
[----:B------:R-:W-:Y:S01]  /*10d90*/  UIMAD UR7, UR4, UR15, UR7 ;  /* 0x0000000f040772a4 */ /* 0x000fe2000f8e0207 */
[----:B------:R-:W-:Y:S02]  /*10da0*/  SHF.R.S32.HI R16, RZ, 0x1f, R148 ;  /* 0x0000001fff107819 */ /* 0x000fe40000011494 */
[----:B------:R-:W-:Y:S01]  /*10db0*/  ULDC.64 UR14, c[0x0][0xae8] ;  /* 0x0002ba00000e7ab9 */ /* 0x000fe20000000a00 */
[----:B------:R-:W-:Y:S01]  /*10dc0*/  UIADD3 UR9, UR9, UR7, URZ ;  /* 0x0000000709097290 */ /* 0x000fe2000fffe03f */
[----:B------:R-:W-:Y:S01]  /*10dd0*/  SHF.R.S32.HI R17, RZ, 0x1f, R146 ;  /* 0x0000001fff117819 */ /* 0x000fe20000011492 */
[----:B------:R-:W-:Y:S01]  /*10de0*/  UIMAD UR4, UR11, UR14, URZ ;  /* 0x0000000e0b0472a4 */ /* 0x000fe2000f8e023f */
[----:B------:R-:W-:Y:S01]  /*10df0*/  VIADD R6, R3, UR16 ;  /* 0x0000001003067c36 */ /* 0x000fe20008000000 */
[----:B------:R-:W-:-:S02]  /*10e00*/  UIMAD.WIDE.U32 UR8, UR17, UR14, UR8 ;  /* 0x0000000e110872a5 */ /* 0x000fc4000f8e0008 */
[----:B------:R-:W-:Y:S01]  /*10e10*/  UIMAD UR4, UR17, UR15, UR4 ;  /* 0x0000000f110472a4 */ /* 0x000fe2000f8e0204 */
[----:B------:R-:W-:Y:S01]  /*10e20*/  @P0 IMAD.HI.U32 R4, R6, R9, RZ ;  /* 0x0000000906040227 */ /* 0x000fe200078e00ff */
[----:B------:R-:W-:Y:S02]  /*10e30*/  ULDC.64 UR10, c[0x0][0xaf0] ;  /* 0x0002bc00000a7ab9 */ /* 0x000fe40000000a00 */
[----:B------:R-:W-:Y:S01]  /*10e40*/  UIADD3 UR9, UR9, UR4, URZ ;  /* 0x0000000409097290 */ /* 0x000fe2000fffe03f */
[----:B------:R-:W-:Y:S01]  /*10e50*/  IMAD.MOV.U32 R3, RZ, RZ, R6 ;  /* 0x000000ffff037224 */ /* 0x000fe200078e0006 */
        /* <DEDUP_REMOVED lines=12> */
[----:B------:R-:W-:Y:S01]  /*10f20*/  SHF.R.S32.HI R6, RZ, 0x1f, R7 ;  /* 0x0000001fff067819 */ /* 0x000fe20000011407 */
[----:B------:R-:W-:Y:S01]  /*10f30*/  IMAD.U32 R5, RZ, RZ, UR4 ;  /* 0x00000004ff057e24 */ /* 0x000fe2000f8e00ff */
[----:B------:R-:W-:Y:S01]  /*10f40*/  ULDC.64 UR8, c[0x0][0xad8] ;  /* 0x0002b60000087ab9 */ /* 0x000fe20000000a00 */
[----:B------:R-:W-:-:S02]  /*10f50*/  IMAD R9, R3, UR11, R8 ;  /* 0x0000000b03097c24 */ /* 0x000fc4000f8e0208 */
        /* <DEDUP_REMOVED lines=25> */
[----:B------:R3:W-:Y:S04]  /*110f0*/  @!P2 ST.E.128 desc[UR8][R8.64], RZ ;  /* 0x000000ff0800a985 */ /* 0x0007e8000c101d08 */
[----:B------:R3:W-:Y:S04]  /*11100*/  @!P3 ST.E.128 desc[UR8][R12.64], RZ ;  /* 0x000000ff0c00b985 */ /* 0x0007e8000c101d08 */
[----:B------:R3:W-:Y:S02]  /*11110*/  @!P4 ST.E.128 desc[UR8][R14.64], RZ ;  /* 0x000000ff0e00c985 */ /* 0x0007e4000c101d08 */
.L_x_2108:
[----:B------:R-:W-:Y:S05]  /*11120*/  BSYNC B1 ;  /* 0x0000000000017941 */ /* 0x000fea0003800000 */
.L_x_2107:
        /* <DEDUP_REMOVED lines=10> */
[-C--:B-1-3--:R-:W-:Y:S02]  /*111d0*/  @!P3 LEA R8, P0, R146, R4.reuse, 0x1 ;  /* 0x000000049208b211 */ /* 0x08afe400078008ff */
[----:B------:R-:W-:Y:S02]  /*111e0*/  @!P4 LEA R10, P1, R148, R4, 0x1 ;  /* 0x00000004940ac211 */ /* 0x000fe400078208ff */
[----:B0---4-:R-:W-:Y:S01]  /*111f0*/  @!P2 IMAD.WIDE R6, R144, 0x2, R4 ;  /* 0x000000029006a825 */ /* 0x011fe200078e0204 */
[-C--:B------:R-:W-:Y:S02]  /*11200*/  @!P3 LEA.HI.X R9, R146, R5.reuse, R17, 0x1, P0 ;  /* 0x000000059209b211 */ /* 0x080fe400000f0c11 */
[----:B------:R-:W-:Y:S02]  /*11210*/  @!P4 LEA.HI.X R11, R148, R5, R16, 0x1, P1 ;  /* 0x00000005940bc211 */ /* 0x000fe400008f0c10 */
[----:B------:R2:W-:Y:S04]  /*11220*/  @!P2 ST.E.128 desc[UR8][R6.64], RZ ;  /* 0x000000ff0600a985 */ /* 0x0005e8000c101d08 */
[----:B------:R2:W-:Y:S04]  /*11230*/  @!P3 ST.E.128 desc[UR8][R8.64], RZ ;  /* 0x000000ff0800b985 */ /* 0x0005e8000c101d08 */
[----:B------:R2:W-:Y:S02]  /*11240*/  @!P4 ST.E.128 desc[UR8][R10.64], RZ ;  /* 0x000000ff0a00c985 */ /* 0x0005e4000c101d08 */
.L_x_2103:
[----:B------:R-:W-:Y:S05]  /*11250*/  BSYNC B0 ;  /* 0x0000000000007941 */ /* 0x000fea0003800000 */
.L_x_2098:
[----:B------:R-:W-:Y:S02]  /*11260*/  ULDC UR4, c[0x0][0xc3c] ;  /* 0x00030f0000047ab9 */ /* 0x000fe40000000800 */
[----:B------:R-:W-:-:S13]  /*11270*/  ISETP.GE.AND P0, PT, R31, UR4, PT ;  /* 0x000000041f007c0c */ /* 0x000fda000bf06270 */
[----:B------:R-:W-:Y:S05]  /*11280*/  @!P0 BRA `(.L_x_2109) ;  /* 0xfffffefc002c8947 */ /* 0x000fea000383ffff */
[----:B------:R-:W-:Y:S05]  /*11290*/  EXIT ;  /* 0x000000000000794d */ /* 0x000fea0003800000 */
.L_x_2062:
[----:B------:R-:W-:-:S08]  /*112a0*/  NOP ;  /* 0x0000000000007918 */ /* 0x000fd00000000000 */
[----:B0-----:R-:W0:-:S00]  /*112b0*/  USETMAXREG.DEALLOC.CTAPOOL 0x20 ;  /* 0x00000020000079c8 */ /* 0x001e0000080e0500 */
        /* <DEDUP_REMOVED lines=14> */
.L_x_2110:
[----:B0-----:R-:W0:Y:S01]  /*113a0*/  S2R R2, SR_TID.X ;  /* 0x0000000000027919 */ /* 0x001e220000002100 */
[----:B------:R-:W-:Y:S01]  /*113b0*/  ULDC UR4, c[0x0][0xc3c] ;  /* 0x00030f0000047ab9 */ /* 0x000fe20000000800 */
[----:B------:R-:W-:Y:S01]  /*113c0*/  ULDC.64 UR6, c[0x0][0x208] ;  /* 0x0000820000067ab9 */ /* 0x000fe20000000a00 */
        /* <DEDUP_REMOVED lines=8> */
[----:B------:R-:W0:Y:S01]  /*11450*/  S2UR UR6, SR_CTAID.X ;  /* 0x00000000000679c3 */ /* 0x000e220000002500 */
[C---:B------:R-:W-:Y:S01]  /*11460*/  ISETP.GE.U32.AND P2, PT, R5.reuse, 0x2, PT ;  /* 0x000000020500780c */ /* 0x040fe20003f46070 */
[----:B------:R-:W-:Y:S01]  /*11470*/  UMOV UR4, URZ ;  /* 0x0000003f00047c82 */ /* 0x000fe20008000000 */
[C---:B------:R-:W-:Y:S01]  /*11480*/  ISETP.GE.U32.AND P3, PT, R5.reuse, 0x4, PT ;  /* 0x000000040500780c */ /* 0x040fe20003f66070 */
[----:B------:R-:W-:Y:S01]  /*11490*/  IMAD.MOV.U32 R16, RZ, RZ, RZ ;  /* 0x000000ffff107224 */ /* 0x000fe200078e00ff */
[C---:B------:R-:W-:Y:S02]  /*114a0*/  ISETP.GE.U32.AND P4, PT, R5.reuse, 0x8, PT ;  /* 0x000000080500780c */ /* 0x040fe40003f86070 */
[----:B------:R-:W-:Y:S01]  /*114b0*/  ISETP.GE.U32.AND P5, PT, R5, 0x10, PT ;  /* 0x000000100500780c */ /* 0x000fe20003fa6070 */
[----:B--2---:R-:W1:Y:S02]  /*114c0*/  SHFL.UP PT, R4, R0, 0x1, RZ ;  /* 0x0420000000047989 */ /* 0x004e6400000e00ff */
        /* <DEDUP_REMOVED lines=14> */
[----:B------:R-:W1:Y:S02]  /*115b0*/  SHFL.IDX PT, R4, R6, 0x1f, 0x1f ;  /* 0x03e01f0006047f89 */ /* 0x000e6400000e0000 */
[----:B-1----:R-:W-:-:S04]  /*115c0*/  IMAD R4, R4, UR5, RZ ;  /* 0x0000000504047c24 */ /* 0x002fc8000f8e02ff */
[----:B------:R-:W-:Y:S01]  /*115d0*/  IMAD.MOV.U32 R9, RZ, RZ, R4 ;  /* 0x000000ffff097224 */ /* 0x000fe200078e0004 */
[----:B0-----:R-:W-:-:S13]  /*115e0*/  ISETP.GT.AND P6, PT, R4, UR6, PT ;  /* 0x0000000604007c0c */ /* 0x001fda000bfc4270 */
[----:B------:R-:W-:Y:S05]  /*115f0*/  @P6 BRA `(.L_x_2112) ;  /* 0x0000000000a46947 */ /* 0x000fea0003800000 */
[----:B------:R-:W0:Y:S01]  /*11600*/  LDC R6, c[0x0][0xc3c] ;  /* 0x00030f00ff067b82 */ /* 0x000e220000000800 */
[----:B------:R-:W-:Y:S01]  /*11610*/  IMAD.MOV.U32 R4, RZ, RZ, R9 ;  /* 0x000000ffff047224 */ /* 0x000fe200078e0009 */
[----:B------:R-:W-:Y:S01]  /*11620*/  UMOV UR4, URZ ;  /* 0x0000003f00047c82 */ /* 0x000fe20008000000 */
[----:B------:R-:W-:Y:S01]  /*11630*/  ULDC UR7, c[0x0][0xc3c] ;  /* 0x00030f0000077ab9 */ /* 0x000fe20000000800 */
[----:B------:R-:W-:-:S05]  /*11640*/  ULDC UR5, c[0x0][0xc38] ;  /* 0x00030e0000057ab9 */ /* 0x000fca0000000800 */
.L_x_2116:
        /* <DEDUP_REMOVED lines=9> */
[----:B------:R-:W0:Y:S01]  /*116e0*/  LDC.64 R2, c[0x0][0xc80] ;  /* 0x00032000ff027b82 */ /* 0x000e220000000a00 */
[----:B------:R-:W-:Y:S01]  /*116f0*/  ULDC.64 UR8, c[0x0][0x208] ;  /* 0x0000820000087ab9 */ /* 0x000fe20000000a00 */
[----:B0-----:R-:W-:-:S05]  /*11700*/  IMAD.WIDE R2, R7, 0x4, R2 ;  /* 0x0000000407027825 */ /* 0x001fca00078e0202 */
[----:B------:R0:W5:Y:S02]  /*11710*/  LDG.E R0, desc[UR8][R2.64] ;  /* 0x0000000802007981 */ /* 0x000164000c1e1900 */
.L_x_2115:
[----:B------:R-:W-:Y:S05]  /*11720*/  BSYNC B0 ;  /* 0x0000000000007941 */ /* 0x000fea0003800000 */
.L_x_2114:
        /* <DEDUP_REMOVED lines=20> */
[----:B------:R-:W-:Y:S02]  /*11870*/  IMAD.MOV.U32 R6, RZ, RZ, R9 ;  /* 0x000000ffff067224 */ /* 0x000fe400078e0009 */
[----:B------:R-:W-:-:S07]  /*11880*/  IMAD.MOV.U32 R9, RZ, RZ, R3 ;  /* 0x000000ffff097224 */ /* 0x000fce00078e0003 */
.L_x_2112:
[----:B------:R-:W-:Y:S01]  /*11890*/  IMAD.IADD R9, R4, 0x1, -R9 ;  /* 0x0000000104097824 */ /* 0x000fe200078e0a09 */
[----:B------:R-:W-:-:S03]  /*118a0*/  ULDC.64 UR8, c[0x0][0x208] ;  /* 0x0000820000087ab9 */ /* 0x000fc60000000a00 */
        /* <DEDUP_REMOVED lines=20> */
.L_x_2117:
[----:B-1----:R-:W-:Y:S02]  /*119f0*/  IMAD R16, R16, UR5, R9 ;  /* 0x0000000510107c24 */ /* 0x002fe4000f8e0209 */
[----:B0-----:R-:W-:Y:S01]  /*11a00*/  IMAD.MOV.U32 R11, RZ, RZ, R10 ;  /* 0x000000ffff0b7224 */ /* 0x001fe200078e000a */
[----:B------:R-:W-:Y:S01]  /*11a10*/  IABS R10, R4 ;  /* 0x00000004000a7213 */ /* 0x000fe20000000000 */
[----:B------:R-:W-:Y:S01]  /*11a20*/  IMAD.MOV.U32 R2, RZ, RZ, RZ ;  /* 0x000000ffff027224 */ /* 0x000fe200078e00ff */
[----:B------:R-:W-:Y:S01]  /*11a30*/  IADD3 R9, -R16, UR6, RZ ;  /* 0x0000000610097c10 */ /* 0x000fe2000fffe1ff */
[----:B------:R-:W-:Y:S02]  /*11a40*/  IMAD R11, R11, R8, RZ ;  /* 0x000000080b0b7224 */ /* 0x000fe400078e02ff */
[----:B------:R-:W-:Y:S01]  /*11a50*/  IMAD.MOV R10, RZ, RZ, -R10 ;  /* 0x000000ffff0a7224 */ /* 0x000fe200078e0a0a */
[----:B------:R-:W-:Y:S01]  /*11a60*/  IABS R6, R9 ;  /* 0x0000000900067213 */ /* 0x000fe20000000000 */
        /* <DEDUP_REMOVED lines=51> */
.L_x_2113:
[----:B------:R-:W-:Y:S02]  /*11da0*/  IMAD.MOV.U32 R17, RZ, RZ, RZ ;  /* 0x000000ffff117224 */ /* 0x000fe400078e00ff */
[----:B------:R-:W-:Y:S02]  /*11db0*/  IMAD.U32 R16, RZ, RZ, UR6 ;  /* 0x00000006ff107e24 */ /* 0x000fe4000f8e00ff */
[----:B------:R-:W-:-:S07]  /*11dc0*/  IMAD.MOV.U32 R18, RZ, RZ, RZ ;  /* 0x000000ffff127224 */ /* 0x000fce00078e00ff */
.L_x_2118:
[----:B------:R-:W-:-:S13]  /*11dd0*/  ISETP.NE.AND P0, PT, R5, RZ, PT ;  /* 0x000000ff0500720c */ /* 0x000fda0003f05270 */
[----:B------:R-:W0:Y:S01]  /*11de0*/  @!P0 S2R R3, SR_CgaCtaId ;  /* 0x0000000000038919 */ /* 0x000e220000008800 */
[----:B------:R-:W-:-:S04]  /*11df0*/  @!P0 MOV R0, 0x400 ;  /* 0x0000040000008802 */ /* 0x000fc80000000f00 */
[----:B0-----:R-:W-:-:S05]  /*11e00*/  @!P0 LEA R0, R3, R0, 0x18 ;  /* 0x0000000003008211 */ /* 0x001fca00078ec0ff */
[----:B------:R2:W-:Y:S01]  /*11e10*/  @!P0 STS.128 [R0+0x31cd0], R16 ;  /* 0x031cd01000008388 */ /* 0x0005e20000000c00 */
[----:B------:R-:W-:Y:S06]  /*11e20*/  BAR.ARV 0x5, 0x200 ;  /* 0x0148000000007b1d */ /* 0x000fec0000002000 */
.L_x_2111:
        /* <DEDUP_REMOVED lines=33> */
.L_x_2223:
[----:B0---4-:R-:W0:Y:S01]  /*12040*/  LDC.64 R2, c[0x0][0xc88] ;  /* 0x00032200ff027b82 */ /* 0x011e220000000a00 */
[----:B------:R-:W-:Y:S01]  /*12050*/  ULDC.64 UR4, c[0x0][0x208] ;  /* 0x0000820000047ab9 */ /* 0x000fe20000000a00 */
[----:B0-----:R-:W-:-:S05]  /*12060*/  IMAD.WIDE R2, R19, 0x4, R2 ;  /* 0x0000000413027825 */ /* 0x001fca00078e0202 */
[----:B------:R-:W2:Y:S01]  /*12070*/  LDG.E R9, desc[UR4][R2.64] ;  /* 0x0000000402097981 */ /* 0x000ea2000c1e1900 */
[----:B------:R-:W-:Y:S05]  /*12080*/  YIELD ;  /* 0x0000000000007946 */ /* 0x000fea0003800000 */
[----:B------:R-:W-:Y:S01]  /*12090*/  ULDC.64 UR4, c[0x0][0xa28] ;  /* 0x00028a0000047ab9 */ /* 0x000fe20000000a00 */
[----:B------:R-:W-:Y:S01]  /*120a0*/  IMAD.MOV.U32 R0, RZ, RZ, RZ ;  /* 0x000000ffff007224 */ /* 0x000fe200078e00ff */
[----:B------:R-:W-:Y:S01]  /*120b0*/  ISETP.NE.U32.AND P0, PT, RZ, UR4, PT ;  /* 0x00000004ff007c0c */ /* 0x000fe2000bf05070 */
[----:B------:R-:W-:Y:S01]  /*120c0*/  ULDC.64 UR10, c[0x0][0x208] ;  /* 0x00008200000a7ab9 */ /* 0x000fe20000000a00 */
[----:B------:R-:W-:Y:S01]  /*120d0*/  IMAD.MOV.U32 R6, RZ, RZ, RZ ;  /* 0x000000ffff067224 */ /* 0x000fe200078e00ff */
[----:B------:R-:W-:Y:S01]  /*120e0*/  ULDC.64 UR8, c[0x0][0xa18] ;  /* 0x0002860000087ab9 */ /* 0x000fe20000000a00 */
[----:B------:R-:W-:Y:S01]  /*120f0*/  ISETP.NE.AND.EX P0, PT, RZ, UR5, PT, P0 ;  /* 0x00000005ff007c0c */ /* 0x000fe2000bf05300 */
[----:B------:R-:W-:Y:S01]  /*12100*/  ULDC.64 UR6, c[0x0][0xa08] ;  /* 0x0002820000067ab9 */ /* 0x000fe20000000a00 */
        /* <DEDUP_REMOVED lines=39> */
[----:B------:R-:W-:Y:S02]  /*12380*/  ULDC.64 UR4, c[0x0][0x208] ;  /* 0x0000820000047ab9 */ /* 0x000fe40000000a00 */
[----:B------:R-:W0:Y:S04]  /*12390*/  LDG.E R7, desc[UR4][R2.64] ;  /* 0x0000000402077981 */ /* 0x000e28000c1e1900 */
[----:B------:R-:W0:Y:S02]  /*123a0*/  LDG.E R2, desc[UR4][R2.64+0x4] ;  /* 0x0000040402027981 */ /* 0x000e24000c1e1900 */
[----:B0-----:R-:W-:-:S05]  /*123b0*/  IMAD.IADD R8, R2, 0x1, -R7 ;  /* 0x0000000102087824 */ /* 0x001fca00078e0a07 */
[----:B------:R1:W-:Y:S02]  /*123c0*/  STL [R1+0x14], R8 ;  /* 0x0000140801007387 */ /* 0x0003e40000100800 */
.L_x_2120:
[----:B------:R-:W-:Y:S01]  /*123d0*/  ULDC.64 UR4, c[0x0][0xa20] ;  /* 0x0002880000047ab9 */ /* 0x000fe20000000a00 */
[----:B-----5:R-:W-:Y:S01]  /*123e0*/  IMAD.IADD R28, R28, 0x1, R0 ;  /* 0x000000011c1c7824 */ /* 0x020fe200078e0200 */
[----:B------:R-:W-:Y:S01]  /*123f0*/  ISETP.NE.U32.AND P1, PT, RZ, UR4, PT ;  /* 0x00000004ff007c0c */ /* 0x000fe2000bf25070 */
[----:B------:R-:W-:-:S03]  /*12400*/  IMAD.MOV.U32 R26, RZ, RZ, R9 ;  /* 0x000000ffff1a7224 */ /* 0x000fc600078e0009 */
[----:B------:R-:W-:-:S13]  /*12410*/  ISETP.NE.AND.EX P1, PT, RZ, UR5, PT, P1 ;  /* 0x00000005ff007c0c */ /* 0x000fda000bf25310 */
[----:B------:R-:W-:Y:S05]  /*12420*/  @!P1 BRA `(.L_x_2121) ;  /* 0x0000000000149947 */ /* 0x000fea0003800000 */
[----:B------:R-:W-:Y:S01]  /*12430*/  IADD3 R2, P0, R24, UR4, RZ ;  /* 0x0000000418027c10 */ /* 0x000fe2000ff1e0ff */
[----:B------:R-:W-:-:S03]  /*12440*/  ULDC.64 UR6, c[0x0][0x208] ;  /* 0x0000820000067ab9 */ /* 0x000fc60000000a00 */
[----:B------:R-:W-:-:S05]  /*12450*/  IADD3.X R3, R25, UR5, RZ, P0, !PT ;  /* 0x0000000519037c10 */ /* 0x000fca00087fe4ff */
[----:B------:R2:W5:Y:S01]  /*12460*/  LDG.E R6, desc[UR6][R2.64] ;  /* 0x0000000602067981 */ /* 0x000562000c1e1900 */
[----:B------:R-:W-:Y:S05]  /*12470*/  BRA `(.L_x_2122) ;  /* 0x0000000000147947 */ /* 0x000fea0003800000 */
.L_x_2121:
[----:B------:R-:W-:Y:S05]  /*12480*/  @!P0 BRA `(.L_x_2122) ;  /* 0x0000000000108947 */ /* 0x000fea0003800000 */
[----:B------:R-:W-:Y:S02]  /*12490*/  ULDC.64 UR4, c[0x0][0x208] ;  /* 0x0000820000047ab9 */ /* 0x000fe40000000a00 */
[----:B------:R-:W2:Y:S04]  /*124a0*/  LDG.E R6, desc[UR4][R4.64] ;  /* 0x0000000404067981 */ /* 0x000ea8000c1e1900 */
[----:B------:R-:W2:Y:S02]  /*124b0*/  LDG.E R4, desc[UR4][R4.64+0x4] ;  /* 0x0000040404047981 */ /* 0x000ea4000c1e1900 */
[----:B--2---:R-:W-:-:S07]  /*124c0*/  IMAD.IADD R6, R4, 0x1, -R6 ;  /* 0x0000000104067824 */ /* 0x004fce00078e0a06 */
.L_x_2122:
[----:B-----5:R-:W-:Y:S01]  /*124d0*/  IMAD.IADD R6, R6, 0x1, -R0 ;  /* 0x0000000106067824 */ /* 0x020fe200078e0a00 */
[----:B------:R-:W-:Y:S01]  /*124e0*/  BSSY B7, `(.L_x_2123) ;  /* 0x0000428000077945 */ /* 0x000fe20003800000 */
[----:B------:R-:W3:Y:S01]  /*124f0*/  LDC R0, c[0x0][0x448] ;  /* 0x00011200ff007b82 */ /* 0x000ee20000000800 */
[----:B--2---:R-:W-:-:S04]  /*12500*/  IMAD R2, R17, 0xc0, RZ ;  /* 0x000000c011027824 */ /* 0x004fc800078e02ff */
[----:B------:R-:W-:Y:S01]  /*12510*/  VIADD R2, R2, 0xbf ;  /* 0x000000bf02027836 */ /* 0x000fe20000000000 */
[----:B---3--:R-:W-:-:S13]  /*12520*/  ISETP.NE.AND P0, PT, R0, 0x1, PT ;  /* 0x000000010000780c */ /* 0x008fda0003f05270 */
[----:B------:R-:W2:Y:S08]  /*12530*/  @P0 LDC R3, c[0x0][0x44c] ;  /* 0x00011300ff030b82 */ /* 0x000eb00000000800 */
[----:B------:R-:W3:Y:S01]  /*12540*/  @P0 LDC R0, c[0x0][0x450] ;  /* 0x00011400ff000b82 */ /* 0x000ee20000000800 */
[----:B--2---:R-:W-:-:S05]  /*12550*/  @P0 IMAD.HI.U32 R3, R2, R3, RZ ;  /* 0x0000000302030227 */ /* 0x004fca00078e00ff */
[----:B---3--:R-:W-:Y:S01]  /*12560*/  @P0 SHF.R.U32.HI R2, RZ, R0, R3 ;  /* 0x00000000ff020219 */ /* 0x008fe20000011603 */
[C---:B------:R-:W-:Y:S01]  /*12570*/  VIADD R0, R6.reuse, 0x8f ;  /* 0x0000008f06007836 */ /* 0x040fe20000000000 */
[----:B------:R-:W-:-:S03]  /*12580*/  IADD3 R6, R6, 0x90, -R8 ;  /* 0x0000009006067810 */ /* 0x000fc60007ffe808 */
[----:B------:R-:W-:-:S04]  /*12590*/  IMAD.HI R0, R0, 0x38e38e39, RZ ;  /* 0x38e38e3900007827 */ /* 0x000fc800078e02ff */
[----:B------:R-:W-:Y:S01]  /*125a0*/  IMAD.IADD R2, R6, 0x1, R2 ;  /* 0x0000000106027824 */ /* 0x000fe200078e0202 */
[----:B------:R-:W-:-:S03]  /*125b0*/  SHF.R.U32.HI R3, RZ, 0x1f, R0 ;  /* 0x0000001fff037819 */ /* 0x000fc60000011600 */
[----:B------:R-:W-:Y:S01]  /*125c0*/  IMAD.HI R2, R2, 0x38e38e39, RZ ;  /* 0x38e38e3902027827 */ /* 0x000fe200078e02ff */
[----:B------:R-:W-:-:S04]  /*125d0*/  LEA.HI.SX32 R3, R0, R3, 0x1b ;  /* 0x0000000300037211 */ /* 0x000fc800078fdaff */
[----:B------:R-:W-:-:S04]  /*125e0*/  SHF.R.U32.HI R0, RZ, 0x1f, R2 ;  /* 0x0000001fff007819 */ /* 0x000fc80000011602 */
[----:B------:R-:W-:-:S04]  /*125f0*/  LEA.HI.SX32 R0, R2, R0, 0x1b ;  /* 0x0000000002007211 */ /* 0x000fc800078fdaff */
[----:B------:R-:W-:-:S04]  /*12600*/  VIMNMX R4, R3, R0, PT ;  /* 0x0000000003047248 */ /* 0x000fc80003fe0100 */
[----:B------:R-:W-:Y:S01]  /*12610*/  ISETP.GT.AND P0, PT, R4, RZ, PT ;  /* 0x000000ff0400720c */ /* 0x000fe20003f04270 */
[----:B------:R2:W-:-:S12]  /*12620*/  STL [R1+0xc], R4 ;  /* 0x00000c0401007387 */ /* 0x0005d80000100800 */
[----:B--2---:R-:W-:Y:S05]  /*12630*/  @P0 BRA `(.L_x_2124) ;  /* 0x0000000000480947 */ /* 0x004fea0003800000 */
[----:B------:R-:W2:Y:S02]  /*12640*/  S2R R4, SR_TID.X ;  /* 0x0000000000047919 */ /* 0x000ea40000002100 */
[----:B--2---:R-:W-:-:S04]  /*12650*/  LOP3.LUT R4, R4, 0x7f, RZ, 0xc0, !PT ;  /* 0x0000007f04047812 */ /* 0x004fc800078ec0ff */
[----:B------:R-:W-:-:S13]  /*12660*/  ISETP.NE.AND P0, PT, R4, RZ, PT ;  /* 0x000000ff0400720c */ /* 0x000fda0003f05270 */
[----:B------:R-:W-:Y:S05]  /*12670*/  @P0 BRA `(.L_x_2125) ;  /* 0x0000004000380947 */ /* 0x000fea0003800000 */
[----:B------:R-:W2:Y:S01]  /*12680*/  S2R R5, SR_LANEID ;  /* 0x0000000000057919 */ /* 0x000ea20000000000 */
[----:B------:R-:W-:Y:S01]  /*12690*/  VOTEU.ANY UR4, UPT, PT ;  /* 0x0000000000047886 */ /* 0x000fe200038e0100 */
[----:B------:R-:W3:Y:S01]  /*126a0*/  LDC.64 R2, c[0x0][0xc60] ;  /* 0x00031800ff027b82 */ /* 0x000ee20000000a00 */
[----:B------:R-:W2:Y:S01]  /*126b0*/  FLO.U32 R0, UR4 ;  /* 0x0000000400007d00 */ /* 0x000ea200080e0000 */
[----:B------:R-:W-:Y:S01]  /*126c0*/  ULDC.64 UR6, c[0x0][0x208] ;  /* 0x0000820000067ab9 */ /* 0x000fe20000000a00 */
        /* <DEDUP_REMOVED lines=9> */
.L_x_2124:
        /* <DEDUP_REMOVED lines=15> */
[----:B01----:R-:W-:Y:S02]  /*12850*/  IMAD.MOV.U32 R8, RZ, RZ, 0x70 ;  /* 0x00000070ff087424 */ /* 0x003fe400078e00ff */
[----:B------:R-:W-:Y:S02]  /*12860*/  IMAD.MOV.U32 R12, RZ, RZ, 0x1 ;  /* 0x00000001ff0c7424 */ /* 0x000fe400078e00ff */
[----:B------:R-:W-:-:S07]  /*12870*/  IMAD.MOV.U32 R13, RZ, RZ, RZ ;  /* 0x000000ffff0d7224 */ /* 0x000fce00078e00ff */
[----:B------:R-:W-:-:S07]  /*12880*/  LEPC R20, `(.L_x_2127) ;  /* 0x000000001014794e */ /* 0x000fce0000000000 */
[----:B--2---:R-:W-:Y:S05]  /*12890*/  CALL.ABS.NOINC R2 ;  /* 0x0000000002007343 */ /* 0x004fea0003c00000 */
.L_x_2127:
[----:B------:R-:W-:Y:S05]  /*128a0*/  BSYNC B6 ;  /* 0x0000000000067941 */ /* 0x000fea0003800000 */
.L_x_2126:
        /* <DEDUP_REMOVED lines=15> */
[----:B01----:R-:W-:Y:S02]  /*129a0*/  IMAD.MOV.U32 R8, RZ, RZ, 0x70 ;  /* 0x00000070ff087424 */ /* 0x003fe400078e00ff */
[----:B------:R-:W-:Y:S02]  /*129b0*/  IMAD.MOV.U32 R12, RZ, RZ, 0x1 ;  /* 0x00000001ff0c7424 */ /* 0x000fe400078e00ff */
[----:B--2---:R-:W-:-:S07]  /*129c0*/  IMAD.MOV.U32 R13, RZ, RZ, RZ ;  /* 0x000000ffff0d7224 */ /* 0x004fce00078e00ff */
[----:B------:R-:W-:-:S07]  /*129d0*/  LEPC R20, `(.L_x_2130) ;  /* 0x000000001014794e */ /* 0x000fce0000000000 */
[----:B---3--:R-:W-:Y:S05]  /*129e0*/  CALL.ABS.NOINC R2 ;  /* 0x0000000002007343 */ /* 0x008fea0003c00000 */
.L_x_2130:
        /* <DEDUP_REMOVED lines=15> */
.L_x_2129:
[----:B------:R-:W-:Y:S05]  /*12ae0*/  BSYNC B6 ;  /* 0x0000000000067941 */ /* 0x000fea0003800000 */
.L_x_2128:
[----:B------:R-:W-:Y:S01]  /*12af0*/  ULDC.64 UR4, c[0x0][0x9f8] ;  /* 0x00027e0000047ab9 */ /* 0x000fe20000000a00 */
[----:B------:R-:W-:Y:S01]  /*12b00*/  ULDC.64 UR6, c[0x0][0x208] ;  /* 0x0000820000067ab9 */ /* 0x000fe20000000a00 */
[----:B------:R-:W-:Y:S01]  /*12b10*/  ISETP.NE.U32.AND P0, PT, RZ, UR4, PT ;  /* 0x00000004ff007c0c */ /* 0x000fe2000bf05070 */
[----:B------:R-:W2:Y:S01]  /*12b20*/  LDL R20, [R1+0xc] ;  /* 0x00000c0001147983 */ /* 0x000ea20000100800 */
[----:B------:R-:W3:Y:S02]  /*12b30*/  LDC.64 R2, c[0x0][0x418] ;  /* 0x00010600ff027b82 */ /* 0x000ee40000000a00 */
[----:B------:R-:W-:-:S13]  /*12b40*/  ISETP.NE.AND.EX P0, PT, RZ, UR5, PT, P0 ;  /* 0x00000005ff007c0c */ /* 0x000fda000bf05300 */
[----:B------:R-:W-:-:S04]  /*12b50*/  @P0 IADD3 R24, P1, R24, UR4, RZ ;  /* 0x0000000418180c10 */ /* 0x000fc8000ff3e0ff */
[----:B------:R-:W-:Y:S01]  /*12b60*/  @P0 IADD3.X R25, R25, UR5, RZ, P1, !PT ;  /* 0x0000000519190c10 */ /* 0x000fe20008ffe4ff */
[----:B------:R-:W-:-:S04]  /*12b70*/  ULDC.64 UR4, c[0x0][0xa08] ;  /* 0x0002820000047ab9 */ /* 0x000fc80000000a00 */
[----:B------:R2:W4:Y:S01]  /*12b80*/  @P0 LDG.E R26, desc[UR6][R24.64] ;  /* 0x00000006181a0981 */ /* 0x000522000c1e1900 */
[----:B---3--:R-:W-:Y:S01]  /*12b90*/  LOP3.LUT P0, RZ, R2, UR4, RZ, 0xfc, !PT ;  /* 0x0000000402ff7c12 */ /* 0x008fe2000f80fcff */
[----:B------:R-:W-:-:S03]  /*12ba0*/  UMOV UR4, 0xffffffff ;  /* 0xffffffff00047882 */ /* 0x000fc60000000000 */
[----:B------:R-:W-:Y:S01]  /*12bb0*/  LOP3.LUT P0, RZ, R3, UR5, RZ, 0xfc, P0 ;  /* 0x0000000503ff7c12 */ /* 0x000fe2000800fcff */
[----:B--2---:R-:W-:Y:S01]  /*12bc0*/  VIADD R25, R20, 0xffffffff ;  /* 0xffffffff14197836 */ /* 0x004fe20000000000 */
[----:B----4-:R-:W-:Y:S02]  /*12bd0*/  SHF.R.S32.HI R29, RZ, 0x1f, R26 ;  /* 0x0000001fff1d7819 */ /* 0x010fe4000001141a */
[----:B------:R-:W-:Y:S01]  /*12be0*/  SEL R24, R26, RZ, !P0 ;  /* 0x000000ff1a187207 */ /* 0x000fe20004000000 */
[----:B------:R-:W-:Y:S08]  /*12bf0*/  BRA.DIV UR4, `(.L_x_2131) ;  /* 0x0000004e04887947 */ /* 0x000ff0000b800000 */
[----:B------:R-:W2:Y:S02]  /*12c00*/  S2R R0, SR_TID.X ;  /* 0x0000000000007919 */ /* 0x000ea40000002100 */
[----:B--2---:R-:W-:-:S04]  /*12c10*/  SHF.R.U32.HI R0, RZ, 0x5, R0 ;  /* 0x00000005ff007819 */ /* 0x004fc80000011600 */
[----:B------:R-:W-:-:S05]  /*12c20*/  LOP3.LUT R0, R0, 0x3, RZ, 0xc0, !PT ;  /* 0x0000000300007812 */ /* 0x000fca00078ec0ff */
[----:B------:R2:W3:Y:S02]  /*12c30*/  SHFL.IDX PT, R14, R0, RZ, 0x1f ;  /* 0x00001fff000e7589 */ /* 0x0004e400000e0000 */
.L_x_2239:
[----:B------:R-:W-:Y:S02]  /*12c40*/  PLOP3.LUT P1, PT, PT, PT, PT, 0x8, 0x0 ;  /* 0x000000000000781c */ /* 0x000fe40003f2e170 */
[----:B---3--:R-:W-:Y:S02]  /*12c50*/  ISETP.NE.AND P0, PT, R14, RZ, PT ;  /* 0x000000ff0e00720c */ /* 0x008fe40003f05270 */
[----:B--2---:R-:W-:-:S05]  /*12c60*/  P2R R0, PR, RZ, 0x2 ;  /* 0x00000002ff007803 */ /* 0x004fca0000000000 */
[----:B------:R2:W-:Y:S06]  /*12c70*/  STL [R1], R0 ;  /* 0x0000000001007387 */ /* 0x0005ec0000100800 */
[----:B------:R-:W-:Y:S05]  /*12c80*/  @P0 BRA `(.L_x_2132) ;  /* 0x00000004001c0947 */ /* 0x000fea0003800000 */
[----:B------:R-:W-:-:S03]  /*12c90*/  UMOV UR4, 0xffffffff ;  /* 0xffffffff00047882 */ /* 0x000fc60000000000 */
[----:B------:R-:W-:Y:S05]  /*12ca0*/  BRA.DIV UR4, `(.L_x_2133) ;  /* 0x0000004e04907947 */ /* 0x000fea000b800000 */
[----:B------:R-:W-:-:S13]  /*12cb0*/  ELECT P6, URZ, PT ;  /* 0x00000000003f782f */ /* 0x000fda00038c0000 */
.L_x_2242:
[----:B------:R-:W-:Y:S05]  /*12cc0*/  @!P6 BRA `(.L_x_2132) ;  /* 0x00000004000ce947 */ /* 0x000fea0003800000 */
[----:B------:R-:W-:-:S04]  /*12cd0*/  ISETP.NE.U32.AND P0, PT, R2, RZ, PT ;  /* 0x000000ff0200720c */ /* 0x000fc80003f05070 */
[----:B------:R-:W-:-:S13]  /*12ce0*/  ISETP.NE.AND.EX P0, PT, R3, RZ, PT, P0 ;  /* 0x000000ff0300720c */ /* 0x000fda0003f05300 */
[----:B------:R-:W-:Y:S05]  /*12cf0*/  @!P0 BRA `(.L_x_2134) ;  /* 0x0000000000488947 */ /* 0x000fea0003800000 */
[----:B------:R-:W3:Y:S01]  /*12d00*/  LDC R6, c[0x0][0x43c] ;  /* 0x00010f00ff067b82 */ /* 0x000ee20000000800 */
[----:B------:R-:W-:Y:S01]  /*12d10*/  ULDC.64 UR4, c[0x0][0x428] ;  /* 0x00010a0000047ab9 */ /* 0x000fe20000000a00 */
        /* <DEDUP_REMOVED lines=16> */
.L_x_2134:
[----:B--2---:R-:W-:Y:S01]  /*12e20*/  IMAD R0, R23, 0x8, R22 ;  /* 0x0000000817007824 */ /* 0x004fe200078e0216 */
[----:B---3--:R-:W-:-:S04]  /*12e30*/  SHF.L.U32 R2, R27, 0x1f, RZ ;  /* 0x0000001f1b027819 */ /* 0x008fc800000006ff */
[----:B------:R-:W2:Y:S02]  /*12e40*/  SYNCS.PHASECHK.TRANS64.TRYWAIT P0, [R0+URZ+0x31c40], R2 ;  /* 0x031c4002000075a7 */ /* 0x000ea4000800017f */
[----:B--2---:R-:W-:Y:S05]  /*12e50*/  @!P0 BRA `(.L_x_2135) ;  /* 0x0000004c00448947 */ /* 0x004fea0003800000 */
.L_x_2243:
        /* <DEDUP_REMOVED lines=11> */
.L_x_2136:
[----:B------:R-:W-:Y:S01]  /*12f10*/  R2UR UR9, R0 ;  /* 0x00000000000972ca */ /* 0x000fe200000e0000 */
[----:B--2---:R-:W-:Y:S01]  /*12f20*/  IMAD R0, R23, 0x6c00, R22 ;  /* 0x00006c0017007824 */ /* 0x004fe200078e0216 */
        /* <DEDUP_REMOVED lines=22> */
[----:B--2---:R-:W-:Y:S01]  /*13090*/  UMOV UR8, UR15 ;  /* 0x0000000f00087c82 */ /* 0x004fe20008000000 */
[----:B------:R-:W-:Y:S02]  /*130a0*/  UMOV UR10, UR16 ;  /* 0x00000010000a7c82 */ /* 0x000fe40008000000 */
[----:B------:R2:W-:Y:S02]  /*130b0*/  UTMALDG.4D [UR8], [UR4], desc[UR6] ;  /* 0x00000608040075b4 */ /* 0x0005e40008019000 */
[----:B--2---:R-:W-:Y:S01]  /*130c0*/  UMOV UR8, UR17 ;  /* 0x0000001100087c82 */ /* 0x004fe20008000000 */
[----:B------:R-:W-:-:S02]  /*130d0*/  UMOV UR10, UR14 ;  /* 0x0000000e000a7c82 */ /* 0x000fc40008000000 */
[----:B------:R3:W-:Y:S02]  /*130e0*/  UTMALDG.4D [UR8], [UR4], desc[UR6] ;  /* 0x00000608040075b4 */ /* 0x0007e40008019000 */
[----:B---3--:R-:W-:Y:S01]  /*130f0*/  NOP ;  /* 0x0000000000007918 */ /* 0x008fe20000000000 */
.L_x_2132:
[----:B------:R-:W3:Y:S04]  /*13100*/  LDL.LU R4, [R1+0x10] ;  /* 0x0000100001047983 */ /* 0x000ee80000300800 */
[----:B------:R-:W4:Y:S04]  /*13110*/  LDL.LU R6, [R1+0x8] ;  /* 0x0000080001067983 */ /* 0x000f280000300800 */
[----:B------:R-:W5:Y:S01]  /*13120*/  LDL.LU R3, [R1+0x18] ;  /* 0x0000180001037983 */ /* 0x000f620000300800 */
[----:B------:R-:W-:Y:S05]  /*13130*/  WARPSYNC.ALL ;  /* 0x0000000000007948 */ /* 0x000fea0003800000 */
[----:B------:R-:W-:Y:S01]  /*13140*/  ULDC.64 UR6, c[0x0][0xa00] ;  /* 0x0002800000067ab9 */ /* 0x000fe20000000a00 */
[----:B------:R-:W-:Y:S01]  /*13150*/  ULDC.64 UR4, c[0x0][0x298] ;  /* 0x0000a60000047ab9 */ /* 0x000fe20000000a00 */
[----:B------:R-:W-:Y:S01]  /*13160*/  BAR.SYNC.DEFER_BLOCKING 0x8, 0x200 ;  /* 0x0208000000007b1d */ /* 0x000fe20000010000 */
[----:B------:R-:W-:Y:S01]  /*13170*/  ISETP.NE.U32.AND P0, PT, RZ, UR6, PT ;  /* 0x00000006ff007c0c */ /* 0x000fe2000bf05070 */
[----:B--2---:R-:W-:-:S03]  /*13180*/  VIADD R0, R22, 0xda00 ;  /* 0x0000da0016007836 */ /* 0x004fc60000000000 */
[----:B------:R-:W-:Y:S01]  /*13190*/  ISETP.NE.AND.EX P0, PT, RZ, UR7, PT, P0 ;  /* 0x00000007ff007c0c */ /* 0x000fe2000bf05300 */
[----:B------:R-:W-:Y:S01]  /*131a0*/  BSSY B6, `(.L_x_2137) ;  /* 0x0000020000067945 */ /* 0x000fe20003800000 */
[----:B------:R-:W-:Y:S02]  /*131b0*/  LOP3.LUT P1, RZ, R0, 0x1bf, RZ, 0xc0, !PT ;  /* 0x000001bf00ff7812 */ /* 0x000fe4000782c0ff */
[----:B---3--:R-:W-:-:S05]  /*131c0*/  SHF.R.S32.HI R2, RZ, 0x1f, R4 ;  /* 0x0000001fff027819 */ /* 0x008fca0000011404 */
[----:B------:R-:W-:Y:S01]  /*131d0*/  IMAD R2, R2, UR4, RZ ;  /* 0x0000000402027c24 */ /* 0x000fe2000f8e02ff */
[----:B-----5:R-:W-:-:S03]  /*131e0*/  SEL R3, R3, RZ, !P0 ;  /* 0x000000ff03037207 */ /* 0x020fc60004000000 */
[----:B------:R-:W-:Y:S01]  /*131f0*/  IMAD R0, R4, UR5, R2 ;  /* 0x0000000504007c24 */ /* 0x000fe2000f8e0202 */
[----:B----4-:R-:W-:Y:S01]  /*13200*/  SEL R2, R6, RZ, !P0 ;  /* 0x000000ff06027207 */ /* 0x010fe20004000000 */
[----:B------:R-:W-:-:S05]  /*13210*/  IMAD.WIDE.U32 R4, R4, UR4, RZ ;  /* 0x0000000404047c25 */ /* 0x000fca000f8e00ff */
[----:B------:R-:W-:Y:S04]  /*13220*/  STL.64 [R1+0x20], R4 ;  /* 0x0000200401007387 */ /* 0x000fe80000100a00 */
[----:B------:R2:W-:Y:S04]  /*13230*/  STL [R1+0x8], R2 ;  /* 0x0000080201007387 */ /* 0x0005e80000100800 */
[----:B------:R3:W-:Y:S01]  /*13240*/  STL [R1+0x2c], R3 ;  /* 0x00002c0301007387 */ /* 0x0007e20000100800 */
[----:B--2---:R-:W-:Y:S01]  /*13250*/  IMAD.IADD R2, R5, 0x1, R0 ;  /* 0x0000000105027824 */ /* 0x004fe200078e0200 */
[----:B------:R-:W-:-:S05]  /*13260*/  SHF.R.S32.HI R0, RZ, 0x1f, R18 ;  /* 0x0000001fff007819 */ /* 0x000fca0000011412 */
        /* <DEDUP_REMOVED lines=19> */
.L_x_2138:
[----:B------:R-:W-:Y:S05]  /*133a0*/  BSYNC B6 ;  /* 0x0000000000067941 */ /* 0x000fea0003800000 */
.L_x_2137:
        /* <DEDUP_REMOVED lines=8> */
[----:B------:R-:W4:Y:S01]  /*13430*/  LDL.LU R4, [R1+0x8] ;  /* 0x0000080001047983 */ /* 0x000f220000300800 */
[----:B------:R-:W4:Y:S01]  /*13440*/  S2R R10, SR_TID.X ;  /* 0x00000000000a7919 */ /* 0x000f220000002100 */
[----:B------:R-:W4:Y:S01]  /*13450*/  S2R R11, SR_TID.X ;  /* 0x00000000000b7919 */ /* 0x000f220000002100 */
[----:B---3--:R-:W-:-:S13]  /*13460*/  ISETP.NE.AND P1, PT, R9, 0x1, PT ;  /* 0x000000010900780c */ /* 0x008fda0003f25270 */
[----:B------:R-:W3:Y:S08]  /*13470*/  @P1 LDC R5, c[0x0][0x450] ;  /* 0x00011400ff051b82 */ /* 0x000ef00000000800 */
[----:B01----:R-:W0:Y:S01]  /*13480*/  @P1 LDC R8, c[0x0][0x44c] ;  /* 0x00011300ff081b82 */ /* 0x003e220000000800 */
[----:B--2---:R-:W-:Y:S02]  /*13490*/  IMAD.MOV.U32 R3, RZ, RZ, R0 ;  /* 0x000000ffff037224 */ /* 0x004fe400078e0000 */
[----:B----4-:R-:W-:-:S02]  /*134a0*/  IMAD R0, R20, UR4, RZ ;  /* 0x0000000414007c24 */ /* 0x010fc4000f8e02ff */
[C---:B------:R-:W-:Y:S01]  /*134b0*/  IMAD.WIDE.U32 R2, R18.reuse, UR4, R2 ;  /* 0x0000000412027c25 */ /* 0x040fe2000f8e0002 */
[----:B------:R-:W1:Y:S03]  /*134c0*/  S2R R20, SR_TID.X ;  /* 0x0000000000147919 */ /* 0x000e660000002100 */
[----:B------:R-:W-:Y:S01]  /*134d0*/  IMAD R0, R18, UR5, R0 ;  /* 0x0000000512007c24 */ /* 0x000fe2000f8e0200 */
[----:B------:R-:W-:-:S03]  /*134e0*/  ULDC.64 UR4, c[0x0][0x2e0] ;  /* 0x0000b80000047ab9 */ /* 0x000fc60000000a00 */
[----:B------:R-:W-:Y:S02]  /*134f0*/  IMAD.IADD R3, R3, 0x1, R0 ;  /* 0x0000000103037824 */ /* 0x000fe400078e0200 */
[----:B------:R-:W-:Y:S02]  /*13500*/  IMAD R0, R21, UR4, RZ ;  /* 0x0000000415007c24 */ /* 0x000fe4000f8e02ff */
[----:B------:R-:W2:Y:S01]  /*13510*/  S2R R21, SR_TID.X ;  /* 0x0000000000157919 */ /* 0x000ea20000002100 */
[----:B------:R-:W-:-:S04]  /*13520*/  IMAD.WIDE.U32 R2, R4, UR4, R2 ;  /* 0x0000000404027c25 */ /* 0x000fc8000f8e0002 */
[----:B------:R-:W-:Y:S01]  /*13530*/  IMAD R0, R4, UR5, R0 ;  /* 0x0000000504007c24 */ /* 0x000fe2000f8e0200 */
[----:B------:R-:W-:Y:S01]  /*13540*/  ULDC.64 UR4, c[0x0][0x2d0] ;  /* 0x0000b40000047ab9 */ /* 0x000fe20000000a00 */
[----:B------:R-:W4:Y:S02]  /*13550*/  @P1 LDC R4, c[0x0][0x44c] ;  /* 0x00011300ff041b82 */ /* 0x000f240000000800 */
[----:B------:R-:W-:Y:S01]  /*13560*/  IMAD.IADD R3, R3, 0x1, R0 ;  /* 0x0000000103037824 */ /* 0x000fe200078e0200 */
[----:B-1----:R-:W-:-:S04]  /*13570*/  LOP3.LUT R20, R20, 0x7f, RZ, 0xc0, !PT ;  /* 0x0000007f14147812 */ /* 0x002fc800078ec0ff */
[----:B------:R-:W-:Y:S01]  /*13580*/  SHF.R.U32.HI R20, RZ, 0x2, R20 ;  /* 0x00000002ff147819 */ /* 0x000fe20000011614 */
[----:B--2---:R-:W-:Y:S02]  /*13590*/  IMAD.SHL.U32 R6, R21, 0x20, RZ ;  /* 0x0000002015067824 */ /* 0x004fe400078e00ff */
[----:B------:R-:W-:-:S03]  /*135a0*/  IMAD.SHL.U32 R21, R10, 0x8, RZ ;  /* 0x000000080a157824 */ /* 0x000fc600078e00ff */
        /* <DEDUP_REMOVED lines=9> */
[----:B---3--:R-:W-:-:S04]  /*13640*/  @P1 SHF.R.U32.HI R4, RZ, R5, R0 ;  /* 0x00000005ff041219 */ /* 0x008fc80000011600 */
        /* <DEDUP_REMOVED lines=15> */
[----:B0-----:R-:W-:Y:S01]  /*13740*/  @P1 IMAD.HI.U32 R8, R7, R8, RZ ;  /* 0x0000000807081227 */ /* 0x001fe200078e00ff */
        /* <DEDUP_REMOVED lines=13> */
[----:B------:R-:W-:Y:S01]  /*13820*/  IMAD.IADD R3, R3, 0x1, R7 ;  /* 0x0000000103037824 */ /* 0x000fe200078e0207 */
[----:B------:R-:W-:Y:S02]  /*13830*/  ISETP.GE.AND P2, PT, R20, UR4, PT ;  /* 0x0000000414007c0c */ /* 0x000fe4000bf46270 */
        /* <DEDUP_REMOVED lines=12> */
[----:B------:R-:W-:Y:S01]  /*13900*/  IMAD R17, R17, 0xc0, R21 ;  /* 0x000000c011117824 */ /* 0x000fe200078e0215 */
[----:B------:R-:W-:Y:S02]  /*13910*/  ULDC.64 UR4, c[0x0][0x208] ;  /* 0x0000820000047ab9 */ /* 0x000fe40000000a00 */
[----:B------:R-:W0:Y:S04]  /*13920*/  SHFL.IDX PT, R3, R0, RZ, 0x1c1f ;  /* 0x001c1fff00037589 */ /* 0x000e2800000e0000 */
[----:B------:R-:W-:Y:S01]  /*13930*/  SHFL.IDX PT, R14, R7, 0x1, 0x1c1f ;  /* 0x003c1f00070e7f89 */ /* 0x000fe200000e0000 */
[----:B--2---:R-:W-:-:S03]  /*13940*/  IMAD R5, R2, R9, RZ ;  /* 0x0000000902057224 */ /* 0x004fc600078e02ff */
[----:B------:R-:W1:Y:S02]  /*13950*/  SHFL.IDX PT, R2, R4, RZ, 0x1c1f ;  /* 0x001c1fff04027589 */ /* 0x000e6400000e0000 */
        /* <DEDUP_REMOVED lines=54> */
.L_x_2256:
[----:B------:R-:W-:Y:S01]  /*13cc0*/  VIADD R0, R17, 0xa0 ;  /* 0x000000a011007836 */ /* 0x000fe20000000000 */
[----:B------:R-:W-:-:S04]  /*13cd0*/  ULDC.64 UR4, c[0x0][0x208] ;  /* 0x0000820000047ab9 */ /* 0x000fc80000000a00 */
[----:B------:R-:W-:Y:S01]  /*13ce0*/  ISETP.GE.AND P3, PT, R0, R5, PT ;  /* 0x000000050000720c */ /* 0x000fe20003f66270 */
[----:B------:R-:W-:-:S12]  /*13cf0*/  VIADD R0, R22, 0x31c00 ;  /* 0x00031c0016007836 */ /* 0x000fd80000000000 */
        /* <DEDUP_REMOVED lines=10> */
.L_x_2140:
        /* <DEDUP_REMOVED lines=8> */
[----:B------:R-:W-:Y:S01]  /*13e20*/  LEA.HI R2, R3, R3, RZ, 0x1 ;  /* 0x0000000303027211 */ /* 0x000fe200078f08ff */
[----:B------:R0:W-:Y:S03]  /*13e30*/  STL [R1+0x28], R3 ;  /* 0x0000280301007387 */ /* 0x0001e60000100800 */
[----:B------:R-:W-:-:S05]  /*13e40*/  LOP3.LUT R2, R2, 0xfffffffe, RZ, 0xc0, !PT ;  /* 0xfffffffe02027812 */ /* 0x000fca00078ec0ff */
[----:B------:R-:W-:-:S05]  /*13e50*/  IMAD.IADD R2, R3, 0x1, -R2 ;  /* 0x0000000103027824 */ /* 0x000fca00078e0a02 */
[----:B0-----:R-:W-:Y:S01]  /*13e60*/  SHF.L.U32 R3, R2, 0x1f, RZ ;  /* 0x0000001f02037819 */ /* 0x001fe200000006ff */
[----:B------:R-:W-:Y:S01]  /*13e70*/  NOP ;  /* 0x0000000000007918 */ /* 0x000fe20000000000 */
[----:B------:R-:W2:Y:S01]  /*13e80*/  LDL R4, [R1+0xc] ;  /* 0x00000c0001047983 */ /* 0x000ea20000100800 */
[----:B------:R0:W-:Y:S01]  /*13e90*/  SYNCS.ARRIVE.TRANS64.A1T0 RZ, [R22+URZ+0x31c00], RZ ;  /* 0x031c00ff16ff79a7 */ /* 0x0001e2000810003f */
[----:B------:R-:W-:Y:S01]  /*13ea0*/  BSSY B0, `(.L_x_2141) ;  /* 0x0000004000007945 */ /* 0x000fe20003800000 */
[----:B------:R-:W1:Y:S01]  /*13eb0*/  SYNCS.PHASECHK.TRANS64.TRYWAIT P0, [R22+URZ+0x31c20], R3 ;  /* 0x031c2003160075a7 */ /* 0x000e62000800017f */
[----:B--2---:R-:W-:Y:S02]  /*13ec0*/  ISETP.GE.AND P1, PT, R4, 0x2, PT ;  /* 0x000000020400780c */ /* 0x004fe40003f26270 */
[----:B01----:R-:W-:Y:S11]  /*13ed0*/  @!P0 BRA `(.L_x_2142) ;  /* 0x0000004400588947 */ /* 0x003ff60003800000 */
.L_x_2257:
[----:B------:R-:W-:Y:S05]  /*13ee0*/  BSYNC B0 ;  /* 0x0000000000007941 */ /* 0x000fea0003800000 */
.L_x_2141:
[----:B------:R-:W-:Y:S04]  /*13ef0*/  BSSY B0, `(.L_x_2143) ;  /* 0x0000226000007945 */ /* 0x000fe80003800000 */
[----:B------:R-:W-:Y:S05]  /*13f00*/  @!P1 BRA `(.L_x_2144) ;  /* 0x0000002000909947 */ /* 0x000fea0003800000 */
[----:B------:R-:W2:Y:S01]  /*13f10*/  LDL R4, [R1+0xc] ;  /* 0x00000c0001047983 */ /* 0x000ea20000100800 */
[----:B------:R-:W-:Y:S01]  /*13f20*/  BSSY B2, `(.L_x_2145) ;  /* 0x00000bc000027945 */ /* 0x000fe20003800000 */
[C---:B--2---:R-:W-:Y:S01]  /*13f30*/  LOP3.LUT R2, R4.reuse, 0x1, RZ, 0xc0, !PT ;  /* 0x0000000104027812 */ /* 0x044fe200078ec0ff */
[----:B------:R-:W-:-:S03]  /*13f40*/  VIADD R7, R4, 0xfffffffe ;  /* 0xfffffffe04077836 */ /* 0x000fc60000000000 */
[----:B------:R-:W-:Y:S01]  /*13f50*/  ISETP.NE.U32.AND P0, PT, R2, 0x1, PT ;  /* 0x000000010200780c */ /* 0x000fe20003f05070 */
[----:B------:R-:W-:-:S12]  /*13f60*/  IMAD.MOV.U32 R6, RZ, RZ, R7 ;  /* 0x000000ffff067224 */ /* 0x000fd800078e0007 */
[----:B------:R-:W-:Y:S05]  /*13f70*/  @!P0 BRA `(.L_x_2146) ;  /* 0x0000000800d88947 */ /* 0x000fea0003800000 */
        /* <DEDUP_REMOVED lines=11> */
[----:B------:R-:W-:Y:S01]  /*14030*/  ISETP.NE.U32.AND P0, PT, RZ, UR4, PT ;  /* 0x00000004ff007c0c */ /* 0x000fe2000bf05070 */
[----:B------:R-:W-:-:S03]  /*14040*/  IMAD.MOV.U32 R6, RZ, RZ, R7 ;  /* 0x000000ffff067224 */ /* 0x000fc600078e0007 */
[----:B------:R-:W-:-:S13]  /*14050*/  ISETP.NE.AND.EX P0, PT, RZ, UR5, PT, P0 ;  /* 0x00000005ff007c0c */ /* 0x000fda000bf05300 */
        /* <DEDUP_REMOVED lines=19> */
.L_x_2149:
[----:B0-----:R-:W-:Y:S01]  /*14190*/  IMAD R3, R8, 0x8, R22 ;  /* 0x0000000808037824 */ /* 0x001fe200078e0216 */
[----:B------:R-:W-:Y:S01]  /*141a0*/  SHF.L.U32 R2, R9, 0x1f, RZ ;  /* 0x0000001f09027819 */ /* 0x000fe200000006ff */
[----:B------:R-:W-:Y:S03]  /*141b0*/  BSSY B3, `(.L_x_2150) ;  /* 0x0000003000037945 */ /* 0x000fe60003800000 */
[----:B------:R-:W0:Y:S02]  /*141c0*/  SYNCS.PHASECHK.TRANS64.TRYWAIT P0, [R3+URZ+0x31c40], R2 ;  /* 0x031c4002030075a7 */ /* 0x000e24000800017f */
[----:B0-----:R-:W-:Y:S05]  /*141d0*/  @!P0 BRA `(.L_x_2151) ;  /* 0x0000004000ac8947 */ /* 0x001fea0003800000 */
.L_x_2258:
[----:B------:R-:W-:Y:S05]  /*141e0*/  BSYNC B3 ;  /* 0x0000000000037941 */ /* 0x000fea0003800000 */
.L_x_2150:
        /* <DEDUP_REMOVED lines=12> */
.L_x_2153:
[----:B------:R-:W-:Y:S05]  /*142b0*/  BSYNC B3 ;  /* 0x0000000000037941 */ /* 0x000fea0003800000 */
.L_x_2152:
        /* <DEDUP_REMOVED lines=11> */
.L_x_2154:
        /* <DEDUP_REMOVED lines=16> */
.L_x_2155:
        /* <DEDUP_REMOVED lines=16> */
.L_x_2156:
        /* <DEDUP_REMOVED lines=15> */
.L_x_2259:
[----:B------:R-:W-:Y:S05]  /*14660*/  BSYNC B3 ;  /* 0x0000000000037941 */ /* 0x000fea0003800000 */
.L_x_2157:
        /* <DEDUP_REMOVED lines=12> */
.L_x_2160:
[----:B------:R-:W-:Y:S05]  /*14730*/  BSYNC B3 ;  /* 0x0000000000037941 */ /* 0x000fea0003800000 */
.L_x_2159:
        /* <DEDUP_REMOVED lines=11> */
.L_x_2161:
        /* <DEDUP_REMOVED lines=15> */
.L_x_2162:
        /* <DEDUP_REMOVED lines=15> */
.L_x_2163:
        /* <DEDUP_REMOVED lines=12> */
.L_x_2148:
[----:B------:R-:W-:Y:S05]  /*14a90*/  BSYNC B1 ;  /* 0x0000000000017941 */ /* 0x000fea0003800000 */
.L_x_2147:
[----:B------:R-:W2:Y:S01]  /*14aa0*/  LDL.LU R2, [R1+0xc] ;  /* 0x00000c0001027983 */ /* 0x000ea20000300800 */
[----:B------:R-:W-:Y:S02]  /*14ab0*/  IMAD.MOV.U32 R23, RZ, RZ, R8 ;  /* 0x000000ffff177224 */ /* 0x000fe400078e0008 */
[----:B------:R-:W-:Y:S02]  /*14ac0*/  IMAD.MOV.U32 R27, RZ, RZ, R9 ;  /* 0x000000ffff1b7224 */ /* 0x000fe400078e0009 */
[----:B--2---:R-:W-:-:S07]  /*14ad0*/  VIADD R6, R2, 0xfffffffd ;  /* 0xfffffffd02067836 */ /* 0x004fce0000000000 */
.L_x_2146:
[----:B------:R-:W-:Y:S05]  /*14ae0*/  BSYNC B2 ;  /* 0x0000000000027941 */ /* 0x000fea0003800000 */
.L_x_2145:
[----:B------:R-:W-:-:S13]  /*14af0*/  ISETP.NE.AND P0, PT, R7, RZ, PT ;  /* 0x000000ff0700720c */ /* 0x000fda0003f05270 */
[----:B------:R-:W-:Y:S05]  /*14b00*/  @!P0 BRA `(.L_x_2144) ;  /* 0x0000001400908947 */ /* 0x000fea0003800000 */
[----:B------:R-:W-:-:S07]  /*14b10*/  IMAD.MOV.U32 R4, RZ, RZ, R24 ;  /* 0x000000ffff047224 */ /* 0x000fce00078e0018 */
.L_x_2198:
        /* <DEDUP_REMOVED lines=33> */
.L_x_2166:
[----:B0-----:R-:W-:Y:S01]  /*14d30*/  IMAD R3, R7, 0x8, R22 ;  /* 0x0000000807037824 */ /* 0x001fe200078e0216 */
[----:B------:R-:W-:Y:S01]  /*14d40*/  SHF.L.U32 R2, R8, 0x1f, RZ ;  /* 0x0000001f08027819 */ /* 0x000fe200000006ff */
[----:B------:R-:W-:Y:S03]  /*14d50*/  BSSY B2, `(.L_x_2167) ;  /* 0x0000003000027945 */ /* 0x000fe60003800000 */
[----:B------:R-:W0:Y:S02]  /*14d60*/  SYNCS.PHASECHK.TRANS64.TRYWAIT P0, [R3+URZ+0x31c40], R2 ;  /* 0x031c4002030075a7 */ /* 0x000e24000800017f */
[----:B0-----:R-:W-:Y:S05]  /*14d70*/  @!P0 BRA `(.L_x_2168) ;  /* 0x0000003400ec8947 */ /* 0x001fea0003800000 */
.L_x_2260:
[----:B------:R-:W-:Y:S05]  /*14d80*/  BSYNC B2 ;  /* 0x0000000000027941 */ /* 0x000fea0003800000 */
.L_x_2167:
        /* <DEDUP_REMOVED lines=12> */
.L_x_2170:
[----:B------:R-:W-:Y:S05]  /*14e50*/  BSYNC B2 ;  /* 0x0000000000027941 */ /* 0x000fea0003800000 */
.L_x_2169:
        /* <DEDUP_REMOVED lines=11> */
.L_x_2171:
        /* <DEDUP_REMOVED lines=16> */
.L_x_2172:
        /* <DEDUP_REMOVED lines=16> */
.L_x_2173:
        /* <DEDUP_REMOVED lines=15> */
.L_x_2261:
[----:B------:R-:W-:Y:S05]  /*15200*/  BSYNC B2 ;  /* 0x0000000000027941 */ /* 0x000fea0003800000 */
.L_x_2174:
        /* <DEDUP_REMOVED lines=11> */
.L_x_2177:
[----:B------:R-:W-:Y:S05]  /*152c0*/  BSYNC B2 ;  /* 0x0000000000027941 */ /* 0x000fea0003800000 */
.L_x_2176:
        /* <DEDUP_REMOVED lines=10> */
.L_x_2178:
        /* <DEDUP_REMOVED lines=15> */
.L_x_2179:
        /* <DEDUP_REMOVED lines=15> */
.L_x_2180:
        /* <DEDUP_REMOVED lines=12> */
.L_x_2165:
[----:B------:R-:W-:Y:S05]  /*15610*/  BSYNC B1 ;  /* 0x0000000000017941 */ /* 0x000fea0003800000 */
.L_x_2164:
        /* <DEDUP_REMOVED lines=32> */
.L_x_2183:
[----:B------:R-:W-:Y:S01]  /*15820*/  IMAD R2, R23, 0x8, R22 ;  /* 0x0000000817027824 */ /* 0x000fe200078e0216 */
[----:B0-----:R-:W-:Y:S01]  /*15830*/  SHF.L.U32 R3, R27, 0x1f, RZ ;  /* 0x0000001f1b037819 */ /* 0x001fe200000006ff */
[----:B------:R-:W-:Y:S03]  /*15840*/  BSSY B2, `(.L_x_2184) ;  /* 0x0000003000027945 */ /* 0x000fe60003800000 */
[----:B------:R-:W0:Y:S02]  /*15850*/  SYNCS.PHASECHK.TRANS64.TRYWAIT P0, [R2+URZ+0x31c40], R3 ;  /* 0x031c4003020075a7 */ /* 0x000e24000800017f */
[----:B0-----:R-:W-:Y:S05]  /*15860*/  @!P0 BRA `(.L_x_2185) ;  /* 0x0000002c00588947 */ /* 0x001fea0003800000 */
.L_x_2262:
[----:B------:R-:W-:Y:S05]  /*15870*/  BSYNC B2 ;  /* 0x0000000000027941 */ /* 0x000fea0003800000 */
.L_x_2184:
        /* <DEDUP_REMOVED lines=12> */
.L_x_2187:
[----:B------:R-:W-:Y:S05]  /*15940*/  BSYNC B2 ;  /* 0x0000000000027941 */ /* 0x000fea0003800000 */
.L_x_2186:
        /* <DEDUP_REMOVED lines=12> */
.L_x_2188:
        /* <DEDUP_REMOVED lines=16> */
.L_x_2189:
        /* <DEDUP_REMOVED lines=16> */
.L_x_2190:
        /* <DEDUP_REMOVED lines=15> */
.L_x_2263:
[----:B------:R-:W-:Y:S05]  /*15d00*/  BSYNC B2 ;  /* 0x0000000000027941 */ /* 0x000fea0003800000 */
.L_x_2191:
        /* <DEDUP_REMOVED lines=11> */
.L_x_2194:
[----:B------:R-:W-:Y:S05]  /*15dc0*/  BSYNC B2 ;  /* 0x0000000000027941 */ /* 0x000fea0003800000 */
.L_x_2193:
        /* <DEDUP_REMOVED lines=10> */
.L_x_2195:
        /* <DEDUP_REMOVED lines=15> */
.L_x_2196:
        /* <DEDUP_REMOVED lines=15> */
.L_x_2197:
        /* <DEDUP_REMOVED lines=12> */
.L_x_2182:
[----:B------:R-:W-:Y:S05]  /*16110*/  BSYNC B1 ;  /* 0x0000000000017941 */ /* 0x000fea0003800000 */
.L_x_2181:
[C---:B------:R-:W-:Y:S01]  /*16120*/  ISETP.GT.AND P0, PT, R6.reuse, 0x1, PT ;  /* 0x000000010600780c */ /* 0x040fe20003f04270 */
[----:B------:R-:W-:-:S12]  /*16130*/  VIADD R6, R6, 0xfffffffe ;  /* 0xfffffffe06067836 */ /* 0x000fd80000000000 */
[----:B------:R-:W-:Y:S05]  /*16140*/  @P0 BRA `(.L_x_2198) ;  /* 0xffffffe800740947 */ /* 0x000fea000383ffff */
.L_x_2144:
[----:B------:R-:W-:Y:S05]  /*16150*/  BSYNC B0 ;  /* 0x0000000000007941 */ /* 0x000fea0003800000 */
.L_x_2143:
        /* <DEDUP_REMOVED lines=18> */
.L_x_2200:
[----:B------:R-:W-:Y:S05]  /*16280*/  BSYNC B0 ;  /* 0x0000000000007941 */ /* 0x000fea0003800000 */
.L_x_2199:
[----:B------:R-:W2:Y:S01]  /*16290*/  LDL.LU R0, [R1] ;  /* 0x0000000001007983 */ /* 0x000ea20000300800 */
[----:B------:R-:W-:Y:S01]  /*162a0*/  BSSY B0, `(.L_x_2201) ;  /* 0x0000046000007945 */ /* 0x000fe20003800000 */
[----:B--2---:R-:W-:-:S13]  /*162b0*/  ISETP.NE.AND P0, PT, R0, RZ, PT ;  /* 0x000000ff0000720c */ /* 0x004fda0003f05270 */
[----:B------:R-:W-:Y:S05]  /*162c0*/  @!P0 BRA `(.L_x_2202) ;  /* 0x00000004000c8947 */ /* 0x000fea0003800000 */
[----:B0-----:R-:W-:Y:S01]  /*162d0*/  IMAD R3, R23, 0x8, R22 ;  /* 0x0000000817037824 */ /* 0x001fe200078e0216 */
[----:B------:R-:W-:Y:S01]  /*162e0*/  SHF.L.U32 R0, R27, 0x1f, RZ ;  /* 0x0000001f1b007819 */ /* 0x000fe200000006ff */
[----:B------:R-:W-:Y:S01]  /*162f0*/  BSSY B1, `(.L_x_2203) ;  /* 0x0000004000017945 */ /* 0x000fe20003800000 */
[----:B------:R-:W-:Y:S02]  /*16300*/  ISETP.NE.AND P1, PT, R8, RZ, PT ;  /* 0x000000ff0800720c */ /* 0x000fe40003f25270 */
[----:B------:R-:W0:Y:S02]  /*16310*/  SYNCS.PHASECHK.TRANS64.TRYWAIT P0, [R3+URZ+0x31c60], R0 ;  /* 0x031c6000030075a7 */ /* 0x000e24000800017f */
[----:B0-----:R-:W-:Y:S09]  /*16320*/  @!P0 BRA `(.L_x_2204) ;  /* 0x0000002000d08947 */ /* 0x001ff20003800000 */
.L_x_2264:
[----:B------:R-:W-:Y:S05]  /*16330*/  BSYNC B1 ;  /* 0x0000000000017941 */ /* 0x000fea0003800000 */
.L_x_2203:
        /* <DEDUP_REMOVED lines=9> */
.L_x_2206:
[----:B------:R-:W-:Y:S05]  /*163d0*/  BSYNC B1 ;  /* 0x0000000000017941 */ /* 0x000fea0003800000 */
.L_x_2205:
        /* <DEDUP_REMOVED lines=10> */
.L_x_2207:
        /* <DEDUP_REMOVED lines=15> */
.L_x_2208:
        /* <DEDUP_REMOVED lines=15> */
.L_x_2209:
        /* <DEDUP_REMOVED lines=10> */
.L_x_2202:
[----:B------:R-:W-:Y:S05]  /*16700*/  BSYNC B0 ;  /* 0x0000000000007941 */ /* 0x000fea0003800000 */
.L_x_2201:
[----:B------:R-:W-:-:S05]  /*16710*/  VIADD R23, R23, 0x1 ;  /* 0x0000000117177836 */ /* 0x000fca0000000000 */
[----:B------:R-:W-:-:S04]  /*16720*/  ISETP.NE.AND P0, PT, R23, 0x2, PT ;  /* 0x000000021700780c */ /* 0x000fc80003f05270 */
[----:B------:R-:W-:Y:S02]  /*16730*/  SEL R0, RZ, 0x1, P0 ;  /* 0x00000001ff007807 */ /* 0x000fe40000000000 */
[----:B------:R-:W-:Y:S02]  /*16740*/  SEL R23, R23, RZ, P0 ;  /* 0x000000ff17177207 */ /* 0x000fe40000000000 */
[----:B------:R-:W-:-:S07]  /*16750*/  LOP3.LUT R27, R27, R0, RZ, 0x3c, !PT ;  /* 0x000000001b1b7212 */ /* 0x000fce00078e3cff */
.L_x_2125:
[----:B------:R-:W-:Y:S05]  /*16760*/  BSYNC B7 ;  /* 0x0000000000077941 */ /* 0x000fea0003800000 */
.L_x_2123:
[----:B------:R-:W2:Y:S02]  /*16770*/  LDL R0, [R1+0x30] ;  /* 0x0000300001007983 */ /* 0x000ea40000100800 */
[----:B--2---:R-:W-:-:S13]  /*16780*/  ISETP.NE.AND P0, PT, R0, RZ, PT ;  /* 0x000000ff0000720c */ /* 0x004fda0003f05270 */
[----:B------:R-:W-:Y:S05]  /*16790*/  @!P0 BRA `(.L_x_2210) ;  /* 0x0000000000248947 */ /* 0x000fea0003800000 */
[----:B------:R-:W-:Y:S05]  /*167a0*/  WARPSYNC.ALL ;  /* 0x0000000000007948 */ /* 0x000fea0003800000 */
[----:B------:R-:W2:Y:S08]  /*167b0*/  S2UR UR5, SR_CgaCtaId ;  /* 0x00000000000579c3 */ /* 0x000eb00000008800 */
[----:B------:R-:W-:Y:S06]  /*167c0*/  BAR.SYNC.DEFER_BLOCKING 0x5, 0x200 ;  /* 0x0148000000007b1d */ /* 0x000fec0000010000 */
[----:B------:R-:W-:-:S02]  /*167d0*/  UMOV UR4, 0x400 ;  /* 0x0000040000047882 */ /* 0x000fc40000000000 */
[----:B--2---:R-:W-:-:S06]  /*167e0*/  ULEA UR4, UR5, UR4, 0x18 ;  /* 0x0000000405047291 */ /* 0x004fcc000f8ec03f */
[----:B0-----:R-:W-:-:S05]  /*167f0*/  IMAD.U32 R22, RZ, RZ, UR4 ;  /* 0x00000004ff167e24 */ /* 0x001fca000f8e00ff */
[----:B------:R0:W2:Y:S01]  /*16800*/  LDS.128 R16, [R22+0x31cd0] ;  /* 0x031cd00016107984 */ /* 0x0000a20000000c00 */
[----:B------:R-:W-:Y:S06]  /*16810*/  BAR.ARV 0x4, 0x200 ;  /* 0x0108000000007b1d */ /* 0x000fec0000002000 */
[----:B------:R-:W-:Y:S05]  /*16820*/  BRA `(.L_x_2211) ;  /* 0x0000000800d87947 */ /* 0x000fea0003800000 */
.L_x_2210:
[----:B------:R-:W0:Y:S01]  /*16830*/  S2R R0, SR_TID.X ;  /* 0x0000000000007919 */ /* 0x000e220000002100 */
[----:B------:R-:W-:Y:S01]  /*16840*/  UMOV UR4, 0xffffffff ;  /* 0xffffffff00047882 */ /* 0x000fe20000000000 */
[----:B01----:R-:W-:-:S04]  /*16850*/  LOP3.LUT R8, R0, 0x1f, RZ, 0xc0, !PT ;  /* 0x0000001f00087812 */ /* 0x003fc800078ec0ff */
[----:B------:R-:W-:Y:S01]  /*16860*/  ISETP.NE.AND P0, PT, R8, 0x1f, PT ;  /* 0x0000001f0800780c */ /* 0x000fe20003f05270 */
[----:B------:R-:W-:-:S12]  /*16870*/  BRA.DIV UR4, `(.L_x_2212) ;  /* 0x0000001e04907947 */ /* 0x000fd8000b800000 */
[----:B------:R-:W-:Y:S01]  /*16880*/  IMAD.IADD R5, R19, 0x1, R8 ;  /* 0x0000000113057824 */ /* 0x000fe200078e0208 */
[----:B------:R-:W-:Y:S01]  /*16890*/  ULDC UR4, c[0x0][0xc3c] ;  /* 0x00030f0000047ab9 */ /* 0x000fe20000000800 */
[----:B------:R-:W-:-:S03]  /*168a0*/  ULDC.64 UR6, c[0x0][0x208] ;  /* 0x0000820000067ab9 */ /* 0x000fc60000000a00 */
[----:B------:R-:W-:-:S13]  /*168b0*/  ISETP.GE.OR P1, PT, R5, UR4, !P0 ;  /* 0x0000000405007c0c */ /* 0x000fda000c726670 */
[----:B------:R-:W0:Y:S02]  /*168c0*/  @!P1 LDC.64 R2, c[0x0][0xc80] ;  /* 0x00032000ff029b82 */ /* 0x000e240000000a00 */
[----:B0-----:R-:W-:-:S06]  /*168d0*/  @!P1 IMAD.WIDE R2, R5, 0x4, R2 ;  /* 0x0000000405029825 */ /* 0x001fcc00078e0202 */
        /* <DEDUP_REMOVED lines=9> */
[----:B------:R-:W0:Y:S02]  /*16970*/  SHFL.UP PT, R14, R17, 0x1, RZ ;  /* 0x04200000110e7989 */ /* 0x000e2400000e00ff */
[----:B0-----:R-:W-:-:S05]  /*16980*/  SEL R4, R14, RZ, P1 ;  /* 0x000000ff0e047207 */ /* 0x001fca0000800000 */
[----:B------:R-:W-:-:S05]  /*16990*/  IMAD.IADD R4, R17, 0x1, R4 ;  /* 0x0000000111047824 */ /* 0x000fca00078e0204 */
[----:B------:R-:W0:Y:S02]  /*169a0*/  SHFL.UP PT, R14, R4, 0x2, RZ ;  /* 0x04400000040e7989 */ /* 0x000e2400000e00ff */
[----:B0-----:R-:W-:-:S05]  /*169b0*/  SEL R5, R14, RZ, P2 ;  /* 0x000000ff0e057207 */ /* 0x001fca0001000000 */
[----:B------:R-:W-:Y:S02]  /*169c0*/  IMAD.IADD R6, R4, 0x1, R5 ;  /* 0x0000000104067824 */ /* 0x000fe400078e0205 */
[----:B------:R-:W-:Y:S04]  /*169d0*/  SHFL.IDX PT, R5, R16, 0x1, 0x1f ;  /* 0x00201f0010057f89 */ /* 0x000fe800000e0000 */
        /* <DEDUP_REMOVED lines=10> */
.L_x_2274:
[----:B------:R-:W-:Y:S02]  /*16a80*/  ULDC UR4, c[0x0][0xc38] ;  /* 0x00030e0000047ab9 */ /* 0x000fe40000000800 */
[----:B------:R-:W-:-:S04]  /*16a90*/  IMAD.U32 R4, RZ, RZ, UR4 ;  /* 0x00000004ff047e24 */ /* 0x000fc8000f8e00ff */
[----:B-1----:R-:W-:-:S04]  /*16aa0*/  IMAD R14, R14, R4, RZ ;  /* 0x000000040e0e7224 */ /* 0x002fc800078e02ff */
[----:B------:R-:W-:-:S05]  /*16ab0*/  IMAD.IADD R5, R5, 0x1, R14 ;  /* 0x0000000105057824 */ /* 0x000fca00078e020e */
[----:B------:R-:W-:-:S13]  /*16ac0*/  ISETP.GT.AND P6, PT, R5, R0, PT ;  /* 0x000000000500720c */ /* 0x000fda0003fc4270 */
[----:B------:R-:W-:Y:S05]  /*16ad0*/  @P6 BRA `(.L_x_2213) ;  /* 0x0000000000a06947 */ /* 0x000fea0003800000 */
.L_x_2218:
[----:B------:R-:W1:Y:S01]  /*16ae0*/  LDC R2, c[0x0][0xc3c] ;  /* 0x00030f00ff027b82 */ /* 0x000e620000000800 */
[----:B------:R-:W-:-:S05]  /*16af0*/  VIADD R19, R19, 0x1f ;  /* 0x0000001f13137836 */ /* 0x000fca0000000000 */
[----:B-1----:R-:W-:-:S13]  /*16b00*/  ISETP.GE.AND P6, PT, R19, R2, PT ;  /* 0x000000021300720c */ /* 0x002fda0003fc6270 */
[----:B------:R-:W-:Y:S05]  /*16b10*/  @P6 BRA `(.L_x_2214) ;  /* 0x0000000400d86947 */ /* 0x000fea0003800000 */
[----:B0-----:R-:W0:Y:S01]  /*16b20*/  S2R R3, SR_TID.X ;  /* 0x0000000000037919 */ /* 0x001e220000002100 */
[----:B------:R-:W-:Y:S01]  /*16b30*/  BSSY B0, `(.L_x_2215) ;  /* 0x000000a000007945 */ /* 0x000fe20003800000 */
[----:B------:R-:W-:Y:S01]  /*16b40*/  IMAD.MOV.U32 R17, RZ, RZ, RZ ;  /* 0x000000ffff117224 */ /* 0x000fe200078e00ff */
[----:B0-----:R-:W-:-:S05]  /*16b50*/  LOP3.LUT R3, R3, 0x1f, RZ, 0xc0, !PT ;  /* 0x0000001f03037812 */ /* 0x001fca00078ec0ff */
[----:B------:R-:W-:-:S05]  /*16b60*/  IMAD.IADD R7, R19, 0x1, R3 ;  /* 0x0000000113077824 */ /* 0x000fca00078e0203 */
[----:B------:R-:W-:-:S13]  /*16b70*/  ISETP.GE.OR P6, PT, R7, R2, !P0 ;  /* 0x000000020700720c */ /* 0x000fda00047c6670 */
[----:B------:R-:W-:Y:S05]  /*16b80*/  @P6 BRA `(.L_x_2216) ;  /* 0x0000000000106947 */ /* 0x000fea0003800000 */
[----:B------:R-:W0:Y:S01]  /*16b90*/  LDC.64 R2, c[0x0][0xc80] ;  /* 0x00032000ff027b82 */ /* 0x000e220000000a00 */
[----:B------:R-:W-:Y:S01]  /*16ba0*/  ULDC.64 UR4, c[0x0][0x208] ;  /* 0x0000820000047ab9 */ /* 0x000fe20000000a00 */
[----:B0-----:R-:W-:-:S05]  /*16bb0*/  IMAD.WIDE R2, R7, 0x4, R2 ;  /* 0x0000000407027825 */ /* 0x001fca00078e0202 */
[----:B------:R0:W5:Y:S02]  /*16bc0*/  LDG.E R17, desc[UR4][R2.64] ;  /* 0x0000000402117981 */ /* 0x000164000c1e1900 */
.L_x_2216:
[----:B------:R-:W-:Y:S05]  /*16bd0*/  BSYNC B0 ;  /* 0x0000000000007941 */ /* 0x000fea0003800000 */
.L_x_2215:
[----:B------:R-:W-:-:S03]  /*16be0*/  UMOV UR4, 0xffffffff ;  /* 0xffffffff00047882 */ /* 0x000fc60000000000 */
[----:B------:R-:W-:Y:S05]  /*16bf0*/  BRA.DIV UR4, `(.L_x_2217) ;  /* 0x0000001e04d87947 */ /* 0x000fea000b800000 */
[----:B-----5:R-:W1:Y:S02]  /*16c00*/  SHFL.UP PT, R14, R17, 0x1, RZ ;  /* 0x04200000110e7989 */ /* 0x020e6400000e00ff */
        /* <DEDUP_REMOVED lines=15> */
.L_x_2282:
[----:B------:R-:W-:Y:S02]  /*16d00*/  ULDC UR4, c[0x0][0xc38] ;  /* 0x00030e0000047ab9 */ /* 0x000fe40000000800 */
[----:B------:R-:W-:-:S04]  /*16d10*/  IMAD.U32 R4, RZ, RZ, UR4 ;  /* 0x00000004ff047e24 */ /* 0x000fc8000f8e00ff */
[----:B-1----:R-:W-:-:S04]  /*16d20*/  IMAD R14, R14, R4, RZ ;  /* 0x000000040e0e7224 */ /* 0x002fc800078e02ff */
[----:B------:R-:W-:-:S05]  /*16d30*/  IMAD.IADD R5, R14, 0x1, R5 ;  /* 0x000000010e057824 */ /* 0x000fca00078e0205 */
[----:B------:R-:W-:-:S13]  /*16d40*/  ISETP.GT.AND P6, PT, R5, R0, PT ;  /* 0x000000000500720c */ /* 0x000fda0003fc4270 */
[----:B------:R-:W-:Y:S05]  /*16d50*/  @!P6 BRA `(.L_x_2218) ;  /* 0xfffffffc0060e947 */ /* 0x000fea000383ffff */
.L_x_2213:
        /* <DEDUP_REMOVED lines=8> */
.L_x_2286:
[----:B------:R-:W-:Y:S01]  /*16de0*/  ISETP.NE.AND P0, PT, R2, RZ, PT ;  /* 0x000000ff0200720c */ /* 0x000fe20003f05270 */
[----:B------:R-:W-:-:S12]  /*16df0*/  IMAD.MOV.U32 R14, RZ, RZ, RZ ;  /* 0x000000ffff0e7224 */ /* 0x000fd800078e00ff */
[----:B------:R-:W-:Y:S05]  /*16e00*/  @!P0 BRA `(.L_x_2220) ;  /* 0x0000000000108947 */ /* 0x000fea0003800000 */
[----:B------:R-:W-:Y:S01]  /*16e10*/  UMOV UR4, 0xffffffff ;  /* 0xffffffff00047882 */ /* 0x000fe20000000000 */
[----:B------:R-:W-:Y:S02]  /*16e20*/  VIADD R12, R6, 0xffffffff ;  /* 0xffffffff060c7836 */ /* 0x000fe40000000000 */
[----:B------:R-:W-:Y:S05]  /*16e30*/  BRA.DIV UR4, `(.L_x_2221) ;  /* 0x00000022044c7947 */ /* 0x000fea000b800000 */
[----:B------:R3:W4:Y:S02]  /*16e40*/  SHFL.IDX PT, R14, R3, R12, 0x1f ;  /* 0x00001f0c030e7589 */ /* 0x00072400000e0000 */
.L_x_2220:
[----:B0--3--:R-:W0:Y:S01]  /*16e50*/  LDC.64 R2, c[0x0][0xc90] ;  /* 0x00032400ff027b82 */ /* 0x009e220000000a00 */
[----:B------:R-:W-:Y:S01]  /*16e60*/  IMAD.IADD R19, R6, 0x1, R19 ;  /* 0x0000000106137824 */ /* 0x000fe200078e0213 */
[----:B------:R-:W-:-:S03]  /*16e70*/  ULDC.64 UR4, c[0x0][0x208] ;  /* 0x0000820000047ab9 */ /* 0x000fc60000000a00 */
[----:B0-----:R-:W-:-:S05]  /*16e80*/  IMAD.WIDE R2, R19, 0x4, R2 ;  /* 0x0000000413027825 */ /* 0x001fca00078e0202 */
[----:B-1----:R0:W2:Y:S01]  /*16e90*/  LDG.E R6, desc[UR4][R2.64] ;  /* 0x0000000402067981 */ /* 0x0020a2000c1e1900 */
[----:B----4-:R-:W-:-:S04]  /*16ea0*/  IMAD R16, R14, R4, R16 ;  /* 0x000000040e107224 */ /* 0x010fc800078e0210 */
[----:B------:R-:W-:Y:S02]  /*16eb0*/  IMAD.IADD R0, R0, 0x1, -R16 ;  /* 0x0000000100007824 */ /* 0x000fe400078e0a10 */
[----:B0-----:R-:W-:Y:S02]  /*16ec0*/  IMAD.MOV.U32 R2, RZ, RZ, RZ ;  /* 0x000000ffff027224 */ /* 0x001fe400078e00ff */
[----:B--2---:R-:W-:-:S05]  /*16ed0*/  IMAD R5, R17, R6, RZ ;  /* 0x0000000611057224 */ /* 0x004fca00078e02ff */
[----:B------:R-:W-:-:S04]  /*16ee0*/  IABS R7, R5 ;  /* 0x0000000500077213 */ /* 0x000fc80000000000 */
[----:B------:R-:W0:Y:S08]  /*16ef0*/  I2F.RP R8, R7 ;  /* 0x0000000700087306 */ /* 0x000e300000209400 */
[----:B0-----:R-:W0:Y:S02]  /*16f00*/  MUFU.RCP R8, R8 ;  /* 0x0000000800087308 */ /* 0x001e240000001000 */
[----:B0-----:R-:W-:Y:S01]  /*16f10*/  VIADD R9, R8, 0xffffffe ;  /* 0x0ffffffe08097836 */ /* 0x001fe20000000000 */
        /* <DEDUP_REMOVED lines=54> */
.L_x_2214:
[----:B------:R-:W-:Y:S01]  /*17280*/  UMOV UR4, URZ ;  /* 0x0000003f00047c82 */ /* 0x000fe20008000000 */
[----:B------:R-:W-:Y:S01]  /*17290*/  UMOV UR5, URZ ;  /* 0x0000003f00057c82 */ /* 0x000fe20008000000 */
[----:B------:R-:W-:Y:S01]  /*172a0*/  ULDC UR6, c[0x0][0xc3c] ;  /* 0x00030f0000067ab9 */ /* 0x000fe20000000800 */
[----:B------:R-:W-:Y:S02]  /*172b0*/  IMAD.MOV.U32 R16, RZ, RZ, R0 ;  /* 0x000000ffff107224 */ /* 0x000fe400078e0000 */
[----:B------:R-:W-:Y:S02]  /*172c0*/  IMAD.U32 R17, RZ, RZ, UR4 ;  /* 0x00000004ff117e24 */ /* 0x000fe4000f8e00ff */
[----:B------:R-:W-:Y:S02]  /*172d0*/  IMAD.U32 R18, RZ, RZ, UR5 ;  /* 0x00000005ff127e24 */ /* 0x000fe4000f8e00ff */
[----:B------:R-:W-:-:S07]  /*172e0*/  IMAD.U32 R19, RZ, RZ, UR6 ;  /* 0x00000006ff137e24 */ /* 0x000fce000f8e00ff */
.L_x_2222:
        /* <DEDUP_REMOVED lines=10> */
.L_x_2211:
[----:B------:R-:W-:Y:S02]  /*17390*/  ULDC UR4, c[0x0][0xc3c] ;  /* 0x00030f0000047ab9 */ /* 0x000fe40000000800 */
[----:B--2---:R-:W-:-:S13]  /*173a0*/  ISETP.GE.AND P0, PT, R19, UR4, PT ;  /* 0x0000000413007c0c */ /* 0x004fda000bf06270 */
[----:B------:R-:W-:Y:S05]  /*173b0*/  @!P0 BRA `(.L_x_2223) ;  /* 0xffffffac00208947 */ /* 0x000fea000383ffff */
[----:B------:R-:W-:Y:S05]  /*173c0*/  BSYNC B8 ;  /* 0x0000000000087941 */ /* 0x000fea0003800000 */
.L_x_2119:
        /* <DEDUP_REMOVED lines=12> */
.L_x_2289:
[----:B------:R-:W-:Y:S05]  /*17490*/  BSYNC B0 ;  /* 0x0000000000007941 */ /* 0x000fea0003800000 */
.L_x_2224:
[----:B------:R-:W-:-:S03]  /*174a0*/  UMOV UR4, 0xffffffff ;  /* 0xffffffff00047882 */ /* 0x000fc60000000000 */
[----:B------:R-:W-:Y:S05]  /*174b0*/  BRA.DIV UR4, `(.L_x_2226) ;  /* 0x0000001a04e47947 */ /* 0x000fea000b800000 */
[----:B0-----:R-:W0:Y:S02]  /*174c0*/  S2R R0, SR_TID.X ;  /* 0x0000000000007919 */ /* 0x001e240000002100 */
[----:B0-----:R-:W-:-:S04]  /*174d0*/  SHF.R.U32.HI R0, RZ, 0x5, R0 ;  /* 0x00000005ff007819 */ /* 0x001fc80000011600 */
[----:B------:R-:W-:-:S05]  /*174e0*/  LOP3.LUT R0, R0, 0x3, RZ, 0xc0, !PT ;  /* 0x0000000300007812 */ /* 0x000fca00078ec0ff */
[----:B------:R0:W2:Y:S02]  /*174f0*/  SHFL.IDX PT, R14, R0, RZ, 0x1f ;  /* 0x00001fff000e7589 */ /* 0x0000a400000e0000 */
.L_x_2292:
[----:B--2---:R-:W-:Y:S01]  /*17500*/  ISETP.NE.AND P0, PT, R14, RZ, PT ;  /* 0x000000ff0e00720c */ /* 0x004fe20003f05270 */
[----:B------:R-:W-:-:S12]  /*17510*/  BSSY B0, `(.L_x_2227) ;  /* 0x0000026000007945 */ /* 0x000fd80003800000 */
[----:B------:R-:W-:Y:S05]  /*17520*/  @P0 BRA `(.L_x_2228) ;  /* 0x0000000000900947 */ /* 0x000fea0003800000 */
[----:B------:R-:W-:-:S03]  /*17530*/  UMOV UR4, 0xffffffff ;  /* 0xffffffff00047882 */ /* 0x000fc60000000000 */
[----:B------:R-:W-:Y:S05]  /*17540*/  BRA.DIV UR4, `(.L_x_2229) ;  /* 0x0000001a04f47947 */ /* 0x000fea000b800000 */
[----:B------:R-:W-:-:S13]  /*17550*/  ELECT P6, URZ, PT ;  /* 0x00000000003f782f */ /* 0x000fda00038c0000 */
.L_x_2295:
[----:B------:R-:W-:Y:S05]  /*17560*/  @!P6 BRA `(.L_x_2228) ;  /* 0x000000000080e947 */ /* 0x000fea0003800000 */
[----:B0-----:R-:W2:Y:S02]  /*17570*/  LDL R0, [R1+0x34] ;  /* 0x0000340001007983 */ /* 0x001ea40000100800 */
[----:B--2---:R-:W-:-:S13]  /*17580*/  R2UR UR4, R0 ;  /* 0x00000000000472ca */ /* 0x004fda00000e0000 */
[----:B------:R-:W-:-:S06]  /*17590*/  ULOP3.LUT UR4, UR4, 0x2, URZ, 0xfc, !UPT ;  /* 0x0000000204047892 */ /* 0x000fcc000f8efc3f */
[----:B------:R-:W-:-:S05]  /*175a0*/  IMAD.U32 R0, RZ, RZ, UR4 ;  /* 0x00000004ff007e24 */ /* 0x000fca000f8e00ff */
[----:B------:R-:W-:-:S13]  /*175b0*/  ISETP.NE.AND P2, PT, R0, 0x3, PT ;  /* 0x000000030000780c */ /* 0x000fda0003f45270 */
[----:B------:R-:W-:Y:S05]  /*175c0*/  @!P2 BRA `(.L_x_2230) ;  /* 0x000000000004a947 */ /* 0x000fea0003800000 */
[----:B------:R-:W-:Y:S01]  /*175d0*/  BPT.TRAP 0x1 ;  /* 0x000000040000795c */ /* 0x000fe20000300000 */
.L_x_2230:
        /* <DEDUP_REMOVED lines=12> */
.L_x_2296:
[----:B------:R-:W2:Y:S02]  /*176a0*/  SYNCS.PHASECHK.TRANS64.TRYWAIT P0, [R7+URZ], R2 ;  /* 0x00000002070075a7 */ /* 0x000ea4000800017f */
[----:B--2---:R-:W-:Y:S05]  /*176b0*/  @!P0 BRA `(.L_x_2232) ;  /* 0x0000001800cc8947 */ /* 0x004fea0003800000 */
.L_x_2297:
[----:B------:R-:W-:Y:S05]  /*176c0*/  @!P2 BRA `(.L_x_2233) ;  /* 0x000000000004a947 */ /* 0x000fea0003800000 */
[----:B------:R-:W-:Y:S01]  /*176d0*/  BPT.TRAP 0x1 ;  /* 0x000000040000795c */ /* 0x000fe20000300000 */
.L_x_2233:
[----:B------:R-:W-:-:S04]  /*176e0*/  VIADD R0, R9, 0x31c60 ;  /* 0x00031c6009007836 */ /* 0x000fc80000000000 */
[----:B------:R-:W-:-:S04]  /*176f0*/  IMAD R4, R23, 0x8, R0 ;  /* 0x0000000817047824 */ /* 0x000fc800078e0200 */
[----:B------:R-:W4:Y:S02]  /*17700*/  SYNCS.PHASECHK.TRANS64.TRYWAIT P0, [R4+URZ], R3 ;  /* 0x00000003040075a7 */ /* 0x000f24000800017f */
[----:B----4-:R-:W-:Y:S05]  /*17710*/  @!P0 BRA `(.L_x_2234) ;  /* 0x0000001800c88947 */ /* 0x010fea0003800000 */
.L_x_2298:
[----:B------:R-:W-:-:S07]  /*17720*/  IMAD R5, R5, 0x8, R0 ;  /* 0x0000000805057824 */ /* 0x000fce00078e0200 */
.L_x_2235:
[----:B------:R0:W0:Y:S02]  /*17730*/  SYNCS.PHASECHK.TRANS64.TRYWAIT P0, [R5+URZ], R2 ;  /* 0x00000002050075a7 */ /* 0x000024000800017f */
[----:B0-----:R-:W-:Y:S05]  /*17740*/  @!P0 NANOSLEEP.SYNCS 0x989680 ;  /* 0x009896800000895d */ /* 0x001fea0003900000 */
[----:B------:R-:W0:Y:S02]  /*17750*/  @!P0 SYNCS.PHASECHK.TRANS64 P0, [R5+URZ], R2 ;  /* 0x00000002050085a7 */ /* 0x000e24000800007f */
[----:B0-----:R-:W-:Y:S05]  /*17760*/  @!P0 BRA `(.L_x_2235) ;  /* 0xfffffffc00f08947 */ /* 0x001fea000383ffff */
.L_x_2228:
[----:B------:R-:W-:Y:S05]  /*17770*/  BSYNC B0 ;  /* 0x0000000000007941 */ /* 0x000fea0003800000 */
.L_x_2227:
[----:B------:R-:W-:Y:S05]  /*17780*/  EXIT ;  /* 0x000000000000794d */ /* 0x000fea0003800000 */
.L_x_2069:
[----:B0-----:R-:W-:-:S04]  /*17790*/  IMAD.U32 R3, RZ, RZ, UR37 ;  /* 0x00000025ff037e24 */ /* 0x001fc8000f8e00ff */
[----:B------:R0:W1:Y:S03]  /*177a0*/  SYNCS.PHASECHK.TRANS64.TRYWAIT P1, [R3+URZ+0x31c00], R0 ;  /* 0x031c0000030075a7 */ /* 0x000066000802017f */
[----:B-1----:R-:W-:Y:S05]  /*177b0*/  @!P1 NANOSLEEP.SYNCS 0x989680 ;  /* 0x009896800000995d */ /* 0x002fea0003900000 */
[----:B------:R-:W1:Y:S02]  /*177c0*/  @!P1 SYNCS.PHASECHK.TRANS64 P1, [R3+URZ+0x31c00], R0 ;  /* 0x031c0000030095a7 */ /* 0x000e64000802007f */
[----:B-1----:R-:W-:Y:S05]  /*177d0*/  @!P1 BRA `(.L_x_2069) ;  /* 0xfffffffc00ec9947 */ /* 0x002fea000383ffff */
[----:B------:R-:W-:Y:S05]  /*177e0*/  BRA `(.L_x_2236) ;  /* 0xfffffea000c07947 */ /* 0x000fea000383ffff */
.L_x_2073:
[----:B-1----:R1:W2:Y:S02]  /*177f0*/  SYNCS.PHASECHK.TRANS64.TRYWAIT P2, [R0+URZ+0x31c30], R3 ;  /* 0x031c3003000075a7 */ /* 0x0022a4000804017f */
[----:B--2---:R-:W-:Y:S05]  /*17800*/  @!P2 NANOSLEEP.SYNCS 0x989680 ;  /* 0x009896800000a95d */ /* 0x004fea0003900000 */
[----:B------:R-:W2:Y:S02]  /*17810*/  @!P2 SYNCS.PHASECHK.TRANS64 P2, [R0+URZ+0x31c30], R3 ;  /* 0x031c30030000a5a7 */ /* 0x000ea4000804007f */
[----:B--2---:R-:W-:Y:S05]  /*17820*/  @!P2 BRA `(.L_x_2073) ;  /* 0xfffffffc00f0a947 */ /* 0x004fea000383ffff */
[----:B------:R-:W-:Y:S05]  /*17830*/  BRA `(.L_x_2072) ;  /* 0xfffffea000e47947 */ /* 0x000fea000383ffff */
.L_x_2078:
[----:B-1----:R-:W-:-:S04]  /*17840*/  IMAD.U32 R8, RZ, RZ, UR4 ;  /* 0x00000004ff087e24 */ /* 0x002fc8000f8e00ff */
[----:B------:R1:W2:Y:S03]  /*17850*/  SYNCS.PHASECHK.TRANS64.TRYWAIT P3, [R8+URZ+0x31c30], R7 ;  /* 0x031c3007080075a7 */ /* 0x0002a6000806017f */
[----:B--2---:R-:W-:Y:S05]  /*17860*/  @!P3 NANOSLEEP.SYNCS 0x989680 ;  /* 0x009896800000b95d */ /* 0x004fea0003900000 */
[----:B------:R-:W2:Y:S02]  /*17870*/  @!P3 SYNCS.PHASECHK.TRANS64 P3, [R8+URZ+0x31c30], R7 ;  /* 0x031c30070800b5a7 */ /* 0x000ea4000806007f */
[----:B--2---:R-:W-:Y:S05]  /*17880*/  @!P3 BRA `(.L_x_2078) ;  /* 0xfffffffc00ecb947 */ /* 0x004fea000383ffff */
[----:B------:R-:W-:Y:S05]  /*17890*/  BRA `(.L_x_2075) ;  /* 0xfffffee400cc7947 */ /* 0x000fea000383ffff */
.L_x_2082:
[----:B-1----:R-:W-:-:S04]  /*178a0*/  IMAD.U32 R8, RZ, RZ, UR4 ;  /* 0x00000004ff087e24 */ /* 0x002fc8000f8e00ff */
[----:B------:R1:W2:Y:S03]  /*178b0*/  SYNCS.PHASECHK.TRANS64.TRYWAIT P3, [R8+URZ+0x31c50], R7 ;  /* 0x031c5007080075a7 */ /* 0x0002a6000806017f */
[----:B--2---:R-:W-:Y:S05]  /*178c0*/  @!P3 NANOSLEEP.SYNCS 0x989680 ;  /* 0x009896800000b95d */ /* 0x004fea0003900000 */
[----:B------:R-:W2:Y:S02]  /*178d0*/  @!P3 SYNCS.PHASECHK.TRANS64 P3, [R8+URZ+0x31c50], R7 ;  /* 0x031c50070800b5a7 */ /* 0x000ea4000806007f */
[----:B--2---:R-:W-:Y:S05]  /*178e0*/  @!P3 BRA `(.L_x_2082) ;  /* 0xfffffffc00ecb947 */ /* 0x004fea000383ffff */
[----:B------:R-:W-:Y:S05]  /*178f0*/  BRA `(.L_x_2079) ;  /* 0xfffffefc00687947 */ /* 0x000fea000383ffff */
.L_x_2088:
[----:B--2---:R-:W-:-:S04]  /*17900*/  IMAD.U32 R7, RZ, RZ, UR4 ;  /* 0x00000004ff077e24 */ /* 0x004fc8000f8e00ff */
[----:B------:R2:W3:Y:S03]  /*17910*/  SYNCS.PHASECHK.TRANS64.TRYWAIT P2, [R7+URZ+0x31c30], R6 ;  /* 0x031c3006070075a7 */ /* 0x0004e6000804017f */
[----:B---3--:R-:W-:Y:S05]  /*17920*/  @!P2 NANOSLEEP.SYNCS 0x989680 ;  /* 0x009896800000a95d */ /* 0x008fea0003900000 */
[----:B------:R-:W3:Y:S02]  /*17930*/  @!P2 SYNCS.PHASECHK.TRANS64 P2, [R7+URZ+0x31c30], R6 ;  /* 0x031c30060700a5a7 */ /* 0x000ee4000804007f */
[----:B---3--:R-:W-:Y:S05]  /*17940*/  @!P2 BRA `(.L_x_2088) ;  /* 0xfffffffc00eca947 */ /* 0x008fea000383ffff */
[----:B------:R-:W-:Y:S05]  /*17950*/  BRA `(.L_x_2085) ;  /* 0xffffff3000707947 */ /* 0x000fea000383ffff */
.L_x_2092:
[----:B-1----:R-:W-:-:S04]  /*17960*/  IMAD.U32 R7, RZ, RZ, UR4 ;  /* 0x00000004ff077e24 */ /* 0x002fc8000f8e00ff */
[----:B------:R1:W2:Y:S03]  /*17970*/  SYNCS.PHASECHK.TRANS64.TRYWAIT P2, [R7+URZ+0x31c50], R6 ;  /* 0x031c5006070075a7 */ /* 0x0002a6000804017f */
[----:B--2---:R-:W-:Y:S05]  /*17980*/  @!P2 NANOSLEEP.SYNCS 0x989680 ;  /* 0x009896800000a95d */ /* 0x004fea0003900000 */
[----:B------:R-:W2:Y:S02]  /*17990*/  @!P2 SYNCS.PHASECHK.TRANS64 P2, [R7+URZ+0x31c50], R6 ;  /* 0x031c50060700a5a7 */ /* 0x000ea4000804007f */
[----:B--2---:R-:W-:Y:S05]  /*179a0*/  @!P2 BRA `(.L_x_2092) ;  /* 0xfffffffc00eca947 */ /* 0x004fea000383ffff */
[----:B------:R-:W-:Y:S05]  /*179b0*/  BRA `(.L_x_2089) ;  /* 0xffffff48000c7947 */ /* 0x000fea000383ffff */
.L_x_2097:
[----:B---3--:R-:W-:-:S04]  /*179c0*/  IMAD.U32 R5, RZ, RZ, UR6 ;  /* 0x00000006ff057e24 */ /* 0x008fc8000f8e00ff */
[----:B------:R3:W4:Y:S03]  /*179d0*/  SYNCS.PHASECHK.TRANS64.TRYWAIT P0, [R5+URZ+0x31c50], R4 ;  /* 0x031c5004050075a7 */ /* 0x000726000800017f */
[----:B----4-:R-:W-:Y:S05]  /*179e0*/  @!P0 NANOSLEEP.SYNCS 0x989680 ;  /* 0x009896800000895d */ /* 0x010fea0003900000 */
[----:B------:R-:W4:Y:S02]  /*179f0*/  @!P0 SYNCS.PHASECHK.TRANS64 P0, [R5+URZ+0x31c50], R4 ;  /* 0x031c5004050085a7 */ /* 0x000f24000800007f */
[----:B----4-:R-:W-:Y:S05]  /*17a00*/  @!P0 BRA `(.L_x_2097) ;  /* 0xfffffffc00ec8947 */ /* 0x010fea000383ffff */
[----:B------:R-:W-:Y:S05]  /*17a10*/  BRA `(.L_x_2096) ;  /* 0xffffff7000307947 */ /* 0x000fea000383ffff */
.L_x_2131:
        /* <DEDUP_REMOVED lines=11> */
.L_x_2238:
[----:B------:R-:W-:Y:S05]  /*17ad0*/  BSYNC B0 ;  /* 0x0000000000007941 */ /* 0x000fea0003800000 */
.L_x_2237:
[----:B------:R-:W-:Y:S05]  /*17ae0*/  BRA `(.L_x_2239) ;  /* 0xffffffb000547947 */ /* 0x000fea000383ffff */
.L_x_2133:
[----:B------:R-:W-:Y:S01]  /*17af0*/  BSSY B0, `(.L_x_2240) ;  /* 0x0000006000007945 */ /* 0x000fe20003800000 */
[----:B------:R-:W-:-:S07]  /*17b00*/  IMAD.MOV.U32 R15, RZ, RZ, -0x1 ;  /* 0xffffffffff0f7424 */ /* 0x000fce00078e00ff */
[----:B012---:R-:W-:Y:S05]  /*17b10*/  WARPSYNC.COLLECTIVE R15, `(.L_x_2241) ;  /* 0x000000000f0c7348 */ /* 0x007fea0003c00000 */
[----:B------:R-:W-:Y:S02]  /*17b20*/  ELECT P6, UR62, PT ;  /* 0x00000000003e782f */ /* 0x000fe400038c0000 */
[----:B------:R-:W-:Y:S01]  /*17b30*/  MOV R14, UR62 ;  /* 0x0000003e000e7c02 */ /* 0x000fe20008000f00 */
[----:B012---:R-:W-:Y:S10]  /*17b40*/  ENDCOLLECTIVE ;  /* 0x000000000000791b */ /* 0x007ff40003800000 */
.L_x_2241:
[----:B------:R-:W-:Y:S05]  /*17b50*/  BSYNC B0 ;  /* 0x0000000000007941 */ /* 0x000fea0003800000 */
.L_x_2240:
[----:B------:R-:W-:Y:S05]  /*17b60*/  BRA `(.L_x_2242) ;  /* 0xffffffb000547947 */ /* 0x000fea000383ffff */
.L_x_2135:
[----:B--2---:R2:W3:Y:S02]  /*17b70*/  SYNCS.PHASECHK.TRANS64.TRYWAIT P0, [R0+URZ+0x31c40], R2 ;  /* 0x031c4002000075a7 */ /* 0x0044e4000800017f */
[----:B---3--:R-:W-:Y:S05]  /*17b80*/  @!P0 NANOSLEEP.SYNCS 0x989680 ;  /* 0x009896800000895d */ /* 0x008fea0003900000 */
[----:B------:R-:W3:Y:S02]  /*17b90*/  @!P0 SYNCS.PHASECHK.TRANS64 P0, [R0+URZ+0x31c40], R2 ;  /* 0x031c4002000085a7 */ /* 0x000ee4000800007f */
[----:B---3--:R-:W-:Y:S05]  /*17ba0*/  @!P0 BRA `(.L_x_2135) ;  /* 0xfffffffc00f08947 */ /* 0x008fea000383ffff */
[----:B------:R-:W-:Y:S05]  /*17bb0*/  BRA `(.L_x_2243) ;  /* 0xffffffb000a87947 */ /* 0x000fea000383ffff */
.L_x_2139:
        /* <DEDUP_REMOVED lines=12> */
.L_x_2244:
[----:B------:R-:W-:Y:S02]  /*17c80*/  IMAD.MOV.U32 R13, RZ, RZ, R0 ;  /* 0x000000ffff0d7224 */ /* 0x000fe400078e0000 */
[----:B------:R-:W-:-:S07]  /*17c90*/  IMAD.MOV.U32 R2, RZ, RZ, R14 ;  /* 0x000000ffff027224 */ /* 0x000fce00078e000e */
[----:B------:R-:W-:Y:S05]  /*17ca0*/  WARPSYNC.COLLECTIVE R15, `(.L_x_2245) ;  /* 0x000000000f087348 */ /* 0x000fea0003c00000 */
[----:B------:R0:W1:Y:S02]  /*17cb0*/  SHFL.IDX P6, R14, R13, R12, R11 ;  /* 0x0000000c0d0e7389 */ /* 0x00006400000c000b */
[----:B01----:R-:W-:Y:S01]  /*17cc0*/  ENDCOLLECTIVE ;  /* 0x000000000000791b */ /* 0x003fe20003800000 */
.L_x_2245:
[----:B------:R-:W-:Y:S01]  /*17cd0*/  ULDC.64 UR4, c[0x0][0x208] ;  /* 0x0000820000047ab9 */ /* 0x000fe20000000a00 */
[----:B------:R-:W-:Y:S02]  /*17ce0*/  IMAD.MOV.U32 R13, RZ, RZ, R4 ;  /* 0x000000ffff0d7224 */ /* 0x000fe400078e0004 */
[----:B------:R-:W-:Y:S02]  /*17cf0*/  IMAD.MOV.U32 R12, RZ, RZ, 0x1 ;  /* 0x00000001ff0c7424 */ /* 0x000fe400078e00ff */
[----:B------:R-:W-:-:S05]  /*17d00*/  IMAD.MOV.U32 R3, RZ, RZ, R14 ;  /* 0x000000ffff037224 */ /* 0x000fca00078e000e */
[----:B------:R-:W-:-:S05]  /*17d10*/  @!P4 LEA R3, P3, R20, R3, 0x1 ;  /* 0x000000031403c211 */ /* 0x000fca00078608ff */
[----:B------:R-:W-:Y:S01]  /*17d20*/  @!P4 IMAD.X R2, RZ, RZ, R2, P3 ;  /* 0x000000ffff02c224 */ /* 0x000fe200018e0602 */
[----:B------:R-:W-:-:S04]  /*17d30*/  ISETP.GE.AND P3, PT, R8, R5, PT ;  /* 0x000000050800720c */ /* 0x000fc80003f66270 */
        /* <DEDUP_REMOVED lines=12> */
.L_x_2246:
[----:B------:R-:W-:Y:S02]  /*17e00*/  IMAD.MOV.U32 R13, RZ, RZ, R0 ;  /* 0x000000ffff0d7224 */ /* 0x000fe400078e0000 */
[----:B------:R-:W-:-:S07]  /*17e10*/  IMAD.MOV.U32 R2, RZ, RZ, R14 ;  /* 0x000000ffff027224 */ /* 0x000fce00078e000e */
[----:B------:R-:W-:Y:S05]  /*17e20*/  WARPSYNC.COLLECTIVE R15, `(.L_x_2247) ;  /* 0x000000000f087348 */ /* 0x000fea0003c00000 */
[----:B------:R0:W1:Y:S02]  /*17e30*/  SHFL.IDX P6, R14, R13, R12, R11 ;  /* 0x0000000c0d0e7389 */ /* 0x00006400000c000b */
[----:B01----:R-:W-:Y:S01]  /*17e40*/  ENDCOLLECTIVE ;  /* 0x000000000000791b */ /* 0x003fe20003800000 */
.L_x_2247:
        /* <DEDUP_REMOVED lines=18> */
.L_x_2248:
[----:B------:R-:W-:-:S05]  /*17f70*/  VIADD R2, R17, 0x40 ;  /* 0x0000004011027836 */ /* 0x000fca0000000000 */
[----:B------:R-:W-:Y:S01]  /*17f80*/  ISETP.GE.AND P3, PT, R2, R5, PT ;  /* 0x000000050200720c */ /* 0x000fe20003f66270 */
[----:B------:R-:W-:Y:S02]  /*17f90*/  IMAD.MOV.U32 R13, RZ, RZ, R0 ;  /* 0x000000ffff0d7224 */ /* 0x000fe400078e0000 */
[----:B------:R-:W-:-:S10]  /*17fa0*/  IMAD.MOV.U32 R2, RZ, RZ, R14 ;  /* 0x000000ffff027224 */ /* 0x000fd400078e000e */
[----:B------:R-:W-:Y:S05]  /*17fb0*/  WARPSYNC.COLLECTIVE R15, `(.L_x_2249) ;  /* 0x000000000f087348 */ /* 0x000fea0003c00000 */
[----:B------:R0:W1:Y:S02]  /*17fc0*/  SHFL.IDX P6, R14, R13, R12, R11 ;  /* 0x0000000c0d0e7389 */ /* 0x00006400000c000b */
[----:B01----:R-:W-:Y:S01]  /*17fd0*/  ENDCOLLECTIVE ;  /* 0x000000000000791b */ /* 0x003fe20003800000 */
.L_x_2249:
        /* <DEDUP_REMOVED lines=18> */
.L_x_2250:
[----:B------:R-:W-:Y:S02]  /*18100*/  IMAD.MOV.U32 R13, RZ, RZ, R0 ;  /* 0x000000ffff0d7224 */ /* 0x000fe400078e0000 */
[----:B------:R-:W-:-:S05]  /*18110*/  VIADD R0, R17, 0x60 ;  /* 0x0000006011007836 */ /* 0x000fca0000000000 */
[----:B------:R-:W-:Y:S01]  /*18120*/  ISETP.GE.AND P3, PT, R0, R5, PT ;  /* 0x000000050000720c */ /* 0x000fe20003f66270 */
[----:B------:R-:W-:-:S12]  /*18130*/  IMAD.MOV.U32 R4, RZ, RZ, R14 ;  /* 0x000000ffff047224 */ /* 0x000fd800078e000e */
[----:B------:R-:W-:Y:S05]  /*18140*/  WARPSYNC.COLLECTIVE R15, `(.L_x_2251) ;  /* 0x000000000f087348 */ /* 0x000fea0003c00000 */
[----:B------:R0:W1:Y:S02]  /*18150*/  SHFL.IDX P6, R14, R13, R12, R11 ;  /* 0x0000000c0d0e7389 */ /* 0x00006400000c000b */
[----:B01----:R-:W-:Y:S01]  /*18160*/  ENDCOLLECTIVE ;  /* 0x000000000000791b */ /* 0x003fe20003800000 */
.L_x_2251:
[----:B------:R-:W-:Y:S01]  /*18170*/  ULDC.64 UR4, c[0x0][0x208] ;  /* 0x0000820000047ab9 */ /* 0x000fe20000000a00 */
[----:B------:R-:W-:Y:S02]  /*18180*/  IMAD.MOV.U32 R13, RZ, RZ, R6 ;  /* 0x000000ffff0d7224 */ /* 0x000fe400078e0006 */
[----:B------:R-:W-:Y:S02]  /*18190*/  IMAD.MOV.U32 R12, RZ, RZ, RZ ;  /* 0x000000ffff0c7224 */ /* 0x000fe400078e00ff */
[----:B------:R-:W-:-:S05]  /*181a0*/  IMAD.MOV.U32 R2, RZ, RZ, R14 ;  /* 0x000000ffff027224 */ /* 0x000fca00078e000e */
[----:B------:R-:W-:-:S05]  /*181b0*/  @!P3 LEA R2, P5, R20, R2, 0x1 ;  /* 0x000000021402b211 */ /* 0x000fca00078a08ff */
[----:B------:R-:W-:-:S05]  /*181c0*/  @!P3 IMAD.X R3, RZ, RZ, R4, P5 ;  /* 0x000000ffff03b224 */ /* 0x000fca00028e0604 */
        /* <DEDUP_REMOVED lines=9> */
.L_x_2252:
[----:B------:R-:W-:-:S05]  /*18260*/  VIADD R2, R17, 0x80 ;  /* 0x0000008011027836 */ /* 0x000fca0000000000 */
[----:B------:R-:W-:Y:S01]  /*18270*/  ISETP.GE.AND P3, PT, R2, R5, PT ;  /* 0x000000050200720c */ /* 0x000fe20003f66270 */
[----:B------:R-:W-:Y:S02]  /*18280*/  IMAD.MOV.U32 R13, RZ, RZ, R7 ;  /* 0x000000ffff0d7224 */ /* 0x000fe400078e0007 */
[----:B------:R-:W-:-:S10]  /*18290*/  IMAD.MOV.U32 R0, RZ, RZ, R14 ;  /* 0x000000ffff007224 */ /* 0x000fd400078e000e */
[----:B------:R-:W-:Y:S05]  /*182a0*/  WARPSYNC.COLLECTIVE R15, `(.L_x_2253) ;  /* 0x000000000f087348 */ /* 0x000fea0003c00000 */
[----:B------:R0:W1:Y:S02]  /*182b0*/  SHFL.IDX P6, R14, R13, R12, R11 ;  /* 0x0000000c0d0e7389 */ /* 0x00006400000c000b */
[----:B01----:R-:W-:Y:S01]  /*182c0*/  ENDCOLLECTIVE ;  /* 0x000000000000791b */ /* 0x003fe20003800000 */
.L_x_2253:
[----:B------:R-:W-:Y:S01]  /*182d0*/  ULDC.64 UR4, c[0x0][0x208] ;  /* 0x0000820000047ab9 */ /* 0x000fe20000000a00 */
[----:B------:R-:W-:Y:S02]  /*182e0*/  IMAD.MOV.U32 R13, RZ, RZ, R6 ;  /* 0x000000ffff0d7224 */ /* 0x000fe400078e0006 */
[----:B------:R-:W-:Y:S02]  /*182f0*/  IMAD.MOV.U32 R12, RZ, RZ, 0x1 ;  /* 0x00000001ff0c7424 */ /* 0x000fe400078e00ff */
[----:B------:R-:W-:-:S05]  /*18300*/  IMAD.MOV.U32 R4, RZ, RZ, R14 ;  /* 0x000000ffff047224 */ /* 0x000fca00078e000e */
        /* <DEDUP_REMOVED lines=13> */
.L_x_2254:
[----:B------:R-:W-:Y:S02]  /*183e0*/  IMAD.MOV.U32 R13, RZ, RZ, R7 ;  /* 0x000000ffff0d7224 */ /* 0x000fe400078e0007 */
[----:B------:R-:W-:-:S07]  /*183f0*/  IMAD.MOV.U32 R6, RZ, RZ, R14 ;  /* 0x000000ffff067224 */ /* 0x000fce00078e000e */
[----:B------:R-:W-:Y:S05]  /*18400*/  WARPSYNC.COLLECTIVE R15, `(.L_x_2255) ;  /* 0x000000000f087348 */ /* 0x000fea0003c00000 */
[----:B------:R0:W1:Y:S02]  /*18410*/  SHFL.IDX P6, R14, R13, R12, R11 ;  /* 0x0000000c0d0e7389 */ /* 0x00006400000c000b */
[----:B01----:R-:W-:Y:S01]  /*18420*/  ENDCOLLECTIVE ;  /* 0x000000000000791b */ /* 0x003fe20003800000 */
.L_x_2255:
[----:B------:R-:W-:Y:S05]  /*18430*/  BRA `(.L_x_2256) ;  /* 0xffffffb800207947 */ /* 0x000fea000383ffff */
.L_x_2142:
[----:B0-----:R0:W1:Y:S02]  /*18440*/  SYNCS.PHASECHK.TRANS64.TRYWAIT P0, [R22+URZ+0x31c20], R3 ;  /* 0x031c2003160075a7 */ /* 0x001064000800017f */
[----:B-1----:R-:W-:Y:S05]  /*18450*/  @!P0 NANOSLEEP.SYNCS 0x989680 ;  /* 0x009896800000895d */ /* 0x002fea0003900000 */
[----:B------:R-:W1:Y:S02]  /*18460*/  @!P0 SYNCS.PHASECHK.TRANS64 P0, [R22+URZ+0x31c20], R3 ;  /* 0x031c2003160085a7 */ /* 0x000e64000800007f */
[----:B-1----:R-:W-:Y:S05]  /*18470*/  @!P0 BRA `(.L_x_2142) ;  /* 0xfffffffc00f08947 */ /* 0x002fea000383ffff */
[----:B------:R-:W-:Y:S05]  /*18480*/  BRA `(.L_x_2257) ;  /* 0xffffffb800947947 */ /* 0x000fea000383ffff */
.L_x_2151:
[----:B0-----:R0:W2:Y:S02]  /*18490*/  SYNCS.PHASECHK.TRANS64.TRYWAIT P0, [R3+URZ+0x31c40], R2 ;  /* 0x031c4002030075a7 */ /* 0x0010a4000800017f */
[----:B--2---:R-:W-:Y:S05]  /*184a0*/  @!P0 NANOSLEEP.SYNCS 0x989680 ;  /* 0x009896800000895d */ /* 0x004fea0003900000 */
[----:B------:R-:W2:Y:S02]  /*184b0*/  @!P0 SYNCS.PHASECHK.TRANS64 P0, [R3+URZ+0x31c40], R2 ;  /* 0x031c4002030085a7 */ /* 0x000ea4000800007f */
[----:B--2---:R-:W-:Y:S05]  /*184c0*/  @!P0 BRA `(.L_x_2151) ;  /* 0xfffffffc00f08947 */ /* 0x004fea000383ffff */
[----:B------:R-:W-:Y:S05]  /*184d0*/  BRA `(.L_x_2258) ;  /* 0xffffffbc00407947 */ /* 0x000fea000383ffff */
.L_x_2158:
[----:B0-----:R0:W1:Y:S02]  /*184e0*/  SYNCS.PHASECHK.TRANS64.TRYWAIT P0, [R3+URZ+0x60], R2 ;  /* 0x00006002030075a7 */ /* 0x001064000800017f */
[----:B-1----:R-:W-:Y:S05]  /*184f0*/  @!P0 NANOSLEEP.SYNCS 0x989680 ;  /* 0x009896800000895d */ /* 0x002fea0003900000 */
[----:B------:R-:W1:Y:S02]  /*18500*/  @!P0 SYNCS.PHASECHK.TRANS64 P0, [R3+URZ+0x60], R2 ;  /* 0x00006002030085a7 */ /* 0x000e64000800007f */
[----:B-1----:R-:W-:Y:S05]  /*18510*/  @!P0 BRA `(.L_x_2158) ;  /* 0xfffffffc00f08947 */ /* 0x002fea000383ffff */
[----:B------:R-:W-:Y:S05]  /*18520*/  BRA `(.L_x_2259) ;  /* 0xffffffc0004c7947 */ /* 0x000fea000383ffff */
.L_x_2168:
[----:B0-----:R0:W2:Y:S02]  /*18530*/  SYNCS.PHASECHK.TRANS64.TRYWAIT P0, [R3+URZ+0x31c40], R2 ;  /* 0x031c4002030075a7 */ /* 0x0010a4000800017f */
[----:B--2---:R-:W-:Y:S05]  /*18540*/  @!P0 NANOSLEEP.SYNCS 0x989680 ;  /* 0x009896800000895d */ /* 0x004fea0003900000 */
[----:B------:R-:W2:Y:S02]  /*18550*/  @!P0 SYNCS.PHASECHK.TRANS64 P0, [R3+URZ+0x31c40], R2 ;  /* 0x031c4002030085a7 */ /* 0x000ea4000800007f */
[----:B--2---:R-:W-:Y:S05]  /*18560*/  @!P0 BRA `(.L_x_2168) ;  /* 0xfffffffc00f08947 */ /* 0x004fea000383ffff */
[----:B------:R-:W-:Y:S05]  /*18570*/  BRA `(.L_x_2260) ;  /* 0xffffffc800007947 */ /* 0x000fea000383ffff */
.L_x_2175:
[----:B0-----:R0:W1:Y:S02]  /*18580*/  SYNCS.PHASECHK.TRANS64.TRYWAIT P0, [R12+URZ+0x60], R27 ;  /* 0x0000601b0c0075a7 */ /* 0x001064000800017f */
[----:B-1----:R-:W-:Y:S05]  /*18590*/  @!P0 NANOSLEEP.SYNCS 0x989680 ;  /* 0x009896800000895d */ /* 0x002fea0003900000 */
[----:B------:R-:W1:Y:S02]  /*185a0*/  @!P0 SYNCS.PHASECHK.TRANS64 P0, [R12+URZ+0x60], R27 ;  /* 0x0000601b0c0085a7 */ /* 0x000e64000800007f */
[----:B-1----:R-:W-:Y:S05]  /*185b0*/  @!P0 BRA `(.L_x_2175) ;  /* 0xfffffffc00f08947 */ /* 0x002fea000383ffff */
[----:B------:R-:W-:Y:S05]  /*185c0*/  BRA `(.L_x_2261) ;  /* 0xffffffcc000c7947 */ /* 0x000fea000383ffff */
.L_x_2185:
[----:B0-----:R0:W2:Y:S02]  /*185d0*/  SYNCS.PHASECHK.TRANS64.TRYWAIT P0, [R2+URZ+0x31c40], R3 ;  /* 0x031c4003020075a7 */ /* 0x0010a4000800017f */
[----:B--2---:R-:W-:Y:S05]  /*185e0*/  @!P0 NANOSLEEP.SYNCS 0x989680 ;  /* 0x009896800000895d */ /* 0x004fea0003900000 */
[----:B------:R-:W2:Y:S02]  /*185f0*/  @!P0 SYNCS.PHASECHK.TRANS64 P0, [R2+URZ+0x31c40], R3 ;  /* 0x031c4003020085a7 */ /* 0x000ea4000800007f */
[----:B--2---:R-:W-:Y:S05]  /*18600*/  @!P0 BRA `(.L_x_2185) ;  /* 0xfffffffc00f08947 */ /* 0x004fea000383ffff */
[----:B------:R-:W-:Y:S05]  /*18610*/  BRA `(.L_x_2262) ;  /* 0xffffffd000947947 */ /* 0x000fea000383ffff */
.L_x_2192:
[----:B0-----:R0:W1:Y:S02]  /*18620*/  SYNCS.PHASECHK.TRANS64.TRYWAIT P0, [R8+URZ+0x60], R2 ;  /* 0x00006002080075a7 */ /* 0x001064000800017f */
[----:B-1----:R-:W-:Y:S05]  /*18630*/  @!P0 NANOSLEEP.SYNCS 0x989680 ;  /* 0x009896800000895d */ /* 0x002fea0003900000 */
[----:B------:R-:W1:Y:S02]  /*18640*/  @!P0 SYNCS.PHASECHK.TRANS64 P0, [R8+URZ+0x60], R2 ;  /* 0x00006002080085a7 */ /* 0x000e64000800007f */
[----:B-1----:R-:W-:Y:S05]  /*18650*/  @!P0 BRA `(.L_x_2192) ;  /* 0xfffffffc00f08947 */ /* 0x002fea000383ffff */
[----:B------:R-:W-:Y:S05]  /*18660*/  BRA `(.L_x_2263) ;  /* 0xffffffd400a47947 */ /* 0x000fea000383ffff */
.L_x_2204:
[----:B0-----:R0:W1:Y:S02]  /*18670*/  SYNCS.PHASECHK.TRANS64.TRYWAIT P0, [R3+URZ+0x31c60], R0 ;  /* 0x031c6000030075a7 */ /* 0x001064000800017f */
[----:B-1----:R-:W-:Y:S05]  /*18680*/  @!P0 NANOSLEEP.SYNCS 0x989680 ;  /* 0x009896800000895d */ /* 0x002fea0003900000 */
[----:B------:R-:W1:Y:S02]  /*18690*/  @!P0 SYNCS.PHASECHK.TRANS64 P0, [R3+URZ+0x31c60], R0 ;  /* 0x031c6000030085a7 */ /* 0x000e64000800007f */
[----:B-1----:R-:W-:Y:S05]  /*186a0*/  @!P0 BRA `(.L_x_2204) ;  /* 0xfffffffc00f08947 */ /* 0x002fea000383ffff */
[----:B------:R-:W-:Y:S05]  /*186b0*/  BRA `(.L_x_2264) ;  /* 0xffffffdc001c7947 */ /* 0x000fea000383ffff */
.L_x_2212:
[----:B------:R-:W-:Y:S01]  /*186c0*/  BSSY B0, `(.L_x_2265) ;  /* 0x0000008000007945 */ /* 0x000fe20003800000 */
[----:B------:R-:W-:Y:S02]  /*186d0*/  IMAD.MOV.U32 R13, RZ, RZ, R16 ;  /* 0x000000ffff0d7224 */ /* 0x000fe400078e0010 */
[----:B------:R-:W-:Y:S02]  /*186e0*/  IMAD.MOV.U32 R12, RZ, RZ, RZ ;  /* 0x000000ffff0c7224 */ /* 0x000fe400078e00ff */
[----:B------:R-:W-:Y:S02]  /*186f0*/  IMAD.MOV.U32 R11, RZ, RZ, 0x1f ;  /* 0x0000001fff0b7424 */ /* 0x000fe400078e00ff */
[----:B------:R-:W-:-:S07]  /*18700*/  IMAD.MOV.U32 R15, RZ, RZ, -0x1 ;  /* 0xffffffffff0f7424 */ /* 0x000fce00078e00ff */
[----:B------:R-:W-:Y:S05]  /*18710*/  WARPSYNC.COLLECTIVE R15, `(.L_x_2266) ;  /* 0x000000000f087348 */ /* 0x000fea0003c00000 */
[----:B------:R0:W1:Y:S02]  /*18720*/  SHFL.IDX P6, R14, R13, R12, R11 ;  /* 0x0000000c0d0e7389 */ /* 0x00006400000c000b */
[----:B01----:R-:W-:Y:S01]  /*18730*/  ENDCOLLECTIVE ;  /* 0x000000000000791b */ /* 0x003fe20003800000 */
.L_x_2266:
[----:B------:R-:W-:Y:S05]  /*18740*/  BSYNC B0 ;  /* 0x0000000000007941 */ /* 0x000fea0003800000 */
.L_x_2265:
        /* <DEDUP_REMOVED lines=9> */
.L_x_2267:
[----:B------:R-:W-:Y:S01]  /*187e0*/  ULDC UR4, c[0x0][0xc3c] ;  /* 0x00030f0000047ab9 */ /* 0x000fe20000000800 */
[----:B------:R-:W-:Y:S01]  /*187f0*/  ULDC.64 UR6, c[0x0][0x208] ;  /* 0x0000820000067ab9 */ /* 0x000fe20000000a00 */
        /* <DEDUP_REMOVED lines=17> */
.L_x_2268:
[----:B------:R-:W-:Y:S01]  /*18910*/  IMAD.MOV.U32 R12, RZ, RZ, 0x2 ;  /* 0x00000002ff0c7424 */ /* 0x000fe200078e00ff */
[----:B------:R-:W-:-:S05]  /*18920*/  SEL R4, R14, RZ, P1 ;  /* 0x000000ff0e047207 */ /* 0x000fca0000800000 */
[----:B------:R-:W-:-:S04]  /*18930*/  IMAD.IADD R4, R17, 0x1, R4 ;  /* 0x0000000111047824 */ /* 0x000fc800078e0204 */
[----:B------:R-:W-:-:S07]  /*18940*/  IMAD.MOV.U32 R13, RZ, RZ, R4 ;  /* 0x000000ffff0d7224 */ /* 0x000fce00078e0004 */
[----:B------:R-:W-:Y:S05]  /*18950*/  WARPSYNC.COLLECTIVE R15, `(.L_x_2269) ;  /* 0x000000000f087348 */ /* 0x000fea0003c00000 */
[----:B------:R0:W1:Y:S02]  /*18960*/  SHFL.UP P6, R14, R13, R12, R11 ;  /* 0x0400000c0d0e7389 */ /* 0x00006400000c000b */
[----:B01----:R-:W-:Y:S01]  /*18970*/  ENDCOLLECTIVE ;  /* 0x000000000000791b */ /* 0x003fe20003800000 */
.L_x_2269:
[----:B------:R-:W-:Y:S01]  /*18980*/  IMAD.MOV.U32 R12, RZ, RZ, 0x4 ;  /* 0x00000004ff0c7424 */ /* 0x000fe200078e00ff */
[----:B------:R-:W-:-:S05]  /*18990*/  SEL R3, R14, RZ, P2 ;  /* 0x000000ff0e037207 */ /* 0x000fca0001000000 */
[----:B------:R-:W-:-:S04]  /*189a0*/  IMAD.IADD R6, R4, 0x1, R3 ;  /* 0x0000000104067824 */ /* 0x000fc800078e0203 */
[----:B------:R-:W-:-:S07]  /*189b0*/  IMAD.MOV.U32 R13, RZ, RZ, R6 ;  /* 0x000000ffff0d7224 */ /* 0x000fce00078e0006 */
[----:B------:R-:W-:Y:S05]  /*189c0*/  WARPSYNC.COLLECTIVE R15, `(.L_x_2270) ;  /* 0x000000000f087348 */ /* 0x000fea0003c00000 */
[----:B------:R0:W1:Y:S02]  /*189d0*/  SHFL.UP P6, R14, R13, R12, R11 ;  /* 0x0400000c0d0e7389 */ /* 0x00006400000c000b */
[----:B01----:R-:W-:Y:S01]  /*189e0*/  ENDCOLLECTIVE ;  /* 0x000000000000791b */ /* 0x003fe20003800000 */
.L_x_2270:
[----:B------:R-:W-:Y:S01]  /*189f0*/  IMAD.MOV.U32 R12, RZ, RZ, 0x8 ;  /* 0x00000008ff0c7424 */ /* 0x000fe200078e00ff */
[----:B------:R-:W-:-:S05]  /*18a00*/  SEL R3, R14, RZ, P3 ;  /* 0x000000ff0e037207 */ /* 0x000fca0001800000 */
[----:B------:R-:W-:-:S04]  /*18a10*/  IMAD.IADD R2, R6, 0x1, R3 ;  /* 0x0000000106027824 */ /* 0x000fc800078e0203 */
[----:B------:R-:W-:-:S07]  /*18a20*/  IMAD.MOV.U32 R13, RZ, RZ, R2 ;  /* 0x000000ffff0d7224 */ /* 0x000fce00078e0002 */
[----:B------:R-:W-:Y:S05]  /*18a30*/  WARPSYNC.COLLECTIVE R15, `(.L_x_2271) ;  /* 0x000000000f087348 */ /* 0x000fea0003c00000 */
[----:B------:R0:W1:Y:S02]  /*18a40*/  SHFL.UP P6, R14, R13, R12, R11 ;  /* 0x0400000c0d0e7389 */ /* 0x00006400000c000b */
[----:B01----:R-:W-:Y:S01]  /*18a50*/  ENDCOLLECTIVE ;  /* 0x000000000000791b */ /* 0x003fe20003800000 */
.L_x_2271:
[----:B------:R-:W-:Y:S01]  /*18a60*/  IMAD.MOV.U32 R12, RZ, RZ, 0x10 ;  /* 0x00000010ff0c7424 */ /* 0x000fe200078e00ff */
[----:B------:R-:W-:-:S05]  /*18a70*/  SEL R3, R14, RZ, P4 ;  /* 0x000000ff0e037207 */ /* 0x000fca0002000000 */
[----:B------:R-:W-:-:S04]  /*18a80*/  IMAD.IADD R3, R2, 0x1, R3 ;  /* 0x0000000102037824 */ /* 0x000fc800078e0203 */
[----:B------:R-:W-:-:S07]  /*18a90*/  IMAD.MOV.U32 R13, RZ, RZ, R3 ;  /* 0x000000ffff0d7224 */ /* 0x000fce00078e0003 */
[----:B------:R-:W-:Y:S05]  /*18aa0*/  WARPSYNC.COLLECTIVE R15, `(.L_x_2272) ;  /* 0x000000000f087348 */ /* 0x000fea0003c00000 */
[----:B------:R0:W1:Y:S02]  /*18ab0*/  SHFL.UP P6, R14, R13, R12, R11 ;  /* 0x0400000c0d0e7389 */ /* 0x00006400000c000b */
[----:B01----:R-:W-:Y:S01]  /*18ac0*/  ENDCOLLECTIVE ;  /* 0x000000000000791b */ /* 0x003fe20003800000 */
.L_x_2272:
        /* <DEDUP_REMOVED lines=8> */
.L_x_2273:
[----:B------:R-:W-:Y:S05]  /*18b50*/  BRA `(.L_x_2274) ;  /* 0xffffffdc00c87947 */ /* 0x000fea000383ffff */
.L_x_2217:
[----:B------:R-:W-:Y:S01]  /*18b60*/  BSSY B0, `(.L_x_2275) ;  /* 0x0000008000007945 */ /* 0x000fe20003800000 */
[----:B-----5:R-:W-:Y:S02]  /*18b70*/  IMAD.MOV.U32 R13, RZ, RZ, R17 ;  /* 0x000000ffff0d7224 */ /* 0x020fe400078e0011 */
[----:B------:R-:W-:Y:S02]  /*18b80*/  IMAD.MOV.U32 R12, RZ, RZ, 0x1 ;  /* 0x00000001ff0c7424 */ /* 0x000fe400078e00ff */
[----:B------:R-:W-:Y:S02]  /*18b90*/  IMAD.MOV.U32 R11, RZ, RZ, RZ ;  /* 0x000000ffff0b7224 */ /* 0x000fe400078e00ff */
[----:B------:R-:W-:-:S07]  /*18ba0*/  IMAD.MOV.U32 R15, RZ, RZ, -0x1 ;  /* 0xffffffffff0f7424 */ /* 0x000fce00078e00ff */
[----:B0-----:R-:W-:Y:S05]  /*18bb0*/  WARPSYNC.COLLECTIVE R15, `(.L_x_2276) ;  /* 0x000000000f087348 */ /* 0x001fea0003c00000 */
[----:B------:R1:W2:Y:S02]  /*18bc0*/  SHFL.UP P6, R14, R13, R12, R11 ;  /* 0x0400000c0d0e7389 */ /* 0x0002a400000c000b */
[----:B012---:R-:W-:Y:S01]  /*18bd0*/  ENDCOLLECTIVE ;  /* 0x000000000000791b */ /* 0x007fe20003800000 */
.L_x_2276:
[----:B------:R-:W-:Y:S05]  /*18be0*/  BSYNC B0 ;  /* 0x0000000000007941 */ /* 0x000fea0003800000 */
.L_x_2275:
        /* <DEDUP_REMOVED lines=8> */
.L_x_2277:
[----:B------:R-:W-:Y:S01]  /*18c70*/  IMAD.MOV.U32 R12, RZ, RZ, 0x4 ;  /* 0x00000004ff0c7424 */ /* 0x000fe200078e00ff */
[----:B------:R-:W-:-:S05]  /*18c80*/  SEL R2, R14, RZ, P2 ;  /* 0x000000ff0e027207 */ /* 0x000fca0001000000 */
[----:B------:R-:W-:-:S04]  /*18c90*/  IMAD.IADD R2, R13, 0x1, R2 ;  /* 0x000000010d027824 */ /* 0x000fc800078e0202 */
[----:B------:R-:W-:-:S07]  /*18ca0*/  IMAD.MOV.U32 R13, RZ, RZ, R2 ;  /* 0x000000ffff0d7224 */ /* 0x000fce00078e0002 */
[----:B------:R-:W-:Y:S05]  /*18cb0*/  WARPSYNC.COLLECTIVE R15, `(.L_x_2278) ;  /* 0x000000000f087348 */ /* 0x000fea0003c00000 */
[----:B------:R0:W1:Y:S02]  /*18cc0*/  SHFL.UP P6, R14, R13, R12, R11 ;  /* 0x0400000c0d0e7389 */ /* 0x00006400000c000b */
[----:B01----:R-:W-:Y:S01]  /*18cd0*/  ENDCOLLECTIVE ;  /* 0x000000000000791b */ /* 0x003fe20003800000 */
.L_x_2278:
[----:B------:R-:W-:Y:S01]  /*18ce0*/  IMAD.MOV.U32 R12, RZ, RZ, 0x8 ;  /* 0x00000008ff0c7424 */ /* 0x000fe200078e00ff */
[----:B------:R-:W-:-:S05]  /*18cf0*/  SEL R3, R14, RZ, P3 ;  /* 0x000000ff0e037207 */ /* 0x000fca0001800000 */
[----:B------:R-:W-:-:S04]  /*18d00*/  IMAD.IADD R3, R2, 0x1, R3 ;  /* 0x0000000102037824 */ /* 0x000fc800078e0203 */
[----:B------:R-:W-:-:S07]  /*18d10*/  IMAD.MOV.U32 R13, RZ, RZ, R3 ;  /* 0x000000ffff0d7224 */ /* 0x000fce00078e0003 */
[----:B------:R-:W-:Y:S05]  /*18d20*/  WARPSYNC.COLLECTIVE R15, `(.L_x_2279) ;  /* 0x000000000f087348 */ /* 0x000fea0003c00000 */
[----:B------:R0:W1:Y:S02]  /*18d30*/  SHFL.UP P6, R14, R13, R12, R11 ;  /* 0x0400000c0d0e7389 */ /* 0x00006400000c000b */
[----:B01----:R-:W-:Y:S01]  /*18d40*/  ENDCOLLECTIVE ;  /* 0x000000000000791b */ /* 0x003fe20003800000 */
.L_x_2279:
[----:B------:R-:W-:Y:S01]  /*18d50*/  IMAD.MOV.U32 R12, RZ, RZ, 0x10 ;  /* 0x00000010ff0c7424 */ /* 0x000fe200078e00ff */
[----:B------:R-:W-:-:S05]  /*18d60*/  SEL R4, R14, RZ, P4 ;  /* 0x000000ff0e047207 */ /* 0x000fca0002000000 */
[----:B------:R-:W-:-:S04]  /*18d70*/  IMAD.IADD R4, R3, 0x1, R4 ;  /* 0x0000000103047824 */ /* 0x000fc800078e0204 */
[----:B------:R-:W-:-:S07]  /*18d80*/  IMAD.MOV.U32 R13, RZ, RZ, R4 ;  /* 0x000000ffff0d7224 */ /* 0x000fce00078e0004 */
[----:B------:R-:W-:Y:S05]  /*18d90*/  WARPSYNC.COLLECTIVE R15, `(.L_x_2280) ;  /* 0x000000000f087348 */ /* 0x000fea0003c00000 */
[----:B------:R0:W1:Y:S02]  /*18da0*/  SHFL.UP P6, R14, R13, R12, R11 ;  /* 0x0400000c0d0e7389 */ /* 0x00006400000c000b */
[----:B01----:R-:W-:Y:S01]  /*18db0*/  ENDCOLLECTIVE ;  /* 0x000000000000791b */ /* 0x003fe20003800000 */
.L_x_2280:
        /* <DEDUP_REMOVED lines=8> */
.L_x_2281:
[----:B------:R-:W-:Y:S05]  /*18e40*/  BRA `(.L_x_2282) ;  /* 0xffffffdc00ac7947 */ /* 0x000fea000383ffff */
.L_x_2219:
[----:B------:R-:W-:Y:S01]  /*18e50*/  BSSY B0, `(.L_x_2283) ;  /* 0x0000006000007945 */ /* 0x000fe20003800000 */
[----:B------:R-:W-:Y:S01]  /*18e60*/  PLOP3.LUT P6, PT, P6, PT, PT, 0x8, 0x0 ;  /* 0x000000000000781c */ /* 0x000fe200037ce170 */
[----:B------:R-:W-:-:S12]  /*18e70*/  IMAD.MOV.U32 R15, RZ, RZ, -0x1 ;  /* 0xffffffffff0f7424 */ /* 0x000fd800078e00ff */
[----:B0-----:R-:W-:Y:S05]  /*18e80*/  WARPSYNC.COLLECTIVE R15, `(.L_x_2284) ;  /* 0x000000000f087348 */ /* 0x001fea0003c00000 */
[----:B------:R-:W-:Y:S01]  /*18e90*/  VOTE.ANY R14, PT, P6 ;  /* 0x00000000000e7806 */ /* 0x000fe200030e0100 */
[----:B0-----:R-:W-:Y:S06]  /*18ea0*/  ENDCOLLECTIVE ;  /* 0x000000000000791b */ /* 0x001fec0003800000 */
.L_x_2284:
[----:B------:R-:W-:Y:S05]  /*18eb0*/  BSYNC B0 ;  /* 0x0000000000007941 */ /* 0x000fea0003800000 */
.L_x_2283:
        /* <DEDUP_REMOVED lines=9> */
.L_x_2285:
[----:B------:R-:W-:Y:S01]  /*18f50*/  IMAD.MOV.U32 R17, RZ, RZ, R14 ;  /* 0x000000ffff117224 */ /* 0x000fe200078e000e */
[----:B------:R-:W-:Y:S06]  /*18f60*/  BRA `(.L_x_2286) ;  /* 0xffffffdc009c7947 */ /* 0x000fec000383ffff */
.L_x_2221:
[----:B------:R-:W-:Y:S01]  /*18f70*/  BSSY B0, `(.L_x_2287) ;  /* 0x0000007000007945 */ /* 0x000fe20003800000 */
[----:B------:R-:W-:Y:S02]  /*18f80*/  IMAD.MOV.U32 R13, RZ, RZ, R3 ;  /* 0x000000ffff0d7224 */ /* 0x000fe400078e0003 */
[----:B------:R-:W-:Y:S02]  /*18f90*/  IMAD.MOV.U32 R11, RZ, RZ, 0x1f ;  /* 0x0000001fff0b7424 */ /* 0x000fe400078e00ff */
[----:B------:R-:W-:-:S07]  /*18fa0*/  IMAD.MOV.U32 R15, RZ, RZ, -0x1 ;  /* 0xffffffffff0f7424 */ /* 0x000fce00078e00ff */
[----:B012---:R-:W-:Y:S05]  /*18fb0*/  WARPSYNC.COLLECTIVE R15, `(.L_x_2288) ;  /* 0x000000000f087348 */ /* 0x007fea0003c00000 */
[----:B------:R3:W4:Y:S02]  /*18fc0*/  SHFL.IDX P6, R14, R13, R12, R11 ;  /* 0x0000000c0d0e7389 */ /* 0x00072400000c000b */
[----:B01234-:R-:W-:Y:S01]  /*18fd0*/  ENDCOLLECTIVE ;  /* 0x000000000000791b */ /* 0x01ffe20003800000 */
.L_x_2288:
[----:B------:R-:W-:Y:S05]  /*18fe0*/  BSYNC B0 ;  /* 0x0000000000007941 */ /* 0x000fea0003800000 */
.L_x_2287:
[----:B------:R-:W-:Y:S05]  /*18ff0*/  BRA `(.L_x_2220) ;  /* 0xffffffdc00947947 */ /* 0x000fea000383ffff */
.L_x_2225:
[----:B0-----:R0:W2:Y:S02]  /*19000*/  SYNCS.PHASECHK.TRANS64.TRYWAIT P0, [R9+URZ+0x31c20], R0 ;  /* 0x031c2000090075a7 */ /* 0x0010a4000800017f */
[----:B--2---:R-:W-:Y:S05]  /*19010*/  @!P0 NANOSLEEP.SYNCS 0x989680 ;  /* 0x009896800000895d */ /* 0x004fea0003900000 */
[----:B------:R-:W2:Y:S02]  /*19020*/  @!P0 SYNCS.PHASECHK.TRANS64 P0, [R9+URZ+0x31c20], R0 ;  /* 0x031c2000090085a7 */ /* 0x000ea4000800007f */
[----:B--2---:R-:W-:Y:S05]  /*19030*/  @!P0 BRA `(.L_x_2225) ;  /* 0xfffffffc00f08947 */ /* 0x004fea000383ffff */
[----:B------:R-:W-:Y:S05]  /*19040*/  BRA `(.L_x_2289) ;  /* 0xffffffe400107947 */ /* 0x000fea000383ffff */
.L_x_2226:
        /* <DEDUP_REMOVED lines=11> */
.L_x_2291:
[----:B------:R-:W-:Y:S05]  /*19100*/  BSYNC B0 ;  /* 0x0000000000007941 */ /* 0x000fea0003800000 */
.L_x_2290:
[----:B------:R-:W-:Y:S05]  /*19110*/  BRA `(.L_x_2292) ;  /* 0xffffffe000f87947 */ /* 0x000fea000383ffff */
.L_x_2229:
[----:B------:R-:W-:Y:S01]  /*19120*/  BSSY B1, `(.L_x_2293) ;  /* 0x0000006000017945 */ /* 0x000fe20003800000 */
[----:B------:R-:W-:-:S07]  /*19130*/  IMAD.MOV.U32 R15, RZ, RZ, -0x1 ;  /* 0xffffffffff0f7424 */ /* 0x000fce00078e00ff */
[----:B01-3--:R-:W-:Y:S05]  /*19140*/  WARPSYNC.COLLECTIVE R15, `(.L_x_2294) ;  /* 0x000000000f0c7348 */ /* 0x00bfea0003c00000 */
[----:B------:R-:W-:Y:S02]  /*19150*/  ELECT P6, UR62, PT ;  /* 0x00000000003e782f */ /* 0x000fe400038c0000 */
[----:B------:R-:W-:Y:S01]  /*19160*/  MOV R14, UR62 ;  /* 0x0000003e000e7c02 */ /* 0x000fe20008000f00 */
[----:B01-3--:R-:W-:Y:S10]  /*19170*/  ENDCOLLECTIVE ;  /* 0x000000000000791b */ /* 0x00bff40003800000 */
.L_x_2294:
[----:B------:R-:W-:Y:S05]  /*19180*/  BSYNC B1 ;  /* 0x0000000000017941 */ /* 0x000fea0003800000 */
.L_x_2293:
[----:B------:R-:W-:Y:S05]  /*19190*/  BRA `(.L_x_2295) ;  /* 0xffffffe000f07947 */ /* 0x000fea000383ffff */
.L_x_2231:
[----:B0-----:R0:W2:Y:S02]  /*191a0*/  SYNCS.PHASECHK.TRANS64.TRYWAIT P0, [R6+URZ], R3 ;  /* 0x00000003060075a7 */ /* 0x0010a4000800017f */
[----:B--2---:R-:W-:Y:S05]  /*191b0*/  @!P0 NANOSLEEP.SYNCS 0x989680 ;  /* 0x009896800000895d */ /* 0x004fea0003900000 */
[----:B------:R-:W2:Y:S02]  /*191c0*/  @!P0 SYNCS.PHASECHK.TRANS64 P0, [R6+URZ], R3 ;  /* 0x00000003060085a7 */ /* 0x000ea4000800007f */
[----:B--2---:R-:W-:Y:S05]  /*191d0*/  @!P0 BRA `(.L_x_2231) ;  /* 0xfffffffc00f08947 */ /* 0x004fea000383ffff */
[----:B------:R-:W-:Y:S05]  /*191e0*/  BRA `(.L_x_2296) ;  /* 0xffffffe4002c7947 */ /* 0x000fea000383ffff */
.L_x_2232:
[----:B--2---:R2:W4:Y:S02]  /*191f0*/  SYNCS.PHASECHK.TRANS64.TRYWAIT P0, [R7+URZ], R2 ;  /* 0x00000002070075a7 */ /* 0x004524000800017f */
[----:B----4-:R-:W-:Y:S05]  /*19200*/  @!P0 NANOSLEEP.SYNCS 0x989680 ;  /* 0x009896800000895d */ /* 0x010fea0003900000 */
[----:B------:R-:W4:Y:S02]  /*19210*/  @!P0 SYNCS.PHASECHK.TRANS64 P0, [R7+URZ], R2 ;  /* 0x00000002070085a7 */ /* 0x000f24000800007f */
[----:B----4-:R-:W-:Y:S05]  /*19220*/  @!P0 BRA `(.L_x_2232) ;  /* 0xfffffffc00f08947 */ /* 0x010fea000383ffff */
[----:B------:R-:W-:Y:S05]  /*19230*/  BRA `(.L_x_2297) ;  /* 0xffffffe400207947 */ /* 0x000fea000383ffff */
.L_x_2234:
[----:B----4-:R4:W0:Y:S02]  /*19240*/  SYNCS.PHASECHK.TRANS64.TRYWAIT P0, [R4+URZ], R3 ;  /* 0x00000003040075a7 */ /* 0x010824000800017f */
[----:B0-----:R-:W-:Y:S05]  /*19250*/  @!P0 NANOSLEEP.SYNCS 0x989680 ;  /* 0x009896800000895d */ /* 0x001fea0003900000 */
[----:B------:R-:W0:Y:S02]  /*19260*/  @!P0 SYNCS.PHASECHK.TRANS64 P0, [R4+URZ], R3 ;  /* 0x00000003040085a7 */ /* 0x000e24000800007f */
[----:B0-----:R-:W-:Y:S05]  /*19270*/  @!P0 BRA `(.L_x_2234) ;  /* 0xfffffffc00f08947 */ /* 0x001fea000383ffff */
[----:B------:R-:W-:Y:S05]  /*19280*/  BRA `(.L_x_2298) ;  /* 0xffffffe400247947 */ /* 0x000fea000383ffff */
.L_x_2299:
        /* <DEDUP_REMOVED lines=15> */
.L_x_2731:


//--------------------- .text._ZN7cutlass13device_kernelIN5flash11enable_sm90INS1_16FlashAttnFwdSm90INS1_25CollectiveMainloopFwdSm90ILi2EN4cute5tupleIJNS5_1CILi1EEES8_S8_EEENS6_IJNS7_ILi192EEENS7_ILi144EEENS7_ILi96EEEEEELi96ENS_6half_tEfNS_4arch4Sm90ELb1ELb0ELb1ELb1ELb0ELb1ELb0ELb0ELb1ELb1ELb0ELb0EEENS1_21CollectiveEpilogueFwdINS6_IJSA_SC_SB_EEES9_SE_SG_Li384ELb1ELb1ELb0ELb0EEENS1_36VarlenDynamicPersistentTileSchedulerILi192ELi144ELi384ELi128ELb0ELb1ELb1ELb1ELb1ELb1EEEEEEEEEvNT_6ParamsE --------------------------
	.section	.text._ZN7cutlass13device_kernelIN5flash11enable_sm90INS1_16FlashAttnFwdSm90INS1_25CollectiveMainloopFwdSm90ILi2EN4cute5tupleIJNS5_1CILi1EEES8_S8_EEENS6_IJNS7_ILi192EEENS7_ILi144EEENS7_ILi96EEEEEELi96ENS_6half_tEfNS_4arch4Sm90ELb1ELb0ELb1ELb1ELb0ELb1ELb0ELb0ELb1ELb1ELb0ELb0EEENS1_21CollectiveEpilogueFwdINS6_IJSA_SC_SB_EEES9_SE_SG_Li384ELb1ELb1ELb0ELb0EEENS1_36VarlenDynamicPersistentTileSchedulerILi192ELi144ELi384ELi128ELb0ELb1ELb1ELb1ELb1ELb1EEEEEEEEEvNT_6ParamsE,"ax",@progbits
	.align	128
.text._ZN7cutlass13device_kernelIN5flash11enable_sm90INS1_16FlashAttnFwdSm90INS1_25CollectiveMainloopFwdSm90ILi2EN4cute5tupleIJNS5_1CILi1EEES8_S8_EEENS6_IJNS7_ILi192EEENS7_ILi144EEENS7_ILi96EEEEEELi96ENS_6half_tEfNS_4arch4Sm90ELb1ELb0ELb1ELb1ELb0ELb1ELb0ELb0ELb1ELb1ELb0ELb0EEENS1_21CollectiveEpilogueFwdINS6_IJSA_SC_SB_EEES9_SE_SG_Li384ELb1ELb1ELb0ELb0EEENS1_36VarlenDynamicPersistentTileSchedulerILi192ELi144ELi384ELi128ELb0ELb1ELb1ELb1ELb1ELb1EEEEEEEEEvNT_6ParamsE:
        .type           _ZN7cutlass13device_kernelIN5flash11enable_sm90INS1_16FlashAttnFwdSm90INS1_25CollectiveMainloopFwdSm90ILi2EN4cute5tupleIJNS5_1CILi1EEES8_S8_EEENS6_IJNS7_ILi192EEENS7_ILi144EEENS7_ILi96EEEEEELi96ENS_6half_tEfNS_4arch4Sm90ELb1ELb0ELb1ELb1ELb0ELb1ELb0ELb0ELb1ELb1ELb0ELb0EEENS1_21CollectiveEpilogueFwdINS6_IJSA_SC_SB_EEES9_SE_SG_Li384ELb1ELb1ELb0ELb0EEENS1_36VarlenDynamicPersistentTileSchedulerILi192ELi144ELi384ELi128ELb0ELb1ELb1ELb1ELb1ELb1EEEEEEEEEvNT_6ParamsE,@function
        .size           _ZN7cutlass13device_kernelIN5flash11enable_sm90INS1_16FlashAttnFwdSm90INS1_25CollectiveMainloopFwdSm90ILi2EN4cute5tupleIJNS5_1CILi1EEES8_S8_EEENS6_IJNS7_ILi192EEENS7_ILi144EEENS7_ILi96EEEEEELi96ENS_6half_tEfNS_4arch4Sm90ELb1ELb0ELb1ELb1ELb0ELb1ELb0ELb0ELb1ELb1ELb0ELb0EEENS1_21CollectiveEpilogueFwdINS6_IJSA_SC_SB_EEES9_SE_SG_Li384ELb1ELb1ELb0ELb0EEENS1_36VarlenDynamicPersistentTileSchedulerILi192ELi144ELi384ELi128ELb0ELb1ELb1ELb1ELb1ELb1EEEEEEEEEvNT_6ParamsE,(.L_x_2732 - _ZN7cutlass13device_kernelIN5flash11enable_sm90INS1_16FlashAttnFwdSm90INS1_25CollectiveMainloopFwdSm90ILi2EN4cute5tupleIJNS5_1CILi1EEES8_S8_EEENS6_IJNS7_ILi192EEENS7_ILi144EEENS7_ILi96EEEEEELi96ENS_6half_tEfNS_4arch4Sm90ELb1ELb0ELb1ELb1ELb0ELb1ELb0ELb0ELb1ELb1ELb0ELb0EEENS1_21CollectiveEpilogueFwdINS6_IJSA_SC_SB_EEES9_SE_SG_Li384ELb1ELb1ELb0ELb0EEENS1_36VarlenDynamicPersistentTileSchedulerILi192ELi144ELi384ELi128ELb0ELb1ELb1ELb1ELb1ELb1EEEEEEEEEvNT_6ParamsE)
        .other          _ZN7cutlass13device_kernelIN5flash11enable_sm90INS1_16FlashAttnFwdSm90INS1_25CollectiveMainloopFwdSm90ILi2EN4cute5tupleIJNS5_1CILi1EEES8_S8_EEENS6_IJNS7_ILi192EEENS7_ILi144EEENS7_ILi96EEEEEELi96ENS_6half_tEfNS_4arch4Sm90ELb1ELb0ELb1ELb1ELb0ELb1ELb0ELb0ELb1ELb1ELb0ELb0EEENS1_21CollectiveEpilogueFwdINS6_IJSA_SC_SB_EEES9_SE_SG_Li384ELb1ELb1ELb0ELb0EEENS1_36VarlenDynamicPersistentTileSchedulerILi192ELi144ELi384ELi128ELb0ELb1ELb1ELb1ELb1ELb1EEEEEEEEEvNT_6ParamsE,@"STO_CUDA_ENTRY STV_DEFAULT"
_ZN7cutlass13device_kernelIN5flash11enable_sm90INS1_16FlashAttnFwdSm90INS1_25CollectiveMainloopFwdSm90ILi2EN4cute5tupleIJNS5_1CILi1EEES8_S8_EEENS6_IJNS7_ILi192EEENS7_ILi144EEENS7_ILi96EEEEEELi96ENS_6half_tEfNS_4arch4Sm90ELb1ELb0ELb1ELb1ELb0ELb1ELb0ELb0ELb1ELb1ELb0ELb0EEENS1_21CollectiveEpilogueFwdINS6_IJSA_SC_SB_EEES9_SE_SG_Li384ELb1ELb1ELb0ELb0EEENS1_36VarlenDynamicPersistentTileSchedulerILi192ELi144ELi384ELi128ELb0ELb1ELb1ELb1ELb1ELb1EEEEEEEEEvNT_6ParamsE:
        /* <DEDUP_REMOVED lines=24> */
.L_x_2301:
[----:B------:R-:W-:Y:S05]  /*0180*/  BSYNC B0 ;  /* 0x0000000000007941 */ /* 0x000fea0003800000 */
.L_x_2300:
        /* <DEDUP_REMOVED lines=41> */
.L_x_2302:
        /* <DEDUP_REMOVED lines=22> */
.L_x_2303:
        /* <DEDUP_REMOVED lines=18> */
.L_x_2304:
        /* <DEDUP_REMOVED lines=22> */
.L_x_2305:
        /* <DEDUP_REMOVED lines=22> */
.L_x_2306:
[----:B0-----:R-:W-:Y:S01]  /*0960*/  UMOV UR4, 0x1 ;  /* 0x0000000100047882 */ /* 0x001fe20000000000 */
[----:B------:R-:W-:Y:S01]  /*0970*/  PLOP3.LUT P0, PT, PT, PT, UP0, 0x80, 0x0 ;  /* 0x000000000000781c */ /* 0x000fe20003f0f008 */
[----:B------:R-:W-:Y:S01]  /*0980*/  USEL UR4, UR4, 0x2, !UP0 ;  /* 0x0000000204047887 */ /* 0x000fe2000c000000 */
[----:B------:R-:W-:Y:S01]  /*0990*/  NOP ;  /* 0x0000000000007918 */ /* 0x000fe20000000000 */
[----:B------:R-:W-:Y:S04]  /*09a0*/  BSSY B9, `(.L_x_2307) ;  /* 0x0002488000097945 */ /* 0x000fe80003800000 */
[----:B------:R-:W-:-:S05]  /*09b0*/  IMAD.U32 R2, RZ, RZ, UR4 ;  /* 0x00000004ff027e24 */ /* 0x000fca000f8e00ff */
[----:B------:R0:W-:Y:S01]  /*09c0*/  STL [R1+0xb0], R2 ;  /* 0x0000b00201007387 */ /* 0x0001e20000100800 */
[----:B-12-4-:R-:W-:Y:S06]  /*09d0*/  BAR.SYNC.DEFER_BLOCKING 0x0 ;  /* 0x0000000000007b1d */ /* 0x016fec0000010000 */
[----:B------:R-:W-:Y:S05]  /*09e0*/  @!P0 BRA `(.L_x_2308) ;  /* 0x000001c800c48947 */ /* 0x000fea0003800000 */
.L_x_2309:
[----:B------:R-:W-:-:S08]  /*09f0*/  NOP ;  /* 0x0000000000007918 */ /* 0x000fd00000000000 */
[----:B------:R-:W1:Y:S02]  /*0a00*/  USETMAXREG.TRY_ALLOC.CTAPOOL UP0, 0xa0 ;  /* 0x000000a0000079c8 */ /* 0x000e640008000600 */
[----:B-1----:R-:W-:-:S13]  /*0a10*/  PLOP3.LUT P0, PT, PT, PT, UP0, 0x80, 0x0 ;  /* 0x000000000000781c */ /* 0x002fda0003f0f008 */
[----:B------:R-:W-:Y:S05]  /*0a20*/  @!P0 BRA `(.L_x_2309) ;  /* 0xfffffffc00f08947 */ /* 0x000fea000383ffff */
[----:B------:R-:W2:Y:S01]  /*0a30*/  LDL.LU R0, [R1+0x44] ;  /* 0x0000440001007983 */ /* 0x000ea20000300800 */
[----:B0-----:R-:W0:Y:S01]  /*0a40*/  S2R R2, SR_TID.X ;  /* 0x0000000000027919 */ /* 0x001e220000002100 */
        /* <DEDUP_REMOVED lines=14> */
[----:B------:R1:W-:Y:S01]  /*0b30*/  STL [R1+0x44], R0 ;  /* 0x0000440001007387 */ /* 0x0003e20000100800 */
[----:B0-----:R-:W-:-:S13]  /*0b40*/  ISETP.GE.AND P0, PT, R111, UR4, PT ;  /* 0x000000046f007c0c */ /* 0x001fda000bf06270 */
[----:B-1----:R-:W-:Y:S05]  /*0b50*/  @P0 BRA `(.L_x_2310) ;  /* 0x0000024400b00947 */ /* 0x002fea0003800000 */
[----:B------:R-:W2:Y:S01]  /*0b60*/  LDL R2, [R1+0xb0] ;  /* 0x0000b00001027983 */ /* 0x000ea20000100800 */
[----:B------:R-:W-:Y:S01]  /*0b70*/  R2UR UR4, R16 ;  /* 0x00000000100472ca */ /* 0x000fe200000e0000 */
[----:B------:R-:W0:-:S12]  /*0b80*/  S2R R0, SR_TID.X ;  /* 0x0000000000007919 */ /* 0x000e180000002100 */
[----:B------:R-:W-:Y:S01]  /*0b90*/  UIADD3 UR4, UR4, 0xda00, URZ ;  /* 0x0000da0004047890 */ /* 0x000fe2000fffe03f */
[----:B0-----:R-:W-:-:S05]  /*0ba0*/  VIADD R19, R0, 0xffffff80 ;  /* 0xffffff8000137836 */ /* 0x001fca0000000000 */
[----:B------:R-:W-:Y:S02]  /*0bb0*/  SHF.R.S32.HI R0, RZ, 0x1f, R19 ;  /* 0x0000001fff007819 */ /* 0x000fe40000011413 */
[-C--:B------:R-:W-:Y:S02]  /*0bc0*/  LEA.HI R13, R19, R19.reuse, RZ, 0x1 ;  /* 0x00000013130d7211 */ /* 0x080fe400078f08ff */
[CC--:B------:R-:W-:Y:S02]  /*0bd0*/  LEA.HI R3, R0.reuse, R19.reuse, RZ, 0x4 ;  /* 0x0000001300037211 */ /* 0x0c0fe400078f20ff */
[----:B------:R-:W-:Y:S02]  /*0be0*/  LEA.HI R7, R0, R19, RZ, 0x5 ;  /* 0x0000001300077211 */ /* 0x000fe400078f28ff */
[----:B------:R-:W-:Y:S02]  /*0bf0*/  SHF.R.S32.HI R144, RZ, 0x1, R13 ;  /* 0x00000001ff907819 */ /* 0x000fe4000001140d */
[----:B------:R-:W-:-:S02]  /*0c00*/  SHF.R.S32.HI R9, RZ, 0x5, R7 ;  /* 0x00000005ff097819 */ /* 0x000fc40000011407 */
[C---:B------:R-:W-:Y:S02]  /*0c10*/  LEA.HI R10, R13.reuse, R144, RZ, 0x1 ;  /* 0x000000900d0a7211 */ /* 0x040fe400078f08ff */
[----:B------:R-:W-:Y:S02]  /*0c20*/  LOP3.LUT R13, R13, 0xfffffffe, RZ, 0xc0, !PT ;  /* 0xfffffffe0d0d7812 */ /* 0x000fe400078ec0ff */
[----:B------:R-:W-:-:S03]  /*0c30*/  LOP3.LUT R11, R10, 0x7fffffe, RZ, 0xc0, !PT ;  /* 0x07fffffe0a0b7812 */ /* 0x000fc600078ec0ff */
[----:B------:R-:W-:Y:S02]  /*0c40*/  IMAD.IADD R13, R19, 0x1, -R13 ;  /* 0x00000001130d7824 */ /* 0x000fe400078e0a0d */
[----:B------:R-:W-:Y:S02]  /*0c50*/  IMAD.IADD R11, R144, 0x1, -R11 ;  /* 0x00000001900b7824 */ /* 0x000fe400078e0a0b */
[----:B------:R-:W-:Y:S01]  /*0c60*/  IMAD.SHL.U32 R22, R13, 0x8, RZ ;  /* 0x000000080d167824 */ /* 0x000fe200078e00ff */
[----:B--2---:R-:W-:Y:S02]  /*0c70*/  R2UR UR5, R2 ;  /* 0x00000000020572ca */ /* 0x004fe400000e0000 */
[----:B------:R-:W-:-:S05]  /*0c80*/  LOP3.LUT R2, R3, 0xfffffff0, RZ, 0xc0, !PT ;  /* 0xfffffff003027812 */ /* 0x000fca00078ec0ff */
[----:B------:R-:W-:Y:S01]  /*0c90*/  IMAD.IADD R4, R19, 0x1, -R2 ;  /* 0x0000000113047824 */ /* 0x000fe200078e0a02 */
[----:B------:R-:W-:-:S03]  /*0ca0*/  LEA.HI R2, R0, R19, RZ, 0x7 ;  /* 0x0000001300027211 */ /* 0x000fc600078f38ff */
[--C-:B------:R-:W-:Y:S01]  /*0cb0*/  IMAD R15, R9, 0x10, R4.reuse ;  /* 0x00000010090f7824 */ /* 0x100fe200078e0204 */
[----:B------:R-:W-:Y:S01]  /*0cc0*/  SHF.R.S32.HI R5, RZ, 0x1f, R4 ;  /* 0x0000001fff057819 */ /* 0x000fe20000011404 */
[----:B------:R-:W-:Y:S01]  /*0cd0*/  ULOP3.LUT UR5, UR5, 0x1, URZ, 0xfc, !UPT ;  /* 0x0000000105057892 */ /* 0x000fe2000f8efc3f */
[----:B------:R-:W-:Y:S02]  /*0ce0*/  SHF.R.S32.HI R18, RZ, 0x7, R2 ;  /* 0x00000007ff127819 */ /* 0x000fe40000011402 */
[CC--:B------:R-:W-:Y:S02]  /*0cf0*/  LEA.HI R6, R5.reuse, R4.reuse, RZ, 0x3 ;  /* 0x0000000405067211 */ /* 0x0c0fe400078f18ff */
[----:B------:R-:W-:-:S03]  /*0d00*/  LEA.HI R5, R5, R4, RZ, 0x2 ;  /* 0x0000000405057211 */ /* 0x000fc600078f10ff */
[----:B------:R-:W-:Y:S01]  /*0d10*/  IMAD.SHL.U32 R8, R6, 0x10, RZ ;  /* 0x0000001006087824 */ /* 0x000fe200078e00ff */
[----:B------:R-:W-:Y:S02]  /*0d20*/  LOP3.LUT R7, R5, 0x7fffffc, RZ, 0xc0, !PT ;  /* 0x07fffffc05077812 */ /* 0x000fe400078ec0ff */
[----:B------:R-:W-:Y:S02]  /*0d30*/  SHF.R.S32.HI R6, RZ, 0x4, R3 ;  /* 0x00000004ff067819 */ /* 0x000fe40000011403 */
[----:B------:R-:W-:Y:S01]  /*0d40*/  LOP3.LUT R8, R8, 0x7fffff80, RZ, 0xc0, !PT ;  /* 0x7fffff8008087812 */ /* 0x000fe200078ec0ff */
[----:B------:R-:W-:Y:S01]  /*0d50*/  IMAD.IADD R7, R4, 0x1, -R7 ;  /* 0x0000000104077824 */ /* 0x000fe200078e0a07 */
[----:B------:R-:W-:Y:S01]  /*0d60*/  LEA.HI R3, R3, R6, RZ, 0x1 ;  /* 0x0000000603037211 */ /* 0x000fe200078f08ff */
[----:B------:R-:W-:Y:S01]  /*0d70*/  IMAD R14, R6, 0x8, R11 ;  /* 0x00000008060e7824 */ /* 0x000fe200078e020b */
[----:B------:R-:W-:Y:S01]  /*0d80*/  LEA.HI R4, R0, R19, RZ, 0x2 ;  /* 0x0000001300047211 */ /* 0x000fe200078f10ff */
[----:B------:R-:W-:Y:S01]  /*0d90*/  IMAD R8, R9, 0x100, R8 ;  /* 0x0000010009087824 */ /* 0x000fe200078e0208 */
[----:B------:R-:W-:Y:S01]  /*0da0*/  LOP3.LUT R9, R2, 0xffffff80, RZ, 0xc0, !PT ;  /* 0xffffff8002097812 */ /* 0x000fe200078ec0ff */
[----:B------:R-:W-:Y:S01]  /*0db0*/  IMAD.HI R2, R18, 0x55555556, RZ ;  /* 0x5555555612027827 */ /* 0x000fe200078e02ff */
[----:B------:R-:W-:-:S02]  /*0dc0*/  LOP3.LUT R3, R3, 0x1ffffffe, RZ, 0xc0, !PT ;  /* 0x1ffffffe03037812 */ /* 0x000fc400078ec0ff */
[----:B------:R-:W-:Y:S01]  /*0dd0*/  LOP3.LUT R0, R4, 0xfffffffc, RZ, 0xc0, !PT ;  /* 0xfffffffc04007812 */ /* 0x000fe200078ec0ff */
[C---:B------:R-:W-:Y:S01]  /*0de0*/  IMAD.IADD R17, R19.reuse, 0x1, -R9 ;  /* 0x0000000113117824 */ /* 0x040fe200078e0a09 */
[----:B------:R-:W-:Y:S01]  /*0df0*/  SHF.R.S32.HI R5, RZ, 0x2, R5 ;  /* 0x00000002ff057819 */ /* 0x000fe20000011405 */
[----:B------:R-:W-:Y:S02]  /*0e00*/  IMAD.IADD R3, R6, 0x1, -R3 ;  /* 0x0000000106037824 */ /* 0x000fe400078e0a03 */
[----:B------:R-:W-:Y:S01]  /*0e10*/  IMAD.IADD R6, R19, 0x1, -R0 ;  /* 0x0000000113067824 */ /* 0x000fe200078e0a00 */
[----:B------:R-:W-:Y:S01]  /*0e20*/  SHF.R.S32.HI R9, RZ, 0x1f, R17 ;  /* 0x0000001fff097819 */ /* 0x000fe20000011411 */
[----:B------:R-:W-:Y:S02]  /*0e30*/  IMAD.SHL.U32 R0, R3, 0x8, RZ ;  /* 0x0000000803007824 */ /* 0x000fe400078e00ff */
[----:B------:R-:W-:Y:S01]  /*0e40*/  IMAD.SHL.U32 R5, R5, 0x40, RZ ;  /* 0x0000004005057824 */ /* 0x000fe200078e00ff */
[----:B------:R-:W-:Y:S01]  /*0e50*/  LEA.HI R10, R9, R17, RZ, 0x2 ;  /* 0x00000011090a7211 */ /* 0x000fe200078f10ff */
[----:B------:R-:W-:Y:S01]  /*0e60*/  IMAD R7, R7, 0x10, R8 ;  /* 0x0000001007077824 */ /* 0x000fe200078e0208 */
[----:B------:R-:W-:-:S02]  /*0e70*/  LEA.HI R3, R6, R6, RZ, 0x1 ;  /* 0x0000000606037211 */ /* 0x000fc400078f08ff */
[--C-:B------:R-:W-:Y:S02]  /*0e80*/  SHF.R.S32.HI R11, RZ, 0x2, R10.reuse ;  /* 0x00000002ff0b7819 */ /* 0x100fe4000001140a */
[----:B------:R-:W-:Y:S02]  /*0e90*/  SHF.R.S32.HI R12, RZ, 0x1f, R10 ;  /* 0x0000001fff0c7819 */ /* 0x000fe4000001140a */
[----:B------:R-:W-:Y:S02]  /*0ea0*/  LEA.HI R9, R9, R17, RZ, 0x5 ;  /* 0x0000001109097211 */ /* 0x000fe400078f28ff */
[----:B------:R-:W-:Y:S02]  /*0eb0*/  LEA.HI R12, R12, R11, RZ, 0x3 ;  /* 0x0000000b0c0c7211 */ /* 0x000fe400078f18ff */
[----:B------:R-:W-:Y:S02]  /*0ec0*/  LOP3.LUT R3, R3, 0x1ffffffe, RZ, 0xc0, !PT ;  /* 0x1ffffffe03037812 */ /* 0x000fe400078ec0ff */
[----:B------:R-:W-:-:S02]  /*0ed0*/  LOP3.LUT R12, R12, 0xfffffff8, RZ, 0xc0, !PT ;  /* 0xfffffff80c0c7812 */ /* 0x000fc400078ec0ff */
[----:B------:R-:W-:Y:S01]  /*0ee0*/  LOP3.LUT R5, R5, 0x40, RZ, 0xc0, !PT ;  /* 0x0000004005057812 */ /* 0x000fe200078ec0ff */
[----:B------:R-:W-:Y:S01]  /*0ef0*/  IMAD.IADD R3, R6, 0x1, -R3 ;  /* 0x0000000106037824 */ /* 0x000fe200078e0a03 */
[----:B------:R-:W-:Y:S01]  /*0f00*/  LEA.HI R8, R2, R2, RZ, 0x1 ;  /* 0x0000000202087211 */ /* 0x000fe200078f08ff */
[----:B------:R-:W-:Y:S01]  /*0f10*/  IMAD.IADD R12, R11, 0x1, -R12 ;  /* 0x000000010b0c7824 */ /* 0x000fe200078e0a0c */
[----:B------:R-:W-:Y:S02]  /*0f20*/  SHF.R.S32.HI R9, RZ, 0x5, R9 ;  /* 0x00000005ff097819 */ /* 0x000fe40000011409 */
[----:B------:R-:W-:Y:S01]  /*0f30*/  LOP3.LUT R2, R5, 0x8, R0, 0xf8, !PT ;  /* 0x0000000805027812 */ /* 0x000fe200078ef800 */
[----:B------:R-:W-:Y:S01]  /*0f40*/  IMAD R8, R8, -0x3, R18 ;  /* 0xfffffffd08087824 */ /* 0x000fe200078e0212 */
[----:B------:R-:W-:Y:S01]  /*0f50*/  SHF.R.S32.HI R6, RZ, 0x2, R4 ;  /* 0x00000002ff067819 */ /* 0x000fe20000011404 */
[----:B------:R-:W-:Y:S01]  /*0f60*/  IMAD R9, R9, 0x10, R12 ;  /* 0x0000001009097824 */ /* 0x000fe200078e020c */
[----:B------:R-:W-:Y:S01]  /*0f70*/  SHF.R.U32.HI R5, RZ, 0x3, R5 ;  /* 0x00000003ff057819 */ /* 0x000fe20000011605 */
[----:B------:R-:W-:Y:S01]  /*0f80*/  IMAD.U32 R0, R15, 0x20, R0 ;  /* 0x000000200f007824 */ /* 0x000fe200078e0000 */
[----:B------:R-:W-:-:S02]  /*0f90*/  SHF.R.S32.HI R4, RZ, 0x1f, R4 ;  /* 0x0000001fff047819 */ /* 0x000fc40000011404 */
[----:B------:R-:W-:Y:S02]  /*0fa0*/  CS2R R18, SRZ ;  /* 0x0000000000127805 */ /* 0x000fe4000001ff00 */
[----:B------:R-:W-:Y:S01]  /*0fb0*/  LOP3.LUT R2, R2, R5, RZ, 0x3c, !PT ;  /* 0x0000000502027212 */ /* 0x000fe200078e3cff */
[----:B------:R-:W-:Y:S01]  /*0fc0*/  IMAD R5, R8, 0x40, R9 ;  /* 0x0000004008057824 */ /* 0x000fe200078e0209 */
[----:B------:R-:W-:Y:S01]  /*0fd0*/  LEA.HI R4, R4, R6, RZ, 0x2 ;  /* 0x0000000604047211 */ /* 0x000fe200078f10ff */
[----:B------:R0:W-:Y:S01]  /*0fe0*/  STL [R1+0xac], R0 ;  /* 0x0000ac0001007387 */ /* 0x0001e20000100800 */
[----:B------:R-:W-:Y:S01]  /*0ff0*/  IMAD.SHL.U32 R8, R13, 0x4, RZ ;  /* 0x000000040d087824 */ /* 0x000fe200078e00ff */
[----:B------:R-:W-:Y:S01]  /*1000*/  LOP3.LUT R10, R10, 0x7ffffffc, RZ, 0xc0, !PT ;  /* 0x7ffffffc0a0a7812 */ /* 0x000fe200078ec0ff */
[----:B------:R-:W-:Y:S01]  /*1010*/  IMAD.IADD R7, R2, 0x1, R7 ;  /* 0x0000000102077824 */ /* 0x000fe200078e0207 */
[----:B------:R-:W-:Y:S01]  /*1020*/  LOP3.LUT R4, R4, 0xfffffffc, RZ, 0xc0, !PT ;  /* 0xfffffffc04047812 */ /* 0x000fe200078ec0ff */
[----:B------:R-:W-:Y:S04]  /*1030*/  STL [R1+0xa8], R5 ;  /* 0x0000a80501007387 */ /* 0x000fe80000100800 */
[----:B------:R-:W-:Y:S01]  /*1040*/  STL [R1+0xa0], RZ ;  /* 0x0000a0ff01007387 */ /* 0x000fe20000100800 */
[----:B0-----:R-:W-:-:S05]  /*1050*/  IMAD.U32 R0, RZ, RZ, UR5 ;  /* 0x00000005ff007e24 */ /* 0x001fca000f8e00ff */
[----:B------:R0:W-:Y:S04]  /*1060*/  STL [R1+0x60], R0 ;  /* 0x0000600001007387 */ /* 0x0001e80000100800 */
[----:B------:R-:W-:Y:S04]  /*1070*/  STL [R1+0x40], RZ ;  /* 0x000040ff01007387 */ /* 0x000fe80000100800 */
[----:B------:R-:W-:Y:S01]  /*1080*/  STL [R1+0x38], RZ ;  /* 0x000038ff01007387 */ /* 0x000fe20000100800 */
[----:B0-----:R-:W-:Y:S02]  /*1090*/  IMAD.IADD R0, R6, 0x1, -R4 ;  /* 0x0000000106007824 */ /* 0x001fe400078e0a04 */
[----:B------:R-:W-:-:S02]  /*10a0*/  IMAD.U32 R4, RZ, RZ, UR4 ;  /* 0x00000004ff047e24 */ /* 0x000fc4000f8e00ff */
[----:B------:R-:W-:Y:S01]  /*10b0*/  VIADD R6, R8, 0x20 ;  /* 0x0000002008067836 */ /* 0x000fe20000000000 */
[----:B------:R0:W-:Y:S04]  /*10c0*/  STL [R1+0x8c], R0 ;  /* 0x00008c0001007387 */ /* 0x0001e80000100800 */
[----:B------:R-:W-:Y:S04]  /*10d0*/  STL [R1+0x50], R8 ;  /* 0x0000500801007387 */ /* 0x000fe80000100800 */
[----:B------:R1:W-:Y:S01]  /*10e0*/  STL [R1+0xa4], R4 ;  /* 0x0000a40401007387 */ /* 0x0003e20000100800 */
[----:B0-----:R-:W-:-:S05]  /*10f0*/  IMAD.SHL.U32 R0, R0, 0x40, RZ ;  /* 0x0000004000007824 */ /* 0x001fca00078e00ff */
[----:B------:R-:W-:Y:S01]  /*1100*/  LOP3.LUT R2, R0, 0xc0, RZ, 0xc0, !PT ;  /* 0x000000c000027812 */ /* 0x000fe200078ec0ff */
[----:B------:R-:W-:Y:S01]  /*1110*/  VIADD R0, R8, 0x10 ;  /* 0x0000001008007836 */ /* 0x000fe20000000000 */
[----:B-1----:R-:W-:-:S03]  /*1120*/  SHF.R.S32.HI R4, RZ, 0x1f, R144 ;  /* 0x0000001fff047819 */ /* 0x002fc60000011490 */
[----:B------:R-:W-:Y:S01]  /*1130*/  STL [R1+0x48], R2 ;  /* 0x0000480201007387 */ /* 0x000fe20000100800 */
[----:B------:R-:W-:-:S03]  /*1140*/  SHF.R.U32.HI R4, RZ, 0x3, R2 ;  /* 0x00000003ff047819 */ /* 0x000fc60000011602 */
[----:B------:R0:W-:Y:S04]  /*1150*/  STL [R1+0x6c], R0 ;  /* 0x00006c0001007387 */ /* 0x0001e80000100800 */
[----:B------:R1:W-:Y:S01]  /*1160*/  STL [R1+0x68], R6 ;  /* 0x0000680601007387 */ /* 0x0003e20000100800 */
[----:B0-----:R-:W-:Y:S01]  /*1170*/  LOP3.LUT R0, R2, 0x8, R22, 0xf8, !PT ;  /* 0x0000000802007812 */ /* 0x001fe200078ef816 */
[----:B------:R-:W-:Y:S02]  /*1180*/  IMAD.SHL.U32 R2, R14, 0x20, RZ ;  /* 0x000000200e027824 */ /* 0x000fe400078e00ff */
[----:B-1----:R-:W-:Y:S01]  /*1190*/  VIADD R6, R8, 0x8 ;  /* 0x0000000808067836 */ /* 0x002fe20000000000 */
[----:B------:R-:W-:-:S04]  /*11a0*/  LOP3.LUT R0, R0, R4, RZ, 0x3c, !PT ;  /* 0x0000000400007212 */ /* 0x000fc800078e3cff */
[----:B------:R0:W-:Y:S04]  /*11b0*/  STL [R1+0x74], R6 ;  /* 0x0000740601007387 */ /* 0x0001e80000100800 */
[----:B------:R1:W-:Y:S04]  /*11c0*/  STL [R1+0x58], R4 ;  /* 0x0000580401007387 */ /* 0x0003e80000100800 */
[----:B------:R2:W-:Y:S01]  /*11d0*/  STL [R1+0x5c], R2 ;  /* 0x00005c0201007387 */ /* 0x0005e20000100800 */
[C---:B0-----:R-:W-:Y:S02]  /*11e0*/  VIADD R6, R8.reuse, 0x28 ;  /* 0x0000002808067836 */ /* 0x041fe40000000000 */
[----:B-1----:R-:W-:-:S02]  /*11f0*/  VIADD R4, R8, 0x18 ;  /* 0x0000001808047836 */ /* 0x002fc40000000000 */
[----:B--2---:R-:W-:-:S03]  /*1200*/  IMAD.IADD R2, R2, 0x1, R0 ;  /* 0x0000000102027824 */ /* 0x004fc600078e0200 */
[----:B------:R0:W-:Y:S01]  /*1210*/  STL [R1+0x78], R4 ;  /* 0x0000780401007387 */ /* 0x0001e20000100800 */
[----:B------:R-:W-:-:S03]  /*1220*/  IMAD R0, R3, 0x8, R5 ;  /* 0x0000000803007824 */ /* 0x000fc600078e0205 */
[----:B------:R1:W-:Y:S01]  /*1230*/  STL [R1+0x80], R6 ;  /* 0x0000800601007387 */ /* 0x0003e20000100800 */
[----:B0-----:R-:W-:Y:S02]  /*1240*/  IMAD.IADD R4, R17, 0x1, -R10 ;  /* 0x0000000111047824 */ /* 0x001fe400078e0a0a */
[----:B------:R-:W-:-:S03]  /*1250*/  IMAD R17, R7, 0x2, R16 ;  /* 0x0000000207117824 */ /* 0x000fc600078e0210 */
[----:B------:R1:W-:Y:S04]  /*1260*/  STL [R1+0x90], R4 ;  /* 0x0000900401007387 */ /* 0x0003e80000100800 */
[----:B------:R1:W-:Y:S04]  /*1270*/  STL [R1+0x88], R2 ;  /* 0x0000880201007387 */ /* 0x0003e80000100800 */
[----:B------:R1:W-:Y:S02]  /*1280*/  STL [R1+0x94], R0 ;  /* 0x0000940001007387 */ /* 0x0003e40000100800 */
.L_x_2458:
[----:B01-34-:R-:W0:Y:S01]  /*1290*/  LDC.64 R2, c[0x0][0xc88] ;  /* 0x00032200ff027b82 */ /* 0x01be220000000a00 */
[----:B------:R-:W-:Y:S01]  /*12a0*/  ULDC.64 UR4, c[0x0][0x208] ;  /* 0x0000820000047ab9 */ /* 0x000fe20000000a00 */
[----:B0-----:R-:W-:-:S05]  /*12b0*/  IMAD.WIDE R2, R111, 0x4, R2 ;  /* 0x000000046f027825 */ /* 0x001fca00078e0202 */
[----:B--2---:R0:W2:Y:S01]  /*12c0*/  LDG.E R11, desc[UR4][R2.64] ;  /* 0x00000004020b7981 */ /* 0x0040a2000c1e1900 */
[----:B------:R-:W-:Y:S05]  /*12d0*/  YIELD ;  /* 0x0000000000007946 */ /* 0x000fea0003800000 */
[----:B------:R-:W-:Y:S01]  /*12e0*/  ULDC.64 UR4, c[0x0][0xa28] ;  /* 0x00028a0000047ab9 */ /* 0x000fe20000000a00 */
[----:B------:R-:W-:Y:S01]  /*12f0*/  ULDC.64 UR8, c[0x0][0xa18] ;  /* 0x0002860000087ab9 */ /* 0x000fe20000000a00 */
[----:B------:R-:W-:Y:S01]  /*1300*/  ISETP.NE.U32.AND P1, PT, RZ, UR4, PT ;  /* 0x00000004ff007c0c */ /* 0x000fe2000bf25070 */
[----:B------:R-:W-:Y:S01]  /*1310*/  ULDC.64 UR10, c[0x0][0x208] ;  /* 0x00008200000a7ab9 */ /* 0x000fe20000000a00 */
[----:B0-----:R-:W-:Y:S01]  /*1320*/  IMAD.MOV.U32 R3, RZ, RZ, RZ ;  /* 0x000000ffff037224 */ /* 0x001fe200078e00ff */
[----:B------:R-:W-:Y:S01]  /*1330*/  ULDC.64 UR6, c[0x0][0xa08] ;  /* 0x0002820000067ab9 */ /* 0x000fe20000000a00 */
[----:B------:R-:W-:Y:S01]  /*1340*/  ISETP.NE.AND.EX P1, PT, RZ, UR5, PT, P1 ;  /* 0x00000005ff007c0c */ /* 0x000fe2000bf25310 */
[----:B------:R-:W-:Y:S01]  /*1350*/  IMAD.MOV.U32 R79, RZ, RZ, RZ ;  /* 0x000000ffff4f7224 */ /* 0x000fe200078e00ff */
[----:B------:R-:W-:-:S04]  /*1360*/  ISETP.NE.U32.AND P0, PT, RZ, UR6, PT ;  /* 0x00000006ff007c0c */ /* 0x000fc8000bf05070 */
[----:B------:R-:W-:Y:S02]  /*1370*/  ISETP.NE.AND.EX P0, PT, RZ, UR7, PT, P0 ;  /* 0x00000007ff007c0c */ /* 0x000fe4000bf05300 */
[----:B--2---:R-:W-:Y:S01]  /*1380*/  SHF.R.S32.HI R0, RZ, 0x1f, R11 ;  /* 0x0000001fff007819 */ /* 0x004fe2000001140b */
[----:B------:R-:W-:-:S04]  /*1390*/  IMAD.SHL.U32 R28, R11, 0x4, RZ ;  /* 0x000000040b1c7824 */ /* 0x000fc800078e00ff */
        /* <DEDUP_REMOVED lines=10> */
[----:B------:R-:W-:Y:S01]  /*1440*/  ULDC.64 UR4, c[0x0][0x418] ;  /* 0x0001060000047ab9 */ /* 0x000fe20000000a00 */
[----:B------:R-:W-:-:S10]  /*1450*/  IADD3.X R9, R29, UR7, RZ, P3, !PT ;  /* 0x000000071d097c10 */ /* 0x000fd40009ffe4ff */
[----:B------:R-:W-:Y:S01]  /*1460*/  @P2 IADD3 R6, P1, R28, UR8, RZ ;  /* 0x000000081c062c10 */ /* 0x000fe2000ff3e0ff */
[----:B------:R-:W-:Y:S01]  /*1470*/  UISETP.NE.U32.AND UP0, UPT, UR4, URZ, UPT ;  /* 0x0000003f0400728c */ /* 0x000fe2000bf05070 */
[----:B------:R0:W5:Y:S02]  /*1480*/  @P0 LDG.E R79, desc[UR10][R8.64] ;  /* 0x0000000a084f0981 */ /* 0x000164000c1e1900 */
[----:B------:R-:W-:Y:S01]  /*1490*/  @P2 IADD3.X R7, R29, UR9, RZ, P1, !PT ;  /* 0x000000091d072c10 */ /* 0x000fe20008ffe4ff */
[----:B------:R-:W-:-:S04]  /*14a0*/  ULDC UR4, c[0x0][0x424] ;  /* 0x0001090000047ab9 */ /* 0x000fc80000000800 */
[----:B------:R-:W2:Y:S01]  /*14b0*/  @P2 LDG.E R10, desc[UR10][R6.64] ;  /* 0x0000000a060a2981 */ /* 0x000ea2000c1e1900 */
        /* <DEDUP_REMOVED lines=8> */
[----:B--2---:R0:W-:Y:S01]  /*1540*/  STL [R1+0x2c], R10 ;  /* 0x00002c0a01007387 */ /* 0x0041e20000100800 */
[----:B------:R-:W-:Y:S05]  /*1550*/  @P2 BRA `(.L_x_2311) ;  /* 0x00000000002c2947 */ /* 0x000fea0003800000 */
[----:B------:R-:W-:Y:S02]  /*1560*/  ULDC.64 UR4, c[0x0][0xa00] ;  /* 0x0002800000047ab9 */ /* 0x000fe40000000a00 */
[----:B------:R-:W-:-:S04]  /*1570*/  ISETP.NE.U32.AND P1, PT, RZ, UR4, PT ;  /* 0x00000004ff007c0c */ /* 0x000fc8000bf25070 */
[----:B------:R-:W-:-:S13]  /*1580*/  ISETP.NE.AND.EX P1, PT, RZ, UR5, PT, P1 ;  /* 0x00000005ff007c0c */ /* 0x000fda000bf25310 */
[----:B------:R-:W-:Y:S05]  /*1590*/  @!P1 BRA `(.L_x_2311) ;  /* 0x00000000001c9947 */ /* 0x000fea0003800000 */
[----:B0-----:R-:W0:Y:S01]  /*15a0*/  LDC.64 R4, c[0x0][0xa00] ;  /* 0x00028000ff047b82 */ /* 0x001e220000000a00 */
[----:B------:R-:W-:Y:S01]  /*15b0*/  ULDC.64 UR4, c[0x0][0x208] ;  /* 0x0000820000047ab9 */ /* 0x000fe20000000a00 */
[----:B0-----:R-:W-:-:S05]  /*15c0*/  IMAD.WIDE R4, R27, 0x4, R4 ;  /* 0x000000041b047825 */ /* 0x001fca00078e0204 */
[----:B------:R-:W2:Y:S04]  /*15d0*/  LDG.E R0, desc[UR4][R4.64] ;  /* 0x0000000404007981 */ /* 0x000ea8000c1e1900 */
[----:B------:R-:W2:Y:S02]  /*15e0*/  LDG.E R7, desc[UR4][R4.64+0x4] ;  /* 0x0000040404077981 */ /* 0x000ea4000c1e1900 */
[----:B--2---:R-:W-:-:S05]  /*15f0*/  IMAD.IADD R10, R7, 0x1, -R0 ;  /* 0x00000001070a7824 */ /* 0x004fca00078e0a00 */
[----:B------:R1:W-:Y:S02]  /*1600*/  STL [R1+0x2c], R10 ;  /* 0x00002c0a01007387 */ /* 0x0003e40000100800 */
.L_x_2311:
[----:B------:R-:W-:Y:S01]  /*1610*/  ULDC.64 UR4, c[0x0][0xa20] ;  /* 0x0002880000047ab9 */ /* 0x000fe20000000a00 */
[----:B------:R2:W-:Y:S01]  /*1620*/  STL [R1+0x9c], R110 ;  /* 0x00009c6e01007387 */ /* 0x0005e20000100800 */
[----:B------:R-:W-:-:S04]  /*1630*/  ISETP.NE.U32.AND P1, PT, RZ, UR4, PT ;  /* 0x00000004ff007c0c */ /* 0x000fc8000bf25070 */
[----:B------:R-:W-:-:S13]  /*1640*/  ISETP.NE.AND.EX P1, PT, RZ, UR5, PT, P1 ;  /* 0x00000005ff007c0c */ /* 0x000fda000bf25310 */
[----:B--2---:R-:W-:Y:S05]  /*1650*/  @!P1 BRA `(.L_x_2312) ;  /* 0x0000000000149947 */ /* 0x004fea0003800000 */
[----:B0-----:R-:W-:Y:S01]  /*1660*/  IADD3 R4, P0, R28, UR4, RZ ;  /* 0x000000041c047c10 */ /* 0x001fe2000ff1e0ff */
[----:B------:R-:W-:-:S03]  /*1670*/  ULDC.64 UR6, c[0x0][0x208] ;  /* 0x0000820000067ab9 */ /* 0x000fc60000000a00 */
[----:B------:R-:W-:-:S05]  /*1680*/  IADD3.X R5, R29, UR5, RZ, P0, !PT ;  /* 0x000000051d057c10 */ /* 0x000fca00087fe4ff */
[----:B------:R2:W5:Y:S01]  /*1690*/  LDG.E R26, desc[UR6][R4.64] ;  /* 0x00000006041a7981 */ /* 0x000562000c1e1900 */
[----:B------:R-:W-:Y:S05]  /*16a0*/  BRA `(.L_x_2313) ;  /* 0x0000000000147947 */ /* 0x000fea0003800000 */
.L_x_2312:
[----:B------:R-:W-:Y:S05]  /*16b0*/  @!P0 BRA `(.L_x_2313) ;  /* 0x0000000000108947 */ /* 0x000fea0003800000 */
[----:B------:R-:W-:Y:S02]  /*16c0*/  ULDC.64 UR4, c[0x0][0x208] ;  /* 0x0000820000047ab9 */ /* 0x000fe40000000a00 */
[----:B0-----:R-:W2:Y:S04]  /*16d0*/  LDG.E R5, desc[UR4][R8.64] ;  /* 0x0000000408057981 */ /* 0x001ea8000c1e1900 */
[----:B------:R-:W2:Y:S02]  /*16e0*/  LDG.E R26, desc[UR4][R8.64+0x4] ;  /* 0x00000404081a7981 */ /* 0x000ea4000c1e1900 */
[----:B--2---:R-:W-:-:S07]  /*16f0*/  IMAD.IADD R26, R26, 0x1, -R5 ;  /* 0x000000011a1a7824 */ /* 0x004fce00078e0a05 */
.L_x_2313:
[----:B------:R-:W-:Y:S01]  /*1700*/  ULDC.64 UR4, c[0x0][0xa10] ;  /* 0x0002840000047ab9 */ /* 0x000fe20000000a00 */
[----:B------:R-:W-:Y:S01]  /*1710*/  ULDC.64 UR6, c[0x0][0x208] ;  /* 0x0000820000067ab9 */ /* 0x000fe20000000a00 */
[----:B------:R-:W-:Y:S01]  /*1720*/  ISETP.NE.U32.AND P0, PT, RZ, UR4, PT ;  /* 0x00000004ff007c0c */ /* 0x000fe2000bf05070 */
[----:B0-----:R-:W0:Y:S03]  /*1730*/  LDC R8, c[0x0][0x448] ;  /* 0x00011200ff087b82 */ /* 0x001e260000000800 */
[----:B------:R-:W-:Y:S01]  /*1740*/  ISETP.NE.AND.EX P0, PT, RZ, UR5, PT, P0 ;  /* 0x00000005ff007c0c */ /* 0x000fe2000bf05300 */
[----:B------:R-:W-:-:S12]  /*1750*/  ULDC.64 UR4, c[0x0][0xa30] ;  /* 0x00028c0000047ab9 */ /* 0x000fd80000000a00 */
[----:B--2---:R-:W2:Y:S02]  /*1760*/  @P0 LDC.64 R4, c[0x0][0xa10] ;  /* 0x00028400ff040b82 */ /* 0x004ea40000000a00 */
[----:B--2---:R-:W-:-:S05]  /*1770*/  @P0 IMAD.WIDE R4, R27, 0x4, R4 ;  /* 0x000000041b040825 */ /* 0x004fca00078e0204 */
[----:B------:R-:W2:Y:S04]  /*1780*/  @P0 LDG.E R0, desc[UR6][R4.64] ;  /* 0x0000000604000981 */ /* 0x000ea8000c1e1900 */
[----:B------:R3:W2:Y:S01]  /*1790*/  @P0 LDG.E R9, desc[UR6][R4.64+0x4] ;  /* 0x0000040604090981 */ /* 0x0006a2000c1e1900 */
[----:B------:R-:W-:Y:S01]  /*17a0*/  ISETP.NE.U32.AND P1, PT, RZ, UR4, PT ;  /* 0x00000004ff007c0c */ /* 0x000fe2000bf25070 */
[----:B-----5:R-:W-:-:S03]  /*17b0*/  IMAD.MOV.U32 R106, RZ, RZ, R26 ;  /* 0x000000ffff6a7224 */ /* 0x020fc600078e001a */
[----:B------:R-:W-:-:S13]  /*17c0*/  ISETP.NE.AND.EX P1, PT, RZ, UR5, PT, P1 ;  /* 0x00000005ff007c0c */ /* 0x000fda000bf25310 */
[----:B------:R-:W-:-:S04]  /*17d0*/  @P1 IADD3 R6, P2, R28, UR4, RZ ;  /* 0x000000041c061c10 */ /* 0x000fc8000ff5e0ff */
[----:B------:R-:W-:-:S05]  /*17e0*/  @P1 IADD3.X R7, R29, UR5, RZ, P2, !PT ;  /* 0x000000051d071c10 */ /* 0x000fca00097fe4ff */
[----:B------:R4:W5:Y:S01]  /*17f0*/  @P1 LDG.E R106, desc[UR6][R6.64] ;  /* 0x00000006066a1981 */ /* 0x000962000c1e1900 */
[----:B0-----:R-:W-:Y:S01]  /*1800*/  ISETP.NE.AND P1, PT, R8, 0x1, PT ;  /* 0x000000010800780c */ /* 0x001fe20003f25270 */
[----:B------:R-:W-:Y:S02]  /*1810*/  IMAD R12, R109, 0xc0, RZ ;  /* 0x000000c06d0c7824 */ /* 0x000fe400078e02ff */
[----:B------:R-:W-:Y:S02]  /*1820*/  IMAD.IADD R8, R26, 0x1, -R3 ;  /* 0x000000011a087824 */ /* 0x000fe400078e0a03 */
[----:B---3--:R-:W-:Y:S01]  /*1830*/  VIADD R4, R12, 0xbf ;  /* 0x000000bf0c047836 */ /* 0x008fe20000000000 */
[----:B------:R0:W-:Y:S01]  /*1840*/  STL [R1+0x84], R12 ;  /* 0x0000840c01007387 */ /* 0x0001e20000100800 */
[----:B------:R-:W-:-:S05]  /*1850*/  IMAD.MOV R82, RZ, RZ, -R8 ;  /* 0x000000ffff527224 */ /* 0x000fca00078e0a08 */
[----:B------:R-:W-:Y:S01]  /*1860*/  VIMNMX R82, RZ, R82, !PT ;  /* 0x00000052ff527248 */ /* 0x000fe20007fe0100 */
[----:B------:R-:W3:Y:S08]  /*1870*/  @P1 LDC R11, c[0x0][0x44c] ;  /* 0x00011300ff0b1b82 */ /* 0x000ef00000000800 */
[----:B------:R-:W1:Y:S01]  /*1880*/  @P1 LDC R5, c[0x0][0x450] ;  /* 0x00011400ff051b82 */ /* 0x000e620000000800 */
[----:B--2---:R-:W-:-:S02]  /*1890*/  @P0 IMAD.IADD R2, R9, 0x1, -R0 ;  /* 0x0000000109020824 */ /* 0x004fc400078e0a00 */
[----:B---3--:R-:W-:-:S04]  /*18a0*/  @P1 IMAD.HI.U32 R0, R4, R11, RZ ;  /* 0x0000000b04001227 */ /* 0x008fc800078e00ff */
[----:B----4-:R-:W-:Y:S01]  /*18b0*/  IMAD.IADD R6, R8, 0x1, R2 ;  /* 0x0000000108067824 */ /* 0x010fe200078e0202 */
[----:B-1----:R-:W-:-:S03]  /*18c0*/  @P1 SHF.R.U32.HI R4, RZ, R5, R0 ;  /* 0x00000005ff041219 */ /* 0x002fc60000011600 */
[C---:B------:R-:W-:Y:S01]  /*18d0*/  VIADD R0, R6.reuse, 0x8f ;  /* 0x0000008f06007836 */ /* 0x040fe20000000000 */
[----:B------:R-:W-:Y:S01]  /*18e0*/  IADD3 R113, R6, 0x90, -R10 ;  /* 0x0000009006717810 */ /* 0x000fe20007ffe80a */
[----:B------:R0:W-:Y:S02]  /*18f0*/  STL [R1+0x30], R6 ;  /* 0x0000300601007387 */ /* 0x0001e40000100800 */
[----:B------:R-:W-:-:S04]  /*1900*/  IMAD.HI R0, R0, 0x38e38e39, RZ ;  /* 0x38e38e3900007827 */ /* 0x000fc800078e02ff */
[----:B------:R-:W-:Y:S01]  /*1910*/  IMAD.IADD R4, R113, 0x1, R4 ;  /* 0x0000000171047824 */ /* 0x000fe200078e0204 */
[----:B------:R-:W-:-:S03]  /*1920*/  SHF.R.U32.HI R3, RZ, 0x1f, R0 ;  /* 0x0000001fff037819 */ /* 0x000fc60000011600 */
[----:B------:R-:W-:Y:S01]  /*1930*/  IMAD.HI R4, R4, 0x38e38e39, RZ ;  /* 0x38e38e3904047827 */ /* 0x000fe200078e02ff */
[----:B------:R-:W-:-:S04]  /*1940*/  LEA.HI.SX32 R114, R0, R3, 0x1b ;  /* 0x0000000300727211 */ /* 0x000fc800078fdaff */
[----:B------:R-:W-:-:S04]  /*1950*/  SHF.R.U32.HI R5, RZ, 0x1f, R4 ;  /* 0x0000001fff057819 */ /* 0x000fc80000011604 */
[----:B------:R-:W-:-:S04]  /*1960*/  LEA.HI.SX32 R5, R4, R5, 0x1b ;  /* 0x0000000504057211 */ /* 0x000fc800078fdaff */
[----:B------:R-:W-:-:S05]  /*1970*/  VIMNMX R5, R114, R5, PT ;  /* 0x0000000572057248 */ /* 0x000fca0003fe0100 */
        /* <DEDUP_REMOVED lines=33> */
.L_x_2316:
[----:B------:R-:W-:Y:S05]  /*1b90*/  BSYNC B6 ;  /* 0x0000000000067941 */ /* 0x000fea0003800000 */
.L_x_2315:
        /* <DEDUP_REMOVED lines=20> */
.L_x_2318:
[----:B------:R-:W-:Y:S05]  /*1ce0*/  BSYNC B6 ;  /* 0x0000000000067941 */ /* 0x000fea0003800000 */
.L_x_2317:
[----:B------:R-:W2:Y:S01]  /*1cf0*/  LDL.64 R14, [R1+0x50] ;  /* 0x00005000010e7983 */ /* 0x000ea20000100a00 */
[----:B------:R-:W-:Y:S01]  /*1d00*/  ULDC.64 UR4, c[0x0][0x9f8] ;  /* 0x00027e0000047ab9 */ /* 0x000fe20000000a00 */
[----:B------:R-:W-:Y:S01]  /*1d10*/  ULDC.64 UR6, c[0x0][0x208] ;  /* 0x0000820000067ab9 */ /* 0x000fe20000000a00 */
[----:B------:R-:W-:Y:S01]  /*1d20*/  ISETP.NE.U32.AND P0, PT, RZ, UR4, PT ;  /* 0x00000004ff007c0c */ /* 0x000fe2000bf05070 */
[----:B------:R-:W3:Y:S01]  /*1d30*/  LDL.64 R40, [R1+0x50] ;  /* 0x0000500001287983 */ /* 0x000ee20000100a00 */
[----:B------:R-:W0:Y:S02]  /*1d40*/  LDC.64 R70, c[0x0][0x408] ;  /* 0x00010200ff467b82 */ /* 0x000e240000000a00 */
[----:B------:R-:W-:-:S06]  /*1d50*/  ISETP.NE.AND.EX P0, PT, RZ, UR5, PT, P0 ;  /* 0x00000005ff007c0c */ /* 0x000fcc000bf05300 */
[----:B------:R-:W1:Y:S07]  /*1d60*/  LDC.64 R76, c[0x0][0x3f8] ;  /* 0x0000fe00ff4c7b82 */ /* 0x000e6e0000000a00 */
[----:B------:R-:W-:Y:S01]  /*1d70*/  @P0 IADD3 R4, P1, R28, UR4, RZ ;  /* 0x000000041c040c10 */ /* 0x000fe2000ff3e0ff */
[----:B------:R-:W4:Y:S03]  /*1d80*/  LDC.64 R32, c[0x0][0x300] ;  /* 0x0000c000ff207b82 */ /* 0x000f260000000a00 */
[----:B------:R-:W-:Y:S01]  /*1d90*/  @P0 IADD3.X R5, R29, UR5, RZ, P1, !PT ;  /* 0x000000051d050c10 */ /* 0x000fe20008ffe4ff */
[----:B------:R-:W-:Y:S01]  /*1da0*/  IMAD.IADD R79, R79, 0x1, R26 ;  /* 0x000000014f4f7824 */ /* 0x000fe200078e021a */
[----:B------:R-:W0:Y:S01]  /*1db0*/  S2R R20, SR_TID.X ;  /* 0x0000000000147919 */ /* 0x000e220000002100 */
[----:B------:R-:W-:Y:S01]  /*1dc0*/  SHF.R.S32.HI R8, RZ, 0x1f, R110 ;  /* 0x0000001fff087819 */ /* 0x000fe2000001146e */
[----:B------:R-:W-:Y:S01]  /*1dd0*/  ULDC.64 UR4, c[0x0][0x308] ;  /* 0x0000c20000047ab9 */ /* 0x000fe20000000a00 */
[----:B------:R0:W3:Y:S01]  /*1de0*/  @P0 LDG.E R27, desc[UR6][R4.64] ;  /* 0x00000006041b0981 */ /* 0x0000e2000c1e1900 */
[----:B------:R-:W-:Y:S01]  /*1df0*/  SHF.R.S32.HI R11, RZ, 0x1f, R79 ;  /* 0x0000001fff0b7819 */ /* 0x000fe2000001144f */
[----:B------:R-:W-:-:S02]  /*1e00*/  ULDC.64 UR6, c[0x0][0xa08] ;  /* 0x0002820000067ab9 */ /* 0x000fc40000000a00 */
[----:B------:R-:W3:Y:S01]  /*1e10*/  LDL R26, [R1+0x48] ;  /* 0x00004800011a7983 */ /* 0x000ee20000100800 */
[----:B------:R-:W-:-:S03]  /*1e20*/  ISETP.NE.U32.AND P0, PT, RZ, UR6, PT ;  /* 0x00000006ff007c0c */ /* 0x000fc6000bf05070 */
[----:B------:R-:W3:Y:S01]  /*1e30*/  LDL.LU R39, [R1+0x44] ;  /* 0x0000440001277983 */ /* 0x000ee20000300800 */
[----:B------:R-:W-:Y:S01]  /*1e40*/  ISETP.NE.AND.EX P0, PT, RZ, UR7, PT, P0 ;  /* 0x00000007ff007c0c */ /* 0x000fe2000bf05300 */
[-C--:B----4-:R-:W-:Y:S02]  /*1e50*/  IMAD R0, R11, R32.reuse, RZ ;  /* 0x000000200b007224 */ /* 0x090fe400078e02ff */
[----:B------:R-:W-:-:S04]  /*1e60*/  IMAD.WIDE.U32 R6, R79, R32, RZ ;  /* 0x000000204f067225 */ /* 0x000fc800078e00ff */
[----:B------:R-:W-:-:S04]  /*1e70*/  IMAD R3, R79, R33, R0 ;  /* 0x000000214f037224 */ /* 0x000fc800078e0200 */
[----:B------:R-:W-:Y:S02]  /*1e80*/  IMAD.IADD R7, R7, 0x1, R3 ;  /* 0x0000000107077824 */ /* 0x000fe400078e0203 */
[----:B------:R-:W-:Y:S01]  /*1e90*/  IMAD R3, R8, UR4, RZ ;  /* 0x0000000408037c24 */ /* 0x000fe2000f8e02ff */
[----:B0-----:R-:W-:Y:S01]  /*1ea0*/  SHF.R.U32.HI R38, RZ, 0x7, R20 ;  /* 0x00000007ff267819 */ /* 0x001fe20000011614 */
[C---:B------:R-:W-:Y:S01]  /*1eb0*/  IMAD.WIDE.U32 R4, R110.reuse, UR4, R6 ;  /* 0x000000046e047c25 */ /* 0x040fe2000f8e0006 */
[----:B------:R-:W-:Y:S02]  /*1ec0*/  SHF.R.S32.HI R36, RZ, 0x1f, R144 ;  /* 0x0000001fff247819 */ /* 0x000fe40000011490 */
[----:B------:R-:W-:Y:S01]  /*1ed0*/  SHF.R.S32.HI R23, RZ, 0x1f, R22 ;  /* 0x0000001fff177819 */ /* 0x000fe20000011416 */
[----:B------:R-:W-:Y:S01]  /*1ee0*/  IMAD R3, R110, UR5, R3 ;  /* 0x000000056e037c24 */ /* 0x000fe2000f8e0203 */
[----:B-----5:R-:W-:Y:S01]  /*1ef0*/  SHF.R.S32.HI R37, RZ, 0x1f, R106 ;  /* 0x0000001fff257819 */ /* 0x020fe2000001146a */
[----:B------:R-:W-:Y:S01]  /*1f00*/  ULDC.64 UR4, c[0x0][0x310] ;  /* 0x0000c40000047ab9 */ /* 0x000fe20000000a00 */
[----:B------:R-:W-:Y:S01]  /*1f10*/  VIADD R81, R22, 0x50 ;  /* 0x0000005016517836 */ /* 0x000fe20000000000 */
[----:B--2---:R-:W0:Y:S01]  /*1f20*/  LDC R15, c[0x0][0x3f4] ;  /* 0x0000fd00ff0f7b82 */ /* 0x004e220000000800 */
[----:B---3--:R-:W-:Y:S01]  /*1f30*/  IMAD.MOV.U32 R40, RZ, RZ, R14 ;  /* 0x000000ffff287224 */ /* 0x008fe200078e000e */
[----:B------:R-:W-:Y:S01]  /*1f40*/  ISETP.NE.AND P6, PT, R38, 0x1, PT ;  /* 0x000000012600780c */ /* 0x000fe20003fc5270 */
[----:B------:R-:W-:-:S03]  /*1f50*/  IMAD.IADD R5, R5, 0x1, R3 ;  /* 0x0000000105057824 */ /* 0x000fc600078e0203 */
[----:B------:R-:W-:-:S05]  /*1f60*/  SHF.R.S32.HI R41, RZ, 0x1f, R40 ;  /* 0x0000001fff297819 */ /* 0x000fca0000011428 */
[----:B------:R2:W-:Y:S01]  /*1f70*/  STL [R1+0x54], R41 ;  /* 0x0000542901007387 */ /* 0x0005e20000100800 */
[----:B------:R-:W-:-:S03]  /*1f80*/  IMAD.WIDE.U32 R68, R144, R70, R40 ;  /* 0x0000004690447225 */ /* 0x000fc600078e0028 */
[----:B------:R-:W3:Y:S01]  /*1f90*/  LDL R42, [R1+0x5c] ;  /* 0x00005c00012a7983 */ /* 0x000ee20000100800 */
[----:B-1----:R-:W-:-:S03]  /*1fa0*/  IMAD.WIDE.U32 R74, R144, R76, R40 ;  /* 0x0000004c904a7225 */ /* 0x002fc600078e0028 */
[----:B------:R-:W4:Y:S04]  /*1fb0*/  LDL R40, [R1+0x8c] ;  /* 0x00008c0001287983 */ /* 0x000f280000100800 */
[----:B--2---:R-:W2:Y:S01]  /*1fc0*/  LDL R41, [R1+0x58] ;  /* 0x0000580001297983 */ /* 0x004ea20000100800 */
[----:B------:R-:W-:Y:S02]  /*1fd0*/  SHF.R.S32.HI R0, RZ, 0x1f, R27 ;  /* 0x0000001fff007819 */ /* 0x000fe4000001141b */
        /* <DEDUP_REMOVED lines=28> */
[----:B------:R-:W-:Y:S01]  /*21a0*/  IMAD R8, R36, R70, RZ ;  /* 0x0000004624087224 */ /* 0x000fe200078e02ff */
[----:B------:R-:W-:Y:S01]  /*21b0*/  ISETP.GE.AND P0, PT, R4, UR4, PT ;  /* 0x0000000404007c0c */ /* 0x000fe2000bf06270 */
[----:B------:R-:W-:Y:S01]  /*21c0*/  VIADD R6, R22, 0x40 ;  /* 0x0000004016067836 */ /* 0x000fe20000000000 */
[----:B------:R-:W-:Y:S01]  /*21d0*/  ISETP.GE.AND P1, PT, R5, UR4, PT ;  /* 0x0000000405007c0c */ /* 0x000fe2000bf26270 */
[----:B------:R-:W-:Y:S01]  /*21e0*/  IMAD R21, R144, R71, R8 ;  /* 0x0000004790157224 */ /* 0x000fe200078e0208 */
[----:B------:R-:W-:-:S02]  /*21f0*/  SEL R8, RZ, 0x4, P0 ;  /* 0x00000004ff087807 */ /* 0x000fc40000000000 */
[----:B------:R-:W-:Y:S02]  /*2200*/  SEL R9, RZ, 0x8, P1 ;  /* 0x00000008ff097807 */ /* 0x000fe40000800000 */
[----:B------:R-:W-:Y:S02]  /*2210*/  ISETP.GE.AND P0, PT, R6, UR4, PT ;  /* 0x0000000406007c0c */ /* 0x000fe4000bf06270 */
[----:B------:R-:W-:Y:S02]  /*2220*/  LOP3.LUT R7, R9, R7, R8, 0xfe, !PT ;  /* 0x0000000709077212 */ /* 0x000fe400078efe08 */
[----:B------:R-:W-:Y:S02]  /*2230*/  SEL R12, RZ, 0x10, P0 ;  /* 0x00000010ff0c7807 */ /* 0x000fe40000000000 */
[-C--:B0-----:R-:W-:Y:S01]  /*2240*/  ISETP.GE.AND P3, PT, R4, R15.reuse, PT ;  /* 0x0000000f0400720c */ /* 0x081fe20003f66270 */
[----:B------:R-:W-:Y:S01]  /*2250*/  IMAD R13, R13, UR6, RZ ;  /* 0x000000060d0d7c24 */ /* 0x000fe2000f8e02ff */
[----:B------:R-:W-:Y:S01]  /*2260*/  LOP3.LUT R12, R7, R12, RZ, 0xfc, !PT ;  /* 0x0000000c070c7212 */ /* 0x000fe200078efcff */
[----:B------:R-:W-:Y:S01]  /*2270*/  IMAD R7, R36, R76, RZ ;  /* 0x0000004c24077224 */ /* 0x000fe200078e02ff */
[-C--:B------:R-:W-:Y:S01]  /*2280*/  ISETP.GE.AND P0, PT, R22, R15.reuse, PT ;  /* 0x0000000f1600720c */ /* 0x080fe20003f06270 */
[----:B------:R-:W-:Y:S01]  /*2290*/  IMAD.WIDE.U32 R34, R144, R70, R22 ;  /* 0x0000004690227225 */ /* 0x000fe200078e0016 */
[----:B------:R-:W-:-:S02]  /*22a0*/  ISETP.GE.AND P1, PT, R0, R15, PT ;  /* 0x0000000f0000720c */ /* 0x000fc40003f26270 */
[----:B------:R-:W-:Y:S01]  /*22b0*/  LOP3.LUT R39, R39, 0xfffffffe, RZ, 0xc0, !PT ;  /* 0xfffffffe27277812 */ /* 0x000fe200078ec0ff */
[C---:B------:R-:W-:Y:S02]  /*22c0*/  IMAD R13, R27.reuse, UR7, R13 ;  /* 0x000000071b0d7c24 */ /* 0x040fe4000f8e020d */
[----:B------:R-:W-:Y:S01]  /*22d0*/  IMAD.WIDE.U32 R30, R27, UR6, R30 ;  /* 0x000000061b1e7c25 */ /* 0x000fe2000f8e001e */
[----:B------:R-:W-:-:S03]  /*22e0*/  SEL R9, R15, RZ, P1 ;  /* 0x000000ff0f097207 */ /* 0x000fc60000800000 */
[----:B------:R-:W-:Y:S01]  /*22f0*/  IMAD R27, R144, R77, R7 ;  /* 0x0000004d901b7224 */ /* 0x000fe200078e0207 */
[----:B------:R-:W-:Y:S01]  /*2300*/  SEL R7, R15, RZ, P0 ;  /* 0x000000ff0f077207 */ /* 0x000fe20000000000 */
[----:B------:R-:W-:Y:S02]  /*2310*/  IMAD.IADD R35, R35, 0x1, R21 ;  /* 0x0000000123237824 */ /* 0x000fe400078e0215 */
[----:B------:R-:W-:Y:S01]  /*2320*/  IMAD.IADD R69, R21, 0x1, R69 ;  /* 0x0000000115457824 */ /* 0x000fe200078e0245 */
[----:B------:R-:W-:Y:S02]  /*2330*/  SEL R21, R15, RZ, P3 ;  /* 0x000000ff0f157207 */ /* 0x000fe40001800000 */
[----:B------:R-:W-:Y:S01]  /*2340*/  @P3 LOP3.LUT R39, R39, 0x1, RZ, 0xfc, !PT ;  /* 0x0000000127273812 */ /* 0x000fe200078efcff */
        /* <DEDUP_REMOVED lines=9> */
[----:B------:R-:W-:-:S02]  /*23e0*/  LOP3.LUT R39, R39, 0xfffffffd, RZ, 0xc0, !PT ;  /* 0xfffffffd27277812 */ /* 0x000fc400078ec0ff */
[CC--:B------:R-:W-:Y:S02]  /*23f0*/  LEA.HI R7, R9.reuse, R8.reuse, RZ, 0x3 ;  /* 0x0000000809077211 */ /* 0x0c0fe400078f18ff */
[----:B------:R-:W-:Y:S02]  /*2400*/  LEA.HI R10, R9, R8, RZ, 0x5 ;  /* 0x00000008090a7211 */ /* 0x000fe400078f28ff */
[----:B------:R-:W-:Y:S02]  /*2410*/  LEA.HI R9, R27, R20, RZ, 0x3 ;  /* 0x000000141b097211 */ /* 0x000fe400078f18ff */
[----:B------:R-:W-:Y:S02]  /*2420*/  LEA.HI R8, R21, R14, RZ, 0x3 ;  /* 0x0000000e15087211 */ /* 0x000fe400078f18ff */
[----:B------:R-:W-:Y:S02]  /*2430*/  LEA.HI R20, R27, R20, RZ, 0x5 ;  /* 0x000000141b147211 */ /* 0x000fe400078f28ff */
[----:B------:R-:W-:-:S02]  /*2440*/  LEA.HI R21, R21, R14, RZ, 0x5 ;  /* 0x0000000e15157211 */ /* 0x000fc400078f28ff */
[----:B------:R-:W-:Y:S02]  /*2450*/  SHF.R.S32.HI R27, RZ, 0x5, R20 ;  /* 0x00000005ff1b7819 */ /* 0x000fe40000011414 */
[----:B------:R-:W-:Y:S02]  /*2460*/  SHF.R.S32.HI R14, RZ, 0x5, R10 ;  /* 0x00000005ff0e7819 */ /* 0x000fe4000001140a */
[----:B------:R-:W-:Y:S02]  /*2470*/  SHF.R.S32.HI R21, RZ, 0x5, R21 ;  /* 0x00000005ff157819 */ /* 0x000fe40000011415 */
[C---:B------:R-:W-:Y:S02]  /*2480*/  LOP3.LUT R20, R26.reuse, 0x18, R8, 0xf8, !PT ;  /* 0x000000181a147812 */ /* 0x040fe400078ef808 */
[----:B------:R-:W-:Y:S02]  /*2490*/  LOP3.LUT R10, R26, 0x18, R7, 0xf8, !PT ;  /* 0x000000181a0a7812 */ /* 0x000fe400078ef807 */
[----:B------:R-:W-:Y:S01]  /*24a0*/  IADD3 R78, P2, R144, R79, RZ ;  /* 0x0000004f904e7210 */ /* 0x000fe20007f5e0ff */
[----:B------:R-:W-:-:S04]  /*24b0*/  IMAD.WIDE.U32 R34, R106, R70, R34 ;  /* 0x000000466a227225 */ /* 0x000fc800078e0022 */
[----:B------:R-:W-:Y:S01]  /*24c0*/  IMAD.X R79, R36, 0x1, R11, P2 ;  /* 0x00000001244f7824 */ /* 0x000fe200010e060b */
[----:B------:R-:W-:Y:S01]  /*24d0*/  ISETP.GE.AND P2, PT, R81, UR4, PT ;  /* 0x0000000451007c0c */ /* 0x000fe2000bf46270 */
[----:B------:R-:W-:Y:S01]  /*24e0*/  IMAD.WIDE.U32 R68, R106, R70, R68 ;  /* 0x000000466a447225 */ /* 0x000fe200078e0044 */
[----:B------:R-:W-:-:S03]  /*24f0*/  LOP3.LUT R26, R26, 0x18, R9, 0xf8, !PT ;  /* 0x000000181a1a7812 */ /* 0x000fc600078ef809 */
[----:B------:R-:W-:Y:S01]  /*2500*/  IMAD.SHL.U32 R108, R15, 0x2, RZ ;  /* 0x000000020f6c7824 */ /* 0x000fe200078e00ff */
[----:B------:R-:W-:Y:S01]  /*2510*/  SEL R15, RZ, 0x20, P2 ;  /* 0x00000020ff0f7807 */ /* 0x000fe20001000000 */
[----:B------:R-:W-:Y:S01]  /*2520*/  IMAD R93, R33, 0x90, RZ ;  /* 0x00000090215d7824 */ /* 0x000fe200078e02ff */
[----:B------:R-:W-:Y:S01]  /*2530*/  LOP3.LUT R80, R7, 0xfffffff8, RZ, 0xc0, !PT ;  /* 0xfffffff807507812 */ /* 0x000fe200078ec0ff */
[----:B------:R-:W-:Y:S01]  /*2540*/  IMAD R95, R77, 0x90, RZ ;  /* 0x000000904d5f7824 */ /* 0x000fe200078e02ff */
[----:B------:R-:W-:Y:S01]  /*2550*/  LOP3.LUT R11, R9, 0xfffffff8, RZ, 0xc0, !PT ;  /* 0xfffffff8090b7812 */ /* 0x000fe200078ec0ff */
[----:B------:R-:W-:-:S04]  /*2560*/  IMAD.WIDE.U32 R72, R106, R76, R72 ;  /* 0x0000004c6a487225 */ /* 0x000fc800078e0048 */
[----:B------:R-:W-:-:S04]  /*2570*/  IMAD.WIDE.U32 R74, R106, R76, R74 ;  /* 0x0000004c6a4a7225 */ /* 0x000fc800078e004a */
[----:B------:R-:W-:Y:S01]  /*2580*/  IMAD.WIDE.U32 R32, R32, 0x90, RZ ;  /* 0x0000009020207825 */ /* 0x000fe200078e00ff */
[----:B------:R-:W-:-:S03]  /*2590*/  SHF.R.S32.HI R102, RZ, 0x1f, R80 ;  /* 0x0000001fff667819 */ /* 0x000fc60000011450 */
[----:B------:R-:W-:Y:S01]  /*25a0*/  IMAD.IADD R88, R31, 0x1, R13 ;  /* 0x000000011f587824 */ /* 0x000fe200078e020d */
[----:B------:R-:W-:Y:S01]  /*25b0*/  SHF.R.S32.HI R100, RZ, 0x1f, R11 ;  /* 0x0000001fff647819 */ /* 0x000fe2000001140b */
[----:B------:R-:W-:Y:S02]  /*25c0*/  VIADD R111, R38, 0x8 ;  /* 0x00000008266f7836 */ /* 0x000fe40000000000 */
[----:B------:R-:W-:Y:S01]  /*25d0*/  IMAD.IADD R93, R33, 0x1, R93 ;  /* 0x00000001215d7824 */ /* 0x000fe200078e025d */
[----:B------:R-:W-:Y:S01]  /*25e0*/  @!P6 BAR.SYNC.DEFER_BLOCKING 0x9, 0x100 ;  /* 0x024400000000eb1d */ /* 0x000fe20000010000 */
[----:B----4-:R-:W-:Y:S01]  /*25f0*/  LOP3.LUT P3, RZ, R40, 0x2, RZ, 0xc0, !PT ;  /* 0x0000000228ff7812 */ /* 0x010fe2000786c0ff */
[----:B---3--:R-:W-:Y:S01]  /*2600*/  IMAD R21, R21, 0x1200, R42 ;  /* 0x0000120015157824 */ /* 0x008fe200078e022a */
[----:B--2---:R-:W-:-:S11]  /*2610*/  LOP3.LUT R20, R20, R41, RZ, 0x3c, !PT ;  /* 0x0000002914147212 */ /* 0x004fd600078e3cff */
[----:B------:R-:W-:-:S05]  /*2620*/  @P3 LOP3.LUT R39, R39, 0x2, RZ, 0xfc, !PT ;  /* 0x0000000227273812 */ /* 0x000fca00078efcff */
[----:B------:R0:W-:Y:S01]  /*2630*/  STL [R1+0x44], R39 ;  /* 0x0000442701007387 */ /* 0x0001e20000100800 */
[----:B------:R-:W-:Y:S01]  /*2640*/  LOP3.LUT R105, R10, R41, RZ, 0x3c, !PT ;  /* 0x000000290a697212 */ /* 0x000fe200078e3cff */
[----:B------:R-:W-:Y:S02]  /*2650*/  IMAD R10, R37, R70, RZ ;  /* 0x00000046250a7224 */ /* 0x000fe400078e02ff */
[----:B------:R-:W-:Y:S02]  /*2660*/  IMAD.IADD R104, R21, 0x1, R20 ;  /* 0x0000000115687824 */ /* 0x000fe400078e0214 */
[----:B------:R-:W-:Y:S02]  /*2670*/  IMAD R85, R106, R71, R10 ;  /* 0x000000476a557224 */ /* 0x000fe400078e020a */
[----:B------:R-:W-:Y:S02]  /*2680*/  IMAD R21, R71, 0x90, RZ ;  /* 0x0000009047157824 */ /* 0x000fe400078e02ff */
[----:B------:R-:W-:-:S04]  /*2690*/  IMAD.WIDE.U32 R70, R70, 0x90, RZ ;  /* 0x0000009046467825 */ /* 0x000fc800078e00ff */
[----:B------:R-:W-:Y:S01]  /*26a0*/  IMAD R37, R37, R76, RZ ;  /* 0x0000004c25257224 */ /* 0x000fe200078e02ff */
[----:B------:R-:W-:Y:S01]  /*26b0*/  LOP3.LUT R26, R26, R41, RZ, 0x3c, !PT ;  /* 0x000000291a1a7212 */ /* 0x000fe200078e3cff */
[--C-:B------:R-:W-:Y:S02]  /*26c0*/  IMAD R14, R14, 0x1200, R42.reuse ;  /* 0x000012000e0e7824 */ /* 0x100fe400078e022a */
[----:B------:R-:W-:Y:S01]  /*26d0*/  IMAD.IADD R94, R71, 0x1, R21 ;  /* 0x00000001475e7824 */ /* 0x000fe200078e0215 */
[----:B------:R-:W-:Y:S01]  /*26e0*/  LOP3.LUT R21, R12, R15, RZ, 0xfc, !PT ;  /* 0x0000000f0c157212 */ /* 0x000fe200078efcff */
[----:B------:R-:W-:Y:S01]  /*26f0*/  IMAD R37, R106, R77, R37 ;  /* 0x0000004d6a257224 */ /* 0x000fe200078e0225 */
[----:B------:R-:W-:Y:S01]  /*2700*/  LOP3.LUT R10, R8, 0xfffffff8, RZ, 0xc0, !PT ;  /* 0xfffffff8080a7812 */ /* 0x000fe200078ec0ff */
[----:B------:R-:W-:Y:S02]  /*2710*/  IMAD R27, R27, 0x1200, R42 ;  /* 0x000012001b1b7824 */ /* 0x000fe400078e022a */
[----:B------:R-:W-:Y:S01]  /*2720*/  IMAD.WIDE.U32 R76, R76, 0x90, RZ ;  /* 0x000000904c4c7825 */ /* 0x000fe200078e00ff */
[----:B------:R-:W-:-:S02]  /*2730*/  LOP3.LUT R13, R21, 0x2, RZ, 0xc0, !PT ;  /* 0x00000002150d7812 */ /* 0x000fc400078ec0ff */
[C---:B------:R-:W-:Y:S01]  /*2740*/  LOP3.LUT R15, R21.reuse, 0x8, RZ, 0xc0, !PT ;  /* 0x00000008150f7812 */ /* 0x040fe200078ec0ff */
[----:B------:R-:W-:Y:S01]  /*2750*/  IMAD.IADD R105, R14, 0x1, R105 ;  /* 0x000000010e697824 */ /* 0x000fe200078e0269 */
[----:B------:R-:W-:Y:S01]  /*2760*/  LOP3.LUT R14, R21, 0x4, RZ, 0xc0, !PT ;  /* 0x00000004150e7812 */ /* 0x000fe200078ec0ff */
[----:B------:R-:W-:Y:S01]  /*2770*/  IMAD.IADD R87, R35, 0x1, R85 ;  /* 0x0000000123577824 */ /* 0x000fe200078e0255 */
[----:B------:R-:W-:Y:S01]  /*2780*/  LOP3.LUT R20, R21, 0x10, RZ, 0xc0, !PT ;  /* 0x0000001015147812 */ /* 0x000fe200078ec0ff */
[----:B------:R-:W-:Y:S01]  /*2790*/  IMAD.IADD R103, R27, 0x1, R26 ;  /* 0x000000011b677824 */ /* 0x000fe200078e021a */
[----:B------:R-:W-:Y:S01]  /*27a0*/  SHF.R.S32.HI R101, RZ, 0x1f, R10 ;  /* 0x0000001fff657819 */ /* 0x000fe2000001140a */
[----:B------:R-:W-:Y:S01]  /*27b0*/  IMAD.IADD R95, R77, 0x1, R95 ;  /* 0x000000014d5f7824 */ /* 0x000fe200078e025f */
[----:B------:R-:W-:Y:S01]  /*27c0*/  LOP3.LUT R12, R12, 0x1, RZ, 0xc0, !PT ;  /* 0x000000010c0c7812 */ /* 0x000fe200078ec0ff */
[----:B------:R-:W-:Y:S01]  /*27d0*/  IMAD.IADD R85, R85, 0x1, R69 ;  /* 0x0000000155557824 */ /* 0x000fe200078e0245 */
[----:B------:R-:W-:Y:S01]  /*27e0*/  LOP3.LUT R21, R21, 0x20, RZ, 0xc0, !PT ;  /* 0x0000002015157812 */ /* 0x000fe200078ec0ff */
[----:B------:R-:W-:-:S02]  /*27f0*/  IMAD.IADD R86, R73, 0x1, R37 ;  /* 0x0000000149567824 */ /* 0x000fc400078e0225 */
[----:B0-----:R-:W-:-:S07]  /*2800*/  IMAD.IADD R83, R37, 0x1, R75 ;  /* 0x0000000125537824 */ /* 0x001fce00078e024b */
.L_x_2374:
[----:B------:R-:W2:Y:S01]  /*2810*/  LDL R26, [R1+0x8c] ;  /* 0x00008c00011a7983 */ /* 0x000ea20000100800 */
[----:B0-----:R-:W0:Y:S03]  /*2820*/  LDC.64 R96, c[0x0][0x2e8] ;  /* 0x0000ba00ff607b82 */ /* 0x001e260000000a00 */
[----:B---3--:R-:W3:Y:S01]  /*2830*/  LDL R37, [R1+0x88] ;  /* 0x0000880001257983 */ /* 0x008ee20000100800 */
[----:B------:R-:W-:-:S04]  /*2840*/  VIADD R43, R24, 0xffffffff ;  /* 0xffffffff182b7836 */ /* 0x000fc80000000000 */
[----:B-1----:R-:W1:Y:S01]  /*2850*/  LDC R107, c[0x0][0x3f4] ;  /* 0x0000fd00ff6b7b82 */ /* 0x002e620000000800 */
[----:B------:R-:W-:Y:S01]  /*2860*/  SHF.R.S32.HI R36, RZ, 0x1f, R43 ;  /* 0x0000001fff247819 */ /* 0x000fe2000001142b */
[-C--:B------:R-:W-:Y:S02]  /*2870*/  IMAD R27, R93, R43.reuse, RZ ;  /* 0x0000002b5d1b7224 */ /* 0x080fe400078e02ff */
[----:B------:R-:W-:-:S04]  /*2880*/  IMAD.WIDE.U32 R64, R32, R43, RZ ;  /* 0x0000002b20407225 */ /* 0x000fc800078e00ff */
[----:B------:R-:W-:Y:S01]  /*2890*/  IMAD R27, R36, R32, R27 ;  /* 0x00000020241b7224 */ /* 0x000fe200078e021b */
[----:B------:R-:W-:-:S03]  /*28a0*/  IADD3 R24, P2, R90, R64, RZ ;  /* 0x000000405a187210 */ /* 0x000fc60007f5e0ff */
[----:B------:R-:W-:-:S04]  /*28b0*/  IMAD.IADD R98, R65, 0x1, R27 ;  /* 0x0000000141627824 */ /* 0x000fc800078e021b */
[----:B------:R-:W-:Y:S01]  /*28c0*/  IMAD.X R27, R98, 0x1, R89, P2 ;  /* 0x00000001621b7824 */ /* 0x000fe200010e0659 */
[----:B0-----:R-:W-:-:S04]  /*28d0*/  LEA R40, P3, R24, R96, 0x1 ;  /* 0x0000006018287211 */ /* 0x001fc800078608ff */
[----:B------:R-:W-:Y:S02]  /*28e0*/  LEA.HI.X R41, R24, R97, R27, 0x1, P3 ;  /* 0x0000006118297211 */ /* 0x000fe400018f0c1b */
[----:B-1----:R-:W-:Y:S01]  /*28f0*/  ISETP.GE.AND P3, PT, R107, 0x1, PT ;  /* 0x000000016b00780c */ /* 0x002fe20003f66270 */
[----:B------:R-:W-:Y:S05]  /*2900*/  YIELD ;  /* 0x0000000000007946 */ /* 0x000fea0003800000 */
[----:B------:R-:W-:Y:S01]  /*2910*/  BSSY B0, `(.L_x_2319) ;  /* 0x00003f0000007945 */ /* 0x000fe20003800000 */
[----:B------:R-:W-:Y:S01]  /*2920*/  ISETP.GT.AND P2, PT, R43, R82, PT ;  /* 0x000000522b00720c */ /* 0x000fe20003f44270 */
[----:B------:R-:W-:Y:S01]  /*2930*/  IMAD.MOV.U32 R24, RZ, RZ, R43 ;  /* 0x000000ffff187224 */ /* 0x000fe200078e002b */
[----:B--2---:R-:W-:Y:S01]  /*2940*/  LOP3.LUT P4, RZ, R26, 0x2, RZ, 0xc0, !PT ;  /* 0x000000021aff7812 */ /* 0x004fe2000788c0ff */
[----:B---3--:R-:W-:-:S04]  /*2950*/  IMAD R84, R18, 0x3600, R37 ;  /* 0x0000360012547824 */ /* 0x008fc800078e0225 */
[----:B------:R-:W-:-:S08]  /*2960*/  VIADD R26, R84, 0x10 ;  /* 0x00000010541a7836 */ /* 0x000fd00000000000 */
[C---:B------:R-:W-:Y:S02]  /*2970*/  @P4 VIADD R26, R84.reuse, 0xfffffff0 ;  /* 0xfffffff0541a4836 */ /* 0x040fe40000000000 */
[--C-:B------:R-:W-:Y:S02]  /*2980*/  IMAD R84, R84, 0x2, R25.reuse ;  /* 0x0000000254547824 */ /* 0x100fe400078e0219 */
        /* <DEDUP_REMOVED lines=40> */
[----:B------:R-:W-:Y:S01]  /*2c10*/  ULDC.64 UR6, c[0x0][0x208] ;  /* 0x0000820000067ab9 */ /* 0x000fe20000000a00 */
        /* <DEDUP_REMOVED lines=36> */
.L_x_2323:
[----:B------:R-:W-:Y:S05]  /*2e60*/  BSYNC B1 ;  /* 0x0000000000017941 */ /* 0x000fea0003800000 */
.L_x_2322:
[----:B------:R-:W2:Y:S01]  /*2e70*/  LDL R26, [R1+0x60] ;  /* 0x00006000011a7983 */ /* 0x000ea20000100800 */
[----:B0----5:R-:W-:Y:S02]  /*2e80*/  IMAD.MOV.U32 R36, RZ, RZ, R43 ;  /* 0x000000ffff247224 */ /* 0x021fe400078e002b */
        /* <DEDUP_REMOVED lines=17> */
[----:B------:R-:W-:Y:S02]  /*2fa0*/  PRMT R123, R37, 0x5410, R38 ;  /* 0x00005410257b7816 */ /* 0x000fe40000000026 */
[----:B--2---:R-:W-:Y:S01]  /*2fb0*/  R2UR UR4, R26 ;  /* 0x000000001a0472ca */ /* 0x004fe200000e0000 */
[----:B------:R-:W-:-:S05]  /*2fc0*/  IMAD.MOV.U32 R26, RZ, RZ, R42 ;  /* 0x000000ffff1a7224 */ /* 0x000fca00078e002a */
[----:B------:R-:W-:Y:S01]  /*2fd0*/  PRMT R63, R26, 0x5410, R36 ;  /* 0x000054101a3f7816 */ /* 0x000fe20000000024 */
[----:B------:R-:W-:Y:S02]  /*2fe0*/  IMAD.MOV.U32 R26, RZ, RZ, R50 ;  /* 0x000000ffff1a7224 */ /* 0x000fe400078e0032 */
[----:B------:R-:W-:-:S04]  /*2ff0*/  IMAD.MOV.U32 R36, RZ, RZ, R51 ;  /* 0x000000ffff247224 */ /* 0x000fc800078e0033 */
[----:B------:R-:W-:Y:S01]  /*3000*/  UISETP.NE.AND UP0, UPT, UR4, 0x3, UPT ;  /* 0x000000030400788c */ /* 0x000fe2000bf05270 */
[----:B------:R-:W-:Y:S01]  /*3010*/  PRMT R116, R26, 0x5410, R36 ;  /* 0x000054101a747816 */ /* 0x000fe20000000024 */
[----:B------:R-:W-:Y:S02]  /*3020*/  IMAD.MOV.U32 R26, RZ, RZ, R58 ;  /* 0x000000ffff1a7224 */ /* 0x000fe400078e003a */
[----:B------:R-:W-:Y:S02]  /*3030*/  IMAD.MOV.U32 R36, RZ, RZ, R59 ;  /* 0x000000ffff247224 */ /* 0x000fe400078e003b */
[----:B------:R-:W-:-:S03]  /*3040*/  PLOP3.LUT P3, PT, PT, PT, UP0, 0x80, 0x0 ;  /* 0x000000000000781c */ /* 0x000fc60003f6f008 */
        /* <DEDUP_REMOVED lines=10> */
[----:B------:R-:W-:Y:S06]  /*30f0*/  @!P3 BRA `(.L_x_2324) ;  /* 0x000000000004b947 */ /* 0x000fec0003800000 */
[----:B------:R-:W-:Y:S01]  /*3100*/  BPT.TRAP 0x1 ;  /* 0x000000040000795c */ /* 0x000fe20000300000 */
.L_x_2324:
[----:B------:R-:W2:Y:S01]  /*3110*/  LDL R36, [R1+0x40] ;  /* 0x0000400001247983 */ /* 0x000ea20000100800 */
[----:B------:R-:W-:Y:S01]  /*3120*/  IMAD R26, R18, 0x8, R16 ;  /* 0x00000008121a7824 */ /* 0x000fe200078e0210 */
[----:B------:R-:W-:Y:S01]  /*3130*/  BSSY B1, `(.L_x_2325) ;  /* 0x0000004000017945 */ /* 0x000fe20003800000 */
[----:B--2---:R-:W-:-:S04]  /*3140*/  SHF.L.U32 R92, R36, 0x1f, RZ ;  /* 0x0000001f245c7819 */ /* 0x004fc800000006ff */
[----:B------:R-:W0:Y:S02]  /*3150*/  SYNCS.PHASECHK.TRANS64.TRYWAIT P5, [R26+URZ+0x31c90], R92 ;  /* 0x031c905c1a0075a7 */ /* 0x000e2400080a017f */
[----:B0-----:R-:W-:Y:S05]  /*3160*/  @!P5 BRA `(.L_x_2326) ;  /* 0x000002200034d947 */ /* 0x001fea0003800000 */
.L_x_2623:
[----:B------:R-:W-:Y:S05]  /*3170*/  BSYNC B1 ;  /* 0x0000000000017941 */ /* 0x000fea0003800000 */
.L_x_2325:
        /* <DEDUP_REMOVED lines=10> */
[----:B------:R-:W-:Y:S01]  /*3220*/  IMAD.MOV.U32 R62, RZ, RZ, R37 ;  /* 0x000000ffff3e7224 */ /* 0x000fe200078e0025 */
[--C-:B------:R-:W-:Y:S01]  /*3230*/  SHF.R.U64 R61, R66, 0x10, R67.reuse ;  /* 0x00000010423d7819 */ /* 0x100fe20000001243 */
[----:B------:R-:W-:Y:S01]  /*3240*/  HADD2.F32 R96, -RZ, R123.H0_H0 ;  /* 0x2000007bff607230 */ /* 0x000fe20000004100 */
        /* <DEDUP_REMOVED lines=8> */
[-C--:B------:R-:W-:Y:S01]  /*32d0*/  FFMA.FTZ R37, R62, R61.reuse, -R99 ;  /* 0x0000003d3e257223 */ /* 0x080fe20000010863 */
[----:B------:R-:W-:Y:S02]  /*32e0*/  SHF.R.U32.HI R62, RZ, 0x10, R97 ;  /* 0x00000010ff3e7819 */ /* 0x000fe40000011661 */
[----:B------:R-:W-:Y:S01]  /*32f0*/  FFMA.FTZ R60, R60, R61, R115 ;  /* 0x0000003d3c3c7223 */ /* 0x000fe20000010073 */
[----:B------:R-:W-:Y:S02]  /*3300*/  IMAD.MOV.U32 R61, RZ, RZ, R36 ;  /* 0x000000ffff3d7224 */ /* 0x000fe400078e0024 */
[----:B------:R-:W-:-:S02]  /*3310*/  IMAD.MOV.U32 R36, RZ, RZ, R39 ;  /* 0x000000ffff247224 */ /* 0x000fc400078e0027 */
[----:B------:R-:W-:Y:S01]  /*3320*/  HADD2.F32 R62, -RZ, R62.H0_H0 ;  /* 0x2000003eff3e7230 */ /* 0x000fe20000004100 */
[----:B------:R-:W-:Y:S01]  /*3330*/  F2FP.F16.F32.PACK_AB R37, R60, R37 ;  /* 0x000000253c25723e */ /* 0x000fe200000000ff */
[----:B------:R-:W-:Y:S02]  /*3340*/  HADD2.F32 R99, -RZ, R123.H1_H1 ;  /* 0x3000007bff637230 */ /* 0x000fe40000004100 */
[--C-:B------:R-:W-:Y:S02]  /*3350*/  HADD2.F32 R39, -RZ, R36.reuse.H1_H1 ;  /* 0x30000024ff277230 */ /* 0x100fe40000004100 */
[----:B------:R-:W-:-:S03]  /*3360*/  HADD2.F32 R36, -RZ, R36.H0_H0 ;  /* 0x20000024ff247230 */ /* 0x000fc60000004100 */
[CC--:B------:R-:W-:Y:S02]  /*3370*/  FMUL.FTZ R67, R39.reuse, R62.reuse ;  /* 0x0000003e27437220 */ /* 0x0c0fe40000410000 */
[C---:B------:R-:W-:Y:S02]  /*3380*/  FMUL.FTZ R62, R36.reuse, R62 ;  /* 0x0000003e243e7220 */ /* 0x040fe40000410000 */
[-C--:B------:R-:W-:Y:S01]  /*3390*/  FFMA.FTZ R36, R36, R66.reuse, -R67 ;  /* 0x0000004224247223 */ /* 0x080fe20000010843 */
[--C-:B------:R-:W-:Y:S02]  /*33a0*/  HADD2.F32 R67, -RZ, R61.reuse.H0_H0 ;  /* 0x2000003dff437230 */ /* 0x100fe40000004100 */
[----:B------:R-:W-:Y:S01]  /*33b0*/  FFMA.FTZ R39, R39, R66, R62 ;  /* 0x0000004227277223 */ /* 0x000fe2000001003e */
[----:B------:R-:W-:Y:S02]  /*33c0*/  HADD2.F32 R61, -RZ, R61.H1_H1 ;  /* 0x3000003dff3d7230 */ /* 0x000fe40000004100 */
[----:B------:R-:W-:-:S02]  /*33d0*/  IMAD.MOV.U32 R62, RZ, RZ, R38 ;  /* 0x000000ffff3e7224 */ /* 0x000fc400078e0026 */
[----:B------:R-:W-:Y:S02]  /*33e0*/  HADD2.F32 R66, -RZ, R122.H1_H1 ;  /* 0x3000007aff427230 */ /* 0x000fe40000004100 */
[-C--:B------:R-:W-:Y:S01]  /*33f0*/  FMUL.FTZ R38, R61, R96.reuse ;  /* 0x000000603d267220 */ /* 0x080fe20000410000 */
[----:B------:R-:W-:Y:S01]  /*3400*/  FMUL.FTZ R96, R67, R96 ;  /* 0x0000006043607220 */ /* 0x000fe20000410000 */
[----:B------:R-:W-:Y:S02]  /*3410*/  F2FP.F16.F32.PACK_AB R39, R39, R36 ;  /* 0x000000242727723e */ /* 0x000fe400000000ff */
[-C--:B------:R-:W-:Y:S01]  /*3420*/  FFMA.FTZ R38, R67, R66.reuse, -R38 ;  /* 0x0000004243267223 */ /* 0x080fe20000010826 */
[----:B------:R-:W-:Y:S01]  /*3430*/  FFMA.FTZ R61, R61, R66, R96 ;  /* 0x000000423d3d7223 */ /* 0x000fe20000010060 */
[--C-:B------:R-:W-:Y:S02]  /*3440*/  HADD2.F32 R66, -RZ, R62.reuse.H0_H0 ;  /* 0x2000003eff427230 */ /* 0x100fe40000004100 */
[----:B------:R-:W-:-:S02]  /*3450*/  HADD2.F32 R62, -RZ, R62.H1_H1 ;  /* 0x3000003eff3e7230 */ /* 0x000fc40000004100 */
[----:B------:R-:W-:Y:S01]  /*3460*/  HADD2.F32 R67, -RZ, R122.H0_H0 ;  /* 0x2000007aff437230 */ /* 0x000fe20000004100 */
[----:B------:R-:W-:Y:S02]  /*3470*/  F2FP.F16.F32.PACK_AB R36, R61, R38 ;  /* 0x000000263d24723e */ /* 0x000fe400000000ff */
[-C--:B------:R-:W-:Y:S01]  /*3480*/  FMUL.FTZ R97, R62, R99.reuse ;  /* 0x000000633e617220 */ /* 0x080fe20000410000 */
[----:B------:R-:W-:-:S03]  /*3490*/  FMUL.FTZ R99, R66, R99 ;  /* 0x0000006342637220 */ /* 0x000fc60000410000 */
[-C--:B------:R-:W-:Y:S01]  /*34a0*/  FFMA.FTZ R97, R66, R67.reuse, -R97 ;  /* 0x0000004342617223 */ /* 0x080fe20000010861 */
[----:B------:R-:W-:-:S05]  /*34b0*/  FFMA.FTZ R62, R62, R67, R99 ;  /* 0x000000433e3e7223 */ /* 0x000fca0000010063 */
[----:B------:R-:W-:-:S07]  /*34c0*/  F2FP.F16.F32.PACK_AB R38, R62, R97 ;  /* 0x000000613e26723e */ /* 0x000fce00000000ff */
.L_x_2331:
[----:B------:R-:W-:Y:S05]  /*34d0*/  BSYNC B2 ;  /* 0x0000000000027941 */ /* 0x000fea0003800000 */
.L_x_2330:
[----:B------:R-:W-:Y:S02]  /*34e0*/  ULDC.64 UR4, c[0x0][0x208] ;  /* 0x0000820000047ab9 */ /* 0x000fe40000000a00 */
[----:B------:R1:W-:Y:S03]  /*34f0*/  STG.E.128 desc[UR4][R40.64], R36 ;  /* 0x0000002428007986 */ /* 0x0003e6000c101d04 */
.L_x_2329:
[----:B------:R-:W-:Y:S05]  /*3500*/  BSYNC B1 ;  /* 0x0000000000017941 */ /* 0x000fea0003800000 */
.L_x_2328:
        /* <DEDUP_REMOVED lines=21> */
[----:B------:R-:W-:Y:S02]  /*3660*/  HADD2.F32 R61, -RZ, R119.H0_H0 ;  /* 0x20000077ff3d7230 */ /* 0x000fe40000004100 */
[----:B------:R-:W-:Y:S01]  /*3670*/  FFMA.FTZ R37, R37, R58, R62 ;  /* 0x0000003a25257223 */ /* 0x000fe2000001003e */
[----:B------:R-:W-:Y:S01]  /*3680*/  SHF.R.U32.HI R58, RZ, 0x10, R59 ;  /* 0x00000010ff3a7819 */ /* 0x000fe2000001163b */
[--C-:B------:R-:W-:Y:S02]  /*3690*/  HADD2.F32 R59, -RZ, R39.reuse.H1_H1 ;  /* 0x30000027ff3b7230 */ /* 0x100fe40000004100 */
[----:B------:R-:W-:Y:S01]  /*36a0*/  HADD2.F32 R39, -RZ, R39.H0_H0 ;  /* 0x20000027ff277230 */ /* 0x000fe20000004100 */
[----:B------:R-:W-:Y:S01]  /*36b0*/  F2FP.F16.F32.PACK_AB R37, R37, R60 ;  /* 0x0000003c2525723e */ /* 0x000fe200000000ff */
[----:B------:R-:W-:-:S02]  /*36c0*/  HADD2.F32 R58, -RZ, R58.H0_H0 ;  /* 0x2000003aff3a7230 */ /* 0x000fc40000004100 */
[-C--:B------:R-:W-:Y:S01]  /*36d0*/  FMUL.FTZ R62, R59, R64.reuse ;  /* 0x000000403b3e7220 */ /* 0x080fe20000410000 */
[----:B------:R-:W-:-:S03]  /*36e0*/  FMUL.FTZ R64, R39, R64 ;  /* 0x0000004027407220 */ /* 0x000fc60000410000 */
[-C--:B------:R-:W-:Y:S01]  /*36f0*/  FFMA.FTZ R62, R39, R58.reuse, -R62 ;  /* 0x0000003a273e7223 */ /* 0x080fe2000001083e */
[----:B------:R-:W-:Y:S02]  /*3700*/  HADD2.F32 R39, -RZ, R121.H0_H0 ;  /* 0x20000079ff277230 */ /* 0x000fe40000004100 */
[----:B------:R-:W-:Y:S01]  /*3710*/  FFMA.FTZ R59, R59, R58, R64 ;  /* 0x0000003a3b3b7223 */ /* 0x000fe20000010040 */
[--C-:B------:R-:W-:Y:S02]  /*3720*/  HADD2.F32 R58, -RZ, R36.reuse.H1_H1 ;  /* 0x30000024ff3a7230 */ /* 0x100fe40000004100 */
[----:B------:R-:W-:Y:S02]  /*3730*/  HADD2.F32 R36, -RZ, R36.H0_H0 ;  /* 0x20000024ff247230 */ /* 0x000fe40000004100 */
[----:B------:R-:W-:Y:S01]  /*3740*/  F2FP.F16.F32.PACK_AB R59, R59, R62 ;  /* 0x0000003e3b3b723e */ /* 0x000fe200000000ff */
[-C--:B------:R-:W-:Y:S02]  /*3750*/  FMUL.FTZ R65, R58, R39.reuse ;  /* 0x000000273a417220 */ /* 0x080fe40000410000 */
[----:B------:R-:W-:-:S02]  /*3760*/  FMUL.FTZ R39, R36, R39 ;  /* 0x0000002724277220 */ /* 0x000fc40000410000 */
[-C--:B------:R-:W-:Y:S01]  /*3770*/  FFMA.FTZ R64, R36, R61.reuse, -R65 ;  /* 0x0000003d24407223 */ /* 0x080fe20000010841 */
[----:B------:R-:W-:Y:S02]  /*3780*/  HADD2.F32 R36, -RZ, R121.H1_H1 ;  /* 0x30000079ff247230 */ /* 0x000fe40000004100 */
[----:B------:R-:W-:Y:S01]  /*3790*/  FFMA.FTZ R39, R58, R61, R39 ;  /* 0x0000003d3a277223 */ /* 0x000fe20000010027 */
[----:B------:R-:W-:Y:S02]  /*37a0*/  HADD2.F32 R65, -RZ, R38.H1_H1 ;  /* 0x30000026ff417230 */ /* 0x000fe40000004100 */
[----:B------:R-:W-:-:S03]  /*37b0*/  HADD2.F32 R38, -RZ, R119.H1_H1 ;  /* 0x30000077ff267230 */ /* 0x000fc60000004100 */
[-C--:B------:R-:W-:Y:S01]  /*37c0*/  FMUL.FTZ R58, R65, R36.reuse ;  /* 0x00000024413a7220 */ /* 0x080fe20000410000 */
[----:B------:R-:W-:-:S03]  /*37d0*/  FMUL.FTZ R36, R67, R36 ;  /* 0x0000002443247220 */ /* 0x000fc60000410000 */
[-C--:B------:R-:W-:Y:S01]  /*37e0*/  FFMA.FTZ R58, R67, R38.reuse, -R58 ;  /* 0x00000026433a7223 */ /* 0x080fe2000001083a */
[----:B------:R-:W-:Y:S01]  /*37f0*/  FFMA.FTZ R65, R65, R38, R36 ;  /* 0x0000002641417223 */ /* 0x000fe20000010024 */
[----:B------:R-:W-:Y:S01]  /*3800*/  F2FP.F16.F32.PACK_AB R36, R39, R64 ;  /* 0x000000402724723e */ /* 0x000fe200000000ff */
[----:B------:R-:W-:-:S03]  /*3810*/  IMAD.MOV.U32 R39, RZ, RZ, R59 ;  /* 0x000000ffff277224 */ /* 0x000fc600078e003b */
[----:B------:R-:W-:-:S07]  /*3820*/  F2FP.F16.F32.PACK_AB R38, R65, R58 ;  /* 0x0000003a4126723e */ /* 0x000fce00000000ff */
.L_x_2335:
[----:B------:R-:W-:Y:S05]  /*3830*/  BSYNC B2 ;  /* 0x0000000000027941 */ /* 0x000fea0003800000 */
.L_x_2334:
[----:B------:R-:W-:Y:S02]  /*3840*/  ULDC.64 UR4, c[0x0][0x208] ;  /* 0x0000820000047ab9 */ /* 0x000fe40000000a00 */
[----:B------:R2:W-:Y:S03]  /*3850*/  STG.E.128 desc[UR4][R40.64+0x20], R36 ;  /* 0x0000202428007986 */ /* 0x0005e6000c101d04 */
.L_x_2333:
[----:B------:R-:W-:Y:S05]  /*3860*/  BSYNC B1 ;  /* 0x0000000000017941 */ /* 0x000fea0003800000 */
.L_x_2332:
        /* <DEDUP_REMOVED lines=19> */
[-C--:B------:R-:W-:Y:S01]  /*39a0*/  FMUL.FTZ R64, R57, R62.reuse ;  /* 0x0000003e39407220 */ /* 0x080fe20000410000 */
[----:B------:R-:W-:Y:S02]  /*39b0*/  HADD2.F32 R55, -RZ, R55.H0_H0 ;  /* 0x20000037ff377230 */ /* 0x000fe40000004100 */
[----:B------:R-:W-:Y:S02]  /*39c0*/  HADD2.F32 R56, -RZ, R58.H0_H0 ;  /* 0x2000003aff387230 */ /* 0x000fe40000004100 */
[----:B------:R-:W-:Y:S02]  /*39d0*/  HADD2.F32 R58, -RZ, R54.H0_H0 ;  /* 0x20000036ff3a7230 */ /* 0x000fe40000004100 */
[----:B------:R-:W-:Y:S01]  /*39e0*/  FMUL.FTZ R54, R39, R62 ;  /* 0x0000003e27367220 */ /* 0x000fe20000410000 */
[-C--:B------:R-:W-:Y:S01]  /*39f0*/  FMUL.FTZ R62, R37, R60.reuse ;  /* 0x0000003c253e7220 */ /* 0x080fe20000410000 */
[----:B------:R-:W-:Y:S01]  /*3a00*/  FMUL.FTZ R60, R55, R60 ;  /* 0x0000003c373c7220 */ /* 0x000fe20000410000 */
[-C--:B------:R-:W-:Y:S01]  /*3a10*/  FFMA.FTZ R39, R39, R56.reuse, R64 ;  /* 0x0000003827277223 */ /* 0x080fe20000010040 */
[----:B------:R-:W-:Y:S01]  /*3a20*/  FFMA.FTZ R54, R57, R56, -R54 ;  /* 0x0000003839367223 */ /* 0x000fe20000010836 */
[-C--:B------:R-:W-:Y:S01]  /*3a30*/  FFMA.FTZ R55, R55, R58.reuse, -R62 ;  /* 0x0000003a37377223 */ /* 0x080fe2000001083e */
[----:B------:R-:W-:Y:S01]  /*3a40*/  FFMA.FTZ R58, R37, R58, R60 ;  /* 0x0000003a253a7223 */ /* 0x000fe2000001003c */
[----:B------:R-:W-:-:S02]  /*3a50*/  HADD2.F32 R59, -RZ, R120.H0_H0 ;  /* 0x20000078ff3b7230 */ /* 0x000fc40000004100 */
[--C-:B------:R-:W-:Y:S02]  /*3a60*/  HADD2.F32 R56, -RZ, R36.reuse.H1_H1 ;  /* 0x30000024ff387230 */ /* 0x100fe40000004100 */
[----:B------:R-:W-:Y:S02]  /*3a70*/  HADD2.F32 R60, -RZ, R36.H0_H0 ;  /* 0x20000024ff3c7230 */ /* 0x000fe40000004100 */
[----:B------:R-:W-:Y:S02]  /*3a80*/  HADD2.F32 R36, -RZ, R38.H1_H1 ;  /* 0x30000026ff247230 */ /* 0x000fe40000004100 */
[-C--:B------:R-:W-:Y:S01]  /*3a90*/  FMUL.FTZ R65, R56, R59.reuse ;  /* 0x0000003b38417220 */ /* 0x080fe20000410000 */
[----:B------:R-:W-:Y:S02]  /*3aa0*/  HADD2.F32 R37, -RZ, R118.H0_H0 ;  /* 0x20000076ff257230 */ /* 0x000fe40000004100 */
[----:B------:R-:W-:Y:S01]  /*3ab0*/  FMUL.FTZ R59, R60, R59 ;  /* 0x0000003b3c3b7220 */ /* 0x000fe20000410000 */
[----:B------:R-:W-:-:S02]  /*3ac0*/  HADD2.F32 R38, -RZ, R38.H0_H0 ;  /* 0x20000026ff267230 */ /* 0x000fc40000004100 */
[----:B------:R-:W-:Y:S01]  /*3ad0*/  FMUL.FTZ R67, R36, R61 ;  /* 0x0000003d24437220 */ /* 0x000fe20000410000 */
[----:B------:R-:W-:Y:S02]  /*3ae0*/  HADD2.F32 R57, -RZ, R118.H1_H1 ;  /* 0x30000076ff397230 */ /* 0x000fe40000004100 */
[-C--:B------:R-:W-:Y:S01]  /*3af0*/  FFMA.FTZ R65, R60, R37.reuse, -R65 ;  /* 0x000000253c417223 */ /* 0x080fe20000010841 */
[----:B------:R-:W-:Y:S01]  /*3b00*/  FFMA.FTZ R56, R56, R37, R59 ;  /* 0x0000002538387223 */ /* 0x000fe2000001003b */
[C---:B------:R-:W-:Y:S01]  /*3b10*/  FMUL.FTZ R61, R38.reuse, R61 ;  /* 0x0000003d263d7220 */ /* 0x040fe20000410000 */
[----:B------:R-:W-:Y:S01]  /*3b20*/  F2FP.F16.F32.PACK_AB R37, R39, R54 ;  /* 0x000000362725723e */ /* 0x000fe200000000ff */
[----:B------:R-:W-:Y:S01]  /*3b30*/  FFMA.FTZ R67, R38, R57, -R67 ;  /* 0x0000003926437223 */ /* 0x000fe20000010843 */
[----:B------:R-:W-:Y:S01]  /*3b40*/  F2FP.F16.F32.PACK_AB R39, R58, R55 ;  /* 0x000000373a27723e */ /* 0x000fe200000000ff */
[----:B------:R-:W-:Y:S01]  /*3b50*/  FFMA.FTZ R36, R36, R57, R61 ;  /* 0x0000003924247223 */ /* 0x000fe2000001003d */
[----:B------:R-:W-:-:S04]  /*3b60*/  F2FP.F16.F32.PACK_AB R56, R56, R65 ;  /* 0x000000413838723e */ /* 0x000fc800000000ff */
[----:B------:R-:W-:Y:S01]  /*3b70*/  F2FP.F16.F32.PACK_AB R38, R36, R67 ;  /* 0x000000432426723e */ /* 0x000fe200000000ff */
[----:B------:R-:W-:-:S07]  /*3b80*/  IMAD.MOV.U32 R36, RZ, RZ, R56 ;  /* 0x000000ffff247224 */ /* 0x000fce00078e0038 */
.L_x_2339:
[----:B------:R-:W-:Y:S05]  /*3b90*/  BSYNC B2 ;  /* 0x0000000000027941 */ /* 0x000fea0003800000 */
.L_x_2338:
[----:B------:R-:W-:Y:S02]  /*3ba0*/  ULDC.64 UR4, c[0x0][0x208] ;  /* 0x0000820000047ab9 */ /* 0x000fe40000000a00 */
[----:B------:R3:W-:Y:S03]  /*3bb0*/  STG.E.128 desc[UR4][R40.64+0x40], R36 ;  /* 0x0000402428007986 */ /* 0x0007e6000c101d04 */
.L_x_2337:
[----:B------:R-:W-:Y:S05]  /*3bc0*/  BSYNC B1 ;  /* 0x0000000000017941 */ /* 0x000fea0003800000 */
.L_x_2336:
        /* <DEDUP_REMOVED lines=8> */
[----:B------:R-:W-:Y:S02]  /*3c50*/  SHF.R.U64 R55, R52, 0x10, R53 ;  /* 0x0000001034377819 */ /* 0x000fe40000001235 */
[--C-:B------:R-:W-:Y:S01]  /*3c60*/  SHF.R.U64 R57, R50, 0x10, R51.reuse ;  /* 0x0000001032397819 */ /* 0x100fe20000001233 */
[----:B------:R-:W-:Y:S01]  /*3c70*/  IMAD.MOV.U32 R50, RZ, RZ, R36 ;  /* 0x000000ffff327224 */ /* 0x000fe200078e0024 */
[----:B------:R-:W-:Y:S01]  /*3c80*/  SHF.R.U32.HI R54, RZ, 0x10, R51 ;  /* 0x00000010ff367819 */ /* 0x000fe20000011633 */
[----:B------:R-:W-:Y:S01]  /*3c90*/  IMAD.MOV.U32 R51, RZ, RZ, R39 ;  /* 0x000000ffff337224 */ /* 0x000fe200078e0027 */
[----:B------:R-:W-:Y:S01]  /*3ca0*/  SHF.R.U32.HI R56, RZ, 0x10, R53 ;  /* 0x00000010ff387819 */ /* 0x000fe20000011635 */
[----:B------:R-:W-:Y:S02]  /*3cb0*/  HADD2.F32 R55, -RZ, R55.H0_H0 ;  /* 0x20000037ff377230 */ /* 0x000fe40000004100 */
[--C-:B------:R-:W-:Y:S02]  /*3cc0*/  HADD2.F32 R39, -RZ, R37.reuse.H1_H1 ;  /* 0x30000025ff277230 */ /* 0x100fe40000004100 */
[----:B------:R-:W-:-:S02]  /*3cd0*/  HADD2.F32 R36, -RZ, R37.H0_H0 ;  /* 0x20000025ff247230 */ /* 0x000fc40000004100 */
[----:B------:R-:W-:Y:S02]  /*3ce0*/  HADD2.F32 R56, -RZ, R56.H0_H0 ;  /* 0x20000038ff387230 */ /* 0x000fe40000004100 */
[-C--:B------:R-:W-:Y:S01]  /*3cf0*/  FMUL.FTZ R37, R39, R55.reuse ;  /* 0x0000003727257220 */ /* 0x080fe20000410000 */
[--C-:B------:R-:W-:Y:S02]  /*3d00*/  HADD2.F32 R52, -RZ, R51.reuse.H1_H1 ;  /* 0x30000033ff347230 */ /* 0x100fe40000004100 */
[----:B------:R-:W-:Y:S01]  /*3d10*/  FMUL.FTZ R58, R36, R55 ;  /* 0x00000037243a7220 */ /* 0x000fe20000410000 */
[----:B------:R-:W-:Y:S02]  /*3d20*/  HADD2.F32 R51, -RZ, R51.H0_H0 ;  /* 0x20000033ff337230 */ /* 0x000fe40000004100 */
[----:B------:R-:W-:Y:S02]  /*3d30*/  HADD2.F32 R53, -RZ, R57.H0_H0 ;  /* 0x20000039ff357230 */ /* 0x000fe40000004100 */
[----:B------:R-:W-:Y:S01]  /*3d40*/  FMUL.FTZ R60, R52, R56 ;  /* 0x00000038343c7220 */ /* 0x000fe20000410000 */
[----:B------:R-:W-:-:S02]  /*3d50*/  HADD2.F32 R54, -RZ, R54.H0_H0 ;  /* 0x20000036ff367230 */ /* 0x000fc40000004100 */
[----:B------:R-:W-:Y:S01]  /*3d60*/  FMUL.FTZ R55, R51, R56 ;  /* 0x0000003833377220 */ /* 0x000fe20000410000 */
[-C--:B------:R-:W-:Y:S01]  /*3d70*/  FFMA.FTZ R36, R36, R53.reuse, -R37 ;  /* 0x0000003524247223 */ /* 0x080fe20000010825 */
[----:B------:R-:W-:Y:S01]  /*3d80*/  FFMA.FTZ R37, R39, R53, R58 ;  /* 0x0000003527257223 */ /* 0x000fe2000001003a */
[-C--:B------:R-:W-:Y:S01]  /*3d90*/  FFMA.FTZ R39, R51, R54.reuse, -R60 ;  /* 0x0000003633277223 */ /* 0x080fe2000001083c */
[----:B------:R-:W-:Y:S01]  /*3da0*/  FFMA.FTZ R52, R52, R54, R55 ;  /* 0x0000003634347223 */ /* 0x000fe20000010037 */
[--C-:B------:R-:W-:Y:S02]  /*3db0*/  HADD2.F32 R51, -RZ, R50.reuse.H1_H1 ;  /* 0x30000032ff337230 */ /* 0x100fe40000004100 */
[----:B------:R-:W-:Y:S01]  /*3dc0*/  HADD2.F32 R55, -RZ, R117.H0_H0 ;  /* 0x20000075ff377230 */ /* 0x000fe20000004100 */
[----:B------:R-:W-:Y:S01]  /*3dd0*/  F2FP.F16.F32.PACK_AB R37, R37, R36 ;  /* 0x000000242525723e */ /* 0x000fe200000000ff */
[----:B------:R-:W-:Y:S01]  /*3de0*/  HADD2.F32 R50, -RZ, R50.H0_H0 ;  /* 0x20000032ff327230 */ /* 0x000fe20000004100 */
[----:B------:R-:W-:Y:S01]  /*3df0*/  F2FP.F16.F32.PACK_AB R39, R52, R39 ;  /* 0x000000273427723e */ /* 0x000fe200000000ff */
[----:B------:R-:W-:-:S02]  /*3e00*/  HADD2.F32 R53, -RZ, R38.H1_H1 ;  /* 0x30000026ff357230 */ /* 0x000fc40000004100 */
[-C--:B------:R-:W-:Y:S01]  /*3e10*/  FMUL.FTZ R57, R51, R55.reuse ;  /* 0x0000003733397220 */ /* 0x080fe20000410000 */
[----:B------:R-:W-:Y:S02]  /*3e20*/  HADD2.F32 R117, -RZ, R117.H1_H1 ;  /* 0x30000075ff757230 */ /* 0x000fe40000004100 */
[----:B------:R-:W-:Y:S01]  /*3e30*/  FMUL.FTZ R56, R50, R55 ;  /* 0x0000003732387220 */ /* 0x000fe20000410000 */
[----:B------:R-:W-:Y:S02]  /*3e40*/  HADD2.F32 R38, -RZ, R38.H0_H0 ;  /* 0x20000026ff267230 */ /* 0x000fe40000004100 */
[--C-:B------:R-:W-:Y:S02]  /*3e50*/  HADD2.F32 R54, -RZ, R116.reuse.H0_H0 ;  /* 0x20000074ff367230 */ /* 0x100fe40000004100 */
[-C--:B------:R-:W-:Y:S01]  /*3e60*/  FMUL.FTZ R55, R53, R117.reuse ;  /* 0x0000007535377220 */ /* 0x080fe20000410000 */
        /* <DEDUP_REMOVED lines=8> */
.L_x_2343:
[----:B------:R-:W-:Y:S05]  /*3ef0*/  BSYNC B2 ;  /* 0x0000000000027941 */ /* 0x000fea0003800000 */
.L_x_2342:
[----:B------:R-:W-:Y:S02]  /*3f00*/  ULDC.64 UR4, c[0x0][0x208] ;  /* 0x0000820000047ab9 */ /* 0x000fe40000000a00 */
[----:B------:R4:W-:Y:S03]  /*3f10*/  STG.E.128 desc[UR4][R40.64+0x60], R36 ;  /* 0x0000602428007986 */ /* 0x0009e6000c101d04 */
.L_x_2341:
[----:B------:R-:W-:Y:S05]  /*3f20*/  BSYNC B1 ;  /* 0x0000000000017941 */ /* 0x000fea0003800000 */
.L_x_2340:
        /* <DEDUP_REMOVED lines=19> */
[CC--:B------:R-:W-:Y:S01]  /*4060*/  FMUL.FTZ R54, R38.reuse, R49.reuse ;  /* 0x0000003126367220 */ /* 0x0c0fe20000410000 */
[----:B------:R-:W-:Y:S02]  /*4070*/  HADD2.F32 R39, -RZ, R39.H0_H0 ;  /* 0x20000027ff277230 */ /* 0x000fe40000004100 */
[----:B------:R-:W-:Y:S01]  /*4080*/  FMUL.FTZ R49, R37, R49 ;  /* 0x0000003125317220 */ /* 0x000fe20000410000 */
[----:B------:R-:W-:Y:S02]  /*4090*/  HADD2.F32 R50, -RZ, R50.H0_H0 ;  /* 0x20000032ff327230 */ /* 0x000fe40000004100 */
[----:B------:R-:W-:Y:S01]  /*40a0*/  FMUL.FTZ R56, R47, R52 ;  /* 0x000000342f387220 */ /* 0x000fe20000410000 */
[-C--:B------:R-:W-:Y:S01]  /*40b0*/  FFMA.FTZ R54, R37, R48.reuse, -R54 ;  /* 0x0000003025367223 */ /* 0x080fe20000010836 */
[----:B------:R-:W-:Y:S01]  /*40c0*/  FFMA.FTZ R53, R38, R48, R49 ;  /* 0x0000003026357223 */ /* 0x000fe20000010031 */
[----:B------:R-:W-:Y:S01]  /*40d0*/  FMUL.FTZ R52, R39, R52 ;  /* 0x0000003427347220 */ /* 0x000fe20000410000 */
[----:B------:R-:W-:-:S02]  /*40e0*/  HADD2.F32 R48, -RZ, R110.H1_H1 ;  /* 0x3000006eff307230 */ /* 0x000fc40000004100 */
[-C--:B------:R-:W-:Y:S01]  /*40f0*/  FFMA.FTZ R56, R39, R50.reuse, -R56 ;  /* 0x0000003227387223 */ /* 0x080fe20000010838 */
[----:B------:R-:W-:Y:S02]  /*4100*/  HADD2.F32 R49, -RZ, R110.H0_H0 ;  /* 0x2000006eff317230 */ /* 0x000fe40000004100 */
[----:B------:R-:W-:Y:S01]  /*4110*/  FFMA.FTZ R57, R47, R50, R52 ;  /* 0x000000322f397223 */ /* 0x000fe20000010034 */
[----:B------:R-:W-:Y:S02]  /*4120*/  HADD2.F32 R37, -RZ, R36.H1_H1 ;  /* 0x30000024ff257230 */ /* 0x000fe40000004100 */
[----:B------:R-:W-:Y:S02]  /*4130*/  HADD2.F32 R38, -RZ, R46.H1_H1 ;  /* 0x3000002eff267230 */ /* 0x000fe40000004100 */
[----:B------:R-:W-:Y:S02]  /*4140*/  HADD2.F32 R36, -RZ, R36.H0_H0 ;  /* 0x20000024ff247230 */ /* 0x000fe40000004100 */
[----:B------:R-:W-:Y:S01]  /*4150*/  FMUL.FTZ R51, R37, R48 ;  /* 0x0000003025337220 */ /* 0x000fe20000410000 */
[----:B------:R-:W-:-:S02]  /*4160*/  HADD2.F32 R46, -RZ, R46.H0_H0 ;  /* 0x2000002eff2e7230 */ /* 0x000fc40000004100 */
[-C--:B------:R-:W-:Y:S01]  /*4170*/  FMUL.FTZ R55, R38, R49.reuse ;  /* 0x0000003126377220 */ /* 0x080fe20000410000 */
[--C-:B------:R-:W-:Y:S02]  /*4180*/  HADD2.F32 R39, -RZ, R112.reuse.H1_H1 ;  /* 0x30000070ff277230 */ /* 0x100fe40000004100 */
[----:B------:R-:W-:Y:S01]  /*4190*/  FMUL.FTZ R48, R36, R48 ;  /* 0x0000003024307220 */ /* 0x000fe20000410000 */
        /* <DEDUP_REMOVED lines=10> */
.L_x_2347:
[----:B------:R-:W-:Y:S05]  /*4240*/  BSYNC B2 ;  /* 0x0000000000027941 */ /* 0x000fea0003800000 */
.L_x_2346:
[----:B------:R-:W-:Y:S02]  /*4250*/  ULDC.64 UR4, c[0x0][0x208] ;  /* 0x0000820000047ab9 */ /* 0x000fe40000000a00 */
[----:B------:R1:W-:Y:S03]  /*4260*/  STG.E.128 desc[UR4][R40.64+0x80], R36 ;  /* 0x0000802428007986 */ /* 0x0003e6000c101d04 */
.L_x_2345:
[----:B------:R-:W-:Y:S05]  /*4270*/  BSYNC B1 ;  /* 0x0000000000017941 */ /* 0x000fea0003800000 */
.L_x_2344:
        /* <DEDUP_REMOVED lines=48> */
.L_x_2349:
[----:B------:R-:W-:Y:S05]  /*4580*/  BSYNC B1 ;  /* 0x0000000000017941 */ /* 0x000fea0003800000 */
.L_x_2348:
[----:B------:R-:W-:Y:S02]  /*4590*/  ULDC.64 UR4, c[0x0][0x208] ;  /* 0x0000820000047ab9 */ /* 0x000fe40000000a00 */
[----:B------:R1:W-:Y:S01]  /*45a0*/  STG.E.128 desc[UR4][R40.64+0xa0], R36 ;  /* 0x0000a02428007986 */ /* 0x0003e2000c101d04 */
[----:B------:R-:W-:Y:S05]  /*45b0*/  BRA `(.L_x_2327) ;  /* 0x0000002000947947 */ /* 0x000fea0003800000 */
.L_x_2321:
        /* <DEDUP_REMOVED lines=22> */
[----:B------:R-:W-:Y:S01]  /*4720*/  CS2R R56, SRZ ;  /* 0x0000000000387805 */ /* 0x000fe2000001ff00 */
[----:B------:R-:W-:-:S02]  /*4730*/  ULDC.64 UR6, c[0x0][0x208] ;  /* 0x0000820000067ab9 */ /* 0x000fc40000000a00 */
        /* <DEDUP_REMOVED lines=23> */
.L_x_2351:
[----:B------:R-:W-:Y:S05]  /*48b0*/  BSYNC B1 ;  /* 0x0000000000017941 */ /* 0x000fea0003800000 */
.L_x_2350:
[----:B------:R-:W2:Y:S01]  /*48c0*/  LDL R26, [R1+0x60] ;  /* 0x00006000011a7983 */ /* 0x000ea20000100800 */
[----:B0----5:R-:W-:Y:S02]  /*48d0*/  IMAD.MOV.U32 R60, RZ, RZ, R39 ;  /* 0x000000ffff3c7224 */ /* 0x021fe400078e0027 */
[----:B------:R-:W-:Y:S02]  /*48e0*/  IMAD.MOV.U32 R61, RZ, RZ, R36 ;  /* 0x000000ffff3d7224 */ /* 0x000fe400078e0024 */
[----:B------:R-:W-:-:S05]  /*48f0*/  IMAD.MOV.U32 R62, RZ, RZ, R43 ;  /* 0x000000ffff3e7224 */ /* 0x000fca00078e002b */
[----:B------:R-:W-:Y:S01]  /*4900*/  PRMT R128, R62, 0x7610, R128 ;  /* 0x000076103e807816 */ /* 0x000fe20000000080 */
[----:B------:R-:W-:Y:S01]  /*4910*/  IMAD.MOV.U32 R62, RZ, RZ, R47 ;  /* 0x000000ffff3e7224 */ /* 0x000fe200078e002f */
[----:B--2---:R-:W-:Y:S01]  /*4920*/  R2UR UR4, R26 ;  /* 0x000000001a0472ca */ /* 0x004fe200000e0000 */
[----:B------:R-:W-:-:S05]  /*4930*/  IMAD.MOV.U32 R26, RZ, RZ, R38 ;  /* 0x000000ffff1a7224 */ /* 0x000fca00078e0026 */
[----:B------:R-:W-:Y:S01]  /*4940*/  PRMT R122, R26, 0x5410, R60 ;  /* 0x000054101a7a7816 */ /* 0x000fe2000000003c */
[----:B------:R-:W-:Y:S02]  /*4950*/  IMAD.MOV.U32 R26, RZ, RZ, R37 ;  /* 0x000000ffff1a7224 */ /* 0x000fe400078e0025 */
[----:B------:R-:W-:-:S03]  /*4960*/  IMAD.MOV.U32 R60, RZ, RZ, R42 ;  /* 0x000000ffff3c7224 */ /* 0x000fc600078e002a */
[----:B------:R-:W-:Y:S01]  /*4970*/  PRMT R123, R61, 0x5410, R26 ;  /* 0x000054103d7b7816 */ /* 0x000fe2000000001a */
[----:B------:R-:W-:Y:S01]  /*4980*/  IMAD.MOV.U32 R26, RZ, RZ, R40 ;  /* 0x000000ffff1a7224 */ /* 0x000fe200078e0028 */
[----:B------:R-:W-:Y:S01]  /*4990*/  PRMT R126, R60, 0x7610, R126 ;  /* 0x000076103c7e7816 */ /* 0x000fe2000000007e */
[----:B------:R-:W-:Y:S01]  /*49a0*/  IMAD.MOV.U32 R60, RZ, RZ, R41 ;  /* 0x000000ffff3c7224 */ /* 0x000fe200078e0029 */
[----:B------:R-:W-:Y:S01]  /*49b0*/  UISETP.NE.AND UP0, UPT, UR4, 0x3, UPT ;  /* 0x000000030400788c */ /* 0x000fe2000bf05270 */
[----:B------:R-:W-:Y:S01]  /*49c0*/  IMAD.MOV.U32 R61, RZ, RZ, R46 ;  /* 0x000000ffff3d7224 */ /* 0x000fe200078e002e */
[----:B------:R-:W-:Y:S01]  /*49d0*/  PRMT R127, R26, 0x7610, R127 ;  /* 0x000076101a7f7816 */ /* 0x000fe2000000007f */
[----:B------:R-:W-:Y:S01]  /*49e0*/  IMAD.MOV.U32 R26, RZ, RZ, R44 ;  /* 0x000000ffff1a7224 */ /* 0x000fe200078e002c */
[----:B------:R-:W-:Y:S01]  /*49f0*/  PRMT R129, R60, 0x7610, R129 ;  /* 0x000076103c817816 */ /* 0x000fe20000000081 */
[----:B------:R-:W-:Y:S01]  /*4a00*/  IMAD.MOV.U32 R60, RZ, RZ, R45 ;  /* 0x000000ffff3c7224 */ /* 0x000fe200078e002d */
[----:B------:R-:W-:-:S02]  /*4a10*/  PLOP3.LUT P3, PT, PT, PT, UP0, 0x80, 0x0 ;  /* 0x000000000000781c */ /* 0x000fc40003f6f008 */
        /* <DEDUP_REMOVED lines=27> */
.L_x_2352:
[----:B------:R-:W2:Y:S01]  /*4bd0*/  LDL R60, [R1+0x40] ;  /* 0x00004000013c7983 */ /* 0x000ea20000100800 */
[----:B------:R-:W-:Y:S01]  /*4be0*/  IMAD R26, R18, 0x8, R16 ;  /* 0x00000008121a7824 */ /* 0x000fe200078e0210 */
[----:B------:R-:W-:Y:S01]  /*4bf0*/  BSSY B1, `(.L_x_2353) ;  /* 0x0000004000017945 */ /* 0x000fe20003800000 */
[----:B--2---:R-:W-:-:S04]  /*4c00*/  SHF.L.U32 R92, R60, 0x1f, RZ ;  /* 0x0000001f3c5c7819 */ /* 0x004fc800000006ff */
[----:B------:R-:W0:Y:S02]  /*4c10*/  SYNCS.PHASECHK.TRANS64.TRYWAIT P5, [R26+URZ+0x31c90], R92 ;  /* 0x031c905c1a0075a7 */ /* 0x000e2400080a017f */
[----:B0-----:R-:W-:Y:S05]  /*4c20*/  @!P5 BRA `(.L_x_2354) ;  /* 0x000002040098d947 */ /* 0x001fea0003800000 */
.L_x_2624:
[----:B------:R-:W-:Y:S05]  /*4c30*/  BSYNC B1 ;  /* 0x0000000000017941 */ /* 0x000fea0003800000 */
.L_x_2353:
        /* <DEDUP_REMOVED lines=45> */
[----:B------:R-:W-:Y:S01]  /*4f10*/  HADD2.F32 R61, -RZ, R119.H0_H0 ;  /* 0x20000077ff3d7230 */ /* 0x000fe20000004100 */
[----:B------:R-:W-:Y:S01]  /*4f20*/  SHF.R.U64 R58, R58, 0x10, R59 ;  /* 0x000000103a3a7819 */ /* 0x000fe2000000123b */
[----:B------:R-:W-:Y:S01]  /*4f30*/  HADD2.F32 R121, -RZ, R118.H0_H0 ;  /* 0x20000076ff797230 */ /* 0x000fe20000004100 */
[----:B------:R-:W-:Y:S01]  /*4f40*/  SHF.R.U32.HI R47, RZ, 0x10, R47 ;  /* 0x00000010ff2f7819 */ /* 0x000fe2000001162f */
        /* <DEDUP_REMOVED lines=8> */
[----:B------:R-:W-:-:S02]  /*4fd0*/  SHF.R.U32.HI R120, RZ, 0x10, R57 ;  /* 0x00000010ff787819 */ /* 0x000fc40000011639 */
[----:B------:R-:W-:Y:S01]  /*4fe0*/  SHF.R.U64 R117, R56, 0x10, R57 ;  /* 0x0000001038757819 */ /* 0x000fe20000001239 */
[----:B------:R-:W-:Y:S02]  /*4ff0*/  HADD2.F32 R56, -RZ, R119.H1_H1 ;  /* 0x30000077ff387230 */ /* 0x000fe40000004100 */
[----:B------:R-:W-:Y:S02]  /*5000*/  HADD2.F32 R120, -RZ, R120.H0_H0 ;  /* 0x20000078ff787230 */ /* 0x000fe40000004100 */
[----:B------:R-:W-:Y:S02]  /*5010*/  HADD2.F32 R57, -RZ, R118.H1_H1 ;  /* 0x30000076ff397230 */ /* 0x000fe40000004100 */
[----:B------:R-:W-:Y:S02]  /*5020*/  HADD2.F32 R119, -RZ, R67.H0_H0 ;  /* 0x20000043ff777230 */ /* 0x000fe40000004100 */
[----:B------:R-:W-:Y:S01]  /*5030*/  FMUL.FTZ R118, R56, R120 ;  /* 0x0000007838767220 */ /* 0x000fe20000410000 */
[----:B------:R-:W-:-:S02]  /*5040*/  HADD2.F32 R117, -RZ, R117.H0_H0 ;  /* 0x20000075ff757230 */ /* 0x000fc40000004100 */
[C---:B------:R-:W-:Y:S01]  /*5050*/  FMUL.FTZ R120, R57.reuse, R120 ;  /* 0x0000007839787220 */ /* 0x040fe20000410000 */
[-C--:B------:R-:W-:Y:S01]  /*5060*/  FFMA.FTZ R57, R57, R45.reuse, -R118 ;  /* 0x0000002d39397223 */ /* 0x080fe20000010876 */
[----:B------:R-:W-:Y:S02]  /*5070*/  HADD2.F32 R118, -RZ, R132.H0_H0 ;  /* 0x20000084ff767230 */ /* 0x000fe40000004100 */
[----:B------:R-:W-:Y:S01]  /*5080*/  FFMA.FTZ R45, R56, R45, R120 ;  /* 0x0000002d382d7223 */ /* 0x000fe20000010078 */
[----:B------:R-:W-:Y:S02]  /*5090*/  IMAD.MOV.U32 R56, RZ, RZ, R63 ;  /* 0x000000ffff387224 */ /* 0x000fe400078e003f */
[----:B------:R-:W-:Y:S02]  /*50a0*/  HADD2.F32 R120, -RZ, R130.H1_H1 ;  /* 0x30000082ff787230 */ /* 0x000fe40000004100 */
[----:B------:R-:W-:Y:S01]  /*50b0*/  FMUL.FTZ R63, R119, R118 ;  /* 0x00000076773f7220 */ /* 0x000fe20000410000 */
[----:B------:R-:W-:Y:S01]  /*50c0*/  F2FP.F16.F32.PACK_AB R57, R57, R65 ;  /* 0x000000413939723e */ /* 0x000fe200000000ff */
[--C-:B------:R-:W-:Y:S01]  /*50d0*/  HADD2.F32 R121, -RZ, R56.reuse.H0_H0 ;  /* 0x20000038ff797230 */ /* 0x100fe20000004100 */
[----:B------:R-:W-:Y:S01]  /*50e0*/  F2FP.F16.F32.PACK_AB R45, R45, R61 ;  /* 0x0000003d2d2d723e */ /* 0x000fe200000000ff */
[----:B------:R-:W-:-:S02]  /*50f0*/  HADD2.F32 R56, -RZ, R56.H1_H1 ;  /* 0x30000038ff387230 */ /* 0x000fc40000004100 */
[----:B------:R-:W-:Y:S02]  /*5100*/  IMAD.MOV.U32 R61, RZ, RZ, R57 ;  /* 0x000000ffff3d7224 */ /* 0x000fe400078e0039 */
[C---:B------:R-:W-:Y:S01]  /*5110*/  FMUL.FTZ R118, R121.reuse, R118 ;  /* 0x0000007679767220 */ /* 0x040fe20000410000 */
[-C--:B------:R-:W-:Y:S01]  /*5120*/  FFMA.FTZ R63, R121, R120.reuse, -R63 ;  /* 0x00000078793f7223 */ /* 0x080fe2000001083f */
[----:B------:R-:W-:Y:S02]  /*5130*/  HADD2.F32 R121, -RZ, R132.H1_H1 ;  /* 0x30000084ff797230 */ /* 0x000fe40000004100 */
[----:B------:R-:W-:Y:S01]  /*5140*/  FFMA.FTZ R119, R119, R120, R118 ;  /* 0x0000007877777223 */ /* 0x000fe20000010076 */
[----:B------:R-:W-:Y:S01]  /*5150*/  SHF.R.U32.HI R118, RZ, 0x10, R59 ;  /* 0x00000010ff767819 */ /* 0x000fe2000001163b */
[----:B------:R-:W-:Y:S02]  /*5160*/  HADD2.F32 R59, -RZ, R67.H1_H1 ;  /* 0x30000043ff3b7230 */ /* 0x000fe40000004100 */
[----:B------:R-:W-:-:S02]  /*5170*/  IMAD.MOV.U32 R65, RZ, RZ, R45 ;  /* 0x000000ffff417224 */ /* 0x000fc400078e002d */
[----:B------:R-:W-:Y:S02]  /*5180*/  HADD2.F32 R67, -RZ, R118.H0_H0 ;  /* 0x20000076ff437230 */ /* 0x000fe40000004100 */
[----:B------:R-:W-:-:S03]  /*5190*/  HADD2.F32 R118, -RZ, R47.H0_H0 ;  /* 0x2000002fff767230 */ /* 0x000fc60000004100 */
[----:B------:R-:W-:-:S04]  /*51a0*/  FMUL.FTZ R47, R59, R67 ;  /* 0x000000433b2f7220 */ /* 0x000fc80000410000 */
[C---:B------:R-:W-:Y:S01]  /*51b0*/  FFMA.FTZ R47, R56.reuse, R118, -R47 ;  /* 0x00000076382f7223 */ /* 0x040fe2000001082f */
[----:B------:R-:W-:Y:S01]  /*51c0*/  FMUL.FTZ R56, R56, R67 ;  /* 0x0000004338387220 */ /* 0x000fe20000410000 */
[----:B------:R-:W-:-:S03]  /*51d0*/  HADD2.F32 R67, -RZ, R131.H0_H0 ;  /* 0x20000083ff437230 */ /* 0x000fc60000004100 */
[----:B------:R-:W-:Y:S01]  /*51e0*/  FFMA.FTZ R56, R59, R118, R56 ;  /* 0x000000763b387223 */ /* 0x000fe20000010038 */
[----:B------:R-:W-:Y:S01]  /*51f0*/  HADD2.F32 R59, -RZ, R64.H0_H0 ;  /* 0x20000040ff3b7230 */ /* 0x000fe20000004100 */
[----:B------:R-:W-:Y:S01]  /*5200*/  F2FP.F16.F32.PACK_AB R63, R47, R63 ;  /* 0x0000003f2f3f723e */ /* 0x000fe200000000ff */
[----:B------:R-:W-:Y:S02]  /*5210*/  HADD2.F32 R118, -RZ, R60.H0_H0 ;  /* 0x2000003cff767230 */ /* 0x000fe40000004100 */
[----:B------:R-:W-:Y:S01]  /*5220*/  F2FP.F16.F32.PACK_AB R56, R56, R119 ;  /* 0x000000773838723e */ /* 0x000fe200000000ff */
[-C--:B------:R-:W-:Y:S02]  /*5230*/  FMUL.FTZ R120, R59, R121.reuse ;  /* 0x000000793b787220 */ /* 0x080fe40000410000 */
[C---:B------:R-:W-:Y:S02]  /*5240*/  FMUL.FTZ R121, R118.reuse, R121 ;  /* 0x0000007976797220 */ /* 0x040fe40000410000 */
[----:B------:R-:W-:Y:S01]  /*5250*/  FFMA.FTZ R120, R118, R67, -R120 ;  /* 0x0000004376787223 */ /* 0x000fe20000010878 */
[----:B------:R-:W-:-:S02]  /*5260*/  HADD2.F32 R118, -RZ, R131.H1_H1 ;  /* 0x30000083ff767230 */ /* 0x000fc40000004100 */
[----:B------:R-:W-:Y:S01]  /*5270*/  FFMA.FTZ R121, R59, R67, R121 ;  /* 0x000000433b797223 */ /* 0x000fe20000010079 */
[----:B------:R-:W-:Y:S02]  /*5280*/  HADD2.F32 R59, -RZ, R64.H1_H1 ;  /* 0x30000040ff3b7230 */ /* 0x000fe40000004100 */
[----:B------:R-:W-:Y:S02]  /*5290*/  HADD2.F32 R64, -RZ, R60.H1_H1 ;  /* 0x3000003cff407230 */ /* 0x000fe40000004100 */
[----:B------:R-:W-:Y:S02]  /*52a0*/  HADD2.F32 R60, -RZ, R44.H0_H0 ;  /* 0x2000002cff3c7230 */ /* 0x000fe40000004100 */
[-C--:B------:R-:W-:Y:S01]  /*52b0*/  FMUL.FTZ R44, R59, R117.reuse ;  /* 0x000000753b2c7220 */ /* 0x080fe20000410000 */
[--C-:B------:R-:W-:Y:S02]  /*52c0*/  HADD2.F32 R67, -RZ, R62.reuse.H0_H0 ;  /* 0x2000003eff437230 */ /* 0x100fe40000004100 */
[----:B------:R-:W-:Y:S01]  /*52d0*/  FMUL.FTZ R117, R64, R117 ;  /* 0x0000007540757220 */ /* 0x000fe20000410000 */
[----:B------:R-:W-:-:S02]  /*52e0*/  HADD2.F32 R62, -RZ, R62.H1_H1 ;  /* 0x3000003eff3e7230 */ /* 0x000fc40000004100 */
[-C--:B------:R-:W-:Y:S01]  /*52f0*/  FFMA.FTZ R44, R64, R60.reuse, -R44 ;  /* 0x0000003c402c7223 */ /* 0x080fe2000001082c */
[----:B------:R-:W-:Y:S02]  /*5300*/  HADD2.F32 R64, -RZ, R130.H0_H0 ;  /* 0x20000082ff407230 */ /* 0x000fe40000004100 */
[----:B------:R-:W-:Y:S01]  /*5310*/  FFMA.FTZ R59, R59, R60, R117 ;  /* 0x0000003c3b3b7223 */ /* 0x000fe20000010075 */
[--C-:B------:R-:W-:Y:S02]  /*5320*/  HADD2.F32 R60, -RZ, R66.reuse.H0_H0 ;  /* 0x20000042ff3c7230 */ /* 0x100fe40000004100 */
[----:B------:R-:W-:Y:S01]  /*5330*/  HADD2.F32 R66, -RZ, R66.H1_H1 ;  /* 0x30000042ff427230 */ /* 0x000fe20000004100 */
[----:B------:R-:W-:Y:S02]  /*5340*/  F2FP.F16.F32.PACK_AB R44, R44, R120 ;  /* 0x000000782c2c723e */ /* 0x000fe400000000ff */
[-C--:B------:R-:W-:Y:S01]  /*5350*/  FMUL.FTZ R117, R60, R118.reuse ;  /* 0x000000763c757220 */ /* 0x080fe20000410000 */
[----:B------:R-:W-:Y:S01]  /*5360*/  FMUL.FTZ R118, R67, R118 ;  /* 0x0000007643767220 */ /* 0x000fe20000410000 */
[----:B------:R-:W-:-:S02]  /*5370*/  F2FP.F16.F32.PACK_AB R59, R59, R121 ;  /* 0x000000793b3b723e */ /* 0x000fc400000000ff */
        /* <DEDUP_REMOVED lines=13> */
.L_x_2358:
[----:B------:R-:W-:Y:S05]  /*5450*/  BSYNC B2 ;  /* 0x0000000000027941 */ /* 0x000fea0003800000 */
.L_x_2357:
[----:B------:R-:W-:Y:S01]  /*5460*/  ISETP.GE.AND P4, PT, R116, R110, PT ;  /* 0x0000006e7400720c */ /* 0x000fe20003f86270 */
[----:B------:R-:W-:-:S12]  /*5470*/  ULDC.64 UR4, c[0x0][0x208] ;  /* 0x0000820000047ab9 */ /* 0x000fd80000000a00 */
        /* <DEDUP_REMOVED lines=11> */
.L_x_2356:
[----:B------:R-:W-:Y:S05]  /*5530*/  BSYNC B1 ;  /* 0x0000000000017941 */ /* 0x000fea0003800000 */
.L_x_2355:
        /* <DEDUP_REMOVED lines=11> */
[----:B------:R-:W-:Y:S01]  /*55f0*/  SHF.R.S32.HI R44, RZ, 0x1f, R45 ;  /* 0x0000001fff2c7819 */ /* 0x000fe2000001142d */
[----:B------:R-:W-:-:S03]  /*5600*/  IMAD.SHL.U32 R60, R45, 0x8, RZ ;  /* 0x000000082d3c7824 */ /* 0x000fc600078e00ff */
[----:B------:R-:W-:-:S04]  /*5610*/  LEA.HI R44, R44, R45, RZ, 0x2 ;  /* 0x0000002d2c2c7211 */ /* 0x000fc800078f10ff */
[----:B------:R-:W-:Y:S02]  /*5620*/  SHF.R.S32.HI R45, RZ, 0x2, R44 ;  /* 0x00000002ff2d7819 */ /* 0x000fe4000001142c */
[----:B------:R-:W-:Y:S01]  /*5630*/  ISETP.GE.AND P4, PT, R0, R107, PT ;  /* 0x0000006b0000720c */ /* 0x000fe20003f86270 */
[----:B------:R-:W-:Y:S01]  /*5640*/  BSSY B2, `(.L_x_2361) ;  /* 0x0000063000027945 */ /* 0x000fe20003800000 */
[----:B---3--:R-:W-:-:S04]  /*5650*/  LOP3.LUT R44, R56, 0x18, R60, 0xf8, !PT ;  /* 0x00000018382c7812 */ /* 0x008fc800078ef83c */
[----:B--2---:R-:W-:Y:S01]  /*5660*/  LOP3.LUT R44, R44, R46, RZ, 0x3c, !PT ;  /* 0x0000002e2c2c7212 */ /* 0x004fe200078e3cff */
[----:B----4-:R-:W-:-:S04]  /*5670*/  IMAD R45, R45, 0x1200, R47 ;  /* 0x000012002d2d7824 */ /* 0x010fc800078e022f */
[----:B------:R-:W-:Y:S02]  /*5680*/  IMAD.IADD R47, R45, 0x1, R44 ;  /* 0x000000012d2f7824 */ /* 0x000fe400078e022c */
[C---:B------:R-:W-:Y:S02]  /*5690*/  IMAD R45, R18.reuse, 0x3600, R104 ;  /* 0x00003600122d7824 */ /* 0x040fe400078e0268 */
        /* <DEDUP_REMOVED lines=12> */
[----:B------:R-:W-:Y:S01]  /*5760*/  HADD2.F32 R61, -RZ, R63.H0_H0 ;  /* 0x2000003fff3d7230 */ /* 0x000fe20000004100 */
[----:B------:R-:W-:Y:S01]  /*5770*/  SHF.R.U64 R42, R42, 0x10, R43 ;  /* 0x000000102a2a7819 */ /* 0x000fe2000000122b */
        /* <DEDUP_REMOVED lines=12> */
[----:B------:R-:W-:-:S02]  /*5840*/  IMAD.MOV.U32 R41, RZ, RZ, R59 ;  /* 0x000000ffff297224 */ /* 0x000fc400078e003b */
[----:B------:R-:W-:Y:S02]  /*5850*/  HADD2.F32 R64, -RZ, R64.H0_H0 ;  /* 0x20000040ff407230 */ /* 0x000fe40000004100 */
[----:B------:R-:W-:Y:S02]  /*5860*/  HADD2.F32 R63, -RZ, R63.H0_H0 ;  /* 0x2000003fff3f7230 */ /* 0x000fe40000004100 */
[----:B------:R-:W-:Y:S02]  /*5870*/  HADD2.F32 R59, -RZ, R41.H0_H0 ;  /* 0x20000029ff3b7230 */ /* 0x000fe40000004100 */
[-C--:B------:R-:W-:Y:S01]  /*5880*/  FMUL.FTZ R65, R45, R64.reuse ;  /* 0x000000402d417220 */ /* 0x080fe20000410000 */
[C---:B------:R-:W-:Y:S01]  /*5890*/  FMUL.FTZ R64, R57.reuse, R64 ;  /* 0x0000004039407220 */ /* 0x040fe20000410000 */
[----:B------:R-:W-:Y:S02]  /*58a0*/  HADD2.F32 R53, -RZ, R47.H0_H0 ;  /* 0x2000002fff357230 */ /* 0x000fe40000004100 */
[-C--:B------:R-:W-:Y:S01]  /*58b0*/  FFMA.FTZ R57, R57, R63.reuse, -R65 ;  /* 0x0000003f39397223 */ /* 0x080fe20000010841 */
[----:B------:R-:W-:Y:S01]  /*58c0*/  FFMA.FTZ R45, R45, R63, R64 ;  /* 0x0000003f2d2d7223 */ /* 0x000fe20000010040 */
[----:B------:R-:W-:-:S02]  /*58d0*/  HADD2.F32 R64, -RZ, R128.H1_H1 ;  /* 0x30000080ff407230 */ /* 0x000fc40000004100 */
[----:B------:R-:W-:Y:S01]  /*58e0*/  HADD2.F32 R63, -RZ, R128.H0_H0 ;  /* 0x20000080ff3f7230 */ /* 0x000fe20000004100 */
[----:B------:R-:W-:Y:S01]  /*58f0*/  F2FP.F16.F32.PACK_AB R57, R57, R62 ;  /* 0x0000003e3939723e */ /* 0x000fe200000000ff */
[----:B------:R-:W-:Y:S02]  /*5900*/  HADD2.F32 R41, -RZ, R41.H1_H1 ;  /* 0x30000029ff297230 */ /* 0x000fe40000004100 */
[-C--:B------:R-:W-:Y:S01]  /*5910*/  FMUL.FTZ R65, R59, R64.reuse ;  /* 0x000000403b417220 */ /* 0x080fe20000410000 */
[----:B------:R-:W-:Y:S01]  /*5920*/  FMUL.FTZ R64, R53, R64 ;  /* 0x0000004035407220 */ /* 0x000fe20000410000 */
[----:B------:R-:W-:Y:S01]  /*5930*/  HADD2.F32 R47, -RZ, R47.H1_H1 ;  /* 0x3000002fff2f7230 */ /* 0x000fe20000004100 */
[----:B------:R-:W-:Y:S01]  /*5940*/  F2FP.F16.F32.PACK_AB R61, R45, R61 ;  /* 0x0000003d2d3d723e */ /* 0x000fe200000000ff */
[-C--:B------:R-:W-:Y:S01]  /*5950*/  FFMA.FTZ R53, R53, R63.reuse, -R65 ;  /* 0x0000003f35357223 */ /* 0x080fe20000010841 */
[----:B------:R-:W-:Y:S01]  /*5960*/  FFMA.FTZ R64, R59, R63, R64 ;  /* 0x0000003f3b407223 */ /* 0x000fe20000010040 */
[----:B------:R-:W-:Y:S01]  /*5970*/  SHF.R.U32.HI R63, RZ, 0x10, R55 ;  /* 0x00000010ff3f7819 */ /* 0x000fe20000011637 */
[----:B------:R-:W-:Y:S01]  /*5980*/  HADD2.F32 R40, -RZ, R40.H0_H0 ;  /* 0x20000028ff287230 */ /* 0x000fe20000004100 */
[----:B------:R-:W-:Y:S01]  /*5990*/  SHF.R.U32.HI R59, RZ, 0x10, R43 ;  /* 0x00000010ff3b7819 */ /* 0x000fe2000001162b */
[----:B------:R-:W-:-:S02]  /*59a0*/  HADD2.F32 R55, -RZ, R126.H1_H1 ;  /* 0x3000007eff377230 */ /* 0x000fc40000004100 */
        /* <DEDUP_REMOVED lines=8> */
[----:B------:R-:W-:-:S02]  /*5a30*/  HADD2.F32 R59, -RZ, R56.H0_H0 ;  /* 0x20000038ff3b7230 */ /* 0x000fc40000004100 */
[----:B------:R-:W-:Y:S01]  /*5a40*/  HADD2.F32 R65, -RZ, R44.H0_H0 ;  /* 0x2000002cff417230 */ /* 0x000fe20000004100 */
[----:B------:R-:W-:Y:S01]  /*5a50*/  F2FP.F16.F32.PACK_AB R47, R47, R53 ;  /* 0x000000352f2f723e */ /* 0x000fe200000000ff */
[----:B------:R-:W-:Y:S02]  /*5a60*/  HADD2.F32 R63, -RZ, R127.H0_H0 ;  /* 0x2000007fff3f7230 */ /* 0x000fe40000004100 */
[-C--:B------:R-:W-:Y:S01]  /*5a70*/  FMUL.FTZ R66, R59, R67.reuse ;  /* 0x000000433b427220 */ /* 0x080fe20000410000 */
[----:B------:R-:W-:Y:S02]  /*5a80*/  HADD2.F32 R56, -RZ, R56.H1_H1 ;  /* 0x30000038ff387230 */ /* 0x000fe40000004100 */
[C---:B------:R-:W-:Y:S01]  /*5a90*/  FMUL.FTZ R67, R65.reuse, R67 ;  /* 0x0000004341437220 */ /* 0x040fe20000410000 */
[----:B------:R-:W-:Y:S02]  /*5aa0*/  HADD2.F32 R44, -RZ, R44.H1_H1 ;  /* 0x3000002cff2c7230 */ /* 0x000fe40000004100 */
[----:B------:R-:W-:Y:S01]  /*5ab0*/  FFMA.FTZ R66, R65, R63, -R66 ;  /* 0x0000003f41427223 */ /* 0x000fe20000010842 */
[----:B------:R-:W-:-:S02]  /*5ac0*/  HADD2.F32 R43, -RZ, R58.H1_H1 ;  /* 0x3000003aff2b7230 */ /* 0x000fc40000004100 */
[----:B------:R-:W-:Y:S01]  /*5ad0*/  FFMA.FTZ R67, R59, R63, R67 ;  /* 0x0000003f3b437223 */ /* 0x000fe20000010043 */
[-C--:B------:R-:W-:Y:S01]  /*5ae0*/  FMUL.FTZ R59, R56, R52.reuse ;  /* 0x00000034383b7220 */ /* 0x080fe20000410000 */
[C---:B------:R-:W-:Y:S01]  /*5af0*/  FMUL.FTZ R52, R44.reuse, R52 ;  /* 0x000000342c347220 */ /* 0x040fe20000410000 */
[----:B------:R-:W-:Y:S01]  /*5b00*/  HADD2.F32 R63, -RZ, R46.H1_H1 ;  /* 0x3000002eff3f7230 */ /* 0x000fe20000004100 */
[----:B------:R-:W-:Y:S01]  /*5b10*/  F2FP.F16.F32.PACK_AB R41, R41, R64 ;  /* 0x000000402929723e */ /* 0x000fe200000000ff */
[-C--:B------:R-:W-:Y:S01]  /*5b20*/  FFMA.FTZ R59, R44, R40.reuse, -R59 ;  /* 0x000000282c3b7223 */ /* 0x080fe2000001083b */
[----:B------:R-:W-:Y:S01]  /*5b30*/  FFMA.FTZ R52, R56, R40, R52 ;  /* 0x0000002838347223 */ /* 0x000fe20000010034 */
[----:B------:R-:W-:Y:S02]  /*5b40*/  HADD2.F32 R40, -RZ, R58.H0_H0 ;  /* 0x2000003aff287230 */ /* 0x000fe40000004100 */
[----:B------:R-:W-:Y:S02]  /*5b50*/  HADD2.F32 R44, -RZ, R46.H0_H0 ;  /* 0x2000002eff2c7230 */ /* 0x000fe40000004100 */
[----:B------:R-:W-:-:S02]  /*5b60*/  HADD2.F32 R42, -RZ, R42.H0_H0 ;  /* 0x2000002aff2a7230 */ /* 0x000fc40000004100 */
[----:B------:R-:W-:Y:S01]  /*5b70*/  FMUL.FTZ R56, R40, R55 ;  /* 0x0000003728387220 */ /* 0x000fe20000410000 */
[----:B------:R-:W-:Y:S01]  /*5b80*/  F2FP.F16.F32.PACK_AB R52, R52, R67 ;  /* 0x000000433434723e */ /* 0x000fe200000000ff */
[C---:B------:R-:W-:Y:S01]  /*5b90*/  FMUL.FTZ R55, R44.reuse, R55 ;  /* 0x000000372c377220 */ /* 0x040fe20000410000 */
[----:B------:R-:W-:Y:S02]  /*5ba0*/  IMAD.MOV.U32 R45, RZ, RZ, R57 ;  /* 0x000000ffff2d7224 */ /* 0x000fe400078e0039 */
[----:B------:R-:W-:Y:S01]  /*5bb0*/  FFMA.FTZ R56, R44, R126, -R56 ;  /* 0x0000007e2c387223 */ /* 0x000fe20000010838 */
[----:B------:R-:W-:Y:S01]  /*5bc0*/  F2FP.F16.F32.PACK_AB R44, R59, R66 ;  /* 0x000000423b2c723e */ /* 0x000fe200000000ff */
[----:B------:R-:W-:Y:S01]  /*5bd0*/  FFMA.FTZ R55, R40, R126, R55 ;  /* 0x0000007e28377223 */ /* 0x000fe20000010037 */
[-C--:B------:R-:W-:Y:S01]  /*5be0*/  FMUL.FTZ R40, R43, R54.reuse ;  /* 0x000000362b287220 */ /* 0x080fe20000410000 */
[----:B------:R-:W-:Y:S01]  /*5bf0*/  FMUL.FTZ R54, R63, R54 ;  /* 0x000000363f367220 */ /* 0x000fe20000410000 */
[----:B------:R-:W-:-:S02]  /*5c00*/  IMAD.MOV.U32 R57, RZ, RZ, R61 ;  /* 0x000000ffff397224 */ /* 0x000fc400078e003d */
[-C--:B------:R-:W-:Y:S01]  /*5c10*/  FFMA.FTZ R63, R63, R42.reuse, -R40 ;  /* 0x0000002a3f3f7223 */ /* 0x080fe20000010828 */
[----:B------:R-:W-:Y:S01]  /*5c20*/  FFMA.FTZ R42, R43, R42, R54 ;  /* 0x0000002a2b2a7223 */ /* 0x000fe20000010036 */
[----:B------:R-:W-:-:S03]  /*5c30*/  IMAD.MOV.U32 R59, RZ, RZ, R41 ;  /* 0x000000ffff3b7224 */ /* 0x000fc600078e0029 */
[----:B------:R-:W-:Y:S01]  /*5c40*/  F2FP.F16.F32.PACK_AB R46, R63, R56 ;  /* 0x000000383f2e723e */ /* 0x000fe200000000ff */
[----:B------:R-:W-:Y:S01]  /*5c50*/  IMAD.MOV.U32 R56, RZ, RZ, R52 ;  /* 0x000000ffff387224 */ /* 0x000fe200078e0034 */
[----:B------:R-:W-:-:S07]  /*5c60*/  F2FP.F16.F32.PACK_AB R58, R42, R55 ;  /* 0x000000372a3a723e */ /* 0x000fce00000000ff */
.L_x_2362:
[----:B------:R-:W-:Y:S05]  /*5c70*/  BSYNC B2 ;  /* 0x0000000000027941 */ /* 0x000fea0003800000 */
.L_x_2361:
[----:B------:R-:W-:Y:S01]  /*5c80*/  IADD3 R41, P4, P5, R28, R98, R10 ;  /* 0x000000621c297210 */ /* 0x000fe20007d9e00a */
[----:B------:R-:W-:-:S03]  /*5c90*/  ULDC.64 UR4, c[0x0][0x208] ;  /* 0x0000820000047ab9 */ /* 0x000fc60000000a00 */
        /* <DEDUP_REMOVED lines=11> */
.L_x_2360:
[----:B------:R-:W-:Y:S05]  /*5d50*/  BSYNC B1 ;  /* 0x0000000000017941 */ /* 0x000fea0003800000 */
.L_x_2359:
[----:B------:R-:W-:-:S13]  /*5d60*/  ISETP.NE.AND P4, PT, R14, RZ, PT ;  /* 0x000000ff0e00720c */ /* 0x000fda0003f85270 */
[----:B------:R-:W-:Y:S05]  /*5d70*/  @!P4 BRA `(.L_x_2327) ;  /* 0x0000000800a4c947 */ /* 0x000fea0003800000 */
[----:B-1----:R-:W3:Y:S04]  /*5d80*/  LDL R40, [R1+0x44] ;  /* 0x0000440001287983 */ /* 0x002ee80000100800 */
        /* <DEDUP_REMOVED lines=26> */
[----:B------:R-:W-:Y:S02]  /*5f30*/  IMAD R43, R18, 0x3600, R43 ;  /* 0x00003600122b7824 */ /* 0x000fe400078e022b */
[--C-:B------:R-:W-:Y:S02]  /*5f40*/  IMAD R41, R41, 0x2, R16.reuse ;  /* 0x0000000229297824 */ /* 0x100fe400078e0210 */
[----:B------:R-:W-:-:S04]  /*5f50*/  IMAD R44, R43, 0x2, R16 ;  /* 0x000000022b2c7824 */ /* 0x000fc800078e0210 */
        /* <DEDUP_REMOVED lines=19> */
[--C-:B------:R-:W-:Y:S02]  /*6090*/  HADD2.F32 R57, -RZ, R51.reuse.H0_H0 ;  /* 0x20000033ff397230 */ /* 0x100fe40000004100 */
[----:B------:R-:W-:Y:S02]  /*60a0*/  HADD2.F32 R51, -RZ, R51.H1_H1 ;  /* 0x30000033ff337230 */ /* 0x000fe40000004100 */
[----:B------:R-:W-:-:S02]  /*60b0*/  HADD2.F32 R49, -RZ, R49.H0_H0 ;  /* 0x20000031ff317230 */ /* 0x000fc40000004100 */
[-C--:B------:R-:W-:Y:S01]  /*60c0*/  FMUL.FTZ R62, R57, R60.reuse ;  /* 0x0000003c393e7220 */ /* 0x080fe20000410000 */
[----:B------:R-:W-:Y:S02]  /*60d0*/  FMUL.FTZ R60, R43, R60 ;  /* 0x0000003c2b3c7220 */ /* 0x000fe40000410000 */
[-C--:B------:R-:W-:Y:S01]  /*60e0*/  FMUL.FTZ R59, R51, R49.reuse ;  /* 0x00000031333b7220 */ /* 0x080fe20000410000 */
[C---:B------:R-:W-:Y:S01]  /*60f0*/  FMUL.FTZ R64, R56.reuse, R49 ;  /* 0x0000003138407220 */ /* 0x040fe20000410000 */
[-C--:B------:R-:W-:Y:S01]  /*6100*/  FFMA.FTZ R41, R57, R58.reuse, R60 ;  /* 0x0000003a39297223 */ /* 0x080fe2000001003c */
[----:B------:R-:W-:Y:S01]  /*6110*/  FFMA.FTZ R43, R43, R58, -R62 ;  /* 0x0000003a2b2b7223 */ /* 0x000fe2000001083e */
[-C--:B------:R-:W-:Y:S01]  /*6120*/  FFMA.FTZ R56, R56, R54.reuse, -R59 ;  /* 0x0000003638387223 */ /* 0x080fe2000001083b */
[----:B------:R-:W-:Y:S01]  /*6130*/  FFMA.FTZ R54, R51, R54, R64 ;  /* 0x0000003633367223 */ /* 0x000fe20000010040 */
[----:B------:R-:W-:Y:S02]  /*6140*/  HADD2.F32 R60, -RZ, R124.H1_H1 ;  /* 0x3000007cff3c7230 */ /* 0x000fe40000004100 */
[--C-:B------:R-:W-:Y:S01]  /*6150*/  HADD2.F32 R51, -RZ, R47.reuse.H0_H0 ;  /* 0x2000002fff337230 */ /* 0x100fe20000004100 */
[----:B------:R-:W-:Y:S01]  /*6160*/  F2FP.F16.F32.PACK_AB R43, R56, R43 ;  /* 0x0000002b382b723e */ /* 0x000fe200000000ff */
[----:B------:R-:W-:-:S02]  /*6170*/  HADD2.F32 R57, -RZ, R47.H1_H1 ;  /* 0x3000002fff397230 */ /* 0x000fc40000004100 */
[----:B------:R-:W-:Y:S02]  /*6180*/  HADD2.F32 R62, -RZ, R50.H0_H0 ;  /* 0x20000032ff3e7230 */ /* 0x000fe40000004100 */
[--C-:B------:R-:W-:Y:S02]  /*6190*/  HADD2.F32 R47, -RZ, R45.reuse.H0_H0 ;  /* 0x2000002dff2f7230 */ /* 0x100fe40000004100 */
[----:B------:R-:W-:Y:S02]  /*61a0*/  HADD2.F32 R49, -RZ, R45.H1_H1 ;  /* 0x3000002dff317230 */ /* 0x000fe40000004100 */
[----:B------:R-:W-:Y:S01]  /*61b0*/  FMUL.FTZ R64, R57, R62 ;  /* 0x0000003e39407220 */ /* 0x000fe20000410000 */
[----:B------:R-:W-:Y:S02]  /*61c0*/  HADD2.F32 R58, -RZ, R122.H1_H1 ;  /* 0x3000007aff3a7230 */ /* 0x000fe40000004100 */
[----:B------:R-:W-:Y:S02]  /*61d0*/  HADD2.F32 R50, -RZ, R48.H0_H0 ;  /* 0x20000030ff327230 */ /* 0x000fe40000004100 */
[-C--:B------:R-:W-:Y:S01]  /*61e0*/  FMUL.FTZ R48, R51, R60.reuse ;  /* 0x0000003c33307220 */ /* 0x080fe20000410000 */
[----:B------:R-:W-:Y:S01]  /*61f0*/  FMUL.FTZ R60, R47, R60 ;  /* 0x0000003c2f3c7220 */ /* 0x000fe20000410000 */
[----:B------:R-:W-:Y:S01]  /*6200*/  FMUL.FTZ R62, R49, R62 ;  /* 0x0000003e313e7220 */ /* 0x000fe20000410000 */
[----:B------:R-:W-:-:S02]  /*6210*/  HADD2.F32 R124, -RZ, R124.H0_H0 ;  /* 0x2000007cff7c7230 */ /* 0x000fc40000004100 */
        /* <DEDUP_REMOVED lines=24> */
[--C-:B------:R-:W-:Y:S02]  /*63a0*/  HADD2.F32 R44, -RZ, R46.reuse.H0_H0 ;  /* 0x2000002eff2c7230 */ /* 0x100fe40000004100 */
[----:B------:R-:W-:Y:S02]  /*63b0*/  HADD2.F32 R57, -RZ, R39.H0_H0 ;  /* 0x20000027ff397230 */ /* 0x000fe40000004100 */
[----:B------:R-:W-:Y:S02]  /*63c0*/  HADD2.F32 R46, -RZ, R46.H1_H1 ;  /* 0x3000002eff2e7230 */ /* 0x000fe40000004100 */
[----:B------:R-:W-:-:S02]  /*63d0*/  HADD2.F32 R39, -RZ, R42.H0_H0 ;  /* 0x2000002aff277230 */ /* 0x000fc40000004100 */
[----:B------:R-:W-:Y:S02]  /*63e0*/  HADD2.F32 R42, -RZ, R42.H1_H1 ;  /* 0x3000002aff2a7230 */ /* 0x000fe40000004100 */
[-C--:B------:R-:W-:Y:S01]  /*63f0*/  FMUL.FTZ R61, R46, R57.reuse ;  /* 0x000000392e3d7220 */ /* 0x080fe20000410000 */
[----:B------:R-:W-:Y:S02]  /*6400*/  HADD2.F32 R51, -RZ, R38.H0_H0 ;  /* 0x20000026ff337230 */ /* 0x000fe40000004100 */
[-C--:B------:R-:W-:Y:S01]  /*6410*/  FMUL.FTZ R38, R44, R124.reuse ;  /* 0x0000007c2c267220 */ /* 0x080fe20000410000 */
[C---:B------:R-:W-:Y:S01]  /*6420*/  FMUL.FTZ R59, R39.reuse, R124 ;  /* 0x0000007c273b7220 */ /* 0x040fe20000410000 */
[C---:B------:R-:W-:Y:S01]  /*6430*/  FMUL.FTZ R57, R42.reuse, R57 ;  /* 0x000000392a397220 */ /* 0x040fe20000410000 */
[----:B------:R-:W-:Y:S02]  /*6440*/  IMAD.MOV.U32 R41, RZ, RZ, R43 ;  /* 0x000000ffff297224 */ /* 0x000fe400078e002b */
[----:B------:R-:W-:Y:S01]  /*6450*/  FFMA.FTZ R38, R39, R122, -R38 ;  /* 0x0000007a27267223 */ /* 0x000fe20000010826 */
[-C--:B------:R-:W-:Y:S01]  /*6460*/  FFMA.FTZ R61, R42, R51.reuse, -R61 ;  /* 0x000000332a3d7223 */ /* 0x080fe2000001083d */
[----:B------:R-:W-:Y:S01]  /*6470*/  F2FP.F16.F32.PACK_AB R42, R49, R36 ;  /* 0x00000024312a723e */ /* 0x000fe200000000ff */
[----:B------:R-:W-:Y:S01]  /*6480*/  FFMA.FTZ R59, R44, R122, R59 ;  /* 0x0000007a2c3b7223 */ /* 0x000fe2000001003b */
[----:B------:R-:W-:Y:S01]  /*6490*/  FFMA.FTZ R46, R46, R51, R57 ;  /* 0x000000332e2e7223 */ /* 0x000fe20000010039 */
[----:B------:R-:W-:Y:S01]  /*64a0*/  F2FP.F16.F32.PACK_AB R44, R40, R37 ;  /* 0x00000025282c723e */ /* 0x000fe200000000ff */
[----:B------:R-:W-:Y:S01]  /*64b0*/  IMAD.MOV.U32 R43, RZ, RZ, R48 ;  /* 0x000000ffff2b7224 */ /* 0x000fe200078e0030 */
[----:B------:R-:W-:Y:S01]  /*64c0*/  F2FP.F16.F32.PACK_AB R61, R61, R38 ;  /* 0x000000263d3d723e */ /* 0x000fe200000000ff */
[----:B------:R-:W-:Y:S01]  /*64d0*/  IMAD.MOV.U32 R40, RZ, RZ, R42 ;  /* 0x000000ffff287224 */ /* 0x000fe200078e002a */
[----:B------:R-:W-:-:S03]  /*64e0*/  F2FP.F16.F32.PACK_AB R46, R46, R59 ;  /* 0x0000003b2e2e723e */ /* 0x000fc600000000ff */
[----:B------:R-:W-:-:S07]  /*64f0*/  IMAD.MOV.U32 R42, RZ, RZ, R61 ;  /* 0x000000ffff2a7224 */ /* 0x000fce00078e003d */
.L_x_2364:
[----:B------:R-:W-:Y:S05]  /*6500*/  BSYNC B1 ;  /* 0x0000000000017941 */ /* 0x000fea0003800000 */
.L_x_2363:
[----:B------:R-:W-:Y:S01]  /*6510*/  ISETP.GE.AND P4, PT, R55, R110, PT ;  /* 0x0000006e3700720c */ /* 0x000fe20003f86270 */
[----:B------:R-:W-:Y:S02]  /*6520*/  ULDC.64 UR4, c[0x0][0x208] ;  /* 0x0000820000047ab9 */ /* 0x000fe40000000a00 */
[----:B-1----:R3:W-:Y:S10]  /*6530*/  STG.E.128 desc[UR4][R52.64], R40 ;  /* 0x0000002834007986 */ /* 0x0027f4000c101d04 */
[----:B------:R-:W-:Y:S05]  /*6540*/  @P4 BRA `(.L_x_2327) ;  /* 0x0000000000b04947 */ /* 0x000fea0003800000 */
[--C-:B------:R-:W-:Y:S01]  /*6550*/  SHF.R.S32.HI R36, RZ, 0x1f, R55.reuse ;  /* 0x0000001fff247819 */ /* 0x100fe20000011437 */
[----:B------:R-:W-:Y:S01]  /*6560*/  ULDC.64 UR4, c[0x0][0x208] ;  /* 0x0000820000047ab9 */ /* 0x000fe20000000a00 */
[----:B------:R-:W-:-:S04]  /*6570*/  IADD3 R55, P4, P5, R28, R98, R55 ;  /* 0x000000621c377210 */ /* 0x000fc80007d9e037 */
[----:B------:R-:W-:Y:S02]  /*6580*/  IADD3.X R36, R3, R112, R36, P4, P5 ;  /* 0x0000007003247210 */ /* 0x000fe400027ea424 */
[----:B------:R-:W-:-:S04]  /*6590*/  LEA R96, P4, R55, R96, 0x1 ;  /* 0x0000006037607211 */ /* 0x000fc800078808ff */
[----:B------:R-:W-:-:S05]  /*65a0*/  LEA.HI.X R97, R55, R97, R36, 0x1, P4 ;  /* 0x0000006137617211 */ /* 0x000fca00020f0c24 */
[----:B--2---:R4:W-:Y:S01]  /*65b0*/  STG.E.128 desc[UR4][R96.64], R44 ;  /* 0x0000002c60007986 */ /* 0x0049e2000c101d04 */
[----:B------:R-:W-:Y:S05]  /*65c0*/  BRA `(.L_x_2327) ;  /* 0x0000000000907947 */ /* 0x000fea0003800000 */
.L_x_2320:
[----:B------:R-:W2:Y:S02]  /*65d0*/  LDL R36, [R1+0x60] ;  /* 0x0000600001247983 */ /* 0x000ea40000100800 */
[----:B--2---:R-:W-:-:S13]  /*65e0*/  R2UR UR4, R36 ;  /* 0x00000000240472ca */ /* 0x004fda00000e0000 */
[----:B------:R-:W-:-:S06]  /*65f0*/  UISETP.NE.AND UP0, UPT, UR4, 0x3, UPT ;  /* 0x000000030400788c */ /* 0x000fcc000bf05270 */
[----:B------:R-:W-:-:S13]  /*6600*/  PLOP3.LUT P3, PT, PT, PT, UP0, 0x80, 0x0 ;  /* 0x000000000000781c */ /* 0x000fda0003f6f008 */
[----:B------:R-:W-:Y:S05]  /*6610*/  @!P3 BRA `(.L_x_2365) ;  /* 0x000000000004b947 */ /* 0x000fea0003800000 */
[----:B------:R-:W-:Y:S01]  /*6620*/  BPT.TRAP 0x1 ;  /* 0x000000040000795c */ /* 0x000fe20000300000 */
.L_x_2365:
[----:B------:R-:W2:Y:S01]  /*6630*/  LDL R36, [R1+0x40] ;  /* 0x0000400001247983 */ /* 0x000ea20000100800 */
[----:B------:R-:W-:Y:S01]  /*6640*/  IMAD R26, R18, 0x8, R16 ;  /* 0x00000008121a7824 */ /* 0x000fe200078e0210 */
[----:B------:R-:W-:Y:S01]  /*6650*/  BSSY B1, `(.L_x_2366) ;  /* 0x0000006000017945 */ /* 0x000fe20003800000 */
[----:B------:R-:W-:-:S05]  /*6660*/  IMAD R91, R24, -0x90, R2 ;  /* 0xffffff70185b7824 */ /* 0x000fca00078e0202 */
[----:B------:R-:W-:Y:S02]  /*6670*/  VIMNMX R91, R91, 0x90, PT ;  /* 0x000000905b5b7848 */ /* 0x000fe40003fe0100 */
[----:B--2---:R-:W-:-:S04]  /*6680*/  SHF.L.U32 R92, R36, 0x1f, RZ ;  /* 0x0000001f245c7819 */ /* 0x004fc800000006ff */
[----:B------:R-:W0:Y:S02]  /*6690*/  SYNCS.PHASECHK.TRANS64.TRYWAIT P4, [R26+URZ+0x31c90], R92 ;  /* 0x031c905c1a0075a7 */ /* 0x000e24000808017f */
[----:B0-----:R-:W-:Y:S05]  /*66a0*/  @!P4 BRA `(.L_x_2367) ;  /* 0x000001ec000cc947 */ /* 0x001fea0003800000 */
.L_x_2625:
[----:B------:R-:W-:Y:S05]  /*66b0*/  BSYNC B1 ;  /* 0x0000000000017941 */ /* 0x000fea0003800000 */
.L_x_2366:
[----:B------:R-:W-:-:S13]  /*66c0*/  ISETP.GE.AND P4, PT, R144, R91, PT ;  /* 0x0000005b9000720c */ /* 0x000fda0003f86270 */
[----:B------:R-:W-:Y:S05]  /*66d0*/  @P4 BRA `(.L_x_2327) ;  /* 0x00000000004c4947 */ /* 0x000fea0003800000 */
[----:B------:R-:W-:Y:S01]  /*66e0*/  ISETP.NE.AND P4, PT, R12, RZ, PT ;  /* 0x000000ff0c00720c */ /* 0x000fe20003f85270 */
[----:B------:R-:W-:-:S12]  /*66f0*/  ULDC.64 UR4, c[0x0][0x208] ;  /* 0x0000820000047ab9 */ /* 0x000fd80000000a00 */
        /* <DEDUP_REMOVED lines=17> */
.L_x_2327:
[----:B------:R-:W-:Y:S05]  /*6810*/  BSYNC B0 ;  /* 0x0000000000007941 */ /* 0x000fea0003800000 */
.L_x_2319:
        /* <DEDUP_REMOVED lines=17> */
.L_x_2369:
[----:B------:R-:W-:Y:S05]  /*6930*/  BSYNC B0 ;  /* 0x0000000000007941 */ /* 0x000fea0003800000 */
.L_x_2368:
[----:B------:R-:W2:Y:S01]  /*6940*/  SYNCS.PHASECHK.TRANS64.TRYWAIT P3, [R26+URZ+0x31cb0], R92 ;  /* 0x031cb05c1a0075a7 */ /* 0x000ea2000806017f */
[----:B------:R-:W-:Y:S04]  /*6950*/  BSSY B0, `(.L_x_2370) ;  /* 0x0000002000007945 */ /* 0x000fe80003800000 */
[----:B--2---:R-:W-:Y:S05]  /*6960*/  @!P3 BRA `(.L_x_2371) ;  /* 0x000001e80070b947 */ /* 0x004fea0003800000 */
.L_x_2626:
[----:B------:R-:W-:Y:S05]  /*6970*/  BSYNC B0 ;  /* 0x0000000000007941 */ /* 0x000fea0003800000 */
.L_x_2370:
[----:B------:R-:W-:Y:S01]  /*6980*/  ISETP.GE.AND P3, PT, R144, R91, PT ;  /* 0x0000005b9000720c */ /* 0x000fe20003f66270 */
[----:B------:R-:W-:-:S12]  /*6990*/  BSSY B0, `(.L_x_2372) ;  /* 0x0000021000007945 */ /* 0x000fd80003800000 */
[----:B------:R-:W-:Y:S05]  /*69a0*/  @P3 BRA `(.L_x_2373) ;  /* 0x00000000007c3947 */ /* 0x000fea0003800000 */
[----:B------:R-:W-:Y:S01]  /*69b0*/  IMAD.WIDE R38, R24, 0x90, R78 ;  /* 0x0000009018267825 */ /* 0x000fe200078e024e */
[----:B------:R-:W-:Y:S01]  /*69c0*/  ULDC.64 UR4, c[0x0][0x328] ;  /* 0x0000ca0000047ab9 */ /* 0x000fe20000000a00 */
[----:B------:R-:W-:Y:S02]  /*69d0*/  ULDC.64 UR6, c[0x0][0x208] ;  /* 0x0000820000067ab9 */ /* 0x000fe40000000a00 */
[----:B------:R-:W-:Y:S02]  /*69e0*/  IMAD R39, R39, UR4, RZ ;  /* 0x0000000427277c24 */ /* 0x000fe4000f8e02ff */
[----:B-1----:R-:W-:Y:S02]  /*69f0*/  IMAD.MOV.U32 R36, RZ, RZ, R30 ;  /* 0x000000ffff247224 */ /* 0x002fe400078e001e */
[----:B------:R-:W-:Y:S02]  /*6a00*/  IMAD.MOV.U32 R37, RZ, RZ, R88 ;  /* 0x000000ffff257224 */ /* 0x000fe400078e0058 */
[----:B------:R-:W-:-:S02]  /*6a10*/  IMAD R39, R38, UR5, R39 ;  /* 0x0000000526277c24 */ /* 0x000fc4000f8e0227 */
        /* <DEDUP_REMOVED lines=24> */
.L_x_2373:
[----:B------:R-:W-:Y:S05]  /*6ba0*/  BSYNC B0 ;  /* 0x0000000000007941 */ /* 0x000fea0003800000 */
.L_x_2372:
[----:B------:R-:W4:Y:S01]  /*6bb0*/  LDL.LU R27, [R1+0x40] ;  /* 0x00004000011b7983 */ /* 0x000f220000300800 */
[----:B0-2---:R-:W-:Y:S02]  /*6bc0*/  @!P4 VIADD R26, R26, 0x31cc0 ;  /* 0x00031cc01a1ac836 */ /* 0x005fe40000000000 */
[----:B------:R-:W-:Y:S01]  /*6bd0*/  VIADD R18, R18, 0x1 ;  /* 0x0000000112127836 */ /* 0x000fe20000000000 */
[----:B------:R-:W-:Y:S01]  /*6be0*/  @!PT LDS RZ, [RZ] ;  /* 0x00000000fffff984 */ /* 0x000fe20000000800 */
[----:B------:R-:W-:Y:S01]  /*6bf0*/  @!PT LDS RZ, [RZ] ;  /* 0x00000000fffff984 */ /* 0x000fe20000000800 */
[----:B------:R-:W-:Y:S01]  /*6c00*/  @!PT LDS RZ, [RZ] ;  /* 0x00000000fffff984 */ /* 0x000fe20000000800 */
[----:B------:R-:W-:Y:S01]  /*6c10*/  @!PT LDS RZ, [RZ] ;  /* 0x00000000fffff984 */ /* 0x000fe20000000800 */
[----:B------:R0:W-:Y:S06]  /*6c20*/  MEMBAR.ALL.CTA ;  /* 0x0000000000007992 */ /* 0x0001ec0000008000 */
[----:B0-----:R-:W0:Y:S01]  /*6c30*/  FENCE.VIEW.ASYNC.S ;  /* 0x00000000000073c6 */ /* 0x001e220000000000 */
[----:B------:R-:W-:Y:S01]  /*6c40*/  @!P4 PRMT R26, RZ, 0x654, R26 ;  /* 0x00000654ff1ac816 */ /* 0x000fe2000000001a */
[----:B0-----:R0:W-:Y:S01]  /*6c50*/  BAR.SYNC.DEFER_BLOCKING R111, 0x80 ;  /* 0x0002006f0000751d */ /* 0x0011e20000010000 */
[----:B------:R-:W-:-:S04]  /*6c60*/  ISETP.NE.AND P3, PT, R18, 0x2, PT ;  /* 0x000000021200780c */ /* 0x000fc80003f65270 */
[----:B------:R-:W-:Y:S01]  /*6c70*/  SEL R18, R18, RZ, P3 ;  /* 0x000000ff12127207 */ /* 0x000fe20001800000 */
[----:B------:R2:W-:Y:S02]  /*6c80*/  @!P4 SYNCS.ARRIVE.TRANS64.RED.A1T0 RZ, [R26+URZ], RZ ;  /* 0x000000ff1affc9a7 */ /* 0x0005e4000810043f */
[----:B--2---:R-:W-:-:S04]  /*6c90*/  SEL R26, RZ, 0x1, P3 ;  /* 0x00000001ff1a7807 */ /* 0x004fc80001800000 */
[----:B----4-:R-:W-:-:S05]  /*6ca0*/  LOP3.LUT R27, R27, R26, RZ, 0x3c, !PT ;  /* 0x0000001a1b1b7212 */ /* 0x010fca00078e3cff */
[----:B------:R0:W-:Y:S01]  /*6cb0*/  STL [R1+0x40], R27 ;  /* 0x0000401b01007387 */ /* 0x0001e20000100800 */
[----:B------:R-:W-:Y:S05]  /*6cc0*/  @P2 BRA `(.L_x_2374) ;  /* 0xffffffb800d02947 */ /* 0x000fea000383ffff */
[----:B0-----:R-:W0:Y:S01]  /*6cd0*/  S2R R27, SR_TID.X ;  /* 0x00000000001b7919 */ /* 0x001e220000002100 */
[----:B------:R-:W-:Y:S02]  /*6ce0*/  PLOP3.LUT P0, PT, PT, PT, PT, 0x8, 0x0 ;  /* 0x000000000000781c */ /* 0x000fe40003f0e170 */
[----:B0-----:R-:W-:-:S04]  /*6cf0*/  SHF.R.U32.HI R27, RZ, 0x7, R27 ;  /* 0x00000007ff1b7819 */ /* 0x001fc8000001161b */
[----:B------:R-:W-:-:S13]  /*6d00*/  ISETP.NE.AND P5, PT, R27, 0x1, PT ;  /* 0x000000011b00780c */ /* 0x000fda0003fa5270 */
[----:B------:R-:W-:Y:S06]  /*6d10*/  @!P5 BAR.ARV 0x9, 0x100 ;  /* 0x024400000000db1d */ /* 0x000fec0000002000 */
.L_x_2314:
[----:B------:R-:W2:Y:S01]  /*6d20*/  LDL R4, [R1+0x84] ;  /* 0x0000840001047983 */ /* 0x000ea20000100800 */
[----:B------:R-:W0:Y:S01]  /*6d30*/  LDC R0, c[0x0][0x448] ;  /* 0x00011200ff007b82 */ /* 0x000e220000000800 */
        /* <DEDUP_REMOVED lines=12> */
[----:B------:R-:W-:Y:S01]  /*6e00*/  IMAD.MOV.U32 R46, RZ, RZ, RZ ;  /* 0x000000ffff2e7224 */ /* 0x000fe200078e00ff */
[----:B------:R-:W-:Y:S02]  /*6e10*/  CS2R R26, SRZ ;  /* 0x00000000001a7805 */ /* 0x000fe4000001ff00 */
[----:B------:R-:W-:Y:S02]  /*6e20*/  CS2R R44, SRZ ;  /* 0x00000000002c7805 */ /* 0x000fe4000001ff00 */
[----:B------:R-:W-:Y:S01]  /*6e30*/  CS2R R42, SRZ ;  /* 0x00000000002a7805 */ /* 0x000fe2000001ff00 */
[----:B---3--:R-:W-:Y:S01]  /*6e40*/  IMAD.MOV.U32 R41, RZ, RZ, RZ ;  /* 0x000000ffff297224 */ /* 0x008fe200078e00ff */
[----:B------:R-:W-:Y:S01]  /*6e50*/  CS2R R28, SRZ ;  /* 0x00000000001c7805 */ /* 0x000fe2000001ff00 */
[----:B------:R-:W-:Y:S01]  /*6e60*/  IMAD.MOV.U32 R35, RZ, RZ, RZ ;  /* 0x000000ffff237224 */ /* 0x000fe200078e00ff */
[----:B------:R-:W-:-:S02]  /*6e70*/  CS2R R72, SRZ ;  /* 0x0000000000487805 */ /* 0x000fc4000001ff00 */
[----:B------:R-:W-:Y:S01]  /*6e80*/  CS2R R76, SRZ ;  /* 0x00000000004c7805 */ /* 0x000fe2000001ff00 */
[----:B------:R-:W-:Y:S01]  /*6e90*/  IMAD.MOV.U32 R75, RZ, RZ, RZ ;  /* 0x000000ffff4b7224 */ /* 0x000fe200078e00ff */
[----:B------:R-:W-:Y:S02]  /*6ea0*/  CS2R R32, SRZ ;  /* 0x0000000000207805 */ /* 0x000fe4000001ff00 */
[----:B0-----:R-:W-:Y:S01]  /*6eb0*/  ISETP.NE.AND P1, PT, R0, 0x1, PT ;  /* 0x000000010000780c */ /* 0x001fe20003f25270 */
[----:B------:R-:W-:Y:S01]  /*6ec0*/  IMAD.MOV.U32 R80, RZ, RZ, RZ ;  /* 0x000000ffff507224 */ /* 0x000fe200078e00ff */
[----:B------:R-:W-:Y:S01]  /*6ed0*/  CS2R R78, SRZ ;  /* 0x00000000004e7805 */ /* 0x000fe2000001ff00 */
[----:B------:R-:W-:-:S10]  /*6ee0*/  IMAD.MOV.U32 R6, RZ, RZ, RZ ;  /* 0x000000ffff067224 */ /* 0x000fd400078e00ff */
[----:B------:R-:W0:Y:S08]  /*6ef0*/  @P1 LDC R3, c[0x0][0x44c] ;  /* 0x00011300ff031b82 */ /* 0x000e300000000800 */
[----:B------:R-:W3:Y:S01]  /*6f00*/  @P1 LDC R2, c[0x0][0x450] ;  /* 0x00011400ff021b82 */ /* 0x000ee20000000800 */
[----:B--2---:R-:W-:-:S04]  /*6f10*/  VIADD R0, R4, 0xbf ;  /* 0x000000bf04007836 */ /* 0x004fc80000000000 */
[----:B0-----:R-:W-:-:S05]  /*6f20*/  @P1 IMAD.HI.U32 R3, R0, R3, RZ ;  /* 0x0000000300031227 */ /* 0x001fca00078e00ff */
[----:B---3--:R-:W-:Y:S01]  /*6f30*/  @P1 SHF.R.U32.HI R0, RZ, R2, R3 ;  /* 0x00000002ff001219 */ /* 0x008fe20000011603 */
[----:B------:R-:W-:Y:S01]  /*6f40*/  IMAD.MOV.U32 R2, RZ, RZ, RZ ;  /* 0x000000ffff027224 */ /* 0x000fe200078e00ff */
[----:B------:R-:W-:-:S03]  /*6f50*/  PLOP3.LUT P1, PT, PT, PT, PT, 0x80, 0x0 ;  /* 0x000000000000781c */ /* 0x000fc60003f2f070 */
[----:B------:R-:W-:-:S04]  /*6f60*/  IMAD.IADD R0, R113, 0x1, R0 ;  /* 0x0000000171007824 */ /* 0x000fc800078e0200 */
[----:B------:R-:W-:-:S05]  /*6f70*/  IMAD.HI R0, R0, 0x38e38e39, RZ ;  /* 0x38e38e3900007827 */ /* 0x000fca00078e02ff */
[----:B------:R-:W-:-:S04]  /*6f80*/  SHF.R.U32.HI R3, RZ, 0x1f, R0 ;  /* 0x0000001fff037819 */ /* 0x000fc80000011600 */
[----:B------:R-:W-:Y:S01]  /*6f90*/  LEA.HI.SX32 R3, R0, R3, 0x1b ;  /* 0x0000000300037211 */ /* 0x000fe200078fdaff */
[----:B------:R-:W-:-:S03]  /*6fa0*/  IMAD.MOV.U32 R0, RZ, RZ, RZ ;  /* 0x000000ffff007224 */ /* 0x000fc600078e00ff */
[----:B------:R-:W-:-:S04]  /*6fb0*/  VIMNMX R96, R114, R3, PT ;  /* 0x0000000372607248 */ /* 0x000fc80003fe0100 */
[----:B------:R-:W-:Y:S01]  /*6fc0*/  ISETP.GE.AND P2, PT, R96, 0x1, PT ;  /* 0x000000016000780c */ /* 0x000fe20003f46270 */
[----:B------:R-:W-:-:S12]  /*6fd0*/  @P0 BRA `(.L_x_2375) ;  /* 0x00000000000c0947 */ /* 0x000fd80003800000 */
[----:B------:R-:W0:Y:S01]  /*6fe0*/  FENCE.VIEW.ASYNC.G ;  /* 0x00000000000073c6 */ /* 0x000e220000000100 */
[----:B------:R-:W-:Y:S05]  /*6ff0*/  WARPSYNC.ALL ;  /* 0x0000000000007948 */ /* 0x000fea0003800000 */
[----:B0-----:R-:W-:Y:S06]  /*7000*/  BAR.ARV 0xc, 0x200 ;  /* 0x0308000000007b1d */ /* 0x001fec0000002000 */
.L_x_2375:
[----:B------:R-:W-:Y:S02]  /*7010*/  IMAD.MOV.U32 R74, RZ, RZ, RZ ;  /* 0x000000ffff4a7224 */ /* 0x000fe400078e00ff */
        /* <DEDUP_REMOVED lines=8> */
[----:B------:R-:W-:-:S06]  /*70a0*/  SHF.R.S32.HI R0, RZ, 0x7, R0 ;  /* 0x00000007ff007819 */ /* 0x000fcc0000011400 */
[----:B------:R-:W0:Y:S04]  /*70b0*/  SHFL.IDX PT, R0, R0, RZ, 0x1f ;  /* 0x00001fff00007589 */ /* 0x000e2800000e0000 */
[----:B0-----:R2:W-:Y:S02]  /*70c0*/  STL [R1+0x64], R0 ;  /* 0x0000640001007387 */ /* 0x0015e40000100800 */
.L_x_2629:
[----:B------:R-:W2:Y:S01]  /*70d0*/  LDL R3, [R1+0x64] ;  /* 0x0000640001037983 */ /* 0x000ea20000100800 */
[----:B------:R-:W-:Y:S01]  /*70e0*/  BSSY B6, `(.L_x_2378) ;  /* 0x000001b000067945 */ /* 0x000fe20003800000 */
[----:B--2---:R-:W-:-:S05]  /*70f0*/  IMAD.HI R0, R3, 0x55555556, RZ ;  /* 0x5555555603007827 */ /* 0x004fca00078e02ff */
        /* <DEDUP_REMOVED lines=9> */
[----:B--2---:R-:W-:Y:S01]  /*7190*/  MOV R0, 0x0 ;  /* 0x0000000000007802 */ /* 0x004fe20000000f00 */
[----:B------:R-:W-:Y:S01]  /*71a0*/  ULDC.64 UR4, c[0x4][0xa8] ;  /* 0x01002a0000047ab9 */ /* 0x000fe20000000a00 */
[----:B------:R-:W-:Y:S01]  /*71b0*/  ULDC.64 UR6, c[0x4][0xb0] ;  /* 0x01002c0000067ab9 */ /* 0x000fe20000000a00 */
[----:B------:R-:W-:Y:S01]  /*71c0*/  IMAD.U32 R4, RZ, RZ, UR4 ;  /* 0x00000004ff047e24 */ /* 0x000fe2000f8e00ff */
[----:B0-----:R0:W2:Y:S01]  /*71d0*/  LDC.64 R14, c[0x4][R0] ;  /* 0x01000000000e7b82 */ /* 0x0010a20000000a00 */
        /* <DEDUP_REMOVED lines=10> */
[----:B-12--5:R-:W-:Y:S05]  /*7280*/  CALL.ABS.NOINC R14 ;  /* 0x000000000e007343 */ /* 0x026fea0003c00000 */
.L_x_2379:
[----:B------:R-:W-:Y:S05]  /*7290*/  BSYNC B6 ;  /* 0x0000000000067941 */ /* 0x000fea0003800000 */
.L_x_2378:
[----:B------:R-:W-:Y:S02]  /*72a0*/  ULDC UR4, c[0x0][0x3f4] ;  /* 0x0000fd0000047ab9 */ /* 0x000fe40000000800 */
[----:B------:R-:W-:-:S13]  /*72b0*/  ISETP.LT.AND P0, PT, RZ, UR4, PT ;  /* 0x00000004ff007c0c */ /* 0x000fda000bf01270 */
[----:B------:R-:W-:Y:S05]  /*72c0*/  @P0 BRA `(.L_x_2380) ;  /* 0x0000000000400947 */ /* 0x000fea0003800000 */
[----:B------:R-:W2:Y:S02]  /*72d0*/  LDL R20, [R1+0xa0] ;  /* 0x0000a00001147983 */ /* 0x000ea40000100800 */
[----:B--2---:R-:W-:-:S04]  /*72e0*/  LEA.HI R0, R20, R20, RZ, 0x1 ;  /* 0x0000001414007211 */ /* 0x004fc800078f08ff */
[----:B------:R-:W-:-:S05]  /*72f0*/  LOP3.LUT R0, R0, 0xfffffffe, RZ, 0xc0, !PT ;  /* 0xfffffffe00007812 */ /* 0x000fca00078ec0ff */
[----:B------:R-:W-:-:S05]  /*7300*/  IMAD.IADD R0, R20, 0x1, -R0 ;  /* 0x0000000114007824 */ /* 0x000fca00078e0a00 */
[----:B------:R-:W-:-:S04]  /*7310*/  SHF.L.U32 R3, R0, 0x1f, RZ ;  /* 0x0000001f00037819 */ /* 0x000fc800000006ff */
[----:B------:R2:W3:Y:S03]  /*7320*/  SYNCS.PHASECHK.TRANS64.TRYWAIT P0, [R16+URZ+0x31c00], R3 ;  /* 0x031c0003100075a7 */ /* 0x0004e6000800017f */
[----:B---3--:R-:W-:Y:S05]  /*7330*/  @!P0 NANOSLEEP.SYNCS 0x989680 ;  /* 0x009896800000895d */ /* 0x008fea0003900000 */
[----:B------:R-:W3:Y:S01]  /*7340*/  @!P0 SYNCS.PHASECHK.TRANS64 P0, [R16+URZ+0x31c00], R3 ;  /* 0x031c0003100085a7 */ /* 0x000ee2000800007f */
[----:B------:R-:W-:Y:S04]  /*7350*/  BSSY B0, `(.L_x_2381) ;  /* 0x0000006000007945 */ /* 0x000fe80003800000 */
[----:B---3--:R-:W-:Y:S05]  /*7360*/  @P0 BRA `(.L_x_2382) ;  /* 0x0000000000100947 */ /* 0x008fea0003800000 */
.L_x_2383:
[----:B---3--:R3:W4:Y:S02]  /*7370*/  SYNCS.PHASECHK.TRANS64.TRYWAIT P0, [R16+URZ+0x31c00], R3 ;  /* 0x031c0003100075a7 */ /* 0x008724000800017f */
[----:B----4-:R-:W-:Y:S05]  /*7380*/  @!P0 NANOSLEEP.SYNCS 0x989680 ;  /* 0x009896800000895d */ /* 0x010fea0003900000 */
[----:B------:R-:W4:Y:S02]  /*7390*/  @!P0 SYNCS.PHASECHK.TRANS64 P0, [R16+URZ+0x31c00], R3 ;  /* 0x031c0003100085a7 */ /* 0x000f24000800007f */
[----:B----4-:R-:W-:Y:S05]  /*73a0*/  @!P0 BRA `(.L_x_2383) ;  /* 0xfffffffc00f08947 */ /* 0x010fea000383ffff */
.L_x_2382:
[----:B------:R-:W-:Y:S05]  /*73b0*/  BSYNC B0 ;  /* 0x0000000000007941 */ /* 0x000fea0003800000 */
.L_x_2381:
[----:B------:R-:W-:Y:S05]  /*73c0*/  BRA `(.L_x_2384) ;  /* 0x0000003c00a07947 */ /* 0x000fea0003800000 */
.L_x_2380:
[----:B--2---:R-:W2:Y:S01]  /*73d0*/  LDL R0, [R1+0xa4] ;  /* 0x0000a40001007983 */ /* 0x004ea20000100800 */
[----:B------:R-:W-:Y:S01]  /*73e0*/  ULDC.64 UR6, c[0x0][0x408] ;  /* 0x0001020000067ab9 */ /* 0x000fe20000000a00 */
[----:B--2---:R-:W-:Y:S02]  /*73f0*/  R2UR UR4, R0 ;  /* 0x00000000000472ca */ /* 0x004fe400000e0000 */
[----:B-----5:R-:W-:-:S05]  /*7400*/  SHF.R.S32.HI R0, RZ, 0x1f, R106 ;  /* 0x0000001fff007819 */ /* 0x020fca000001146a */
[----:B------:R-:W-:-:S04]  /*7410*/  IMAD R5, R0, UR6, RZ ;  /* 0x0000000600057c24 */ /* 0x000fc8000f8e02ff */
[----:B------:R-:W-:Y:S02]  /*7420*/  IMAD R5, R106, UR7, R5 ;  /* 0x000000076a057c24 */ /* 0x000fe4000f8e0205 */
[----:B------:R-:W-:-:S03]  /*7430*/  ULOP3.LUT UP0, URZ, UR4, 0x1bf, URZ, 0xc0, !UPT ;  /* 0x000001bf043f7892 */ /* 0x000fc6000f80c03f */
[----:B------:R-:W-:Y:S02]  /*7440*/  ULDC.64 UR4, c[0x0][0x3f8] ;  /* 0x0000fe0000047ab9 */ /* 0x000fe40000000a00 */
[----:B------:R-:W-:Y:S01]  /*7450*/  IMAD R3, R0, UR4, RZ ;  /* 0x0000000400037c24 */ /* 0x000fe2000f8e02ff */
[----:B------:R-:W-:Y:S01]  /*7460*/  PLOP3.LUT P0, PT, PT, PT, UP0, 0x80, 0x0 ;  /* 0x000000000000781c */ /* 0x000fe20003f0f008 */
[----:B------:R-:W-:-:S04]  /*7470*/  IMAD.WIDE.U32 R24, R106, UR4, RZ ;  /* 0x000000046a187c25 */ /* 0x000fc8000f8e00ff */
        /* <DEDUP_REMOVED lines=20> */
[----:B-12---:R-:W-:Y:S05]  /*75c0*/  CALL.ABS.NOINC R14 ;  /* 0x000000000e007343 */ /* 0x006fea0003c00000 */
.L_x_2385:
[----:B------:R-:W2:Y:S01]  /*75d0*/  LDL R20, [R1+0x84] ;  /* 0x0000840001147983 */ /* 0x000ea20000100800 */
[----:B------:R-:W-:Y:S01]  /*75e0*/  ULDC.U8 UR4, c[0x0][0x410] ;  /* 0x0001040000047ab9 */ /* 0x000fe20000000000 */
[----:B------:R-:W-:Y:S01]  /*75f0*/  BSSY B0, `(.L_x_2386) ;  /* 0x00003bd000007945 */ /* 0x000fe20003800000 */
[----:B------:R-:W-:Y:S01]  /*7600*/  ISETP.NE.AND P0, PT, RZ, UR4, PT ;  /* 0x00000004ff007c0c */ /* 0x000fe2000bf05270 */
[----:B--2---:R-:W-:-:S12]  /*7610*/  IMAD.IADD R10, R144, 0x1, R20 ;  /* 0x00000001900a7824 */ /* 0x004fd800078e0214 */
[----:B------:R-:W-:Y:S05]  /*7620*/  @!P0 BRA `(.L_x_2387) ;  /* 0x0000001c00608947 */ /* 0x000fea0003800000 */
[----:B------:R-:W2:Y:S01]  /*7630*/  LDC R20, c[0x0][0x448] ;  /* 0x00011200ff147b82 */ /* 0x000ea20000000800 */
[----:B------:R-:W-:Y:S01]  /*7640*/  ULDC.64 UR4, c[0x0][0x3f8] ;  /* 0x0000fe0000047ab9 */ /* 0x000fe20000000a00 */
[----:B------:R-:W-:Y:S01]  /*7650*/  ULDC.64 UR6, c[0x0][0x408] ;  /* 0x0001020000067ab9 */ /* 0x000fe20000000a00 */
[----:B------:R-:W-:Y:S02]  /*7660*/  IMAD.MOV.U32 R6, RZ, RZ, R24 ;  /* 0x000000ffff067224 */ /* 0x000fe400078e0018 */
[----:B------:R-:W-:Y:S02]  /*7670*/  IMAD.MOV.U32 R7, RZ, RZ, R27 ;  /* 0x000000ffff077224 */ /* 0x000fe400078e001b */
[----:B------:R-:W-:Y:S02]  /*7680*/  IMAD.MOV.U32 R8, RZ, RZ, R106 ;  /* 0x000000ffff087224 */ /* 0x000fe400078e006a */
[----:B------:R-:W-:Y:S01]  /*7690*/  IMAD.MOV.U32 R9, RZ, RZ, R29 ;  /* 0x000000ffff097224 */ /* 0x000fe200078e001d */
[----:B--2---:R-:W-:-:S13]  /*76a0*/  ISETP.NE.AND P0, PT, R20, 0x1, PT ;  /* 0x000000011400780c */ /* 0x004fda0003f05270 */
[----:B------:R-:W2:Y:S08]  /*76b0*/  @P0 LDC R3, c[0x0][0x44c] ;  /* 0x00011300ff030b82 */ /* 0x000eb00000000800 */
[----:B------:R-:W3:Y:S01]  /*76c0*/  @P0 LDC R5, c[0x0][0x450] ;  /* 0x00011400ff050b82 */ /* 0x000ee20000000800 */
[----:B--2---:R-:W-:-:S04]  /*76d0*/  @P0 IMAD.HI.U32 R0, R10, R3, RZ ;  /* 0x000000030a000227 */ /* 0x004fc800078e00ff */
[----:B------:R-:W-:Y:S01]  /*76e0*/  IMAD.MOV.U32 R3, RZ, RZ, R10 ;  /* 0x000000ffff037224 */ /* 0x000fe200078e000a */
[----:B---3--:R-:W-:-:S04]  /*76f0*/  @P0 SHF.R.U32.HI R3, RZ, R5, R0 ;  /* 0x00000005ff030219 */ /* 0x008fc80000011600 */
        /* <DEDUP_REMOVED lines=17> */
[----:B------:R2:W3:Y:S04]  /*7810*/  SHFL.IDX PT, R3, R13, RZ, 0x1e1f ;  /* 0x001e1fff0d037589 */ /* 0x0004e800000e0000 */
[----:B------:R-:W4:Y:S04]  /*7820*/  SHFL.IDX PT, R0, R0, RZ, 0x1e1f ;  /* 0x001e1fff00007589 */ /* 0x000f2800000e0000 */
[----:B------:R-:W1:Y:S04]  /*7830*/  SHFL.IDX PT, R5, R5, RZ, 0x1e1f ;  /* 0x001e1fff05057589 */ /* 0x000e6800000e0000 */
[----:B0-----:R2:W0:Y:S02]  /*7840*/  SHFL.IDX PT, R14, R4, RZ, 0x1e1f ;  /* 0x001e1fff040e7589 */ /* 0x00142400000e0000 */
.L_x_2635:
[----:B--2---:R-:W2:Y:S04]  /*7850*/  LDL R4, [R1+0x2c] ;  /* 0x00002c0001047983 */ /* 0x004ea80000100800 */
[----:B------:R-:W5:Y:S01]  /*7860*/  LDL R53, [R1+0xa0] ;  /* 0x0000a00001357983 */ /* 0x000f620000100800 */
[----:B------:R-:W-:Y:S01]  /*7870*/  BSSY B1, `(.L_x_2389) ;  /* 0x0000062000017945 */ /* 0x000fe20003800000 */
[----:B------:R-:W-:Y:S02]  /*7880*/  CS2R R38, SRZ ;  /* 0x0000000000267805 */ /* 0x000fe4000001ff00 */
[----:B------:R-:W-:Y:S02]  /*7890*/  CS2R R34, SRZ ;  /* 0x0000000000227805 */ /* 0x000fe4000001ff00 */
[----:B------:R-:W-:-:S02]  /*78a0*/  CS2R R30, SRZ ;  /* 0x00000000001e7805 */ /* 0x000fc4000001ff00 */
[----:B------:R-:W-:Y:S02]  /*78b0*/  CS2R R26, SRZ ;  /* 0x00000000001a7805 */ /* 0x000fe4000001ff00 */
[----:B------:R-:W-:Y:S02]  /*78c0*/  CS2R R12, SRZ ;  /* 0x00000000000c7805 */ /* 0x000fe4000001ff00 */
[----:B------:R-:W-:Y:S02]  /*78d0*/  CS2R R8, SRZ ;  /* 0x0000000000087805 */ /* 0x000fe4000001ff00 */
[----:B-1----:R-:W-:Y:S02]  /*78e0*/  CS2R R36, SRZ ;  /* 0x0000000000247805 */ /* 0x002fe4000001ff00 */
[----:B------:R-:W-:Y:S02]  /*78f0*/  CS2R R32, SRZ ;  /* 0x0000000000207805 */ /* 0x000fe4000001ff00 */
[----:B------:R-:W-:-:S02]  /*7900*/  CS2R R28, SRZ ;  /* 0x00000000001c7805 */ /* 0x000fc4000001ff00 */
[----:B------:R-:W-:Y:S01]  /*7910*/  CS2R R24, SRZ ;  /* 0x0000000000187805 */ /* 0x000fe2000001ff00 */
[----:B--2---:R-:W-:Y:S01]  /*7920*/  IMAD R4, R4, R20, RZ ;  /* 0x0000001404047224 */ /* 0x004fe200078e02ff */
[----:B------:R-:W-:-:S03]  /*7930*/  CS2R R20, SRZ ;  /* 0x0000000000147805 */ /* 0x000fc6000001ff00 */
[----:B------:R-:W-:Y:S01]  /*7940*/  IMAD R109, R109, -0xc0, R4 ;  /* 0xffffff406d6d7824 */ /* 0x000fe200078e0204 */
[----:B------:R-:W-:Y:S02]  /*7950*/  ISETP.GE.AND P1, PT, R10, R4, PT ;  /* 0x000000040a00720c */ /* 0x000fe40003f26270 */
[----:B------:R-:W-:Y:S02]  /*7960*/  CS2R R10, SRZ ;  /* 0x00000000000a7805 */ /* 0x000fe4000001ff00 */
[----:B-----5:R-:W-:Y:S02]  /*7970*/  LEA.HI R52, R53, R53, RZ, 0x1 ;  /* 0x0000003535347211 */ /* 0x020fe400078f08ff */
[----:B------:R-:W-:-:S04]  /*7980*/  VIMNMX R109, R109, 0xc0, PT ;  /* 0x000000c06d6d7848 */ /* 0x000fc80003fe0100 */
[----:B------:R-:W-:-:S03]  /*7990*/  ISETP.GE.AND P0, PT, R144, R109, PT ;  /* 0x0000006d9000720c */ /* 0x000fc60003f06270 */
[----:B------:R-:W-:Y:S10]  /*79a0*/  @P1 BRA `(.L_x_2390) ;  /* 0x0000000400381947 */ /* 0x000ff40003800000 */
        /* <DEDUP_REMOVED lines=8> */
[----:B------:R-:W-:Y:S01]  /*7a30*/  CS2R R34, SRZ ;  /* 0x0000000000227805 */ /* 0x000fe2000001ff00 */
[----:B------:R-:W-:Y:S01]  /*7a40*/  ULDC.64 UR6, c[0x0][0x208] ;  /* 0x0000820000067ab9 */ /* 0x000fe20000000a00 */
[----:B------:R-:W-:Y:S02]  /*7a50*/  CS2R R36, SRZ ;  /* 0x0000000000247805 */ /* 0x000fe4000001ff00 */
[----:B------:R-:W-:Y:S02]  /*7a60*/  CS2R R38, SRZ ;  /* 0x0000000000267805 */ /* 0x000fe4000001ff00 */
[----:B------:R-:W-:Y:S02]  /*7a70*/  CS2R R28, SRZ ;  /* 0x00000000001c7805 */ /* 0x000fe4000001ff00 */
[----:B------:R-:W-:Y:S02]  /*7a80*/  CS2R R30, SRZ ;  /* 0x00000000001e7805 */ /* 0x000fe4000001ff00 */
[----:B------:R-:W-:-:S02]  /*7a90*/  CS2R R24, SRZ ;  /* 0x0000000000187805 */ /* 0x000fc4000001ff00 */
[----:B------:R-:W-:Y:S02]  /*7aa0*/  CS2R R26, SRZ ;  /* 0x00000000001a7805 */ /* 0x000fe4000001ff00 */
[C---:B--2---:R-:W-:Y:S01]  /*7ab0*/  ISETP.GE.AND P4, PT, R7.reuse, UR4, PT ;  /* 0x0000000407007c0c */ /* 0x044fe2000bf86270 */
[C---:B------:R-:W-:Y:S01]  /*7ac0*/  IMAD.SHL.U32 R11, R7.reuse, 0x2, RZ ;  /* 0x00000002070b7824 */ /* 0x040fe200078e00ff */
[----:B------:R-:W-:Y:S02]  /*7ad0*/  SHF.R.S32.HI R4, RZ, 0x1f, R7 ;  /* 0x0000001fff047819 */ /* 0x000fe40000011407 */
[----:B---3--:R-:W-:Y:S02]  /*7ae0*/  ISETP.GE.AND P3, PT, R6, UR4, PT ;  /* 0x0000000406007c0c */ /* 0x008fe4000bf66270 */
[----:B------:R-:W-:-:S07]  /*7af0*/  SHF.L.U64.HI R4, R7, 0x1, R4 ;  /* 0x0000000107047819 */ /* 0x000fce0000010204 */
[-C--:B0-----:R-:W-:Y:S02]  /*7b00*/  @!P4 IADD3 R10, P2, R14, R11.reuse, RZ ;  /* 0x0000000b0e0ac210 */ /* 0x081fe40007f5e0ff */
[----:B----4-:R-:W-:-:S03]  /*7b10*/  @!P4 IADD3 R8, P1, R0, R11, RZ ;  /* 0x0000000b0008c210 */ /* 0x010fc60007f3e0ff */
[--C-:B------:R-:W-:Y:S01]  /*7b20*/  @!P4 IMAD.X R11, R5, 0x1, R4.reuse, P2 ;  /* 0x00000001050bc824 */ /* 0x100fe200010e0604 */
[----:B------:R-:W-:Y:S01]  /*7b30*/  ISETP.GE.AND P2, PT, R40, UR4, PT ;  /* 0x0000000428007c0c */ /* 0x000fe2000bf46270 */
        /* <DEDUP_REMOVED lines=12> */
[-C--:B------:R-:W-:Y:S01]  /*7c00*/  @!P2 IADD3 R44, P4, R14, R45.reuse, RZ ;  /* 0x0000002d0e2ca210 */ /* 0x080fe20007f9e0ff */
[----:B------:R-:W-:Y:S01]  /*7c10*/  IMAD.SHL.U32 R49, R15, 0x2, RZ ;  /* 0x000000020f317824 */ /* 0x000fe200078e00ff */
[----:B0-----:R-:W-:Y:S01]  /*7c20*/  SHF.L.U64.HI R8, R40, 0x1, R7 ;  /* 0x0000000128087819 */ /* 0x001fe20000010207 */
[----:B------:R-:W-:Y:S01]  /*7c30*/  @!P3 IMAD.X R7, R3, 0x1, R4, P5 ;  /* 0x000000010307b824 */ /* 0x000fe200028e0604 */
[----:B------:R-:W-:Y:S01]  /*7c40*/  SHF.R.S32.HI R12, RZ, 0x1f, R15 ;  /* 0x0000001fff0c7819 */ /* 0x000fe2000001140f */
[----:B------:R-:W5:Y:S01]  /*7c50*/  @!P3 LD.E.64 R30, desc[UR6][R42.64] ;  /* 0x000000062a1eb980 */ /* 0x000f62000c101b00 */
[C---:B------:R-:W-:Y:S01]  /*7c60*/  @!P2 IADD3 R40, P5, R0.reuse, R45, RZ ;  /* 0x0000002d0028a210 */ /* 0x040fe20007fbe0ff */
        /* <DEDUP_REMOVED lines=9> */
[----:B------:R-:W-:Y:S01]  /*7d00*/  IMAD.SHL.U32 R15, R13, 0x2, RZ ;  /* 0x000000020d0f7824 */ /* 0x000fe200078e00ff */
[----:B------:R-:W5:Y:S03]  /*7d10*/  @!P2 LD.E.64 R24, desc[UR6][R40.64] ;  /* 0x000000062818a980 */ /* 0x000f66000c101b00 */
[----:B------:R-:W-:Y:S01]  /*7d20*/  @!P1 IMAD.X R49, R5, 0x1, R12, P4 ;  /* 0x0000000105319824 */ /* 0x000fe200020e060c */
[----:B------:R-:W-:-:S03]  /*7d30*/  ISETP.GE.AND P4, PT, R13, UR4, PT ;  /* 0x000000040d007c0c */ /* 0x000fc6000bf86270 */
[----:B------:R-:W-:Y:S02]  /*7d40*/  @!P5 IMAD.MOV.U32 R8, RZ, RZ, R0 ;  /* 0x000000ffff08d224 */ /* 0x000fe400078e0000 */
[----:B------:R-:W-:Y:S02]  /*7d50*/  @!P5 IMAD.MOV.U32 R9, RZ, RZ, R3 ;  /* 0x000000ffff09d224 */ /* 0x000fe400078e0003 */
[----:B------:R-:W-:Y:S02]  /*7d60*/  @!P5 IMAD.MOV.U32 R4, RZ, RZ, R14 ;  /* 0x000000ffff04d224 */ /* 0x000fe400078e000e */
[----:B------:R-:W-:-:S04]  /*7d70*/  @!P5 IMAD.WIDE R8, R20, 0x2, R8 ;  /* 0x000000021408d825 */ /* 0x000fc800078e0208 */
[----:B------:R-:W-:Y:S01]  /*7d80*/  @!P5 IMAD.WIDE R10, R20, 0x2, R4 ;  /* 0x00000002140ad825 */ /* 0x000fe200078e0204 */
[----:B------:R-:W-:Y:S01]  /*7d90*/  SHF.R.S32.HI R4, RZ, 0x1f, R13 ;  /* 0x0000001fff047819 */ /* 0x000fe2000001140d */
[----:B------:R-:W5:Y:S03]  /*7da0*/  @!P5 LD.E.64 R36, desc[UR6][R8.64] ;  /* 0x000000060824d980 */ /* 0x000f66000c101b00 */
[----:B------:R-:W-:Y:S01]  /*7db0*/  SHF.L.U64.HI R4, R13, 0x1, R4 ;  /* 0x000000010d047819 */ /* 0x000fe20000010204 */
[----:B------:R0:W5:Y:S01]  /*7dc0*/  @!P5 LD.E.64 R38, desc[UR6][R10.64] ;  /* 0x000000060a26d980 */ /* 0x000162000c101b00 */
[----:B------:R-:W-:-:S05]  /*7dd0*/  @!P4 IADD3 R50, P5, R0, R15, RZ ;  /* 0x0000000f0032c210 */ /* 0x000fca0007fbe0ff */
[--C-:B------:R-:W-:Y:S01]  /*7de0*/  @!P4 IMAD.X R51, R3, 0x1, R4.reuse, P5 ;  /* 0x000000010333c824 */ /* 0x100fe200028e0604 */
[----:B------:R-:W-:Y:S02]  /*7df0*/  @!P4 IADD3 R14, P5, R14, R15, RZ ;  /* 0x0000000f0e0ec210 */ /* 0x000fe40007fbe0ff */
[----:B------:R-:W-:Y:S02]  /*7e00*/  CS2R R20, SRZ ;  /* 0x0000000000147805 */ /* 0x000fe4000001ff00 */
[----:B------:R-:W-:Y:S02]  /*7e10*/  CS2R R12, SRZ ;  /* 0x00000000000c7805 */ /* 0x000fe4000001ff00 */
[----:B0-----:R-:W-:Y:S02]  /*7e20*/  CS2R R10, SRZ ;  /* 0x00000000000a7805 */ /* 0x001fe4000001ff00 */
[----:B------:R-:W-:Y:S01]  /*7e30*/  CS2R R8, SRZ ;  /* 0x0000000000087805 */ /* 0x000fe2000001ff00 */
[----:B------:R-:W-:Y:S01]  /*7e40*/  @!P4 IMAD.X R15, R5, 0x1, R4, P5 ;  /* 0x00000001050fc824 */ /* 0x000fe200028e0604 */
[----:B------:R1:W5:Y:S04]  /*7e50*/  @!P1 LD.E.64 R20, desc[UR6][R46.64] ;  /* 0x000000062e149980 */ /* 0x000368000c101b00 */
[----:B------:R1:W5:Y:S04]  /*7e60*/  @!P1 LD.E.64 R12, desc[UR6][R48.64] ;  /* 0x00000006300c9980 */ /* 0x000368000c101b00 */
[----:B------:R1:W5:Y:S04]  /*7e70*/  @!P4 LD.E.64 R10, desc[UR6][R50.64] ;  /* 0x00000006320ac980 */ /* 0x000368000c101b00 */
[----:B------:R1:W5:Y:S02]  /*7e80*/  @!P4 LD.E.64 R8, desc[UR6][R14.64] ;  /* 0x000000060e08c980 */ /* 0x000364000c101b00 */
.L_x_2390:
[----:B------:R-:W-:Y:S05]  /*7e90*/  BSYNC B1 ;  /* 0x0000000000017941 */ /* 0x000fea0003800000 */
.L_x_2389:
[----:B---3-5:R-:W-:Y:S01]  /*7ea0*/  IMAD.MOV.U32 R3, RZ, RZ, R39 ;  /* 0x000000ffff037224 */ /* 0x028fe200078e0027 */
[----:B------:R-:W-:Y:S01]  /*7eb0*/  LOP3.LUT R52, R52, 0xfffffffe, RZ, 0xc0, !PT ;  /* 0xfffffffe34347812 */ /* 0x000fe200078ec0ff */
[----:B----4-:R-:W-:Y:S01]  /*7ec0*/  IMAD.MOV.U32 R0, RZ, RZ, R38 ;  /* 0x000000ffff007224 */ /* 0x010fe200078e0026 */
[----:B------:R-:W-:Y:S01]  /*7ed0*/  BSSY B1, `(.L_x_2391) ;  /* 0x000002b000017945 */ /* 0x000fe20003800000 */
[----:B------:R-:W-:Y:S01]  /*7ee0*/  IMAD.MOV.U32 R4, RZ, RZ, R34 ;  /* 0x000000ffff047224 */ /* 0x000fe200078e0022 */
[----:B------:R-:W-:Y:S01]  /*7ef0*/  PRMT R45, R45, 0x5410, R3 ;  /* 0x000054102d2d7816 */ /* 0x000fe20000000003 */
[----:B------:R-:W-:Y:S01]  /*7f00*/  IMAD.IADD R3, R53, 0x1, -R52 ;  /* 0x0000000135037824 */ /* 0x000fe200078e0a34 */
[----:B-1----:R-:W-:Y:S01]  /*7f10*/  PRMT R48, R0, 0x7610, R48 ;  /* 0x0000761000307816 */ /* 0x002fe20000000030 */
[----:B------:R-:W-:Y:S01]  /*7f20*/  IMAD.MOV.U32 R0, RZ, RZ, R35 ;  /* 0x000000ffff007224 */ /* 0x000fe200078e0023 */
[----:B------:R-:W-:Y:S01]  /*7f30*/  PRMT R56, R4, 0x7610, R56 ;  /* 0x0000761004387816 */ /* 0x000fe20000000038 */
[----:B------:R-:W-:Y:S01]  /*7f40*/  IMAD.MOV.U32 R4, RZ, RZ, R30 ;  /* 0x000000ffff047224 */ /* 0x000fe200078e001e */
[----:B------:R-:W-:Y:S01]  /*7f50*/  SHF.L.U32 R3, R3, 0x1f, RZ ;  /* 0x0000001f03037819 */ /* 0x000fe200000006ff */
[----:B------:R-:W-:Y:S01]  /*7f60*/  IMAD.MOV.U32 R5, RZ, RZ, R31 ;  /* 0x000000ffff057224 */ /* 0x000fe200078e001f */
        /* <DEDUP_REMOVED lines=33> */
.L_x_2636:
[----:B------:R-:W-:Y:S05]  /*8180*/  BSYNC B1 ;  /* 0x0000000000017941 */ /* 0x000fea0003800000 */
.L_x_2391:
        /* <DEDUP_REMOVED lines=64> */
.L_x_2395:
[----:B------:R-:W-:Y:S05]  /*8590*/  BSYNC B1 ;  /* 0x0000000000017941 */ /* 0x000fea0003800000 */
.L_x_2394:
        /* <DEDUP_REMOVED lines=45> */
.L_x_2397:
[----:B------:R-:W-:Y:S05]  /*8870*/  BSYNC B1 ;  /* 0x0000000000017941 */ /* 0x000fea0003800000 */
.L_x_2396:
        /* <DEDUP_REMOVED lines=44> */
.L_x_2399:
[----:B------:R-:W-:Y:S05]  /*8b40*/  BSYNC B1 ;  /* 0x0000000000017941 */ /* 0x000fea0003800000 */
.L_x_2398:
        /* <DEDUP_REMOVED lines=44> */
.L_x_2401:
[----:B------:R-:W-:Y:S05]  /*8e10*/  BSYNC B1 ;  /* 0x0000000000017941 */ /* 0x000fea0003800000 */
.L_x_2400:
        /* <DEDUP_REMOVED lines=44> */
.L_x_2403:
[----:B------:R-:W-:Y:S05]  /*90e0*/  BSYNC B1 ;  /* 0x0000000000017941 */ /* 0x000fea0003800000 */
.L_x_2402:
        /* <DEDUP_REMOVED lines=44> */
.L_x_2387:
[----:B------:R-:W2:Y:S01]  /*93b0*/  LDL R12, [R1+0x68] ;  /* 0x00006800010c7983 */ /* 0x000ea20000100800 */
[----:B------:R-:W3:Y:S01]  /*93c0*/  LDC R25, c[0x0][0x448] ;  /* 0x00011200ff197b82 */ /* 0x000ee20000000800 */
[----:B------:R-:W-:Y:S01]  /*93d0*/  ULDC.64 UR4, c[0x0][0x3f8] ;  /* 0x0000fe0000047ab9 */ /* 0x000fe20000000a00 */
[----:B------:R-:W-:Y:S01]  /*93e0*/  ULDC.64 UR6, c[0x0][0x408] ;  /* 0x0001020000067ab9 */ /* 0x000fe20000000a00 */
[----:B------:R-:W4:Y:S04]  /*93f0*/  LDL R11, [R1+0x6c] ;  /* 0x00006c00010b7983 */ /* 0x000f280000100800 */
[----:B0-----:R-:W2:Y:S01]  /*9400*/  LDL.64 R14, [R1+0x50] ;  /* 0x00005000010e7983 */ /* 0x001ea20000100a00 */
[----:B------:R-:W-:Y:S02]  /*9410*/  IMAD.MOV.U32 R6, RZ, RZ, R24 ;  /* 0x000000ffff067224 */ /* 0x000fe400078e0018 */
[----:B------:R-:W-:-:S02]  /*9420*/  IMAD.MOV.U32 R7, RZ, RZ, R27 ;  /* 0x000000ffff077224 */ /* 0x000fc400078e001b */
[----:B------:R-:W-:Y:S02]  /*9430*/  IMAD.MOV.U32 R8, RZ, RZ, R106 ;  /* 0x000000ffff087224 */ /* 0x000fe400078e006a */
[----:B------:R-:W-:Y:S01]  /*9440*/  IMAD.MOV.U32 R9, RZ, RZ, R29 ;  /* 0x000000ffff097224 */ /* 0x000fe200078e001d */
[----:B---3--:R-:W-:-:S13]  /*9450*/  ISETP.NE.AND P0, PT, R25, 0x1, PT ;  /* 0x000000011900780c */ /* 0x008fda0003f05270 */
[----:B------:R-:W0:Y:S08]  /*9460*/  @P0 LDC R3, c[0x0][0x44c] ;  /* 0x00011300ff030b82 */ /* 0x000e300000000800 */
[----:B------:R-:W3:Y:S01]  /*9470*/  @P0 LDC R5, c[0x0][0x450] ;  /* 0x00011400ff050b82 */ /* 0x000ee20000000800 */
[----:B0-----:R-:W-:-:S04]  /*9480*/  @P0 IMAD.HI.U32 R0, R10, R3, RZ ;  /* 0x000000030a000227 */ /* 0x001fc800078e00ff */
        /* <DEDUP_REMOVED lines=19> */
[----:B----4-:R-:W-:-:S03]  /*95c0*/  IMAD.IADD R48, R14, 0x1, R11 ;  /* 0x000000010e307824 */ /* 0x010fc600078e020b */
        /* <DEDUP_REMOVED lines=13> */
.L_x_2642:
[----:B------:R-:W3:Y:S04]  /*96a0*/  LDL R0, [R1+0x2c] ;  /* 0x00002c0001007983 */ /* 0x000ee80000100800 */
[----:B------:R-:W5:Y:S01]  /*96b0*/  LDL R54, [R1+0xa0] ;  /* 0x0000a00001367983 */ /* 0x000f620000100800 */
[----:B------:R-:W-:Y:S01]  /*96c0*/  BSSY B1, `(.L_x_2405) ;  /* 0x0000037000017945 */ /* 0x000fe20003800000 */
[----:B----4-:R-:W-:Y:S01]  /*96d0*/  IMAD.MOV.U32 R38, RZ, RZ, R14 ;  /* 0x000000ffff267224 */ /* 0x010fe200078e000e */
[----:B------:R-:W-:Y:S01]  /*96e0*/  CS2R R6, SRZ ;  /* 0x0000000000067805 */ /* 0x000fe2000001ff00 */
[----:B--2---:R-:W-:Y:S01]  /*96f0*/  IMAD.MOV.U32 R39, RZ, RZ, R5 ;  /* 0x000000ffff277224 */ /* 0x004fe200078e0005 */
        /* <DEDUP_REMOVED lines=9> */
[----:B---3--:R-:W-:-:S04]  /*9790*/  IMAD R25, R0, R25, RZ ;  /* 0x0000001900197224 */ /* 0x008fc800078e02ff */
[----:B------:R-:W-:Y:S01]  /*97a0*/  IMAD R109, R109, -0xc0, R25 ;  /* 0xffffff406d6d7824 */ /* 0x000fe200078e0219 */
[----:B------:R-:W-:Y:S02]  /*97b0*/  ISETP.GE.AND P1, PT, R10, R25, PT ;  /* 0x000000190a00720c */ /* 0x000fe40003f26270 */
[----:B------:R-:W-:Y:S02]  /*97c0*/  CS2R R10, SRZ ;  /* 0x00000000000a7805 */ /* 0x000fe4000001ff00 */
[----:B-----5:R-:W-:Y:S02]  /*97d0*/  LEA.HI R0, R54, R54, RZ, 0x1 ;  /* 0x0000003636007211 */ /* 0x020fe400078f08ff */
[----:B------:R-:W-:Y:S02]  /*97e0*/  CS2R R24, SRZ ;  /* 0x0000000000187805 */ /* 0x000fe4000001ff00 */
[----:B------:R-:W-:-:S04]  /*97f0*/  VIMNMX R109, R109, 0xc0, PT ;  /* 0x000000c06d6d7848 */ /* 0x000fc80003fe0100 */
[----:B------:R-:W-:Y:S01]  /*9800*/  ISETP.GE.AND P0, PT, R144, R109, PT ;  /* 0x0000006d9000720c */ /* 0x000fe20003f06270 */
[----:B------:R-:W-:-:S12]  /*9810*/  @P1 BRA `(.L_x_2406) ;  /* 0x0000000000841947 */ /* 0x000fd80003800000 */
[C---:B------:R-:W-:Y:S01]  /*9820*/  VIADD R3, R22.reuse, 0x10 ;  /* 0x0000001016037836 */ /* 0x040fe20000000000 */
[----:B------:R-:W-:Y:S01]  /*9830*/  ULDC UR4, c[0x0][0x3f4] ;  /* 0x0000fd0000047ab9 */ /* 0x000fe20000000800 */
[C---:B------:R-:W-:Y:S01]  /*9840*/  VIADD R4, R22.reuse, 0x20 ;  /* 0x0000002016047836 */ /* 0x040fe20000000000 */
[----:B------:R-:W-:Y:S02]  /*9850*/  ISETP.GE.AND P1, PT, R22, UR4, PT ;  /* 0x0000000416007c0c */ /* 0x000fe4000bf26270 */
[----:B------:R-:W-:Y:S02]  /*9860*/  CS2R R24, SRZ ;  /* 0x0000000000187805 */ /* 0x000fe4000001ff00 */
[----:B------:R-:W-:Y:S02]  /*9870*/  ISETP.GE.AND P2, PT, R3, UR4, PT ;  /* 0x0000000403007c0c */ /* 0x000fe4000bf46270 */
[----:B------:R-:W-:Y:S02]  /*9880*/  CS2R R26, SRZ ;  /* 0x00000000001a7805 */ /* 0x000fe4000001ff00 */
[----:B------:R-:W-:Y:S01]  /*9890*/  ISETP.GE.AND P3, PT, R4, UR4, PT ;  /* 0x0000000404007c0c */ /* 0x000fe2000bf66270 */
[----:B------:R-:W-:Y:S01]  /*98a0*/  ULDC.64 UR6, c[0x0][0x208] ;  /* 0x0000820000067ab9 */ /* 0x000fe20000000a00 */
[----:B------:R-:W-:-:S02]  /*98b0*/  CS2R R4, SRZ ;  /* 0x0000000000047805 */ /* 0x000fc4000001ff00 */
[----:B------:R-:W-:Y:S01]  /*98c0*/  CS2R R6, SRZ ;  /* 0x0000000000067805 */ /* 0x000fe2000001ff00 */
[----:B------:R-:W-:-:S04]  /*98d0*/  @!P1 IMAD.WIDE R12, R22, 0x2, R36 ;  /* 0x00000002160c9825 */ /* 0x000fc800078e0224 */
[----:B------:R-:W-:Y:S01]  /*98e0*/  @!P2 IMAD.SHL.U32 R3, R49, 0x8, RZ ;  /* 0x000000083103a824 */ /* 0x000fe200078e00ff */
[----:B------:R0:W5:Y:S03]  /*98f0*/  @!P1 LD.E.128 R24, desc[UR6][R12.64] ;  /* 0x000000060c189980 */ /* 0x000166000c101d00 */
        /* <DEDUP_REMOVED lines=11> */
[----:B------:R-:W-:Y:S01]  /*99b0*/  CS2R R14, SRZ ;  /* 0x00000000000e7805 */ /* 0x000fe2000001ff00 */
[----:B------:R0:W5:Y:S02]  /*99c0*/  @!P2 LD.E.128 R28, desc[UR6][R40.64] ;  /* 0x00000006281ca980 */ /* 0x000164000c101d00 */
[--C-:B------:R-:W-:Y:S02]  /*99d0*/  @!P3 IMAD.WIDE R50, R51, 0x2, R38.reuse ;  /* 0x000000023332b825 */ /* 0x100fe400078e0226 */
[----:B------:R0:W5:Y:S02]  /*99e0*/  @!P2 LD.E.128 R8, desc[UR6][R36.64] ;  /* 0x000000062408a980 */ /* 0x000164000c101d00 */
[----:B------:R-:W-:-:S02]  /*99f0*/  @!P1 IMAD.WIDE R38, R22, 0x2, R38 ;  /* 0x0000000216269825 */ /* 0x000fc400078e0226 */
[----:B------:R0:W5:Y:S04]  /*9a00*/  @!P3 LD.E.128 R32, desc[UR6][R42.64] ;  /* 0x000000062a20b980 */ /* 0x000168000c101d00 */
[----:B------:R0:W5:Y:S04]  /*9a10*/  @!P1 LD.E.128 R4, desc[UR6][R38.64] ;  /* 0x0000000626049980 */ /* 0x000168000c101d00 */
[----:B------:R0:W5:Y:S02]  /*9a20*/  @!P3 LD.E.128 R12, desc[UR6][R50.64] ;  /* 0x00000006320cb980 */ /* 0x000164000c101d00 */
.L_x_2406:
[----:B------:R-:W-:Y:S05]  /*9a30*/  BSYNC B1 ;  /* 0x0000000000017941 */ /* 0x000fea0003800000 */
.L_x_2405:
        /* <DEDUP_REMOVED lines=48> */
.L_x_2643:
[----:B------:R-:W-:Y:S05]  /*9d40*/  BSYNC B1 ;  /* 0x0000000000017941 */ /* 0x000fea0003800000 */
.L_x_2407:
[----:B------:R-:W-:Y:S01]  /*9d50*/  PRMT R54, R0, 0x5410, R36 ;  /* 0x0000541000367816 */ /* 0x000fe20000000024 */
[----:B------:R-:W-:Y:S06]  /*9d60*/  @P0 BRA `(.L_x_2393) ;  /* 0x0000001400140947 */ /* 0x000fec0003800000 */
[----:B------:R1:W5:Y:S01]  /*9d70*/  LDL R80, [R1+0xa4] ;  /* 0x0000a40001507983 */ /* 0x0003620000100800 */
[----:B------:R-:W2:Y:S03]  /*9d80*/  LDC R0, c[0x0][0x3f4] ;  /* 0x0000fd00ff007b82 */ /* 0x000ea60000000800 */
[----:B------:R1:W5:Y:S04]  /*9d90*/  LDL R79, [R1+0x48] ;  /* 0x00004800014f7983 */ /* 0x0003680000100800 */
[----:B------:R1:W5:Y:S04]  /*9da0*/  LDL R78, [R1+0x5c] ;  /* 0x00005c00014e7983 */ /* 0x0003680000100800 */
[----:B------:R1:W5:Y:S01]  /*9db0*/  LDL R77, [R1+0x58] ;  /* 0x00005800014d7983 */ /* 0x0003620000100800 */
[C---:B0-----:R-:W-:Y:S01]  /*9dc0*/  VIADD R3, R22.reuse, 0x10 ;  /* 0x0000001016037836 */ /* 0x041fe20000000000 */
[----:B------:R-:W-:Y:S01]  /*9dd0*/  BSSY B1, `(.L_x_2409) ;  /* 0x000006e000017945 */ /* 0x000fe20003800000 */
[C---:B------:R-:W-:Y:S01]  /*9de0*/  VIADD R37, R22.reuse, 0x20 ;  /* 0x0000002016257836 */ /* 0x040fe20000000000 */
[----:B--2---:R-:W-:-:S02]  /*9df0*/  ISETP.GE.AND P0, PT, R22, R0, PT ;  /* 0x000000001600720c */ /* 0x004fc40003f06270 */
[-C--:B------:R-:W-:Y:S02]  /*9e00*/  ISETP.GE.AND P1, PT, R3, R0.reuse, PT ;  /* 0x000000000300720c */ /* 0x080fe40003f26270 */
[----:B------:R-:W-:-:S09]  /*9e10*/  ISETP.GE.AND P2, PT, R37, R0, PT ;  /* 0x000000002500720c */ /* 0x000fd20003f46270 */
[----:B-1----:R-:W-:Y:S05]  /*9e20*/  @P0 BRA `(.L_x_2410) ;  /* 0x0000000400a00947 */ /* 0x002fea0003800000 */
[----:B------:R-:W0:Y:S01]  /*9e30*/  S2R R38, SR_TID.X ;  /* 0x0000000000267919 */ /* 0x000e220000002100 */
[----:B-----5:R-:W-:Y:S01]  /*9e40*/  LOP3.LUT R37, R79, 0x18, R22, 0xf8, !PT ;  /* 0x000000184f257812 */ /* 0x020fe200078ef816 */
[----:B------:R-:W-:Y:S01]  /*9e50*/  HADD2.F32 R67, -RZ, R67.H0_H0 ;  /* 0x20000043ff437230 */ /* 0x000fe20000004100 */
[----:B------:R-:W-:Y:S01]  /*9e60*/  R2UR UR4, R80 ;  /* 0x00000000500472ca */ /* 0x000fe200000e0000 */
[----:B------:R-:W-:Y:S01]  /*9e70*/  HADD2.F32 R65, -RZ, R65.H0_H0 ;  /* 0x20000041ff417230 */ /* 0x000fe20000004100 */
[----:B------:R-:W-:Y:S01]  /*9e80*/  LOP3.LUT R37, R37, R77, RZ, 0x3c, !PT ;  /* 0x0000004d25257212 */ /* 0x000fe200078e3cff */
[----:B------:R-:W-:Y:S01]  /*9e90*/  HADD2.F32 R68, -RZ, R68.H0_H0 ;  /* 0x20000044ff447230 */ /* 0x000fe20000004100 */
[--C-:B------:R-:W-:Y:S01]  /*9ea0*/  SHF.R.U64 R24, R24, 0x10, R25.reuse ;  /* 0x0000001018187819 */ /* 0x100fe20000001219 */
[----:B------:R-:W-:Y:S01]  /*9eb0*/  HADD2.F32 R64, -RZ, R64.H0_H0 ;  /* 0x20000040ff407230 */ /* 0x000fe20000004100 */
[----:B------:R-:W-:Y:S02]  /*9ec0*/  SHF.R.U32.HI R66, RZ, 0x10, R25 ;  /* 0x00000010ff427819 */ /* 0x000fe40000011619 */
[----:B------:R-:W-:-:S02]  /*9ed0*/  SHF.R.U32.HI R70, RZ, 0x10, R5 ;  /* 0x00000010ff467819 */ /* 0x000fc40000011605 */
[----:B------:R-:W-:Y:S01]  /*9ee0*/  SHF.R.U64 R25, R4, 0x10, R5 ;  /* 0x0000001004197819 */ /* 0x000fe20000001205 */
[----:B------:R-:W-:Y:S01]  /*9ef0*/  HADD2.F32 R66, -RZ, R66.H0_H0 ;  /* 0x20000042ff427230 */ /* 0x000fe20000004100 */
[----:B------:R-:W-:Y:S01]  /*9f00*/  SHF.R.U64 R5, R6, 0x10, R7 ;  /* 0x0000001006057819 */ /* 0x000fe20000001207 */
[----:B------:R-:W-:Y:S01]  /*9f10*/  HADD2.F32 R70, -RZ, R70.H0_H0 ;  /* 0x20000046ff467230 */ /* 0x000fe20000004100 */
[--C-:B------:R-:W-:Y:S01]  /*9f20*/  SHF.R.U64 R4, R26, 0x10, R27.reuse ;  /* 0x000000101a047819 */ /* 0x100fe2000000121b */
[----:B------:R-:W-:Y:S01]  /*9f30*/  HADD2.F32 R25, -RZ, R25.H0_H0 ;  /* 0x20000019ff197230 */ /* 0x000fe20000004100 */
[----:B------:R-:W-:Y:S02]  /*9f40*/  SHF.R.U32.HI R27, RZ, 0x10, R27 ;  /* 0x00000010ff1b7819 */ /* 0x000fe4000001161b */
[----:B------:R-:W-:Y:S01]  /*9f50*/  SHF.R.U32.HI R73, RZ, 0x10, R7 ;  /* 0x00000010ff497819 */ /* 0x000fe20000011607 */
[----:B0-----:R-:W-:-:S05]  /*9f60*/  VIADD R38, R38, 0xffffff80 ;  /* 0xffffff8026267836 */ /* 0x001fca0000000000 */
[----:B------:R-:W-:-:S04]  /*9f70*/  LEA.HI R3, R38, R38, RZ, 0x1 ;  /* 0x0000002626037211 */ /* 0x000fc800078f08ff */
[----:B------:R-:W-:-:S05]  /*9f80*/  LOP3.LUT R3, R3, 0xfffffffe, RZ, 0xc0, !PT ;  /* 0xfffffffe03037812 */ /* 0x000fca00078ec0ff */
[----:B------:R-:W-:Y:S02]  /*9f90*/  IMAD.IADD R3, R38, 0x1, -R3 ;  /* 0x0000000126037824 */ /* 0x000fe400078e0a03 */
[----:B------:R-:W-:-:S03]  /*9fa0*/  IMAD.IADD R38, R78, 0x1, R37 ;  /* 0x000000014e267824 */ /* 0x000fc600078e0225 */
[----:B------:R-:W-:-:S04]  /*9fb0*/  LEA.HI R3, R0, R3, RZ, 0x1d ;  /* 0x0000000300037211 */ /* 0x000fc800078fe8ff */
[----:B------:R-:W-:-:S04]  /*9fc0*/  SHF.R.S32.HI R36, RZ, 0x1f, R3 ;  /* 0x0000001fff247819 */ /* 0x000fc80000011403 */
        /* <DEDUP_REMOVED lines=14> */
[--C-:B------:R-:W-:Y:S02]  /*a0b0*/  HADD2.F32 R7, -RZ, R39.reuse.H0_H0 ;  /* 0x20000027ff077230 */ /* 0x100fe40000004100 */
[----:B------:R-:W-:Y:S02]  /*a0c0*/  HADD2.F32 R60, -RZ, R38.H0_H0 ;  /* 0x20000026ff3c7230 */ /* 0x000fe40000004100 */
[----:B------:R-:W-:-:S02]  /*a0d0*/  HADD2.F32 R39, -RZ, R39.H1_H1 ;  /* 0x30000027ff277230 */ /* 0x000fc40000004100 */
[--C-:B-1----:R-:W-:Y:S02]  /*a0e0*/  HADD2.F32 R6, -RZ, R41.reuse.H0_H0 ;  /* 0x20000029ff067230 */ /* 0x102fe40000004100 */
[----:B------:R-:W-:Y:S02]  /*a0f0*/  HADD2.F32 R61, -RZ, R41.H1_H1 ;  /* 0x30000029ff3d7230 */ /* 0x000fe40000004100 */
[----:B------:R-:W-:Y:S02]  /*a100*/  HADD2.F32 R41, -RZ, R40.H0_H0 ;  /* 0x20000028ff297230 */ /* 0x000fe40000004100 */
[C---:B------:R-:W-:Y:S01]  /*a110*/  FMUL.FTZ R69, R6.reuse, R67 ;  /* 0x0000004306457220 */ /* 0x040fe20000410000 */
[-C--:B------:R-:W-:Y:S01]  /*a120*/  FMUL.FTZ R71, R6, R65.reuse ;  /* 0x0000004106477220 */ /* 0x080fe20000410000 */
[C---:B------:R-:W-:Y:S01]  /*a130*/  FMUL.FTZ R72, R61.reuse, R70 ;  /* 0x000000463d487220 */ /* 0x040fe20000410000 */
[-C--:B------:R-:W-:Y:S01]  /*a140*/  FMUL.FTZ R74, R61, R66.reuse ;  /* 0x000000423d4a7220 */ /* 0x080fe20000410000 */
[C---:B------:R-:W-:Y:S01]  /*a150*/  FFMA.FTZ R6, R26.reuse, R65, -R69 ;  /* 0x000000411a067223 */ /* 0x040fe20000010845 */
[----:B------:R-:W-:Y:S01]  /*a160*/  FFMA.FTZ R26, R26, R67, R71 ;  /* 0x000000431a1a7223 */ /* 0x000fe20000010047 */
[----:B------:R-:W-:Y:S01]  /*a170*/  FFMA.FTZ R67, R59, R66, -R72 ;  /* 0x000000423b437223 */ /* 0x000fe20000010848 */
[----:B------:R-:W-:Y:S01]  /*a180*/  FMUL.FTZ R66, R41, R68 ;  /* 0x0000004429427220 */ /* 0x000fe20000410000 */
[----:B------:R-:W-:Y:S01]  /*a190*/  FFMA.FTZ R69, R59, R70, R74 ;  /* 0x000000463b457223 */ /* 0x000fe2000001004a */
[----:B------:R-:W-:-:S02]  /*a1a0*/  HADD2.F32 R63, -RZ, R43.H0_H0 ;  /* 0x2000002bff3f7230 */ /* 0x000fc40000004100 */
[-C--:B------:R-:W-:Y:S01]  /*a1b0*/  FMUL.FTZ R65, R41, R64.reuse ;  /* 0x0000004029417220 */ /* 0x080fe20000410000 */
[C---:B------:R-:W-:Y:S01]  /*a1c0*/  FFMA.FTZ R59, R37.reuse, R64, -R66 ;  /* 0x00000040253b7223 */ /* 0x040fe20000010842 */
[--C-:B------:R-:W-:Y:S02]  /*a1d0*/  HADD2.F32 R66, -RZ, R75.reuse.H1_H1 ;  /* 0x3000004bff427230 */ /* 0x100fe40000004100 */
[----:B------:R-:W-:Y:S02]  /*a1e0*/  HADD2.F32 R62, -RZ, R42.H0_H0 ;  /* 0x2000002aff3e7230 */ /* 0x000fe40000004100 */
[----:B------:R-:W-:Y:S01]  /*a1f0*/  FFMA.FTZ R65, R37, R68, R65 ;  /* 0x0000004425417223 */ /* 0x000fe20000010041 */
[----:B------:R-:W-:Y:S02]  /*a200*/  HADD2.F32 R61, -RZ, R75.H0_H0 ;  /* 0x2000004bff3d7230 */ /* 0x000fe40000004100 */
[----:B------:R-:W-:Y:S01]  /*a210*/  FMUL.FTZ R70, R63, R66 ;  /* 0x000000423f467220 */ /* 0x000fe20000410000 */
[----:B------:R-:W-:-:S02]  /*a220*/  HADD2.F32 R41, -RZ, R76.H0_H0 ;  /* 0x2000004cff297230 */ /* 0x000fc40000004100 */
[----:B------:R-:W-:Y:S02]  /*a230*/  HADD2.F32 R64, -RZ, R76.H1_H1 ;  /* 0x3000004cff407230 */ /* 0x000fe40000004100 */
[C---:B------:R-:W-:Y:S01]  /*a240*/  FMUL.FTZ R37, R62.reuse, R61 ;  /* 0x0000003d3e257220 */ /* 0x040fe20000410000 */
[----:B------:R-:W-:Y:S02]  /*a250*/  HADD2.F32 R43, -RZ, R43.H1_H1 ;  /* 0x3000002bff2b7230 */ /* 0x000fe40000004100 */
[----:B------:R-:W-:Y:S01]  /*a260*/  FMUL.FTZ R71, R62, R41 ;  /* 0x000000293e477220 */ /* 0x000fe20000410000 */
[----:B------:R-:W-:Y:S02]  /*a270*/  HADD2.F32 R68, -RZ, R73.H0_H0 ;  /* 0x20000049ff447230 */ /* 0x000fe40000004100 */
[-C--:B------:R-:W-:Y:S01]  /*a280*/  FMUL.FTZ R63, R63, R64.reuse ;  /* 0x000000403f3f7220 */ /* 0x080fe20000410000 */
[----:B------:R-:W-:Y:S02]  /*a290*/  HADD2.F32 R62, -RZ, R27.H0_H0 ;  /* 0x2000001bff3e7230 */ /* 0x000fe40000004100 */
[----:B------:R-:W-:Y:S01]  /*a2a0*/  FFMA.FTZ R70, R7, R64, -R70 ;  /* 0x0000004007467223 */ /* 0x000fe20000010846 */
[----:B------:R-:W-:-:S02]  /*a2b0*/  HADD2.F32 R40, -RZ, R40.H1_H1 ;  /* 0x30000028ff287230 */ /* 0x000fc40000004100 */
[----:B------:R-:W-:Y:S01]  /*a2c0*/  FFMA.FTZ R63, R7, R66, R63 ;  /* 0x00000042073f7223 */ /* 0x000fe2000001003f */
[C---:B------:R-:W-:Y:S01]  /*a2d0*/  FFMA.FTZ R41, R60.reuse, R41, -R37 ;  /* 0x000000293c297223 */ /* 0x040fe20000010825 */
[----:B------:R-:W-:Y:S01]  /*a2e0*/  FFMA.FTZ R71, R60, R61, R71 ;  /* 0x0000003d3c477223 */ /* 0x000fe20000010047 */
[----:B------:R-:W-:Y:S02]  /*a2f0*/  HADD2.F32 R7, -RZ, R24.H0_H0 ;  /* 0x20000018ff077230 */ /* 0x000fe40000004100 */
[C---:B------:R-:W-:Y:S01]  /*a300*/  FMUL.FTZ R60, R43.reuse, R68 ;  /* 0x000000442b3c7220 */ /* 0x040fe20000410000 */
[----:B------:R-:W-:Y:S02]  /*a310*/  HADD2.F32 R42, -RZ, R42.H1_H1 ;  /* 0x3000002aff2a7230 */ /* 0x000fe40000004100 */
[----:B------:R-:W-:Y:S01]  /*a320*/  FMUL.FTZ R64, R43, R62 ;  /* 0x0000003e2b407220 */ /* 0x000fe20000410000 */
[----:B------:R-:W-:Y:S02]  /*a330*/  HADD2.F32 R27, -RZ, R5.H0_H0 ;  /* 0x20000005ff1b7230 */ /* 0x000fe40000004100 */
[----:B------:R-:W-:Y:S01]  /*a340*/  FMUL.FTZ R37, R40, R25 ;  /* 0x0000001928257220 */ /* 0x000fe20000410000 */
[----:B------:R-:W-:-:S02]  /*a350*/  HADD2.F32 R5, -RZ, R4.H0_H0 ;  /* 0x20000004ff057230 */ /* 0x000fc40000004100 */
[C---:B------:R-:W-:Y:S01]  /*a360*/  FFMA.FTZ R43, R39.reuse, R62, -R60 ;  /* 0x0000003e272b7223 */ /* 0x040fe2000001083c */
[----:B------:R-:W-:Y:S02]  /*a370*/  HADD2.F32 R36, -RZ, R36.H1_H1 ;  /* 0x30000024ff247230 */ /* 0x000fe40000004100 */
[----:B------:R-:W-:Y:S01]  /*a380*/  FFMA.FTZ R64, R39, R68, R64 ;  /* 0x0000004427407223 */ /* 0x000fe20000010040 */
[----:B------:R-:W-:Y:S02]  /*a390*/  HADD2.F32 R38, -RZ, R38.H1_H1 ;  /* 0x30000026ff267230 */ /* 0x000fe40000004100 */
        /* <DEDUP_REMOVED lines=17> */
.L_x_2410:
[----:B------:R-:W-:Y:S05]  /*a4b0*/  BSYNC B1 ;  /* 0x0000000000017941 */ /* 0x000fea0003800000 */
.L_x_2409:
[----:B------:R-:W-:Y:S04]  /*a4c0*/  BSSY B1, `(.L_x_2411) ;  /* 0x0000068000017945 */ /* 0x000fe80003800000 */
[----:B------:R-:W-:Y:S05]  /*a4d0*/  @P1 BRA `(.L_x_2412) ;  /* 0x0000000400981947 */ /* 0x000fea0003800000 */
[----:B------:R-:W-:Y:S01]  /*a4e0*/  LEA.HI R49, R0, R49, RZ, 0x1d ;  /* 0x0000003100317211 */ /* 0x000fe200078fe8ff */
[--C-:B------:R-:W-:Y:S01]  /*a4f0*/  HADD2.F32 R37, -RZ, R56.reuse.H1_H1 ;  /* 0x30000038ff257230 */ /* 0x100fe20000004100 */
[----:B------:R-:W-:Y:S01]  /*a500*/  LEA.HI R47, R47, R48, RZ, 0x5 ;  /* 0x000000302f2f7211 */ /* 0x000fe200078f28ff */
[----:B------:R-:W-:Y:S01]  /*a510*/  HADD2.F32 R39, -RZ, R57.H1_H1 ;  /* 0x30000039ff277230 */ /* 0x000fe20000004100 */
[----:B0-----:R-:W-:Y:S01]  /*a520*/  SHF.R.S32.HI R4, RZ, 0x1f, R49 ;  /* 0x0000001fff047819 */ /* 0x001fe20000011431 */
[----:B------:R-:W-:Y:S01]  /*a530*/  HADD2.F32 R56, -RZ, R56.H0_H0 ;  /* 0x20000038ff387230 */ /* 0x000fe20000004100 */
[----:B------:R-:W-:Y:S02]  /*a540*/  SHF.R.S32.HI R47, RZ, 0x5, R47 ;  /* 0x00000005ff2f7819 */ /* 0x000fe4000001142f */
[----:B------:R-:W-:Y:S01]  /*a550*/  LEA.HI R4, R4, R49, RZ, 0x2 ;  /* 0x0000003104047211 */ /* 0x000fe200078f10ff */
[----:B------:R-:W-:Y:S01]  /*a560*/  IMAD.SHL.U32 R49, R49, 0x8, RZ ;  /* 0x0000000831317824 */ /* 0x000fe200078e00ff */
[----:B-----5:R-:W-:Y:S01]  /*a570*/  LOP3.LUT R46, R79, 0x18, R46, 0xf8, !PT ;  /* 0x000000184f2e7812 */ /* 0x020fe200078ef82e */
[----:B------:R-:W-:Y:S01]  /*a580*/  IMAD R47, R47, 0x1800, R78 ;  /* 0x000018002f2f7824 */ /* 0x000fe200078e024e */
[----:B------:R-:W-:-:S02]  /*a590*/  SHF.R.S32.HI R4, RZ, 0x2, R4 ;  /* 0x00000002ff047819 */ /* 0x000fc40000011404 */
[----:B------:R-:W-:Y:S02]  /*a5a0*/  LOP3.LUT R49, R79, 0x18, R49, 0xf8, !PT ;  /* 0x000000184f317812 */ /* 0x000fe400078ef831 */
[----:B------:R-:W-:Y:S01]  /*a5b0*/  R2UR UR4, R80 ;  /* 0x00000000500472ca */ /* 0x000fe200000e0000 */
[----:B------:R-:W-:Y:S01]  /*a5c0*/  IMAD R24, R4, 0x1800, R78 ;  /* 0x0000180004187824 */ /* 0x000fe200078e024e */
[-C--:B------:R-:W-:Y:S02]  /*a5d0*/  LOP3.LUT R49, R49, R77.reuse, RZ, 0x3c, !PT ;  /* 0x0000004d31317212 */ /* 0x080fe400078e3cff */
[----:B------:R-:W-:Y:S02]  /*a5e0*/  LOP3.LUT R46, R46, R77, RZ, 0x3c, !PT ;  /* 0x0000004d2e2e7212 */ /* 0x000fe400078e3cff */
[----:B------:R-:W-:Y:S01]  /*a5f0*/  SHF.R.U32.HI R40, RZ, 0x10, R9 ;  /* 0x00000010ff287819 */ /* 0x000fe20000011609 */
[----:B------:R-:W-:Y:S01]  /*a600*/  IMAD.IADD R49, R24, 0x1, R49 ;  /* 0x0000000118317824 */ /* 0x000fe200078e0231 */
[--C-:B------:R-:W-:Y:S01]  /*a610*/  SHF.R.U64 R61, R28, 0x10, R29.reuse ;  /* 0x000000101c3d7819 */ /* 0x100fe2000000121d */
[----:B------:R-:W-:Y:S01]  /*a620*/  IMAD.IADD R3, R47, 0x1, R46 ;  /* 0x000000012f037824 */ /* 0x000fe200078e022e */
[----:B------:R-:W-:Y:S01]  /*a630*/  SHF.R.U32.HI R38, RZ, 0x10, R29 ;  /* 0x00000010ff267819 */ /* 0x000fe2000001161d */
[----:B------:R-:W-:Y:S01]  /*a640*/  IMAD R36, R49, 0x2, R16 ;  /* 0x0000000231247824 */ /* 0x000fe200078e0210 */
[----:B------:R-:W-:Y:S01]  /*a650*/  SHF.R.U64 R59, R8, 0x10, R9 ;  /* 0x00000010083b7819 */ /* 0x000fe20000001209 */
[----:B------:R-:W-:Y:S01]  /*a660*/  HADD2.F32 R40, -RZ, R40.H0_H0 ;  /* 0x20000028ff287230 */ /* 0x000fe20000004100 */
[----:B------:R-:W-:-:S02]  /*a670*/  LEA R3, R3, UR4, 0x1 ;  /* 0x0000000403037c11 */ /* 0x000fc4000f8e08ff */
[----:B------:R-:W0:Y:S01]  /*a680*/  LDS.128 R24, [R36+0xda00] ;  /* 0x00da000024187984 */ /* 0x000e220000000c00 */
[--C-:B------:R-:W-:Y:S02]  /*a690*/  SHF.R.U64 R60, R30, 0x10, R31.reuse ;  /* 0x000000101e3c7819 */ /* 0x100fe4000000121f */
[----:B------:R-:W-:Y:S01]  /*a6a0*/  SHF.R.U32.HI R48, RZ, 0x10, R31 ;  /* 0x00000010ff307819 */ /* 0x000fe2000001161f */
[----:B------:R-:W1:Y:S01]  /*a6b0*/  LDS.128 R4, [R3] ;  /* 0x0000000003047984 */ /* 0x000e620000000c00 */
[--C-:B------:R-:W-:Y:S02]  /*a6c0*/  SHF.R.U32.HI R47, RZ, 0x10, R11.reuse ;  /* 0x00000010ff2f7819 */ /* 0x100fe4000001160b */
[----:B------:R-:W-:Y:S01]  /*a6d0*/  SHF.R.U64 R49, R10, 0x10, R11 ;  /* 0x000000100a317819 */ /* 0x000fe2000000120b */
[--C-:B0-----:R-:W-:Y:S02]  /*a6e0*/  HADD2.F32 R28, -RZ, R25.reuse.H0_H0 ;  /* 0x20000019ff1c7230 */ /* 0x101fe40000004100 */
[----:B------:R-:W-:-:S02]  /*a6f0*/  HADD2.F32 R29, -RZ, R25.H1_H1 ;  /* 0x30000019ff1d7230 */ /* 0x000fc40000004100 */
[--C-:B-1----:R-:W-:Y:S02]  /*a700*/  HADD2.F32 R8, -RZ, R5.reuse.H0_H0 ;  /* 0x20000005ff087230 */ /* 0x102fe40000004100 */
[C---:B------:R-:W-:Y:S01]  /*a710*/  FMUL.FTZ R41, R28.reuse, R39 ;  /* 0x000000271c297220 */ /* 0x040fe20000410000 */
[-C--:B------:R-:W-:Y:S01]  /*a720*/  FMUL.FTZ R43, R28, R37.reuse ;  /* 0x000000251c2b7220 */ /* 0x080fe20000410000 */
[----:B------:R-:W-:Y:S02]  /*a730*/  HADD2.F32 R9, -RZ, R5.H1_H1 ;  /* 0x30000005ff097230 */ /* 0x000fe40000004100 */
[----:B------:R-:W-:Y:S01]  /*a740*/  FMUL.FTZ R42, R29, R40 ;  /* 0x000000281d2a7220 */ /* 0x000fe20000410000 */
[----:B------:R-:W-:Y:S02]  /*a750*/  HADD2.F32 R28, -RZ, R38.H0_H0 ;  /* 0x20000026ff1c7230 */ /* 0x000fe40000004100 */
[----:B------:R-:W-:Y:S01]  /*a760*/  FFMA.FTZ R41, R8, R37, -R41 ;  /* 0x0000002508297223 */ /* 0x000fe20000010829 */
[----:B------:R-:W-:-:S02]  /*a770*/  HADD2.F32 R25, -RZ, R24.H0_H0 ;  /* 0x20000018ff197230 */ /* 0x000fc40000004100 */
[----:B------:R-:W-:Y:S01]  /*a780*/  FFMA.FTZ R43, R8, R39, R43 ;  /* 0x00000027082b7223 */ /* 0x000fe2000001002b */
[----:B------:R-:W-:Y:S02]  /*a790*/  HADD2.F32 R38, -RZ, R55.H0_H0 ;  /* 0x20000037ff267230 */ /* 0x000fe40000004100 */
[-C--:B------:R-:W-:Y:S01]  /*a7a0*/  FMUL.FTZ R46, R29, R28.reuse ;  /* 0x0000001c1d2e7220 */ /* 0x080fe20000410000 */
[----:B------:R-:W-:Y:S02]  /*a7b0*/  HADD2.F32 R5, -RZ, R4.H0_H0 ;  /* 0x20000004ff057230 */ /* 0x000fe40000004100 */
[----:B------:R-:W-:Y:S01]  /*a7c0*/  FFMA.FTZ R42, R9, R28, -R42 ;  /* 0x0000001c092a7223 */ /* 0x000fe2000001082a */
[----:B------:R-:W-:Y:S02]  /*a7d0*/  HADD2.F32 R8, -RZ, R58.H1_H1 ;  /* 0x3000003aff087230 */ /* 0x000fe40000004100 */
[----:B------:R-:W-:Y:S01]  /*a7e0*/  FMUL.FTZ R28, R25, R38 ;  /* 0x00000026191c7220 */ /* 0x000fe20000410000 */
[----:B------:R-:W-:Y:S01]  /*a7f0*/  FFMA.FTZ R46, R9, R40, R46 ;  /* 0x00000028092e7223 */ /* 0x000fe2000001002e */
[----:B------:R-:W-:-:S02]  /*a800*/  HADD2.F32 R30, -RZ, R26.H0_H0 ;  /* 0x2000001aff1e7230 */ /* 0x000fc40000004100 */
[-C--:B------:R-:W-:Y:S01]  /*a810*/  FFMA.FTZ R29, R5, R8.reuse, -R28 ;  /* 0x00000008051d7223 */ /* 0x080fe2000001081c */
[----:B------:R-:W-:Y:S02]  /*a820*/  HADD2.F32 R31, -RZ, R27.H0_H0 ;  /* 0x2000001bff1f7230 */ /* 0x000fe40000004100 */
[----:B------:R-:W-:Y:S01]  /*a830*/  FMUL.FTZ R25, R25, R8 ;  /* 0x0000000819197220 */ /* 0x000fe20000410000 */
[----:B------:R-:W-:Y:S02]  /*a840*/  HADD2.F32 R55, -RZ, R55.H1_H1 ;  /* 0x30000037ff377230 */ /* 0x000fe40000004100 */
[----:B------:R-:W-:Y:S02]  /*a850*/  HADD2.F32 R9, -RZ, R58.H0_H0 ;  /* 0x2000003aff097230 */ /* 0x000fe40000004100 */
[----:B------:R-:W-:Y:S01]  /*a860*/  FFMA.FTZ R38, R5, R38, R25 ;  /* 0x0000002605267223 */ /* 0x000fe20000010019 */
[----:B------:R-:W-:Y:S02]  /*a870*/  HADD2.F32 R28, -RZ, R57.H0_H0 ;  /* 0x20000039ff1c7230 */ /* 0x000fe40000004100 */
[----:B------:R-:W-:Y:S01]  /*a880*/  FMUL.FTZ R5, R30, R55 ;  /* 0x000000371e057220 */ /* 0x000fe20000410000 */
[----:B------:R-:W-:-:S02]  /*a890*/  HADD2.F32 R11, -RZ, R7.H0_H0 ;  /* 0x20000007ff0b7230 */ /* 0x000fc40000004100 */
[----:B------:R-:W-:Y:S01]  /*a8a0*/  FMUL.FTZ R25, R30, R9 ;  /* 0x000000091e197220 */ /* 0x000fe20000410000 */
[----:B------:R-:W-:Y:S02]  /*a8b0*/  HADD2.F32 R10, -RZ, R6.H0_H0 ;  /* 0x20000006ff0a7230 */ /* 0x000fe40000004100 */
[C---:B------:R-:W-:Y:S01]  /*a8c0*/  FMUL.FTZ R40, R31.reuse, R28 ;  /* 0x0000001c1f287220 */ /* 0x040fe20000410000 */
[----:B------:R-:W-:Y:S02]  /*a8d0*/  HADD2.F32 R27, -RZ, R27.H1_H1 ;  /* 0x3000001bff1b7230 */ /* 0x000fe40000004100 */
[-C--:B------:R-:W-:Y:S01]  /*a8e0*/  FMUL.FTZ R31, R31, R56.reuse ;  /* 0x000000381f1f7220 */ /* 0x080fe20000410000 */
[----:B------:R-:W-:Y:S02]  /*a8f0*/  HADD2.F32 R30, -RZ, R47.H0_H0 ;  /* 0x2000002fff1e7230 */ /* 0x000fe40000004100 */
        /* <DEDUP_REMOVED lines=13> */
[----:B------:R-:W-:Y:S01]  /*a9d0*/  FFMA.FTZ R47, R7, R30, R50 ;  /* 0x0000001e072f7223 */ /* 0x000fe20000010032 */
[----:B------:R-:W-:Y:S02]  /*a9e0*/  HADD2.F32 R25, -RZ, R49.H0_H0 ;  /* 0x20000031ff197230 */ /* 0x000fe40000004100 */
[C---:B------:R-:W-:Y:S01]  /*a9f0*/  FMUL.FTZ R7, R24.reuse, R11 ;  /* 0x0000000b18077220 */ /* 0x040fe20000410000 */
[----:B------:R-:W-:Y:S02]  /*aa00*/  HADD2.F32 R9, -RZ, R60.H0_H0 ;  /* 0x2000003cff097230 */ /* 0x000fe40000004100 */
[----:B------:R-:W-:Y:S01]  /*aa10*/  FMUL.FTZ R24, R24, R5 ;  /* 0x0000000518187220 */ /* 0x000fe20000410000 */
[----:B------:R-:W-:-:S02]  /*aa20*/  HADD2.F32 R4, -RZ, R4.H1_H1 ;  /* 0x30000004ff047230 */ /* 0x000fc40000004100 */
[C---:B------:R-:W-:Y:S01]  /*aa30*/  FMUL.FTZ R31, R26.reuse, R25 ;  /* 0x000000191a1f7220 */ /* 0x040fe20000410000 */
[----:B------:R-:W-:Y:S02]  /*aa40*/  HADD2.F32 R6, -RZ, R6.H1_H1 ;  /* 0x30000006ff067230 */ /* 0x000fe40000004100 */
[----:B------:R-:W-:Y:S01]  /*aa50*/  FMUL.FTZ R26, R26, R9 ;  /* 0x000000091a1a7220 */ /* 0x000fe20000410000 */
[C---:B------:R-:W-:Y:S01]  /*aa60*/  FFMA.FTZ R27, R4.reuse, R11, R24 ;  /* 0x0000000b041b7223 */ /* 0x040fe20000010018 */
[----:B------:R-:W-:Y:S01]  /*aa70*/  FFMA.FTZ R8, R4, R5, -R7 ;  /* 0x0000000504087223 */ /* 0x000fe20000010807 */
[C---:B------:R-:W-:Y:S01]  /*aa80*/  FFMA.FTZ R24, R6.reuse, R9, -R31 ;  /* 0x0000000906187223 */ /* 0x040fe2000001081f */
[----:B------:R-:W-:Y:S01]  /*aa90*/  FFMA.FTZ R25, R6, R25, R26 ;  /* 0x0000001906197223 */ /* 0x000fe2000001001a */
[----:B------:R-:W-:Y:S02]  /*aaa0*/  F2FP.F16.F32.PACK_AB R7, R39, R40 ;  /* 0x000000282707723e */ /* 0x000fe400000000ff */
        /* <DEDUP_REMOVED lines=9> */
.L_x_2412:
[----:B------:R-:W-:Y:S05]  /*ab40*/  BSYNC B1 ;  /* 0x0000000000017941 */ /* 0x000fea0003800000 */
.L_x_2411:
[----:B------:R-:W-:Y:S05]  /*ab50*/  @P2 BRA `(.L_x_2393) ;  /* 0x0000000400982947 */ /* 0x000fea0003800000 */
[----:B------:R-:W-:Y:S01]  /*ab60*/  LEA.HI R0, R0, R45, RZ, 0x1d ;  /* 0x0000002d00007211 */ /* 0x000fe200078fe8ff */
[----:B0-----:R-:W-:Y:S01]  /*ab70*/  HADD2.F32 R27, -RZ, R53.H1_H1 ;  /* 0x30000035ff1b7230 */ /* 0x001fe20000004100 */
[----:B------:R-:W-:Y:S01]  /*ab80*/  LEA.HI R20, R21, R20, RZ, 0x5 ;  /* 0x0000001415147211 */ /* 0x000fe200078f28ff */
[--C-:B------:R-:W-:Y:S01]  /*ab90*/  HADD2.F32 R29, -RZ, R51.reuse.H1_H1 ;  /* 0x30000033ff1d7230 */ /* 0x100fe20000004100 */
[----:B-1----:R-:W-:Y:S01]  /*aba0*/  SHF.R.S32.HI R3, RZ, 0x1f, R0 ;  /* 0x0000001fff037819 */ /* 0x002fe20000011400 */
        /* <DEDUP_REMOVED lines=14> */
[----:B------:R-:W-:Y:S01]  /*ac90*/  SHF.R.U64 R39, R32, 0x10, R33 ;  /* 0x0000001020277819 */ /* 0x000fe20000001221 */
[----:B------:R-:W-:Y:S01]  /*aca0*/  IMAD.IADD R5, R20, 0x1, R5 ;  /* 0x0000000114057824 */ /* 0x000fe200078e0205 */
[----:B------:R-:W-:Y:S01]  /*acb0*/  SHF.R.U64 R36, R12, 0x10, R13 ;  /* 0x000000100c247819 */ /* 0x000fe2000000120d */
[----:B------:R-:W-:Y:S01]  /*acc0*/  IMAD R3, R3, 0x2, R16 ;  /* 0x0000000203037824 */ /* 0x000fe200078e0210 */
[----:B------:R-:W-:Y:S01]  /*acd0*/  SHF.R.U32.HI R32, RZ, 0x10, R33 ;  /* 0x00000010ff207819 */ /* 0x000fe20000011621 */
        /* <DEDUP_REMOVED lines=15> */
[C---:B------:R-:W-:Y:S01]  /*add0*/  FFMA.FTZ R31, R12.reuse, R27, -R31 ;  /* 0x0000001b0c1f7223 */ /* 0x040fe2000001081f */
[----:B------:R-:W-:Y:S02]  /*ade0*/  HADD2.F32 R20, -RZ, R32.H0_H0 ;  /* 0x20000020ff147230 */ /* 0x000fe40000004100 */
[----:B------:R-:W-:Y:S01]  /*adf0*/  FFMA.FTZ R33, R12, R29, R33 ;  /* 0x0000001d0c217223 */ /* 0x000fe20000010021 */
[----:B------:R-:W-:-:S02]  /*ae00*/  HADD2.F32 R9, -RZ, R8.H0_H0 ;  /* 0x20000008ff097230 */ /* 0x000fc40000004100 */
[----:B------:R-:W-:Y:S02]  /*ae10*/  HADD2.F32 R12, -RZ, R53.H0_H0 ;  /* 0x20000035ff0c7230 */ /* 0x000fe40000004100 */
[-C--:B------:R-:W-:Y:S01]  /*ae20*/  FMUL.FTZ R32, R21, R20.reuse ;  /* 0x0000001415207220 */ /* 0x080fe20000410000 */
[----:B------:R-:W-:Y:S02]  /*ae30*/  HADD2.F32 R5, -RZ, R4.H0_H0 ;  /* 0x20000004ff057230 */ /* 0x000fe40000004100 */
[----:B------:R-:W-:Y:S01]  /*ae40*/  FFMA.FTZ R30, R13, R20, -R30 ;  /* 0x000000140d1e7223 */ /* 0x000fe2000001081e */
[----:B------:R-:W-:Y:S02]  /*ae50*/  HADD2.F32 R24, -RZ, R10.H0_H0 ;  /* 0x2000000aff187230 */ /* 0x000fe40000004100 */
[C---:B------:R-:W-:Y:S01]  /*ae60*/  FMUL.FTZ R20, R9.reuse, R26 ;  /* 0x0000001a09147220 */ /* 0x040fe20000410000 */
[----:B------:R-:W-:Y:S02]  /*ae70*/  HADD2.F32 R21, -RZ, R52.H0_H0 ;  /* 0x20000034ff157230 */ /* 0x000fe40000004100 */
[----:B------:R-:W-:Y:S01]  /*ae80*/  FMUL.FTZ R29, R9, R12 ;  /* 0x0000000c091d7220 */ /* 0x000fe20000410000 */
[----:B------:R-:W-:-:S02]  /*ae90*/  HADD2.F32 R9, -RZ, R54.H0_H0 ;  /* 0x20000036ff097230 */ /* 0x000fc40000004100 */
[C---:B------:R-:W-:Y:S01]  /*aea0*/  FFMA.FTZ R27, R5.reuse, R12, -R20 ;  /* 0x0000000c051b7223 */ /* 0x040fe20000010814 */
[----:B------:R-:W-:Y:S02]  /*aeb0*/  HADD2.F32 R14, -RZ, R6.H0_H0 ;  /* 0x20000006ff0e7230 */ /* 0x000fe40000004100 */
[----:B------:R-:W-:Y:S01]  /*aec0*/  FFMA.FTZ R29, R5, R26, R29 ;  /* 0x0000001a051d7223 */ /* 0x000fe2000001001d */
[--C-:B------:R-:W-:Y:S02]  /*aed0*/  HADD2.F32 R25, -RZ, R11.reuse.H0_H0 ;  /* 0x2000000bff197230 */ /* 0x100fe40000004100 */
[----:B------:R-:W-:Y:S01]  /*aee0*/  FFMA.FTZ R32, R13, R28, R32 ;  /* 0x0000001c0d207223 */ /* 0x000fe20000010020 */
[----:B------:R-:W-:Y:S02]  /*aef0*/  HADD2.F32 R11, -RZ, R11.H1_H1 ;  /* 0x3000000bff0b7230 */ /* 0x000fe40000004100 */
[----:B------:R-:W-:Y:S01]  /*af00*/  FMUL.FTZ R5, R24, R21 ;  /* 0x0000001518057220 */ /* 0x000fe20000410000 */
[----:B------:R-:W-:-:S02]  /*af10*/  HADD2.F32 R52, -RZ, R52.H1_H1 ;  /* 0x30000034ff347230 */ /* 0x000fc40000004100 */
[-C--:B------:R-:W-:Y:S01]  /*af20*/  FMUL.FTZ R13, R24, R9.reuse ;  /* 0x00000009180d7220 */ /* 0x080fe20000410000 */
[----:B------:R-:W-:Y:S02]  /*af30*/  HADD2.F32 R20, -RZ, R34.H0_H0 ;  /* 0x20000022ff147230 */ /* 0x000fe40000004100 */
[C---:B------:R-:W-:Y:S01]  /*af40*/  FFMA.FTZ R24, R14.reuse, R9, -R5 ;  /* 0x000000090e187223 */ /* 0x040fe20000010805 */
[----:B------:R-:W-:Y:S02]  /*af50*/  HADD2.F32 R12, -RZ, R37.H0_H0 ;  /* 0x20000025ff0c7230 */ /* 0x000fe40000004100 */
[----:B------:R-:W-:Y:S01]  /*af60*/  FMUL.FTZ R26, R25, R52 ;  /* 0x00000034191a7220 */ /* 0x000fe20000410000 */
[----:B------:R-:W-:Y:S02]  /*af70*/  HADD2.F32 R54, -RZ, R54.H1_H1 ;  /* 0x30000036ff367230 */ /* 0x000fe40000004100 */
[----:B------:R-:W-:Y:S01]  /*af80*/  FFMA.FTZ R14, R14, R21, R13 ;  /* 0x000000150e0e7223 */ /* 0x000fe2000001000d */
[----:B------:R-:W-:-:S02]  /*af90*/  HADD2.F32 R15, -RZ, R7.H0_H0 ;  /* 0x20000007ff0f7230 */ /* 0x000fc40000004100 */
[C---:B------:R-:W-:Y:S01]  /*afa0*/  FMUL.FTZ R28, R11.reuse, R20 ;  /* 0x000000140b1c7220 */ /* 0x040fe20000410000 */
[----:B------:R-:W-:Y:S02]  /*afb0*/  HADD2.F32 R7, -RZ, R7.H1_H1 ;  /* 0x30000007ff077230 */ /* 0x000fe40000004100 */
        /* <DEDUP_REMOVED lines=32> */
.L_x_2393:
[----:B------:R-:W-:Y:S05]  /*b1c0*/  BSYNC B0 ;  /* 0x0000000000007941 */ /* 0x000fea0003800000 */
.L_x_2386:
        /* <DEDUP_REMOVED lines=8> */
.L_x_2384:
[----:B0--3--:R-:W3:Y:S02]  /*b250*/  LDL R0, [R1+0x60] ;  /* 0x0000600001007983 */ /* 0x009ee40000100800 */
[----:B---3--:R-:W-:-:S13]  /*b260*/  R2UR UR4, R0 ;  /* 0x00000000000472ca */ /* 0x008fda00000e0000 */
[----:B------:R-:W-:-:S05]  /*b270*/  IMAD.U32 R0, RZ, RZ, UR4 ;  /* 0x00000004ff007e24 */ /* 0x000fca000f8e00ff */
[----:B------:R-:W-:-:S13]  /*b280*/  ISETP.NE.AND P1, PT, R0, 0x3, PT ;  /* 0x000000030000780c */ /* 0x000fda0003f25270 */
[----:B------:R-:W-:Y:S05]  /*b290*/  @!P1 BRA `(.L_x_2413) ;  /* 0x0000000000049947 */ /* 0x000fea0003800000 */
[----:B------:R-:W-:Y:S01]  /*b2a0*/  BPT.TRAP 0x1 ;  /* 0x000000040000795c */ /* 0x000fe20000300000 */
.L_x_2413:
[----:B--2-4-:R-:W2:Y:S01]  /*b2b0*/  LDL R3, [R1+0x38] ;  /* 0x0000380001037983 */ /* 0x014ea20000100800 */
[----:B------:R-:W-:Y:S01]  /*b2c0*/  IMAD R0, R19, 0x8, R16 ;  /* 0x0000000813007824 */ /* 0x000fe200078e0210 */
[----:B--2---:R-:W-:-:S04]  /*b2d0*/  SHF.L.U32 R3, R3, 0x1f, RZ ;  /* 0x0000001f03037819 */ /* 0x004fc800000006ff */
[----:B------:R0:W2:Y:S01]  /*b2e0*/  SYNCS.PHASECHK.TRANS64.TRYWAIT P2, [R0+URZ+0x31c30], R3 ;  /* 0x031c3003000075a7 */ /* 0x0000a2000804017f */
[----:B------:R-:W-:Y:S05]  /*b2f0*/  @!P1 BRA `(.L_x_2414) ;  /* 0x0000000000049947 */ /* 0x000fea0003800000 */
[----:B------:R-:W-:Y:S01]  /*b300*/  BPT.TRAP 0x1 ;  /* 0x000000040000795c */ /* 0x000fe20000300000 */
.L_x_2414:
[----:B------:R-:W3:Y:S02]  /*b310*/  S2R R4, SR_TID.X ;  /* 0x0000000000047919 */ /* 0x000ee40000002100 */
[----:B---3--:R-:W-:-:S04]  /*b320*/  LOP3.LUT R4, R4, 0x7f, RZ, 0xc0, !PT ;  /* 0x0000007f04047812 */ /* 0x008fc800078ec0ff */
[----:B------:R-:W-:Y:S01]  /*b330*/  ISETP.NE.AND P0, PT, R4, RZ, PT ;  /* 0x000000ff0400720c */ /* 0x000fe20003f05270 */
[----:B--2---:R-:W-:-:S12]  /*b340*/  @P2 BRA `(.L_x_2415) ;  /* 0x0000000000082947 */ /* 0x004fd80003800000 */
[----:B------:R-:W2:Y:S02]  /*b350*/  SYNCS.PHASECHK.TRANS64.TRYWAIT P2, [R0+URZ+0x31c30], R3 ;  /* 0x031c3003000075a7 */ /* 0x000ea4000804017f */
[----:B--2---:R-:W-:Y:S05]  /*b360*/  @!P2 BRA `(.L_x_2416) ;  /* 0x000001a4004ca947 */ /* 0x004fea0003800000 */
.L_x_2415:
[----:B------:R-:W-:Y:S05]  /*b370*/  WARPSYNC.ALL ;  /* 0x0000000000007948 */ /* 0x000fea0003800000 */
[----:B------:R-:W-:Y:S02]  /*b380*/  VIADD R4, R16, 0x16a00 ;  /* 0x00016a0010047836 */ /* 0x000fe40000000000 */
[----:B0-2---:R-:W-:Y:S02]  /*b390*/  IMAD R3, R2, 0x1000, R16 ;  /* 0x0000100002037824 */ /* 0x005fe400078e0210 */
[----:B------:R-:W-:Y:S01]  /*b3a0*/  IMAD.MOV.U32 R15, RZ, RZ, -0x7fffffe0 ;  /* 0x80000020ff0f7424 */ /* 0x000fe200078e00ff */
[----:B------:R-:W-:Y:S01]  /*b3b0*/  SHF.R.U32.HI R2, RZ, 0x4, R4 ;  /* 0x00000004ff027819 */ /* 0x000fe20000011604 */
[----:B------:R-:W-:Y:S01]  /*b3c0*/  VIADD R3, R3, 0xda00 ;  /* 0x0000da0003037836 */ /* 0x000fe20000000000 */
[----:B------:R-:W-:Y:S01]  /*b3d0*/  WARPGROUP.ARRIVE ;  /* 0x00000000000079c5 */ /* 0x000fe20000000000 */
[----:B------:R-:W-:Y:S01]  /*b3e0*/  IMAD.MOV.U32 R5, RZ, RZ, -0x7fffffe0 ;  /* 0x80000020ff057424 */ /* 0x000fe200078e00ff */
[----:B------:R-:W-:Y:S01]  /*b3f0*/  LOP3.LUT R2, R2, 0x3fff, RZ, 0xc0, !PT ;  /* 0x00003fff02027812 */ /* 0x000fe200078ec0ff */
[----:B------:R-:W-:Y:S01]  /*b400*/  IMAD.MOV.U32 R7, RZ, RZ, -0x7fffffe0 ;  /* 0x80000020ff077424 */ /* 0x000fe200078e00ff */
[----:B------:R-:W-:Y:S01]  /*b410*/  SHF.R.U32.HI R3, RZ, 0x4, R3 ;  /* 0x00000004ff037819 */ /* 0x000fe20000011603 */
[----:B------:R-:W-:Y:S01]  /*b420*/  IMAD.MOV.U32 R9, RZ, RZ, -0x7fffffe0 ;  /* 0x80000020ff097424 */ /* 0x000fe200078e00ff */
[----:B------:R-:W-:Y:S01]  /*b430*/  LOP3.LUT R6, R2, 0x10000, RZ, 0xfc, !PT ;  /* 0x0001000002067812 */ /* 0x000fe200078efcff */
[----:B------:R-:W-:Y:S01]  /*b440*/  IMAD.MOV.U32 R11, RZ, RZ, -0x7fffffe0 ;  /* 0x80000020ff0b7424 */ /* 0x000fe200078e00ff */
[----:B------:R-:W-:Y:S01]  /*b450*/  LOP3.LUT R3, R3, 0x3fff, RZ, 0xc0, !PT ;  /* 0x00003fff03037812 */ /* 0x000fe200078ec0ff */
[----:B------:R-:W-:Y:S01]  /*b460*/  IMAD.MOV.U32 R13, RZ, RZ, -0x7fffffe0 ;  /* 0x80000020ff0d7424 */ /* 0x000fe200078e00ff */
[----:B------:R-:W0:Y:S01]  /*b470*/  LDC R102, c[0x0][0x448] ;  /* 0x00011200ff667b82 */ /* 0x000e220000000800 */
[----:B------:R-:W-:Y:S01]  /*b480*/  IMAD R14, R19, 0x6c0, R6 ;  /* 0x000006c0130e7824 */ /* 0x000fe200078e0206 */
[----:B------:R-:W-:Y:S01]  /*b490*/  LOP3.LUT R2, R3, 0x10000, RZ, 0xfc, !PT ;  /* 0x0001000003027812 */ /* 0x000fe200078efcff */
[----:B------:R-:W-:Y:S01]  /*b4a0*/  IMAD.MOV.U32 R3, RZ, RZ, -0x7fffffe0 ;  /* 0x80000020ff037424 */ /* 0x000fe200078e00ff */
[----:B------:R-:W-:Y:S01]  /*b4b0*/  R2UR UR7, R15 ;  /* 0x000000000f0772ca */ /* 0x000fe200000e0000 */
[----:B------:R2:W-:Y:S01]  /*b4c0*/  STL [R1+0x70], R6 ;  /* 0x0000700601007387 */ /* 0x0005e20000100800 */
[----:B------:R-:W-:Y:S01]  /*b4d0*/  R2UR UR6, R14 ;  /* 0x000000000e0672ca */ /* 0x000fe200000e0000 */
[----:B------:R-:W-:Y:S01]  /*b4e0*/  IMAD.MOV.U32 R21, RZ, RZ, -0x7fffffe0 ;  /* 0x80000020ff157424 */ /* 0x000fe200078e00ff */
[----:B------:R-:W-:Y:S01]  /*b4f0*/  R2UR UR4, R2 ;  /* 0x00000000020472ca */ /* 0x000fe200000e0000 */
[C---:B------:R-:W-:Y:S01]  /*b500*/  VIADD R4, R14.reuse, 0x40 ;  /* 0x000000400e047836 */ /* 0x040fe20000000000 */
[----:B------:R-:W-:Y:S01]  /*b510*/  R2UR UR5, R3 ;  /* 0x00000000030572ca */ /* 0x000fe200000e0000 */
[----:B------:R-:W-:Y:S01]  /*b520*/  IMAD.MOV.U32 R99, RZ, RZ, -0x7fffffe0 ;  /* 0x80000020ff637424 */ /* 0x000fe200078e00ff */
[----:B------:R-:W-:Y:S01]  /*b530*/  R2UR UR11, R7 ;  /* 0x00000000070b72ca */ /* 0x000fe200000e0000 */
[----:B------:R-:W-:Y:S01]  /*b540*/  VIADD R8, R14, 0x100 ;  /* 0x000001000e087836 */ /* 0x000fe20000000000 */
[----:B------:R-:W-:Y:S01]  /*b550*/  R2UR UR8, R2 ;  /* 0x00000000020872ca */ /* 0x000fe200000e0000 */
[----:B--2---:R-:W-:Y:S01]  /*b560*/  VIADD R6, R14, 0x80 ;  /* 0x000000800e067836 */ /* 0x004fe20000000000 */
[C---:B------:R-:W-:Y:S01]  /*b570*/  R2UR UR9, R3.reuse ;  /* 0x00000000030972ca */ /* 0x040fe200000e0000 */
[----:B------:R-:W-:Y:S01]  /*b580*/  ULDC UR61, c[0x0][0x9d8] ;  /* 0x00027600003d7ab9 */ /* 0x000fe20000000800 */
[----:B------:R-:W-:Y:S01]  /*b590*/  R2UR UR12, R2 ;  /* 0x00000000020c72ca */ /* 0x000fe200000e0000 */
[----:B------:R-:W-:Y:S01]  /*b5a0*/  ULDC UR60, c[0x0][0x9d8] ;  /* 0x00027600003c7ab9 */ /* 0x000fe20000000800 */
[----:B------:R-:W-:-:S02]  /*b5b0*/  R2UR UR13, R3 ;  /* 0x00000000030d72ca */ /* 0x000fc400000e0000 */
[----:B------:R-:W-:Y:S01]  /*b5c0*/  R2UR UR19, R9 ;  /* 0x00000000091372ca */ /* 0x000fe200000e0000 */
[----:B------:R-:W-:Y:S01]  /*b5d0*/  HGMMA.64x16x16.F32 R88, gdesc[UR4], RZ, !UPT, gsb0 ;  /* 0x00200000045879f0 */ /* 0x000fe2000c0008ff */
[----:B------:R-:W-:Y:S01]  /*b5e0*/  R2UR UR6, R4 ;  /* 0x00000000040672ca */ /* 0x000fe200000e0000 */
[----:B------:R-:W-:Y:S01]  /*b5f0*/  VIADD R10, R14, 0x102 ;  /* 0x000001020e0a7836 */ /* 0x000fe20000000000 */
[----:B------:R-:W-:Y:S01]  /*b600*/  R2UR UR7, R5 ;  /* 0x00000000050772ca */ /* 0x000fe200000e0000 */
[C---:B------:R-:W-:Y:S01]  /*b610*/  VIADD R12, R2.reuse, 0x300 ;  /* 0x00000300020c7836 */ /* 0x040fe20000000000 */
[----:B------:R-:W-:Y:S01]  /*b620*/  R2UR UR4, R2 ;  /* 0x00000000020472ca */ /* 0x000fe200000e0000 */
[C---:B------:R-:W-:Y:S01]  /*b630*/  VIADD R20, R14.reuse, 0x342 ;  /* 0x000003420e147836 */ /* 0x040fe20000000000 */
[----:B------:R-:W-:Y:S01]  /*b640*/  R2UR UR5, R3 ;  /* 0x00000000030572ca */ /* 0x000fe200000e0000 */
[----:B------:R-:W-:Y:S01]  /*b650*/  VIADD R98, R14, 0x5c0 ;  /* 0x000005c00e627836 */ /* 0x000fe20000000000 */
[----:B------:R-:W-:Y:S01]  /*b660*/  R2UR UR16, R2 ;  /* 0x00000000021072ca */ /* 0x000fe200000e0000 */
[----:B------:R-:W2:Y:S01]  /*b670*/  LDL.LU R101, [R1+0x44] ;  /* 0x0000440001657983 */ /* 0x000ea20000300800 */
[----:B------:R-:W-:-:S02]  /*b680*/  WARPGROUP.DEPBAR.LE gsb0, 0x0 ;  /* 0x00008000000079c5 */ /* 0x000fc40000010000 */
[----:B-----5:R-:W-:Y:S01]  /*b690*/  WARPGROUP.ARRIVE ;  /* 0x00000000000079c5 */ /* 0x020fe20000000000 */
[----:B------:R-:W-:Y:S01]  /*b6a0*/  R2UR UR10, R6 ;  /* 0x00000000060a72ca */ /* 0x000fe200000e0000 */
[----:B------:R-:W-:Y:S01]  /*b6b0*/  VIADD R4, R14, 0xc0 ;  /* 0x000000c00e047836 */ /* 0x000fe20000000000 */
[----:B------:R-:W-:Y:S01]  /*b6c0*/  R2UR UR18, R8 ;  /* 0x00000000081272ca */ /* 0x000fe200000e0000 */
[----:B------:R-:W-:Y:S01]  /*b6d0*/  IMAD.MOV.U32 R5, RZ, RZ, -0x7fffffe0 ;  /* 0x80000020ff057424 */ /* 0x000fe200078e00ff */
[C---:B------:R-:W-:Y:S02]  /*b6e0*/  R2UR UR17, R3.reuse ;  /* 0x00000000031172ca */ /* 0x040fe400000e0000 */
[----:B------:R-:W-:Y:S01]  /*b6f0*/  HGMMA.64x16x16.F32 R80, gdesc[UR4], RZ, !UPT, gsb0 ;  /* 0x00200000045079f0 */ /* 0x000fe2000c0008ff */
[----:B------:R-:W-:Y:S01]  /*b700*/  IMAD.MOV.U32 R7, RZ, RZ, -0x7fffffe0 ;  /* 0x80000020ff077424 */ /* 0x000fe200078e00ff */
[----:B------:R-:W-:Y:S02]  /*b710*/  R2UR UR20, R2 ;  /* 0x00000000021472ca */ /* 0x000fe400000e0000 */
[----:B------:R-:W-:-:S02]  /*b720*/  R2UR UR21, R3 ;  /* 0x00000000031572ca */ /* 0x000fc400000e0000 */
[C---:B------:R-:W-:Y:S02]  /*b730*/  R2UR UR24, R2.reuse ;  /* 0x00000000021872ca */ /* 0x040fe400000e0000 */
[C---:B------:R-:W-:Y:S02]  /*b740*/  R2UR UR25, R3.reuse ;  /* 0x00000000031972ca */ /* 0x040fe400000e0000 */
[C---:B------:R-:W-:Y:S02]  /*b750*/  R2UR UR28, R2.reuse ;  /* 0x00000000021c72ca */ /* 0x040fe400000e0000 */
[C---:B------:R-:W-:Y:S01]  /*b760*/  R2UR UR29, R3.reuse ;  /* 0x00000000031d72ca */ /* 0x040fe200000e0000 */
[----:B------:R-:W-:Y:S01]  /*b770*/  IMAD.MOV.U32 R9, RZ, RZ, -0x7fffffe0 ;  /* 0x80000020ff097424 */ /* 0x000fe200078e00ff */
[----:B------:R-:W-:Y:S01]  /*b780*/  R2UR UR32, R2 ;  /* 0x00000000022072ca */ /* 0x000fe200000e0000 */
[----:B------:R-:W3:Y:S01]  /*b790*/  LDL R100, [R1+0x94] ;  /* 0x0000940001647983 */ /* 0x000ee20000100800 */
[----:B------:R-:W-:-:S03]  /*b7a0*/  R2UR UR33, R3 ;  /* 0x00000000032172ca */ /* 0x000fc600000e0000 */
[----:B------:R-:W3:Y:S01]  /*b7b0*/  LDL R109, [R1+0x84] ;  /* 0x00008400016d7983 */ /* 0x000ee20000100800 */
[----:B------:R-:W-:Y:S01]  /*b7c0*/  R2UR UR14, R4 ;  /* 0x00000000040e72ca */ /* 0x000fe200000e0000 */
[C---:B------:R-:W-:Y:S01]  /*b7d0*/  VIADD R6, R14.reuse, 0x140 ;  /* 0x000001400e067836 */ /* 0x040fe20000000000 */
        /* <DEDUP_REMOVED lines=8> */
[----:B------:R-:W-:Y:S01]  /*b860*/  R2UR UR27, R5 ;  /* 0x00000000051b72ca */ /* 0x000fe200000e0000 */
[----:B------:R-:W-:Y:S01]  /*b870*/  VIADD R8, R14, 0x200 ;  /* 0x000002000e087836 */ /* 0x000fe20000000000 */
        /* <DEDUP_REMOVED lines=20> */
[----:B------:R-:W-:-:S02]  /*b9c0*/  WARPGROUP.DEPBAR.LE gsb0, 0x0 ;  /* 0x00008000000079c5 */ /* 0x000fc40000010000 */
[----:B------:R-:W-:Y:S01]  /*b9d0*/  WARPGROUP.ARRIVE ;  /* 0x00000000000079c5 */ /* 0x000fe20000000000 */
[----:B------:R-:W-:Y:S02]  /*b9e0*/  R2UR UR4, R8 ;  /* 0x00000000080472ca */ /* 0x000fe400000e0000 */
[----:B------:R-:W-:Y:S02]  /*b9f0*/  R2UR UR5, R9 ;  /* 0x00000000090572ca */ /* 0x000fe400000e0000 */
[----:B0-----:R-:W-:Y:S01]  /*ba00*/  ISETP.NE.AND P5, PT, R102, 0x1, PT ;  /* 0x000000016600780c */ /* 0x001fe20003fa5270 */
[----:B------:R-:W-:Y:S01]  /*ba10*/  HGMMA.64x16x16.F32 R72, gdesc[UR8], RZ, !UPT, gsb0 ;  /* 0x00200000084879f0 */ /* 0x000fe2000c0008ff */
[----:B------:R-:W-:Y:S01]  /*ba20*/  R2UR UR10, R4 ;  /* 0x00000000040a72ca */ /* 0x000fe200000e0000 */
[----:B------:R-:W-:Y:S01]  /*ba30*/  VIADD R4, R14, 0x142 ;  /* 0x000001420e047836 */ /* 0x000fe20000000000 */
[----:B------:R-:W-:Y:S01]  /*ba40*/  R2UR UR11, R5 ;  /* 0x00000000050b72ca */ /* 0x000fe200000e0000 */
[----:B------:R-:W-:Y:S01]  /*ba50*/  IMAD.MOV.U32 R5, RZ, RZ, -0x7fffffe0 ;  /* 0x80000020ff057424 */ /* 0x000fe200078e00ff */
[----:B------:R-:W-:-:S02]  /*ba60*/  R2UR UR8, R8 ;  /* 0x00000000080872ca */ /* 0x000fc400000e0000 */
        /* <DEDUP_REMOVED lines=27> */
[----:B------:R-:W-:Y:S02]  /*bc20*/  R2UR UR21, R9 ;  /* 0x00000000091572ca */ /* 0x000fe400000e0000 */
[----:B--2---:R-:W-:-:S04]  /*bc30*/  LOP3.LUT R101, R101, 0xfffffffe, RZ, 0xc0, !PT ;  /* 0xfffffffe65657812 */ /* 0x004fc800078ec0ff */
[----:B------:R-:W-:-:S05]  /*bc40*/  @P5 LOP3.LUT R101, R101, 0x1, RZ, 0xfc, !PT ;  /* 0x0000000165655812 */ /* 0x000fca00078efcff */
[----:B------:R0:W-:Y:S04]  /*bc50*/  STL [R1+0x44], R101 ;  /* 0x0000446501007387 */ /* 0x0001e80000100800 */
[----:B------:R-:W2:Y:S04]  /*bc60*/  LDL R107, [R1+0x30] ;  /* 0x00003000016b7983 */ /* 0x000ea80000100800 */
[----:B------:R-:W4:Y:S04]  /*bc70*/  LDL R108, [R1+0x2c] ;  /* 0x00002c00016c7983 */ /* 0x000f280000100800 */
[----:B0-----:R-:W4:Y:S01]  /*bc80*/  LDL R101, [R1+0x90] ;  /* 0x0000900001657983 */ /* 0x001f220000100800 */
[----:B------:R-:W-:-:S02]  /*bc90*/  WARPGROUP.DEPBAR.LE gsb0, 0x0 ;  /* 0x00008000000079c5 */ /* 0x000fc40000010000 */
        /* <DEDUP_REMOVED lines=9> */
[----:B-1----:R-:W-:-:S06]  /*bd30*/  WARPGROUP.ARRIVE ;  /* 0x00000000000079c5 */ /* 0x002fcc0000000000 */
        /* <DEDUP_REMOVED lines=18> */
[----:B------:R-:W-:Y:S01]  /*be60*/  HGMMA.64x16x16.F32 R88, gdesc[UR36], R88, gsb0 ;  /* 0x00200000245879f0 */ /* 0x000fe20008000858 */
        /* <DEDUP_REMOVED lines=165> */
[----:B------:R-:W-:-:S03]  /*c8c0*/  IMAD.MOV.U32 R7, RZ, RZ, -0x7fffffe0 ;  /* 0x80000020ff077424 */ /* 0x000fc600078e00ff */
        /* <DEDUP_REMOVED lines=77> */
[----:B------:R-:W-:Y:S02]  /*cda0*/  R2UR UR38, R98 ;  /* 0x00000000622672ca */ /* 0x000fe400000e0000 */
[----:B------:R-:W-:Y:S01]  /*cdb0*/  R2UR UR39, R99 ;  /* 0x00000000632772ca */ /* 0x000fe200000e0000 */
[----:B------:R-:W0:Y:S01]  /*cdc0*/  @P5 LDC R98, c[0x0][0x450] ;  /* 0x00011400ff625b82 */ /* 0x000e220000000800 */
        /* <DEDUP_REMOVED lines=44> */
[----:B------:R-:W-:Y:S01]  /*d090*/  ULDC UR4, c[0x0][0x9d8] ;  /* 0x0002760000047ab9 */ /* 0x000fe20000000800 */
        /* <DEDUP_REMOVED lines=9> */
[----:B------:R-:W-:Y:S01]  /*d130*/  MUFU.TANH R97, R97 ;  /* 0x0000006100617308 */ /* 0x000fe20000002400 */
[----:B------:R-:W-:Y:S01]  /*d140*/  R2UR UR13, R5 ;  /* 0x00000000050d72ca */ /* 0x000fe200000e0000 */
[----:B------:R-:W-:-:S06]  /*d150*/  ULDC UR5, c[0x0][0x988] ;  /* 0x0002620000057ab9 */ /* 0x000fcc0000000800 */
[----:B------:R-:W1:Y:S08]  /*d160*/  MUFU.TANH R88, R88 ;  /* 0x0000005800587308 */ /* 0x000e700000002400 */
[----:B------:R-:W1:Y:S08]  /*d170*/  MUFU.TANH R91, R91 ;  /* 0x0000005b005b7308 */ /* 0x000e700000002400 */
[----:B------:R-:W1:Y:S08]  /*d180*/  MUFU.TANH R92, R92 ;  /* 0x0000005c005c7308 */ /* 0x000e700000002400 */
        /* <DEDUP_REMOVED lines=10> */
[----:B------:R-:W-:Y:S01]  /*d230*/  R2UR UR10, R20 ;  /* 0x00000000140a72ca */ /* 0x000fe200000e0000 */
[----:B------:R-:W-:Y:S01]  /*d240*/  VIADD R20, R14, 0x582 ;  /* 0x000005820e147836 */ /* 0x000fe20000000000 */
[----:B------:R-:W-:Y:S01]  /*d250*/  R2UR UR11, R21 ;  /* 0x00000000150b72ca */ /* 0x000fe200000e0000 */
[----:B------:R-:W-:Y:S01]  /*d260*/  IMAD.MOV.U32 R21, RZ, RZ, -0x7fffffe0 ;  /* 0x80000020ff157424 */ /* 0x000fe200078e00ff */
[----:B------:R-:W-:Y:S01]  /*d270*/  R2UR UR8, R4 ;  /* 0x00000000040872ca */ /* 0x000fe200000e0000 */
[----:B------:R-:W-:Y:S01]  /*d280*/  FMUL.FTZ R86, R87, UR4 ;  /* 0x0000000457567c20 */ /* 0x000fe20008410000 */
[----:B------:R-:W-:Y:S01]  /*d290*/  R2UR UR9, R5 ;  /* 0x00000000050972ca */ /* 0x000fe200000e0000 */
[----:B------:R-:W-:Y:S01]  /*d2a0*/  FMUL.FTZ R80, R80, UR4 ;  /* 0x0000000450507c20 */ /* 0x000fe20008410000 */
[----:B------:R-:W-:Y:S01]  /*d2b0*/  MUFU.TANH R94, R94 ;  /* 0x0000005e005e7308 */ /* 0x000fe20000002400 */
[----:B------:R-:W-:-:S07]  /*d2c0*/  FMUL.FTZ R85, R85, UR4 ;  /* 0x0000000455557c20 */ /* 0x000fce0008410000 */
        /* <DEDUP_REMOVED lines=18> */
[----:B------:R-:W1:Y:S01]  /*d3f0*/  MUFU.TANH R72, R72 ;  /* 0x0000004800487308 */ /* 0x000e620000002400 */
[----:B------:R-:W-:Y:S01]  /*d400*/  R2UR UR9, R5 ;  /* 0x00000000050972ca */ /* 0x000fe200000e0000 */
[----:B------:R-:W-:Y:S01]  /*d410*/  FMUL.FTZ R76, R76, UR4 ;  /* 0x000000044c4c7c20 */ /* 0x000fe20008410000 */
[----:B------:R-:W-:Y:S01]  /*d420*/  FMUL.FTZ R74, R74, UR4 ;  /* 0x000000044a4a7c20 */ /* 0x000fe20008410000 */
[----:B------:R-:W-:-:S04]  /*d430*/  FMUL.FTZ R75, R75, UR4 ;  /* 0x000000044b4b7c20 */ /* 0x000fc80008410000 */
        /* <DEDUP_REMOVED lines=14> */
[----:B------:R-:W-:Y:S01]  /*d520*/  FMUL.FTZ R64, R64, UR4 ;  /* 0x0000000440407c20 */ /* 0x000fe20008410000 */
[----:B------:R-:W-:Y:S01]  /*d530*/  R2UR UR11, R21 ;  /* 0x00000000150b72ca */ /* 0x000fe200000e0000 */
[----:B------:R-:W-:Y:S01]  /*d540*/  MUFU.TANH R79, R79 ;  /* 0x0000004f004f7308 */ /* 0x000fe20000002400 */
[----:B------:R-:W-:Y:S01]  /*d550*/  R2UR UR8, R4 ;  /* 0x00000000040872ca */ /* 0x000fe200000e0000 */
[----:B------:R-:W2:Y:S01]  /*d560*/  @P5 LDC R21, c[0x0][0x44c] ;  /* 0x00011300ff155b82 */ /* 0x000ea20000000800 */
[----:B------:R-:W-:Y:S01]  /*d570*/  R2UR UR9, R5 ;  /* 0x00000000050972ca */ /* 0x000fe200000e0000 */
[----:B------:R-:W-:Y:S01]  /*d580*/  FMUL.FTZ R70, R71, UR4 ;  /* 0x0000000447467c20 */ /* 0x000fe20008410000 */
[----:B------:R-:W-:-:S03]  /*d590*/  FMUL.FTZ R69, R69, UR4 ;  /* 0x0000000445457c20 */ /* 0x000fc60008410000 */
[----:B------:R-:W-:Y:S08]  /*d5a0*/  MUFU.TANH R67, R67 ;  /* 0x0000004300437308 */ /* 0x000ff00000002400 */
[----:B------:R-:W-:Y:S08]  /*d5b0*/  MUFU.TANH R84, R84 ;  /* 0x0000005400547308 */ /* 0x000ff00000002400 */
[----:B------:R-:W-:Y:S08]  /*d5c0*/  MUFU.TANH R86, R86 ;  /* 0x0000005600567308 */ /* 0x000ff00000002400 */
[----:B------:R-:W-:Y:S08]  /*d5d0*/  MUFU.TANH R74, R74 ;  /* 0x0000004a004a7308 */ /* 0x000ff00000002400 */
[----:B------:R-:W-:Y:S01]  /*d5e0*/  MUFU.TANH R75, R75 ;  /* 0x0000004b004b7308 */ /* 0x000fe20000002400 */
[----:B------:R-:W-:-:S02]  /*d5f0*/  WARPGROUP.DEPBAR.LE gsb0, 0x0 ;  /* 0x00008000000079c5 */ /* 0x000fc40000010000 */
[----:B------:R-:W-:Y:S01]  /*d600*/  WARPGROUP.ARRIVE ;  /* 0x00000000000079c5 */ /* 0x000fe20000000000 */
[----:B------:R-:W-:-:S04]  /*d610*/  VIADD R20, R14, 0x602 ;  /* 0x000006020e147836 */ /* 0x000fc80000000000 */
[----:B------:R-:W1:Y:S01]  /*d620*/  MUFU.TANH R64, R64 ;  /* 0x0000004000407308 */ /* 0x000e620000002400 */
[----:B------:R-:W-:Y:S01]  /*d630*/  HGMMA.64x16x16.F32 R48, gdesc[UR8], R48, gsb0 ;  /* 0x00200000083079f0 */ /* 0x000fe20008000830 */
[----:B------:R-:W-:Y:S01]  /*d640*/  FMUL.FTZ R71, R56, UR4 ;  /* 0x0000000438477c20 */ /* 0x000fe20008410000 */
[----:B------:R-:W-:Y:S01]  /*d650*/  FMUL.FTZ R56, R58, UR4 ;  /* 0x000000043a387c20 */ /* 0x000fe20008410000 */
[----:B---3--:R-:W-:-:S04]  /*d660*/  IMAD.IADD R58, R100, 0x1, R109 ;  /* 0x00000001643a7824 */ /* 0x008fc800078e026d */
[----:B------:R-:W3:Y:S01]  /*d670*/  MUFU.TANH R69, R69 ;  /* 0x0000004500457308 */ /* 0x000ee20000002400 */
[----:B--2---:R-:W-:-:S05]  /*d680*/  @P5 IMAD.HI.U32 R21, R58, R21, RZ ;  /* 0x000000153a155227 */ /* 0x004fca00078e00ff */
[----:B0-----:R-:W-:Y:S01]  /*d690*/  @P5 SHF.R.U32.HI R58, RZ, R98, R21 ;  /* 0x00000062ff3a5219 */ /* 0x001fe20000011615 */
[----:B------:R-:W-:Y:S01]  /*d6a0*/  IMAD.MOV.U32 R21, RZ, RZ, -0x7fffffe0 ;  /* 0x80000020ff157424 */ /* 0x000fe200078e00ff */
[----:B------:R-:W-:Y:S01]  /*d6b0*/  R2UR UR10, R20 ;  /* 0x00000000140a72ca */ /* 0x000fe200000e0000 */
[----:B------:R-:W-:Y:S01]  /*d6c0*/  MUFU.TANH R77, R77 ;  /* 0x0000004d004d7308 */ /* 0x000fe20000002400 */
[----:B------:R-:W-:Y:S02]  /*d6d0*/  R2UR UR8, R4 ;  /* 0x00000000040872ca */ /* 0x000fe400000e0000 */
[----:B------:R-:W-:Y:S02]  /*d6e0*/  R2UR UR11, R21 ;  /* 0x00000000150b72ca */ /* 0x000fe400000e0000 */
[----:B------:R-:W-:-:S03]  /*d6f0*/  R2UR UR9, R5 ;  /* 0x00000000050972ca */ /* 0x000fc600000e0000 */
[----:B------:R-:W-:Y:S08]  /*d700*/  MUFU.TANH R78, R78 ;  /* 0x0000004e004e7308 */ /* 0x000ff00000002400 */
[----:B------:R-:W-:Y:S08]  /*d710*/  MUFU.TANH R65, R65 ;  /* 0x0000004100417308 */ /* 0x000ff00000002400 */
[----:B------:R-:W-:Y:S08]  /*d720*/  MUFU.TANH R66, R66 ;  /* 0x0000004200427308 */ /* 0x000ff00000002400 */
[----:B------:R-:W-:Y:S01]  /*d730*/  MUFU.TANH R68, R68 ;  /* 0x0000004400447308 */ /* 0x000fe20000002400 */
[----:B------:R-:W-:-:S02]  /*d740*/  WARPGROUP.DEPBAR.LE gsb0, 0x0 ;  /* 0x00008000000079c5 */ /* 0x000fc40000010000 */
[----:B------:R-:W-:-:S06]  /*d750*/  WARPGROUP.ARRIVE ;  /* 0x00000000000079c5 */ /* 0x000fcc0000000000 */
[----:B------:R-:W-:Y:S01]  /*d760*/  HGMMA.64x16x16.F32 R40, gdesc[UR8], R40, gsb0 ;  /* 0x00200000082879f0 */ /* 0x000fe20008000828 */
[----:B------:R-:W-:-:S04]  /*d770*/  IMAD.MOV.U32 R21, RZ, RZ, -0x90 ;  /* 0xffffff70ff157424 */ /* 0x000fc800078e00ff */
[C---:B------:R-:W-:Y:S02]  /*d780*/  IMAD R21, R96.reuse, R21, 0x91 ;  /* 0x0000009160157424 */ /* 0x040fe400078e0215 */
[----:B------:R-:W-:Y:S02]  /*d790*/  IMAD R20, R96, -0x90, R107 ;  /* 0xffffff7060147824 */ /* 0x000fe400078e026b */
[----:B----4-:R-:W-:Y:S02]  /*d7a0*/  IMAD R21, R101, -0x2, R21 ;  /* 0xfffffffe65157824 */ /* 0x010fe400078e0215 */
[----:B------:R-:W-:Y:S02]  /*d7b0*/  VIADD R95, R20, 0x90 ;  /* 0x00000090145f7836 */ /* 0x000fe40000000000 */
[----:B------:R-:W-:Y:S01]  /*d7c0*/  VIADD R20, R14, 0x642 ;  /* 0x000006420e147836 */ /* 0x000fe20000000000 */
[----:B------:R-:W-:Y:S01]  /*d7d0*/  IADD3 R98, -R108, R21, R107 ;  /* 0x000000156c627210 */ /* 0x000fe20007ffe16b */
[----:B------:R-:W-:Y:S01]  /*d7e0*/  IMAD.MOV.U32 R21, RZ, RZ, -0x7fffffe0 ;  /* 0x80000020ff157424 */ /* 0x000fe200078e00ff */
[----:B------:R-:W-:Y:S01]  /*d7f0*/  R2UR UR8, R4 ;  /* 0x00000000040872ca */ /* 0x000fe200000e0000 */
[----:B------:R-:W0:Y:S01]  /*d800*/  SHFL.IDX PT, R99, R58, RZ, 0x1c1f ;  /* 0x001c1fff3a637589 */ /* 0x000e2200000e0000 */
[----:B------:R-:W-:-:S02]  /*d810*/  R2UR UR10, R20 ;  /* 0x00000000140a72ca */ /* 0x000fc400000e0000 */
[----:B------:R-:W-:Y:S02]  /*d820*/  R2UR UR11, R21 ;  /* 0x00000000150b72ca */ /* 0x000fe400000e0000 */
[----:B------:R-:W-:Y:S01]  /*d830*/  R2UR UR9, R5 ;  /* 0x00000000050972ca */ /* 0x000fe200000e0000 */
[----:B------:R-:W-:Y:S01]  /*d840*/  IMAD R95, R101, -0x2, R95 ;  /* 0xfffffffe655f7824 */ /* 0x000fe200078e025f */
[----:B------:R-:W-:Y:S02]  /*d850*/  WARPGROUP.DEPBAR.LE gsb0, 0x0 ;  /* 0x00008000000079c5 */ /* 0x000fe40000010000 */
[----:B------:R-:W-:-:S09]  /*d860*/  WARPGROUP.ARRIVE ;  /* 0x00000000000079c5 */ /* 0x000fd20000000000 */
[----:B------:R-:W-:Y:S01]  /*d870*/  HGMMA.64x16x16.F32 R32, gdesc[UR8], R32, gsb0 ;  /* 0x00200000082079f0 */ /* 0x000fe20008000820 */
[----:B0-----:R-:W-:-:S04]  /*d880*/  VIADDMNMX R20, R99, R98, R95, PT ;  /* 0x0000006263147246 */ /* 0x001fc8000380015f */
[C---:B------:R-:W-:Y:S02]  /*d890*/  ISETP.GT.AND P3, PT, R20.reuse, RZ, PT ;  /* 0x000000ff1400720c */ /* 0x040fe40003f64270 */
[C---:B------:R-:W-:Y:S01]  /*d8a0*/  ISETP.GT.AND P2, PT, R20.reuse, 0x1, PT ;  /* 0x000000011400780c */ /* 0x040fe20003f44270 */
[----:B------:R-:W-:Y:S01]  /*d8b0*/  FMUL.FTZ R99, R49, UR4 ;  /* 0x0000000431637c20 */ /* 0x000fe20008410000 */
[----:B------:R-:W-:Y:S02]  /*d8c0*/  ISETP.GT.AND P4, PT, R20, 0x8, PT ;  /* 0x000000081400780c */ /* 0x000fe40003f84270 */
[----:B-1----:R-:W-:Y:S02]  /*d8d0*/  FSEL R88, R88, -INF , P3 ;  /* 0xff80000058587808 */ /* 0x002fe40001800000 */
[----:B------:R-:W-:Y:S01]  /*d8e0*/  FSEL R97, R97, -INF , P2 ;  /* 0xff80000061617808 */ /* 0x000fe20001000000 */
[----:B------:R-:W-:Y:S02]  /*d8f0*/  IMAD.MOV.U32 R49, RZ, RZ, -0x7fffffe0 ;  /* 0x80000020ff317424 */ /* 0x000fe400078e00ff */
[----:B------:R-:W-:Y:S01]  /*d900*/  FMUL.FTZ R21, R50, UR4 ;  /* 0x0000000432157c20 */ /* 0x000fe20008410000 */
[----:B------:R-:W-:-:S02]  /*d910*/  ISETP.GT.AND P3, PT, R20, 0x9, PT ;  /* 0x000000091400780c */ /* 0x000fc40003f64270 */
[----:B------:R-:W-:Y:S02]  /*d920*/  FSEL R91, R91, -INF , P4 ;  /* 0xff8000005b5b7808 */ /* 0x000fe40002000000 */
[----:B------:R-:W-:Y:S02]  /*d930*/  FMNMX.FTZ R50, R88, R97, !PT ;  /* 0x0000006158327209 */ /* 0x000fe40007810000 */
[----:B------:R-:W-:Y:S02]  /*d940*/  R2UR UR15, R49 ;  /* 0x00000000310f72ca */ /* 0x000fe400000e0000 */
[----:B------:R-:W-:Y:S02]  /*d950*/  ISETP.GT.AND P2, PT, R20, 0x10, PT ;  /* 0x000000101400780c */ /* 0x000fe40003f44270 */
[----:B------:R-:W-:Y:S02]  /*d960*/  FSEL R92, R92, -INF , P3 ;  /* 0xff8000005c5c7808 */ /* 0x000fe40001800000 */
[----:B------:R-:W-:-:S02]  /*d970*/  FMNMX.FTZ R49, R91, R50, !PT ;  /* 0x000000325b317209 */ /* 0x000fc40007810000 */
[----:B------:R-:W-:Y:S02]  /*d980*/  ISETP.GT.AND P4, PT, R20, 0x11, PT ;  /* 0x000000111400780c */ /* 0x000fe40003f84270 */
[----:B------:R-:W-:Y:S02]  /*d990*/  FSEL R80, R80, -INF , P2 ;  /* 0xff80000050507808 */ /* 0x000fe40001000000 */
[----:B------:R-:W-:Y:S02]  /*d9a0*/  FMNMX.FTZ R49, R92, R49, !PT ;  /* 0x000000315c317209 */ /* 0x000fe40007810000 */
[----:B------:R-:W-:Y:S02]  /*d9b0*/  ISETP.GT.AND P3, PT, R20, 0x18, PT ;  /* 0x000000181400780c */ /* 0x000fe40003f64270 */
[----:B------:R-:W-:Y:S02]  /*d9c0*/  FSEL R94, R94, -INF , P4 ;  /* 0xff8000005e5e7808 */ /* 0x000fe40002000000 */
[----:B------:R-:W-:Y:S01]  /*d9d0*/  FMNMX.FTZ R49, R80, R49, !PT ;  /* 0x0000003150317209 */ /* 0x000fe20007810000 */
[----:B------:R-:W-:Y:S01]  /*d9e0*/  FMUL.FTZ R100, R48, UR4 ;  /* 0x0000000430647c20 */ /* 0x000fe20008410000 */
[----:B------:R-:W-:Y:S01]  /*d9f0*/  FMUL.FTZ R50, R52, UR4 ;  /* 0x0000000434327c20 */ /* 0x000fe20008410000 */
[----:B------:R-:W-:Y:S01]  /*da00*/  VIADD R48, R14, 0x682 ;  /* 0x000006820e307836 */ /* 0x000fe20000000000 */
[----:B------:R-:W-:-:S02]  /*da10*/  ISETP.GT.AND P2, PT, R20, 0x19, PT ;  /* 0x000000191400780c */ /* 0x000fc40003f44270 */
[----:B------:R-:W-:Y:S02]  /*da20*/  FSEL R83, R83, -INF , P3 ;  /* 0xff80000053537808 */ /* 0x000fe40001800000 */
[----:B------:R-:W-:Y:S01]  /*da30*/  FMNMX.FTZ R52, R94, R49, !PT ;  /* 0x000000315e347209 */ /* 0x000fe20007810000 */
[----:B------:R0:W-:Y:S01]  /*da40*/  MUFU.TANH R14, R100 ;  /* 0x00000064000e7308 */ /* 0x0001e20000002400 */
[----:B------:R-:W-:Y:S02]  /*da50*/  ISETP.GT.AND P4, PT, R20, 0x20, PT ;  /* 0x000000201400780c */ /* 0x000fe40003f84270 */
[----:B------:R-:W-:Y:S02]  /*da60*/  FSEL R85, R85, -INF , P2 ;  /* 0xff80000055557808 */ /* 0x000fe40001000000 */
[----:B------:R-:W-:Y:S01]  /*da70*/  R2UR UR14, R48 ;  /* 0x00000000300e72ca */ /* 0x000fe200000e0000 */
[----:B------:R-:W-:Y:S01]  /*da80*/  FMUL.FTZ R48, R51, UR4 ;  /* 0x0000000433307c20 */ /* 0x000fe20008410000 */
[----:B0-----:R-:W-:Y:S01]  /*da90*/  FMNMX.FTZ R100, R83, R52, !PT ;  /* 0x0000003453647209 */ /* 0x001fe20007810000 */
[----:B------:R-:W-:Y:S01]  /*daa0*/  FMUL.FTZ R51, R53, UR4 ;  /* 0x0000000435337c20 */ /* 0x000fe20008410000 */
[----:B------:R-:W-:Y:S01]  /*dab0*/  FMUL.FTZ R52, R40, UR4 ;  /* 0x0000000428347c20 */ /* 0x000fe20008410000 */
[----:B------:R-:W-:-:S02]  /*dac0*/  ISETP.GT.AND P3, PT, R20, 0x21, PT ;  /* 0x000000211400780c */ /* 0x000fc40003f64270 */
[----:B------:R-:W-:Y:S02]  /*dad0*/  FSEL R40, R72, -INF , P4 ;  /* 0xff80000048287808 */ /* 0x000fe40002000000 */
[----:B------:R-:W-:Y:S01]  /*dae0*/  FMNMX.FTZ R53, R85, R100, !PT ;  /* 0x0000006455357209 */ /* 0x000fe20007810000 */
[----:B------:R-:W-:Y:S02]  /*daf0*/  WARPGROUP.DEPBAR.LE gsb0, 0x0 ;  /* 0x00008000000079c5 */ /* 0x000fe40000010000 */
[----:B------:R-:W-:Y:S01]  /*db00*/  ISETP.GT.AND P2, PT, R20, 0x28, PT ;  /* 0x000000281400780c */ /* 0x000fe20003f44270 */
[----:B------:R-:W-:Y:S01]  /*db10*/  WARPGROUP.ARRIVE ;  /* 0x00000000000079c5 */ /* 0x000fe20000000000 */
[----:B------:R-:W-:Y:S02]  /*db20*/  FSEL R49, R73, -INF , P3 ;  /* 0xff80000049317808 */ /* 0x000fe40001800000 */
[----:B------:R-:W-:Y:S02]  /*db30*/  FMNMX.FTZ R72, R40, R53, !PT ;  /* 0x0000003528487209 */ /* 0x000fe40007810000 */
[----:B------:R-:W-:Y:S01]  /*db40*/  ISETP.GT.AND P4, PT, R20, 0x29, PT ;  /* 0x000000291400780c */ /* 0x000fe20003f84270 */
[----:B------:R-:W-:Y:S01]  /*db50*/  HGMMA.64x16x16.F32 R24, gdesc[UR12], R24, gsb0 ;  /* 0x002000000c1879f0 */ /* 0x000fe20008000818 */
[----:B------:R-:W-:-:S02]  /*db60*/  FSEL R76, R76, -INF , P2 ;  /* 0xff8000004c4c7808 */ /* 0x000fc40001000000 */
[----:B------:R-:W-:Y:S01]  /*db70*/  FMNMX.FTZ R53, R49, R72, !PT ;  /* 0x0000004831357209 */ /* 0x000fe20007810000 */
[----:B------:R-:W-:Y:S01]  /*db80*/  FMUL.FTZ R57, R57, UR4 ;  /* 0x0000000439397c20 */ /* 0x000fe20008410000 */
[----:B------:R-:W-:Y:S02]  /*db90*/  ISETP.GT.AND P3, PT, R20, 0x30, PT ;  /* 0x000000301400780c */ /* 0x000fe40003f64270 */
[----:B------:R-:W-:Y:S02]  /*dba0*/  FSEL R87, R87, -INF , P4 ;  /* 0xff80000057577808 */ /* 0x000fe40002000000 */
[----:B------:R-:W-:Y:S01]  /*dbb0*/  FMNMX.FTZ R72, R76, R53, !PT ;  /* 0x000000354c487209 */ /* 0x000fe20007810000 */
[----:B------:R-:W0:Y:S01]  /*dbc0*/  MUFU.TANH R71, R71 ;  /* 0x0000004700477308 */ /* 0x000e220000002400 */
[----:B------:R-:W-:Y:S01]  /*dbd0*/  ISETP.GT.AND P2, PT, R20, 0x31, PT ;  /* 0x000000311400780c */ /* 0x000fe20003f44270 */
[----:B------:R-:W-:Y:S01]  /*dbe0*/  FMUL.FTZ R60, R60, UR4 ;  /* 0x000000043c3c7c20 */ /* 0x000fe20008410000 */
[----:B------:R-:W-:-:S02]  /*dbf0*/  FSEL R64, R64, -INF , P3 ;  /* 0xff80000040407808 */ /* 0x000fc40001800000 */
[----:B------:R-:W-:Y:S01]  /*dc00*/  FMNMX.FTZ R53, R87, R72, !PT ;  /* 0x0000004857357209 */ /* 0x000fe20007810000 */
[----:B------:R-:W-:Y:S01]  /*dc10*/  FMUL.FTZ R61, R61, UR4 ;  /* 0x000000043d3d7c20 */ /* 0x000fe20008410000 */
[----:B------:R-:W-:Y:S01]  /*dc20*/  ISETP.GT.AND P3, PT, R20, 0x38, PT ;  /* 0x000000381400780c */ /* 0x000fe20003f64270 */
[----:B------:R-:W1:Y:S01]  /*dc30*/  MUFU.TANH R57, R57 ;  /* 0x0000003900397308 */ /* 0x000e620000002400 */
[----:B------:R-:W-:Y:S02]  /*dc40*/  FSEL R79, R79, -INF , P2 ;  /* 0xff8000004f4f7808 */ /* 0x000fe40001000000 */
[----:B------:R-:W-:Y:S02]  /*dc50*/  FMNMX.FTZ R72, R64, R53, !PT ;  /* 0x0000003540487209 */ /* 0x000fe40007810000 */
[----:B------:R-:W-:Y:S02]  /*dc60*/  ISETP.GT.AND P2, PT, R20, 0x39, PT ;  /* 0x000000391400780c */ /* 0x000fe40003f44270 */
[----:B------:R-:W-:Y:S01]  /*dc70*/  FSEL R67, R67, -INF , P3 ;  /* 0xff80000043437808 */ /* 0x000fe20001800000 */
[----:B------:R-:W2:Y:S01]  /*dc80*/  MUFU.TANH R60, R60 ;  /* 0x0000003c003c7308 */ /* 0x000ea20000002400 */
[----:B------:R-:W-:-:S02]  /*dc90*/  FMNMX.FTZ R72, R79, R72, !PT ;  /* 0x000000484f487209 */ /* 0x000fc40007810000 */
[C---:B------:R-:W-:Y:S02]  /*dca0*/  ISETP.GT.AND P3, PT, R20.reuse, 0x40, PT ;  /* 0x000000401400780c */ /* 0x040fe40003f64270 */
[----:B---3--:R-:W-:Y:S02]  /*dcb0*/  FSEL R69, R69, -INF , P2 ;  /* 0xff80000045457808 */ /* 0x008fe40001000000 */
[----:B------:R-:W-:Y:S01]  /*dcc0*/  FMNMX.FTZ R72, R67, R72, !PT ;  /* 0x0000004843487209 */ /* 0x000fe20007810000 */
[----:B------:R-:W3:Y:S01]  /*dcd0*/  MUFU.TANH R61, R61 ;  /* 0x0000003d003d7308 */ /* 0x000ee20000002400 */
[----:B------:R-:W-:Y:S02]  /*dce0*/  ISETP.GT.AND P2, PT, R20, 0x41, PT ;  /* 0x000000411400780c */ /* 0x000fe40003f44270 */
[----:B0-----:R-:W-:Y:S02]  /*dcf0*/  FSEL R71, R71, -INF , P3 ;  /* 0xff80000047477808 */ /* 0x001fe40001800000 */
[----:B------:R-:W-:Y:S01]  /*dd00*/  FMNMX.FTZ R72, R69, R72, !PT ;  /* 0x0000004845487209 */ /* 0x000fe20007810000 */
[----:B------:R-:W-:Y:S01]  /*dd10*/  FMUL.FTZ R53, R32, UR4 ;  /* 0x0000000420357c20 */ /* 0x000fe20008410000 */
[----:B------:R-:W-:Y:S01]  /*dd20*/  ISETP.GT.AND P3, PT, R20, 0x48, PT ;  /* 0x000000481400780c */ /* 0x000fe20003f64270 */
[----:B------:R-:W0:Y:S01]  /*dd30*/  MUFU.TANH R99, R99 ;  /* 0x0000006300637308 */ /* 0x000e220000002400 */
[----:B-1----:R-:W-:-:S02]  /*dd40*/  FSEL R57, R57, -INF , P2 ;  /* 0xff80000039397808 */ /* 0x002fc40001000000 */
[----:B------:R-:W-:Y:S01]  /*dd50*/  FMNMX.FTZ R32, R71, R72, !PT ;  /* 0x0000004847207209 */ /* 0x000fe20007810000 */
[----:B------:R-:W-:Y:S01]  /*dd60*/  FMUL.FTZ R72, R33, UR4 ;  /* 0x0000000421487c20 */ /* 0x000fe20008410000 */
[----:B------:R-:W-:Y:S02]  /*dd70*/  ISETP.GT.AND P2, PT, R20, 0x49, PT ;  /* 0x000000491400780c */ /* 0x000fe40003f44270 */
[----:B--2---:R-:W-:Y:S01]  /*dd80*/  FSEL R60, R60, -INF , P3 ;  /* 0xff8000003c3c7808 */ /* 0x004fe20001800000 */
[----:B------:R-:W1:Y:S01]  /*dd90*/  MUFU.TANH R50, R50 ;  /* 0x0000003200327308 */ /* 0x000e620000002400 */
[----:B------:R-:W-:Y:S01]  /*dda0*/  FMNMX.FTZ R33, R57, R32, !PT ;  /* 0x0000002039217209 */ /* 0x000fe20007810000 */
[----:B------:R-:W-:Y:S01]  /*ddb0*/  FMUL.FTZ R41, R41, UR4 ;  /* 0x0000000429297c20 */ /* 0x000fe20008410000 */
[----:B------:R-:W-:Y:S02]  /*ddc0*/  ISETP.GT.AND P3, PT, R20, 0x50, PT ;  /* 0x000000501400780c */ /* 0x000fe40003f64270 */
[----:B---3--:R-:W-:-:S02]  /*ddd0*/  FSEL R61, R61, -INF , P2 ;  /* 0xff8000003d3d7808 */ /* 0x008fc40001000000 */
[----:B------:R-:W-:Y:S01]  /*dde0*/  FMNMX.FTZ R100, R60, R33, !PT ;  /* 0x000000213c647209 */ /* 0x000fe20007810000 */
[----:B------:R-:W2:Y:S01]  /*ddf0*/  MUFU.TANH R51, R51 ;  /* 0x0000003300337308 */ /* 0x000ea20000002400 */
[----:B------:R-:W-:Y:S01]  /*de00*/  ISETP.GT.AND P2, PT, R20, 0x51, PT ;  /* 0x000000511400780c */ /* 0x000fe20003f44270 */
[----:B------:R-:W-:Y:S01]  /*de10*/  FMUL.FTZ R44, R44, UR4 ;  /* 0x000000042c2c7c20 */ /* 0x000fe20008410000 */
[----:B------:R-:W-:Y:S02]  /*de20*/  FSEL R32, R14, -INF , P3 ;  /* 0xff8000000e207808 */ /* 0x000fe40001800000 */
[----:B------:R-:W-:-:S03]  /*de30*/  FMNMX.FTZ R33, R61, R100, !PT ;  /* 0x000000643d217209 */ /* 0x000fc60007810000 */
[----:B------:R-:W3:Y:S01]  /*de40*/  MUFU.TANH R52, R52 ;  /* 0x0000003400347308 */ /* 0x000ee20000002400 */
[----:B------:R-:W-:Y:S01]  /*de50*/  ISETP.GT.AND P3, PT, R20, 0x58, PT ;  /* 0x000000581400780c */ /* 0x000fe20003f64270 */
[----:B------:R-:W-:Y:S01]  /*de60*/  FMUL.FTZ R45, R45, UR4 ;  /* 0x000000042d2d7c20 */ /* 0x000fe20008410000 */
[----:B0-----:R-:W-:Y:S02]  /*de70*/  FSEL R14, R99, -INF , P2 ;  /* 0xff800000630e7808 */ /* 0x001fe40001000000 */
[----:B------:R-:W-:-:S03]  /*de80*/  FMNMX.FTZ R101, R32, R33, !PT ;  /* 0x0000002120657209 */ /* 0x000fc60007810000 */
[----:B------:R-:W0:Y:S01]  /*de90*/  MUFU.TANH R41, R41 ;  /* 0x0000002900297308 */ /* 0x000e220000002400 */
[----:B------:R-:W-:Y:S02]  /*dea0*/  ISETP.GT.AND P2, PT, R20, 0x59, PT ;  /* 0x000000591400780c */ /* 0x000fe40003f44270 */
[----:B-1----:R-:W-:Y:S02]  /*deb0*/  FSEL R33, R50, -INF , P3 ;  /* 0xff80000032217808 */ /* 0x002fe40001800000 */
[----:B------:R-:W-:-:S03]  /*dec0*/  FMNMX.FTZ R100, R14, R101, !PT ;  /* 0x000000650e647209 */ /* 0x000fc60007810000 */
[----:B------:R-:W1:Y:S01]  /*ded0*/  MUFU.TANH R44, R44 ;  /* 0x0000002c002c7308 */ /* 0x000e620000002400 */
[----:B------:R-:W-:Y:S01]  /*dee0*/  FMUL.FTZ R73, R36, UR4 ;  /* 0x0000000424497c20 */ /* 0x000fe20008410000 */
[----:B------:R-:W-:Y:S01]  /*def0*/  FMUL.FTZ R99, R37, UR4 ;  /* 0x0000000425637c20 */ /* 0x000fe20008410000 */
[----:B------:R-:W-:Y:S02]  /*df00*/  ISETP.GT.AND P3, PT, R20, 0x60, PT ;  /* 0x000000601400780c */ /* 0x000fe40003f64270 */
[----:B--2---:R-:W-:Y:S02]  /*df10*/  FSEL R36, R51, -INF , P2 ;  /* 0xff80000033247808 */ /* 0x004fe40001000000 */
[----:B------:R-:W-:Y:S01]  /*df20*/  FMNMX.FTZ R37, R33, R100, !PT ;  /* 0x0000006421257209 */ /* 0x000fe20007810000 */
[----:B------:R-:W2:Y:S01]  /*df30*/  MUFU.TANH R45, R45 ;  /* 0x0000002d002d7308 */ /* 0x000ea20000002400 */
[----:B------:R-:W-:Y:S02]  /*df40*/  WARPGROUP.DEPBAR.LE gsb0, 0x0 ;  /* 0x00008000000079c5 */ /* 0x000fe40000010000 */
[----:B------:R-:W-:Y:S01]  /*df50*/  FMUL.FTZ R51, R24, UR4 ;  /* 0x0000000418337c20 */ /* 0x000fe20008410000 */
[----:B------:R-:W-:-:S02]  /*df60*/  ISETP.GT.AND P2, PT, R20, 0x61, PT ;  /* 0x000000611400780c */ /* 0x000fc40003f44270 */
[----:B---3--:R-:W-:Y:S02]  /*df70*/  FSEL R24, R52, -INF , P3 ;  /* 0xff80000034187808 */ /* 0x008fe40001800000 */
[----:B------:R-:W3:Y:S01]  /*df80*/  MUFU.TANH R53, R53 ;  /* 0x0000003500357308 */ /* 0x000ee20000002400 */
[----:B------:R-:W-:Y:S02]  /*df90*/  FMNMX.FTZ R101, R36, R37, !PT ;  /* 0x0000002524657209 */ /* 0x000fe40007810000 */
[----:B------:R-:W-:Y:S02]  /*dfa0*/  ISETP.GT.AND P3, PT, R20, 0x68, PT ;  /* 0x000000681400780c */ /* 0x000fe40003f64270 */
[----:B0-----:R-:W-:Y:S02]  /*dfb0*/  FSEL R37, R41, -INF , P2 ;  /* 0xff80000029257808 */ /* 0x001fe40001000000 */
[----:B------:R-:W-:Y:S01]  /*dfc0*/  FMNMX.FTZ R100, R24, R101, !PT ;  /* 0x0000006518647209 */ /* 0x000fe20007810000 */
[----:B------:R-:W0:Y:S01]  /*dfd0*/  MUFU.TANH R72, R72 ;  /* 0x0000004800487308 */ /* 0x000e220000002400 */
[----:B------:R-:W-:Y:S01]  /*dfe0*/  FMUL.FTZ R52, R25, UR4 ;  /* 0x0000000419347c20 */ /* 0x000fe20008410000 */
[----:B------:R-:W-:-:S02]  /*dff0*/  ISETP.GT.AND P2, PT, R20, 0x69, PT ;  /* 0x000000691400780c */ /* 0x000fc40003f44270 */
[----:B-1----:R-:W-:Y:S02]  /*e000*/  FSEL R25, R44, -INF , P3 ;  /* 0xff8000002c197808 */ /* 0x002fe40001800000 */
[----:B------:R-:W-:Y:S02]  /*e010*/  FMNMX.FTZ R100, R37, R100, !PT ;  /* 0x0000006425647209 */ /* 0x000fe40007810000 */
[----:B------:R-:W1:Y:S01]  /*e020*/  MUFU.TANH R73, R73 ;  /* 0x0000004900497308 */ /* 0x000e620000002400 */
[----:B------:R-:W-:Y:S02]  /*e030*/  ISETP.GT.AND P3, PT, R20, 0x70, PT ;  /* 0x000000701400780c */ /* 0x000fe40003f64270 */
[----:B--2---:R-:W-:Y:S02]  /*e040*/  FSEL R41, R45, -INF , P2 ;  /* 0xff8000002d297808 */ /* 0x004fe40001000000 */
[----:B------:R-:W-:-:S03]  /*e050*/  FMNMX.FTZ R100, R25, R100, !PT ;  /* 0x0000006419647209 */ /* 0x000fc60007810000 */
[----:B------:R2:W4:Y:S01]  /*e060*/  MUFU.TANH R50, R99 ;  /* 0x0000006300327308 */ /* 0x0005220000002400 */
[----:B------:R-:W-:Y:S02]  /*e070*/  ISETP.GT.AND P2, PT, R20, 0x71, PT ;  /* 0x000000711400780c */ /* 0x000fe40003f44270 */
[----:B---3--:R-:W-:Y:S02]  /*e080*/  FSEL R44, R53, -INF , P3 ;  /* 0xff800000352c7808 */ /* 0x008fe40001800000 */
[----:B------:R-:W-:-:S03]  /*e090*/  FMNMX.FTZ R45, R41, R100, !PT ;  /* 0x00000064292d7209 */ /* 0x000fc60007810000 */
[----:B------:R-:W3:Y:S01]  /*e0a0*/  MUFU.TANH R51, R51 ;  /* 0x0000003300337308 */ /* 0x000ee20000002400 */
[----:B--2---:R-:W-:Y:S01]  /*e0b0*/  FMUL.FTZ R99, R28, UR4 ;  /* 0x000000041c637c20 */ /* 0x004fe20008410000 */
[----:B------:R-:W-:Y:S01]  /*e0c0*/  ISETP.GT.AND P3, PT, R20, 0x78, PT ;  /* 0x000000781400780c */ /* 0x000fe20003f64270 */
[----:B------:R-:W-:Y:S01]  /*e0d0*/  FMUL.FTZ R53, R29, UR4 ;  /* 0x000000041d357c20 */ /* 0x000fe20008410000 */
[----:B0-----:R-:W-:Y:S02]  /*e0e0*/  FSEL R28, R72, -INF , P2 ;  /* 0xff800000481c7808 */ /* 0x001fe40001000000 */
[----:B------:R-:W-:Y:S02]  /*e0f0*/  FMNMX.FTZ R45, R44, R45, !PT ;  /* 0x0000002d2c2d7209 */ /* 0x000fe40007810000 */
[----:B------:R0:W2:Y:S01]  /*e100*/  MUFU.TANH R101, R52 ;  /* 0x0000003400657308 */ /* 0x0000a20000002400 */
[----:B------:R-:W-:Y:S02]  /*e110*/  ISETP.GT.AND P2, PT, R20, 0x79, PT ;  /* 0x000000791400780c */ /* 0x000fe40003f44270 */
[----:B-1----:R-:W-:-:S05]  /*e120*/  FSEL R29, R73, -INF , P3 ;  /* 0xff800000491d7808 */ /* 0x002fca0001800000 */
[----:B------:R-:W1:Y:S01]  /*e130*/  MUFU.TANH R99, R99 ;  /* 0x0000006300637308 */ /* 0x000e620000002400 */
[----:B0-----:R-:W-:Y:S02]  /*e140*/  FMNMX.FTZ R52, R28, R45, !PT ;  /* 0x0000002d1c347209 */ /* 0x001fe40007810000 */
[----:B------:R-:W-:Y:S02]  /*e150*/  ISETP.GT.AND P3, PT, R20, 0x80, PT ;  /* 0x000000801400780c */ /* 0x000fe40003f64270 */
[----:B----4-:R-:W-:Y:S02]  /*e160*/  FSEL R45, R50, -INF , P2 ;  /* 0xff800000322d7808 */ /* 0x010fe40001000000 */
[----:B------:R-:W-:Y:S01]  /*e170*/  FMNMX.FTZ R72, R29, R52, !PT ;  /* 0x000000341d487209 */ /* 0x000fe20007810000 */
[----:B------:R-:W0:Y:S01]  /*e180*/  MUFU.TANH R53, R53 ;  /* 0x0000003500357308 */ /* 0x000e220000002400 */
[----:B------:R-:W-:Y:S02]  /*e190*/  ISETP.GT.AND P2, PT, R20, 0x81, PT ;  /* 0x000000811400780c */ /* 0x000fe40003f44270 */
[----:B---3--:R-:W-:-:S02]  /*e1a0*/  FSEL R50, R51, -INF , P3 ;  /* 0xff80000033327808 */ /* 0x008fc40001800000 */
[----:B------:R-:W-:Y:S02]  /*e1b0*/  FMNMX.FTZ R73, R45, R72, !PT ;  /* 0x000000482d497209 */ /* 0x000fe40007810000 */
[----:B------:R-:W-:Y:S02]  /*e1c0*/  ISETP.GT.AND P3, PT, R20, 0x88, PT ;  /* 0x000000881400780c */ /* 0x000fe40003f64270 */
[----:B--2---:R-:W-:Y:S02]  /*e1d0*/  FSEL R51, R101, -INF , P2 ;  /* 0xff80000065337808 */ /* 0x004fe40001000000 */
[----:B------:R-:W-:Y:S01]  /*e1e0*/  FMNMX.FTZ R72, R50, R73, !PT ;  /* 0x0000004932487209 */ /* 0x000fe20007810000 */
[----:B------:R-:W-:Y:S01]  /*e1f0*/  FMUL.FTZ R52, R54, UR4 ;  /* 0x0000000436347c20 */ /* 0x000fe20008410000 */
[----:B------:R-:W-:Y:S01]  /*e200*/  FMUL.FTZ R54, R55, UR4 ;  /* 0x0000000437367c20 */ /* 0x000fe20008410000 */
[----:B------:R-:W-:Y:S02]  /*e210*/  ISETP.GT.AND P2, PT, R20, 0x89, PT ;  /* 0x000000891400780c */ /* 0x000fe40003f44270 */
[----:B-1----:R-:W-:-:S02]  /*e220*/  FSEL R20, R99, -INF , P3 ;  /* 0xff80000063147808 */ /* 0x002fc40001800000 */
[----:B------:R-:W-:Y:S02]  /*e230*/  FMNMX.FTZ R55, R51, R72, !PT ;  /* 0x0000004833377209 */ /* 0x000fe40007810000 */
[----:B0-----:R-:W-:Y:S02]  /*e240*/  FSEL R53, R53, -INF , P2 ;  /* 0xff80000035357808 */ /* 0x001fe40001000000 */
[----:B------:R-:W-:-:S04]  /*e250*/  FMNMX.FTZ R72, R20, R55, !PT ;  /* 0x0000003714487209 */ /* 0x000fc80007810000 */
[----:B------:R-:W-:-:S05]  /*e260*/  FMNMX.FTZ R72, R53, R72, !PT ;  /* 0x0000004835487209 */ /* 0x000fca0007810000 */
[----:B------:R-:W0:Y:S04]  /*e270*/  SHFL.BFLY PT, R55, R72, 0x2, 0x1f ;  /* 0x0c401f0048377f89 */ /* 0x000e2800000e0000 */
[----:B------:R-:W1:Y:S01]  /*e280*/  SHFL.IDX PT, R99, R58, 0x1, 0x1c1f ;  /* 0x003c1f003a637f89 */ /* 0x000e6200000e0000 */
[----:B0-----:R-:W-:-:S05]  /*e290*/  FMNMX.FTZ R55, R72, R55, !PT ;  /* 0x0000003748377209 */ /* 0x001fca0007810000 */
[----:B------:R-:W0:Y:S01]  /*e2a0*/  SHFL.BFLY PT, R72, R55, 0x1, 0x1f ;  /* 0x0c201f0037487f89 */ /* 0x000e2200000e0000 */
[----:B------:R-:W-:Y:S01]  /*e2b0*/  IMAD.U32 R73, RZ, RZ, UR5 ;  /* 0x00000005ff497e24 */ /* 0x000fe2000f8e00ff */
[----:B-1----:R-:W-:-:S04]  /*e2c0*/  VIADDMNMX R95, R99, R98, R95, PT ;  /* 0x00000062635f7246 */ /* 0x002fc8000380015f */
[C---:B------:R-:W-:Y:S02]  /*e2d0*/  ISETP.GT.AND P3, PT, R95.reuse, RZ, PT ;  /* 0x000000ff5f00720c */ /* 0x040fe40003f64270 */
[----:B------:R-:W-:Y:S02]  /*e2e0*/  ISETP.GT.AND P4, PT, R95, 0x1, PT ;  /* 0x000000015f00780c */ /* 0x000fe40003f84270 */
[----:B0-----:R-:W-:-:S04]  /*e2f0*/  FMNMX.FTZ R72, R55, R72, !PT ;  /* 0x0000004837487209 */ /* 0x001fc80007810000 */
[C---:B------:R-:W-:Y:S01]  /*e300*/  FSETP.NEU.FTZ.AND P2, PT, R72.reuse, -INF , PT ;  /* 0xff8000004800780b */ /* 0x040fe20003f5d000 */
[----:B------:R-:W-:-:S05]  /*e310*/  FMUL.FTZ R100, R72, R73 ;  /* 0x0000004948647220 */ /* 0x000fca0000410000 */
[----:B------:R-:W-:Y:S02]  /*e320*/  FSEL R100, R100, RZ, P2 ;  /* 0x000000ff64647208 */ /* 0x000fe40001000000 */
[----:B------:R-:W-:-:S03]  /*e330*/  ISETP.GT.AND P2, PT, R95, 0x8, PT ;  /* 0x000000085f00780c */ /* 0x000fc60003f44270 */
[-CC-:B------:R-:W-:Y:S01]  /*e340*/  FFMA.FTZ R55, R88, R73.reuse, -R100.reuse ;  /* 0x0000004958377223 */ /* 0x180fe20000010864 */
[-CC-:B------:R-:W-:Y:S01]  /*e350*/  FFMA.FTZ R88, R91, R73.reuse, -R100.reuse ;  /* 0x000000495b587223 */ /* 0x180fe20000010864 */
[-CC-:B------:R-:W-:Y:S01]  /*e360*/  FFMA.FTZ R97, R97, R73.reuse, -R100.reuse ;  /* 0x0000004961617223 */ /* 0x180fe20000010864 */
[-CC-:B------:R-:W-:Y:S01]  /*e370*/  FFMA.FTZ R91, R92, R73.reuse, -R100.reuse ;  /* 0x000000495c5b7223 */ /* 0x180fe20000010864 */
[----:B------:R-:W-:Y:S01]  /*e380*/  FFMA.FTZ R99, R80, R73, -R100 ;  /* 0x0000004950637223 */ /* 0x000fe20000010864 */
[----:B------:R-:W-:Y:S02]  /*e390*/  FSEL R80, R15, -INF , P3 ;  /* 0xff8000000f507808 */ /* 0x000fe40001800000 */
[----:B------:R-:W-:Y:S01]  /*e3a0*/  FSEL R92, R89, -INF , P4 ;  /* 0xff800000595c7808 */ /* 0x000fe20002000000 */
[----:B------:R0:W-:Y:S01]  /*e3b0*/  MUFU.EX2 R58, R97 ;  /* 0x00000061003a7308 */ /* 0x0001e20000000800 */
[----:B------:R-:W-:Y:S02]  /*e3c0*/  ISETP.GT.AND P3, PT, R95, 0x9, PT ;  /* 0x000000095f00780c */ /* 0x000fe40003f64270 */
[----:B------:R-:W-:-:S02]  /*e3d0*/  FSEL R90, R90, -INF , P2 ;  /* 0xff8000005a5a7808 */ /* 0x000fc40001000000 */
[----:B------:R-:W-:Y:S02]  /*e3e0*/  ISETP.GT.AND P2, PT, R95, 0x10, PT ;  /* 0x000000105f00780c */ /* 0x000fe40003f44270 */
[----:B0-----:R-:W-:Y:S02]  /*e3f0*/  FMNMX.FTZ R97, R80, R92, !PT ;  /* 0x0000005c50617209 */ /* 0x001fe40007810000 */
[----:B------:R-:W-:Y:S02]  /*e400*/  FSEL R93, R93, -INF , P3 ;  /* 0xff8000005d5d7808 */ /* 0x000fe40001800000 */
[----:B------:R-:W-:Y:S01]  /*e410*/  FMNMX.FTZ R98, R90, R97, !PT ;  /* 0x000000615a627209 */ /* 0x000fe20007810000 */
[----:B------:R-:W-:Y:S01]  /*e420*/  FFMA.FTZ R89, R94, R73, -R100 ;  /* 0x000000495e597223 */ /* 0x000fe20000010864 */
[----:B------:R-:W-:Y:S02]  /*e430*/  ISETP.GT.AND P3, PT, R95, 0x11, PT ;  /* 0x000000115f00780c */ /* 0x000fe40003f64270 */
[----:B------:R-:W-:-:S02]  /*e440*/  FSEL R94, R81, -INF , P2 ;  /* 0xff800000515e7808 */ /* 0x000fc40001000000 */
[----:B------:R-:W-:Y:S01]  /*e450*/  FMNMX.FTZ R97, R93, R98, !PT ;  /* 0x000000625d617209 */ /* 0x000fe20007810000 */
[--C-:B------:R-:W-:Y:S01]  /*e460*/  FFMA.FTZ R81, R83, R73, -R100.reuse ;  /* 0x0000004953517223 */ /* 0x100fe20000010864 */
[----:B------:R-:W-:Y:S02]  /*e470*/  FSEL R83, R82, -INF , P3 ;  /* 0xff80000052537808 */ /* 0x000fe40001800000 */
[----:B------:R-:W-:Y:S02]  /*e480*/  ISETP.GT.AND P2, PT, R95, 0x18, PT ;  /* 0x000000185f00780c */ /* 0x000fe40003f44270 */
[----:B------:R-:W-:Y:S01]  /*e490*/  FMNMX.FTZ R82, R94, R97, !PT ;  /* 0x000000615e527209 */ /* 0x000fe20007810000 */
[----:B------:R-:W-:Y:S01]  /*e4a0*/  FFMA.FTZ R98, R85, R73, -R100 ;  /* 0x0000004955627223 */ /* 0x000fe20000010864 */
[----:B------:R-:W-:Y:S02]  /*e4b0*/  ISETP.GT.AND P3, PT, R95, 0x19, PT ;  /* 0x000000195f00780c */ /* 0x000fe40003f64270 */
[----:B------:R-:W-:-:S02]  /*e4c0*/  FSEL R84, R84, -INF , P2 ;  /* 0xff80000054547808 */ /* 0x000fc40001000000 */
[----:B------:R-:W-:Y:S02]  /*e4d0*/  FMNMX.FTZ R85, R83, R82, !PT ;  /* 0x0000005253557209 */ /* 0x000fe40007810000 */
[C---:B------:R-:W-:Y:S02]  /*e4e0*/  ISETP.GT.AND P2, PT, R95.reuse, 0x20, PT ;  /* 0x000000205f00780c */ /* 0x040fe40003f44270 */
[----:B------:R-:W-:Y:S02]  /*e4f0*/  FSEL R86, R86, -INF , P3 ;  /* 0xff80000056567808 */ /* 0x000fe40001800000 */
[----:B------:R-:W-:Y:S02]  /*e500*/  FMNMX.FTZ R97, R84, R85, !PT ;  /* 0x0000005554617209 */ /* 0x000fe40007810000 */
[----:B------:R-:W-:Y:S02]  /*e510*/  FSEL R85, R74, -INF , P2 ;  /* 0xff8000004a557808 */ /* 0x000fe40001000000 */
[----:B------:R-:W-:-:S02]  /*e520*/  ISETP.GT.AND P3, PT, R95, 0x21, PT ;  /* 0x000000215f00780c */ /* 0x000fc40003f64270 */
[----:B------:R-:W-:Y:S02]  /*e530*/  FMNMX.FTZ R74, R86, R97, !PT ;  /* 0x00000061564a7209 */ /* 0x000fe40007810000 */
[----:B------:R-:W-:Y:S02]  /*e540*/  ISETP.GT.AND P2, PT, R95, 0x28, PT ;  /* 0x000000285f00780c */ /* 0x000fe40003f44270 */
[----:B------:R-:W-:Y:S02]  /*e550*/  FSEL R75, R75, -INF , P3 ;  /* 0xff8000004b4b7808 */ /* 0x000fe40001800000 */
[----:B------:R-:W-:Y:S02]  /*e560*/  FMNMX.FTZ R74, R85, R74, !PT ;  /* 0x0000004a554a7209 */ /* 0x000fe40007810000 */
[----:B------:R-:W-:Y:S02]  /*e570*/  ISETP.GT.AND P3, PT, R95, 0x29, PT ;  /* 0x000000295f00780c */ /* 0x000fe40003f64270 */
[----:B------:R-:W-:-:S02]  /*e580*/  FSEL R77, R77, -INF , P2 ;  /* 0xff8000004d4d7808 */ /* 0x000fc40001000000 */
[----:B------:R-:W-:Y:S01]  /*e590*/  FMNMX.FTZ R74, R75, R74, !PT ;  /* 0x0000004a4b4a7209 */ /* 0x000fe20007810000 */
[----:B------:R-:W0:Y:S01]  /*e5a0*/  MUFU.TANH R70, R70 ;  /* 0x0000004600467308 */ /* 0x000e220000002400 */
[----:B------:R-:W-:Y:S01]  /*e5b0*/  FMUL.FTZ R59, R59, UR4 ;  /* 0x000000043b3b7c20 */ /* 0x000fe20008410000 */
[----:B------:R-:W-:Y:S02]  /*e5c0*/  ISETP.GT.AND P2, PT, R95, 0x30, PT ;  /* 0x000000305f00780c */ /* 0x000fe40003f44270 */
[----:B------:R-:W-:-:S04]  /*e5d0*/  FSEL R78, R78, -INF , P3 ;  /* 0xff8000004e4e7808 */ /* 0x000fc80001800000 */
[----:B------:R1:W-:Y:S01]  /*e5e0*/  MUFU.EX2 R15, R99 ;  /* 0x00000063000f7308 */ /* 0x0003e20000000800 */
[----:B------:R-:W-:Y:S01]  /*e5f0*/  ISETP.GT.AND P3, PT, R95, 0x31, PT ;  /* 0x000000315f00780c */ /* 0x000fe20003f64270 */
[----:B------:R-:W-:Y:S01]  /*e600*/  FMUL.FTZ R62, R62, UR4 ;  /* 0x000000043e3e7c20 */ /* 0x000fe20008410000 */
[----:B------:R-:W-:Y:S02]  /*e610*/  FSEL R97, R65, -INF , P2 ;  /* 0xff80000041617808 */ /* 0x000fe40001000000 */
[----:B-1----:R-:W-:-:S03]  /*e620*/  FMNMX.FTZ R99, R77, R74, !PT ;  /* 0x0000004a4d637209 */ /* 0x002fc60007810000 */
[----:B------:R-:W1:Y:S01]  /*e630*/  MUFU.TANH R56, R56 ;  /* 0x0000003800387308 */ /* 0x000e620000002400 */
[----:B------:R-:W-:Y:S01]  /*e640*/  FMNMX.FTZ R74, R78, R99, !PT ;  /* 0x000000634e4a7209 */ /* 0x000fe20007810000 */
[----:B------:R-:W-:Y:S01]  /*e650*/  FFMA.FTZ R65, R76, R73, -R100 ;  /* 0x000000494c417223 */ /* 0x000fe20000010864 */
[----:B------:R-:W-:Y:S01]  /*e660*/  FMUL.FTZ R63, R63, UR4 ;  /* 0x000000043f3f7c20 */ /* 0x000fe20008410000 */
[----:B------:R-:W-:-:S04]  /*e670*/  ISETP.GT.AND P2, PT, R95, 0x38, PT ;  /* 0x000000385f00780c */ /* 0x000fc80003f44270 */
[----:B------:R-:W2:Y:S01]  /*e680*/  MUFU.TANH R59, R59 ;  /* 0x0000003b003b7308 */ /* 0x000ea20000002400 */
[----:B------:R-:W-:Y:S02]  /*e690*/  FSEL R76, R66, -INF , P3 ;  /* 0xff800000424c7808 */ /* 0x000fe40001800000 */
[----:B------:R-:W-:Y:S02]  /*e6a0*/  FMNMX.FTZ R99, R97, R74, !PT ;  /* 0x0000004a61637209 */ /* 0x000fe40007810000 */
[C---:B------:R-:W-:Y:S02]  /*e6b0*/  ISETP.GT.AND P3, PT, R95.reuse, 0x39, PT ;  /* 0x000000395f00780c */ /* 0x040fe40003f64270 */
[----:B------:R-:W-:Y:S01]  /*e6c0*/  FSEL R68, R68, -INF , P2 ;  /* 0xff80000044447808 */ /* 0x000fe20001000000 */
[----:B------:R-:W3:Y:S01]  /*e6d0*/  MUFU.TANH R62, R62 ;  /* 0x0000003e003e7308 */ /* 0x000ee20000002400 */
[----:B------:R-:W-:Y:S02]  /*e6e0*/  FMNMX.FTZ R99, R76, R99, !PT ;  /* 0x000000634c637209 */ /* 0x000fe40007810000 */
[----:B------:R-:W-:-:S02]  /*e6f0*/  ISETP.GT.AND P2, PT, R95, 0x40, PT ;  /* 0x000000405f00780c */ /* 0x000fc40003f44270 */
[----:B0-----:R-:W-:-:S03]  /*e700*/  FSEL R70, R70, -INF , P3 ;  /* 0xff80000046467808 */ /* 0x001fc60001800000 */
[----:B------:R-:W0:Y:S01]  /*e710*/  MUFU.TANH R63, R63 ;  /* 0x0000003f003f7308 */ /* 0x000e220000002400 */
[----:B------:R-:W-:Y:S01]  /*e720*/  FMNMX.FTZ R99, R68, R99, !PT ;  /* 0x0000006344637209 */ /* 0x000fe20007810000 */
[--C-:B------:R-:W-:Y:S01]  /*e730*/  FFMA.FTZ R66, R87, R73, -R100.reuse ;  /* 0x0000004957427223 */ /* 0x100fe20000010864 */
[----:B------:R-:W-:Y:S02]  /*e740*/  ISETP.GT.AND P3, PT, R95, 0x41, PT ;  /* 0x000000415f00780c */ /* 0x000fe40003f64270 */
[----:B-1----:R-:W-:Y:S02]  /*e750*/  FSEL R87, R56, -INF , P2 ;  /* 0xff80000038577808 */ /* 0x002fe40001000000 */
[----:B------:R-:W-:Y:S01]  /*e760*/  FMNMX.FTZ R74, R70, R99, !PT ;  /* 0x00000063464a7209 */ /* 0x000fe20007810000 */
[----:B------:R-:W1:Y:S01]  /*e770*/  MUFU.TANH R21, R21 ;  /* 0x0000001500157308 */ /* 0x000e620000002400 */
[----:B------:R-:W-:Y:S01]  /*e780*/  FFMA.FTZ R56, R64, R73, -R100 ;  /* 0x0000004940387223 */ /* 0x000fe20000010864 */
[----:B--2---:R-:W-:-:S02]  /*e790*/  FSEL R64, R59, -INF , P3 ;  /* 0xff8000003b407808 */ /* 0x004fc40001800000 */
[----:B------:R-:W-:Y:S02]  /*e7a0*/  ISETP.GT.AND P2, PT, R95, 0x48, PT ;  /* 0x000000485f00780c */ /* 0x000fe40003f44270 */
[----:B------:R-:W-:Y:S02]  /*e7b0*/  FMNMX.FTZ R59, R87, R74, !PT ;  /* 0x0000004a573b7209 */ /* 0x000fe40007810000 */
[----:B------:R-:W2:Y:S01]  /*e7c0*/  MUFU.TANH R48, R48 ;  /* 0x0000003000307308 */ /* 0x000ea20000002400 */
[----:B------:R-:W-:Y:S01]  /*e7d0*/  ISETP.GT.AND P3, PT, R95, 0x49, PT ;  /* 0x000000495f00780c */ /* 0x000fe20003f64270 */
[----:B------:R-:W-:Y:S01]  /*e7e0*/  FFMA.FTZ R99, R79, R73, -R100 ;  /* 0x000000494f637223 */ /* 0x000fe20000010864 */
[----:B---3--:R-:W-:Y:S01]  /*e7f0*/  FSEL R62, R62, -INF , P2 ;  /* 0xff8000003e3e7808 */ /* 0x008fe20001000000 */
[----:B------:R-:W-:Y:S01]  /*e800*/  FMUL.FTZ R42, R42, UR4 ;  /* 0x000000042a2a7c20 */ /* 0x000fe20008410000 */
[----:B------:R-:W-:-:S03]  /*e810*/  FMNMX.FTZ R79, R64, R59, !PT ;  /* 0x0000003b404f7209 */ /* 0x000fc60007810000 */
[----:B------:R-:W3:Y:S01]  /*e820*/  MUFU.TANH R52, R52 ;  /* 0x0000003400347308 */ /* 0x000ee20000002400 */
[----:B------:R-:W-:Y:S01]  /*e830*/  ISETP.GT.AND P2, PT, R95, 0x50, PT ;  /* 0x000000505f00780c */ /* 0x000fe20003f44270 */
[----:B------:R-:W-:-:S06]  /*e840*/  FMUL.FTZ R43, R43, UR4 ;  /* 0x000000042b2b7c20 */ /* 0x000fcc0008410000 */
[----:B------:R0:W-:Y:S01]  /*e850*/  MUFU.EX2 R82, R98 ;  /* 0x0000006200527308 */ /* 0x0001e20000000800 */
[----:B------:R-:W-:-:S07]  /*e860*/  FMUL.FTZ R46, R46, UR4 ;  /* 0x000000042e2e7c20 */ /* 0x000fce0008410000 */
[----:B------:R-:W4:Y:S01]  /*e870*/  MUFU.TANH R54, R54 ;  /* 0x0000003600367308 */ /* 0x000f220000002400 */
[----:B0-----:R-:W-:Y:S02]  /*e880*/  FSEL R98, R63, -INF , P3 ;  /* 0xff8000003f627808 */ /* 0x001fe40001800000 */
[----:B------:R-:W-:Y:S02]  /*e890*/  FMNMX.FTZ R63, R62, R79, !PT ;  /* 0x0000004f3e3f7209 */ /* 0x000fe40007810000 */
[----:B------:R-:W-:Y:S02]  /*e8a0*/  ISETP.GT.AND P3, PT, R95, 0x51, PT ;  /* 0x000000515f00780c */ /* 0x000fe40003f64270 */
[----:B-1----:R-:W-:Y:S01]  /*e8b0*/  FSEL R79, R21, -INF , P2 ;  /* 0xff800000154f7808 */ /* 0x002fe20001000000 */
[----:B------:R-:W0:Y:S01]  /*e8c0*/  MUFU.TANH R42, R42 ;  /* 0x0000002a002a7308 */ /* 0x000e220000002400 */
[----:B------:R-:W-:Y:S01]  /*e8d0*/  FMNMX.FTZ R74, R98, R63, !PT ;  /* 0x0000003f624a7209 */ /* 0x000fe20007810000 */
[----:B------:R-:W-:Y:S01]  /*e8e0*/  FMUL.FTZ R47, R47, UR4 ;  /* 0x000000042f2f7c20 */ /* 0x000fe20008410000 */
[----:B------:R-:W-:-:S02]  /*e8f0*/  ISETP.GT.AND P2, PT, R95, 0x58, PT ;  /* 0x000000585f00780c */ /* 0x000fc40003f44270 */
[----:B--2---:R-:W-:Y:S02]  /*e900*/  FSEL R63, R48, -INF , P3 ;  /* 0xff800000303f7808 */ /* 0x004fe40001800000 */
[----:B------:R-:W-:Y:S01]  /*e910*/  FMNMX.FTZ R74, R79, R74, !PT ;  /* 0x0000004a4f4a7209 */ /* 0x000fe20007810000 */
[----:B------:R-:W1:Y:S01]  /*e920*/  MUFU.TANH R43, R43 ;  /* 0x0000002b002b7308 */ /* 0x000e620000002400 */
[-CC-:B------:R-:W-:Y:S01]  /*e930*/  FFMA.FTZ R21, R67, R73.reuse, -R100.reuse ;  /* 0x0000004943157223 */ /* 0x180fe20000010864 */
[----:B------:R-:W-:Y:S01]  /*e940*/  ISETP.GT.AND P3, PT, R95, 0x59, PT ;  /* 0x000000595f00780c */ /* 0x000fe20003f64270 */
[----:B------:R-:W-:Y:S01]  /*e950*/  FMUL.FTZ R34, R34, UR4 ;  /* 0x0000000422227c20 */ /* 0x000fe20008410000 */
[----:B---3--:R-:W-:Y:S02]  /*e960*/  FSEL R52, R52, -INF , P2 ;  /* 0xff80000034347808 */ /* 0x008fe40001000000 */
[----:B------:R-:W-:Y:S02]  /*e970*/  FMNMX.FTZ R67, R63, R74, !PT ;  /* 0x0000004a3f437209 */ /* 0x000fe40007810000 */
[----:B------:R-:W2:Y:S01]  /*e980*/  MUFU.TANH R46, R46 ;  /* 0x0000002e002e7308 */ /* 0x000ea20000002400 */
[----:B------:R-:W-:Y:S01]  /*e990*/  FFMA.FTZ R48, R69, R73, -R100 ;  /* 0x0000004945307223 */ /* 0x000fe20000010864 */
[----:B------:R-:W-:Y:S01]  /*e9a0*/  ISETP.GT.AND P2, PT, R95, 0x60, PT ;  /* 0x000000605f00780c */ /* 0x000fe20003f44270 */
[----:B------:R-:W-:Y:S01]  /*e9b0*/  FMUL.FTZ R35, R35, UR4 ;  /* 0x0000000423237c20 */ /* 0x000fe20008410000 */
[----:B----4-:R-:W-:-:S02]  /*e9c0*/  FSEL R54, R54, -INF , P3 ;  /* 0xff80000036367808 */ /* 0x010fc40001800000 */
[----:B------:R-:W-:Y:S02]  /*e9d0*/  FMNMX.FTZ R69, R52, R67, !PT ;  /* 0x0000004334457209 */ /* 0x000fe40007810000 */
[----:B------:R-:W3:Y:S01]  /*e9e0*/  MUFU.TANH R47, R47 ;  /* 0x0000002f002f7308 */ /* 0x000ee20000002400 */
[----:B------:R-:W-:Y:S01]  /*e9f0*/  ISETP.GT.AND P3, PT, R95, 0x61, PT ;  /* 0x000000615f00780c */ /* 0x000fe20003f64270 */
[----:B------:R-:W-:Y:S01]  /*ea00*/  FMUL.FTZ R38, R38, UR4 ;  /* 0x0000000426267c20 */ /* 0x000fe20008410000 */
[----:B0-----:R-:W-:Y:S02]  /*ea10*/  FSEL R67, R42, -INF , P2 ;  /* 0xff8000002a437808 */ /* 0x001fe40001000000 */
[----:B------:R-:W-:-:S03]  /*ea20*/  FMNMX.FTZ R74, R54, R69, !PT ;  /* 0x00000045364a7209 */ /* 0x000fc60007810000 */
[----:B------:R-:W0:Y:S01]  /*ea30*/  MUFU.TANH R34, R34 ;  /* 0x0000002200227308 */ /* 0x000e220000002400 */
[----:B------:R-:W-:Y:S01]  /*ea40*/  FMUL.FTZ R39, R39, UR4 ;  /* 0x0000000427277c20 */ /* 0x000fe20008410000 */
[----:B------:R-:W-:Y:S02]  /*ea50*/  ISETP.GT.AND P2, PT, R95, 0x68, PT ;  /* 0x000000685f00780c */ /* 0x000fe40003f44270 */
[----:B-1----:R-:W-:Y:S02]  /*ea60*/  FSEL R69, R43, -INF , P3 ;  /* 0xff8000002b457808 */ /* 0x002fe40001800000 */
[----:B------:R-:W-:Y:S02]  /*ea70*/  FMNMX.FTZ R74, R67, R74, !PT ;  /* 0x0000004a434a7209 */ /* 0x000fe40007810000 */
[----:B------:R-:W1:Y:S01]  /*ea80*/  MUFU.TANH R35, R35 ;  /* 0x0000002300237308 */ /* 0x000e620000002400 */
[----:B------:R-:W-:Y:S01]  /*ea90*/  ISETP.GT.AND P3, PT, R95, 0x69, PT ;  /* 0x000000695f00780c */ /* 0x000fe20003f64270 */
[----:B------:R-:W-:Y:S01]  /*eaa0*/  FMUL.FTZ R26, R26, UR4 ;  /* 0x000000041a1a7c20 */ /* 0x000fe20008410000 */
[----:B--2---:R-:W-:-:S02]  /*eab0*/  FSEL R101, R46, -INF , P2 ;  /* 0xff8000002e657808 */ /* 0x004fc40001000000 */
[----:B------:R-:W-:-:S03]  /*eac0*/  FMNMX.FTZ R74, R69, R74, !PT ;  /* 0x0000004a454a7209 */ /* 0x000fc60007810000 */
[----:B------:R-:W2:Y:S01]  /*ead0*/  MUFU.TANH R38, R38 ;  /* 0x0000002600267308 */ /* 0x000ea20000002400 */
[----:B---3--:R-:W-:Y:S01]  /*eae0*/  FSEL R102, R47, -INF , P3 ;  /* 0xff8000002f667808 */ /* 0x008fe20001800000 */
[----:B------:R-:W-:Y:S01]  /*eaf0*/  FMUL.FTZ R27, R27, UR4 ;  /* 0x000000041b1b7c20 */ /* 0x000fe20008410000 */
[----:B------:R-:W-:Y:S02]  /*eb00*/  ISETP.GT.AND P2, PT, R95, 0x70, PT ;  /* 0x000000705f00780c */ /* 0x000fe40003f44270 */
[----:B------:R-:W-:-:S03]  /*eb10*/  FMNMX.FTZ R47, R101, R74, !PT ;  /* 0x0000004a652f7209 */ /* 0x000fc60007810000 */
[----:B------:R-:W3:Y:S01]  /*eb20*/  MUFU.TANH R39, R39 ;  /* 0x0000002700277308 */ /* 0x000ee20000002400 */
[----:B------:R-:W-:Y:S01]  /*eb30*/  ISETP.GT.AND P3, PT, R95, 0x71, PT ;  /* 0x000000715f00780c */ /* 0x000fe20003f64270 */
[----:B------:R-:W-:Y:S01]  /*eb40*/  FMUL.FTZ R30, R30, UR4 ;  /* 0x000000041e1e7c20 */ /* 0x000fe20008410000 */
[----:B0-----:R-:W-:Y:S02]  /*eb50*/  FSEL R34, R34, -INF , P2 ;  /* 0xff80000022227808 */ /* 0x001fe40001000000 */
[----:B------:R-:W-:-:S03]  /*eb60*/  FMNMX.FTZ R47, R102, R47, !PT ;  /* 0x0000002f662f7209 */ /* 0x000fc60007810000 */
[----:B------:R-:W0:Y:S01]  /*eb70*/  MUFU.TANH R26, R26 ;  /* 0x0000001a001a7308 */ /* 0x000e220000002400 */
[----:B------:R-:W-:Y:S01]  /*eb80*/  FFMA.FTZ R46, R60, R73, -R100 ;  /* 0x000000493c2e7223 */ /* 0x000fe20000010864 */
[----:B------:R-:W-:Y:S01]  /*eb90*/  ISETP.GT.AND P2, PT, R95, 0x78, PT ;  /* 0x000000785f00780c */ /* 0x000fe20003f44270 */
[----:B------:R-:W-:Y:S01]  /*eba0*/  FMUL.FTZ R31, R31, UR4 ;  /* 0x000000041f1f7c20 */ /* 0x000fe20008410000 */
[----:B-1----:R-:W-:Y:S02]  /*ebb0*/  FSEL R35, R35, -INF , P3 ;  /* 0xff80000023237808 */ /* 0x002fe40001800000 */
[----:B------:R-:W-:Y:S02]  /*ebc0*/  FMNMX.FTZ R60, R34, R47, !PT ;  /* 0x0000002f223c7209 */ /* 0x000fe40007810000 */
[----:B------:R-:W1:Y:S01]  /*ebd0*/  MUFU.TANH R27, R27 ;  /* 0x0000001b001b7308 */ /* 0x000e620000002400 */
[----:B------:R-:W-:Y:S02]  /*ebe0*/  ISETP.GT.AND P3, PT, R95, 0x79, PT ;  /* 0x000000795f00780c */ /* 0x000fe40003f64270 */
[----:B--2---:R-:W-:-:S02]  /*ebf0*/  FSEL R103, R38, -INF , P2 ;  /* 0xff80000026677808 */ /* 0x004fc40001000000 */
[----:B------:R-:W-:-:S03]  /*ec00*/  FMNMX.FTZ R60, R35, R60, !PT ;  /* 0x0000003c233c7209 */ /* 0x000fc60007810000 */
[----:B------:R-:W2:Y:S01]  /*ec10*/  MUFU.TANH R30, R30 ;  /* 0x0000001e001e7308 */ /* 0x000ea20000002400 */
[----:B------:R-:W-:Y:S02]  /*ec20*/  ISETP.GT.AND P2, PT, R95, 0x80, PT ;  /* 0x000000805f00780c */ /* 0x000fe40003f44270 */
[----:B---3--:R-:W-:Y:S02]  /*ec30*/  FSEL R104, R39, -INF , P3 ;  /* 0xff80000027687808 */ /* 0x008fe40001800000 */
[----:B------:R-:W-:-:S03]  /*ec40*/  FMNMX.FTZ R39, R103, R60, !PT ;  /* 0x0000003c67277209 */ /* 0x000fc60007810000 */
[----:B------:R-:W3:Y:S01]  /*ec50*/  MUFU.TANH R31, R31 ;  /* 0x0000001f001f7308 */ /* 0x000ee20000002400 */
[----:B------:R-:W-:Y:S02]  /*ec60*/  ISETP.GT.AND P3, PT, R95, 0x81, PT ;  /* 0x000000815f00780c */ /* 0x000fe40003f64270 */
[----:B0-----:R-:W-:Y:S02]  /*ec70*/  FSEL R105, R26, -INF , P2 ;  /* 0xff8000001a697808 */ /* 0x001fe40001000000 */
[----:B------:R-:W-:Y:S01]  /*ec80*/  FMNMX.FTZ R26, R104, R39, !PT ;  /* 0x00000027681a7209 */ /* 0x000fe20007810000 */
[----:B------:R-:W-:Y:S01]  /*ec90*/  FFMA.FTZ R47, R32, R73, -R100 ;  /* 0x00000049202f7223 */ /* 0x000fe20000010864 */
[----:B-1----:R-:W-:Y:S02]  /*eca0*/  FSEL R32, R27, -INF , P3 ;  /* 0xff8000001b207808 */ /* 0x002fe40001800000 */
[----:B------:R-:W-:Y:S02]  /*ecb0*/  ISETP.GT.AND P2, PT, R95, 0x88, PT ;  /* 0x000000885f00780c */ /* 0x000fe40003f44270 */
[----:B------:R-:W-:-:S02]  /*ecc0*/  FMNMX.FTZ R27, R105, R26, !PT ;  /* 0x0000001a691b7209 */ /* 0x000fc40007810000 */
[----:B------:R-:W-:Y:S02]  /*ecd0*/  ISETP.GT.AND P3, PT, R95, 0x89, PT ;  /* 0x000000895f00780c */ /* 0x000fe40003f64270 */
[----:B--2---:R-:W-:Y:S02]  /*ece0*/  FSEL R30, R30, -INF , P2 ;  /* 0xff8000001e1e7808 */ /* 0x004fe40001000000 */
[----:B------:R-:W-:Y:S02]  /*ecf0*/  FMNMX.FTZ R27, R32, R27, !PT ;  /* 0x0000001b201b7209 */ /* 0x000fe40007810000 */
[----:B---3--:R-:W-:Y:S02]  /*ed00*/  FSEL R106, R31, -INF , P3 ;  /* 0xff8000001f6a7808 */ /* 0x008fe40001800000 */
[----:B------:R-:W-:Y:S01]  /*ed10*/  FMNMX.FTZ R27, R30, R27, !PT ;  /* 0x0000001b1e1b7209 */ /* 0x000fe20007810000 */
[----:B------:R-:W-:-:S03]  /*ed20*/  FFMA.FTZ R38, R61, R73, -R100 ;  /* 0x000000493d267223 */ /* 0x000fc60000010864 */
[----:B------:R-:W-:Y:S01]  /*ed30*/  FMNMX.FTZ R27, R106, R27, !PT ;  /* 0x0000001b6a1b7209 */ /* 0x000fe20007810000 */
[----:B------:R-:W-:-:S04]  /*ed40*/  FFMA.FTZ R61, R14, R73, -R100 ;  /* 0x000000490e3d7223 */ /* 0x000fc80000010864 */
[----:B------:R-:W0:Y:S01]  /*ed50*/  SHFL.BFLY PT, R14, R27, 0x2, 0x1f ;  /* 0x0c401f001b0e7f89 */ /* 0x000e2200000e0000 */
[----:B------:R1:W-:Y:S02]  /*ed60*/  MUFU.EX2 R39, R47 ;  /* 0x0000002f00277308 */ /* 0x0003e40000000800 */
[----:B-1----:R-:W-:Y:S01]  /*ed70*/  FFMA.FTZ R47, R25, R73, -R100 ;  /* 0x00000049192f7223 */ /* 0x002fe20000010864 */
[----:B0-----:R-:W-:-:S05]  /*ed80*/  FMNMX.FTZ R14, R27, R14, !PT ;  /* 0x0000000e1b0e7209 */ /* 0x001fca0007810000 */
[----:B------:R-:W0:Y:S01]  /*ed90*/  SHFL.BFLY PT, R25, R14, 0x1, 0x1f ;  /* 0x0c201f000e197f89 */ /* 0x000e2200000e0000 */
[----:B------:R1:W-:Y:S02]  /*eda0*/  MUFU.EX2 R59, R99 ;  /* 0x00000063003b7308 */ /* 0x0003e40000000800 */
[-CC-:B-1----:R-:W-:Y:S01]  /*edb0*/  FFMA.FTZ R99, R41, R73.reuse, -R100.reuse ;  /* 0x0000004929637223 */ /* 0x182fe20000010864 */
[-CC-:B------:R-:W-:Y:S01]  /*edc0*/  FFMA.FTZ R41, R44, R73.reuse, -R100.reuse ;  /* 0x000000492c297223 */ /* 0x180fe20000010864 */
[----:B------:R-:W-:Y:S01]  /*edd0*/  FFMA.FTZ R44, R28, R73, -R100 ;  /* 0x000000491c2c7223 */ /* 0x000fe20000010864 */
[----:B0-----:R-:W-:-:S04]  /*ede0*/  FMNMX.FTZ R74, R14, R25, !PT ;  /* 0x000000190e4a7209 */ /* 0x001fc80007810000 */
[C---:B------:R-:W-:Y:S01]  /*edf0*/  FSETP.NEU.FTZ.AND P2, PT, R74.reuse, -INF , PT ;  /* 0xff8000004a00780b */ /* 0x040fe20003f5d000 */
[----:B------:R-:W-:-:S05]  /*ee00*/  FMUL.FTZ R28, R74, R73 ;  /* 0x000000494a1c7220 */ /* 0x000fca0000410000 */
[----:B------:R-:W-:Y:S01]  /*ee10*/  FSEL R28, R28, RZ, P2 ;  /* 0x000000ff1c1c7208 */ /* 0x000fe20001000000 */
[----:B------:R-:W-:-:S04]  /*ee20*/  FFMA.FTZ R42, R71, R73, -R100 ;  /* 0x00000049472a7223 */ /* 0x000fc80000010864 */
[-CC-:B------:R-:W-:Y:S01]  /*ee30*/  FFMA.FTZ R25, R80, R73.reuse, -R28.reuse ;  /* 0x0000004950197223 */ /* 0x180fe2000001081c */
[-CC-:B------:R-:W-:Y:S01]  /*ee40*/  FFMA.FTZ R92, R92, R73.reuse, -R28.reuse ;  /* 0x000000495c5c7223 */ /* 0x180fe2000001081c */
[-C--:B------:R-:W-:Y:S01]  /*ee50*/  FFMA.FTZ R27, R90, R73.reuse, -R28 ;  /* 0x000000495a1b7223 */ /* 0x080fe2000001081c */
[----:B------:R-:W0:Y:S01]  /*ee60*/  MUFU.EX2 R55, R55 ;  /* 0x0000003700377308 */ /* 0x000e220000000800 */
        /* <DEDUP_REMOVED lines=13> */
[----:B------:R-:W-:-:S02]  /*ef40*/  FFMA.FTZ R20, R53, R73, -R100 ;  /* 0x0000004935147223 */ /* 0x000fc40000010864 */
[----:B------:R-:W1:Y:S01]  /*ef50*/  MUFU.EX2 R92, R92 ;  /* 0x0000005c005c7308 */ /* 0x000e620000000800 */
[-CC-:B------:R-:W-:Y:S01]  /*ef60*/  FFMA.FTZ R100, R93, R73.reuse, -R28.reuse ;  /* 0x000000495d647223 */ /* 0x180fe2000001081c */
[----:B------:R-:W-:-:S06]  /*ef70*/  FFMA.FTZ R90, R94, R73, -R28 ;  /* 0x000000495e5a7223 */ /* 0x000fcc000001081c */
[----:B------:R-:W2:Y:S01]  /*ef80*/  MUFU.EX2 R88, R88 ;  /* 0x0000005800587308 */ /* 0x000ea20000000800 */
[----:B------:R-:W-:-:S07]  /*ef90*/  FFMA.FTZ R93, R83, R73, -R28 ;  /* 0x00000049535d7223 */ /* 0x000fce000001081c */
[----:B------:R-:W3:Y:S01]  /*efa0*/  MUFU.EX2 R27, R27 ;  /* 0x0000001b001b7308 */ /* 0x000ee20000000800 */
[----:B------:R-:W-:-:S07]  /*efb0*/  FFMA.FTZ R80, R84, R73, -R28 ;  /* 0x0000004954507223 */ /* 0x000fce000001081c */
[----:B------:R-:W-:Y:S01]  /*efc0*/  MUFU.EX2 R91, R91 ;  /* 0x0000005b005b7308 */ /* 0x000fe20000000800 */
[----:B------:R-:W-:-:S07]  /*efd0*/  FFMA.FTZ R31, R77, R73, -R28 ;  /* 0x000000494d1f7223 */ /* 0x000fce000001081c */
[----:B------:R-:W4:Y:S01]  /*efe0*/  MUFU.EX2 R100, R100 ;  /* 0x0000006400647308 */ /* 0x000f220000000800 */
[----:B0-----:R-:W-:Y:S01]  /*eff0*/  FADD.FTZ R77, R55, R58 ;  /* 0x0000003a374d7221 */ /* 0x001fe20000010000 */
[----:B-1----:R-:W-:-:S06]  /*f000*/  FADD.FTZ R26, R25, R92 ;  /* 0x0000005c191a7221 */ /* 0x002fcc0000010000 */
[----:B------:R-:W0:Y:S01]  /*f010*/  MUFU.EX2 R90, R90 ;  /* 0x0000005a005a7308 */ /* 0x000e220000000800 */
[-CC-:B------:R-:W-:Y:S01]  /*f020*/  FFMA.FTZ R83, R86, R73.reuse, -R28.reuse ;  /* 0x0000004956537223 */ /* 0x180fe2000001081c */
[-CC-:B------:R-:W-:Y:S01]  /*f030*/  FFMA.FTZ R53, R68, R73.reuse, -R28.reuse ;  /* 0x0000004944357223 */ /* 0x180fe2000001081c */
[-CC-:B------:R-:W-:Y:S01]  /*f040*/  FFMA.FTZ R68, R70, R73.reuse, -R28.reuse ;  /* 0x0000004946447223 */ /* 0x180fe2000001081c */
[----:B------:R-:W-:-:S04]  /*f050*/  FFMA.FTZ R62, R62, R73, -R28 ;  /* 0x000000493e3e7223 */ /* 0x000fc8000001081c */
[----:B------:R-:W1:Y:S01]  /*f060*/  MUFU.EX2 R89, R89 ;  /* 0x0000005900597308 */ /* 0x000e620000000800 */
[----:B------:R-:W-:Y:S02]  /*f070*/  @!P0 VIADD R24, R0, 0x31c40 ;  /* 0x00031c4000188836 */ /* 0x000fe40000000000 */
[----:B--2---:R-:W-:Y:S01]  /*f080*/  FADD.FTZ R70, R88, R77 ;  /* 0x0000004d58467221 */ /* 0x004fe20000010000 */
[----:B---3--:R-:W-:-:S04]  /*f090*/  FADD.FTZ R77, R27, R26 ;  /* 0x0000001a1b4d7221 */ /* 0x008fc80000010000 */
[----:B------:R-:W2:Y:S01]  /*f0a0*/  MUFU.EX2 R93, R93 ;  /* 0x0000005d005d7308 */ /* 0x000ea20000000800 */
[----:B------:R-:W-:Y:S01]  /*f0b0*/  FFMA.FTZ R29, R85, R73, -R28 ;  /* 0x00000049551d7223 */ /* 0x000fe2000001081c */
[----:B------:R-:W-:-:S06]  /*f0c0*/  @!P0 PRMT R24, RZ, 0x654, R24 ;  /* 0x00000654ff188816 */ /* 0x000fcc0000000018 */
[----:B------:R-:W3:Y:S01]  /*f0d0*/  MUFU.EX2 R81, R81 ;  /* 0x0000005100517308 */ /* 0x000ee20000000800 */
[----:B----4-:R-:W-:Y:S01]  /*f0e0*/  FADD.FTZ R85, R100, R77 ;  /* 0x0000004d64557221 */ /* 0x010fe20000010000 */
[----:B------:R-:W-:-:S06]  /*f0f0*/  FFMA.FTZ R84, R75, R73, -R28 ;  /* 0x000000494b547223 */ /* 0x000fcc000001081c */
[----:B------:R-:W4:Y:S01]  /*f100*/  MUFU.EX2 R80, R80 ;  /* 0x0000005000507308 */ /* 0x000f220000000800 */
[-CC-:B------:R-:W-:Y:S01]  /*f110*/  FFMA.FTZ R77, R67, R73.reuse, -R28.reuse ;  /* 0x00000049434d7223 */ /* 0x180fe2000001081c */
[----:B------:R1:W-:Y:S01]  /*f120*/  @!P0 SYNCS.ARRIVE.TRANS64.RED.A1T0 RZ, [R24+URZ], RZ ;  /* 0x000000ff18ff89a7 */ /* 0x0003e2000810043f */
[----:B------:R-:W-:-:S05]  /*f130*/  FFMA.FTZ R67, R34, R73, -R28 ;  /* 0x0000004922437223 */ /* 0x000fca000001081c */
[----:B------:R2:W-:Y:S01]  /*f140*/  MUFU.EX2 R0, R62 ;  /* 0x0000003e00007308 */ /* 0x0005e20000000800 */
[----:B0-----:R-:W-:Y:S01]  /*f150*/  FADD.FTZ R34, R90, R85 ;  /* 0x000000555a227221 */ /* 0x001fe20000010000 */
[----:B-1----:R-:W-:-:S06]  /*f160*/  F2FP.F16.F32.PACK_AB R24, R58, R55 ;  /* 0x000000373a18723e */ /* 0x002fcc00000000ff */
[----:B------:R-:W0:Y:S01]  /*f170*/  MUFU.EX2 R83, R83 ;  /* 0x0000005300537308 */ /* 0x000e220000000800 */
[----:B--2---:R-:W-:Y:S01]  /*f180*/  FADD.FTZ R62, R91, R70 ;  /* 0x000000465b3e7221 */ /* 0x004fe20000010000 */
[----:B------:R-:W-:-:S03]  /*f190*/  FFMA.FTZ R55, R79, R73, -R28 ;  /* 0x000000494f377223 */ /* 0x000fc6000001081c */
[----:B------:R-:W-:-:S03]  /*f1a0*/  FADD.FTZ R62, R15, R62 ;  /* 0x0000003e0f3e7221 */ /* 0x000fc60000010000 */
[----:B------:R-:W1:Y:S01]  /*f1b0*/  MUFU.EX2 R40, R40 ;  /* 0x0000002800287308 */ /* 0x000e620000000800 */
[-CC-:B------:R-:W-:Y:S01]  /*f1c0*/  FFMA.FTZ R79, R54, R73.reuse, -R28.reuse ;  /* 0x00000049364f7223 */ /* 0x180fe2000001081c */
[-CC-:B------:R-:W-:Y:S01]  /*f1d0*/  FFMA.FTZ R70, R69, R73.reuse, -R28.reuse ;  /* 0x0000004945467223 */ /* 0x180fe2000001081c */
[----:B------:R-:W-:Y:S01]  /*f1e0*/  FFMA.FTZ R69, R35, R73, -R28 ;  /* 0x0000004923457223 */ /* 0x000fe2000001081c */
[----:B------:R-:W-:-:S04]  /*f1f0*/  FADD.FTZ R54, R89, R62 ;  /* 0x0000003e59367221 */ /* 0x000fc80000010000 */
[----:B------:R-:W2:Y:S01]  /*f200*/  MUFU.EX2 R29, R29 ;  /* 0x0000001d001d7308 */ /* 0x000ea20000000800 */
[----:B------:R-:W-:Y:S01]  /*f210*/  FADD.FTZ R35, R93, R34 ;  /* 0x000000225d237221 */ /* 0x000fe20000010000 */
[-CC-:B------:R-:W-:Y:S01]  /*f220*/  FFMA.FTZ R78, R78, R73.reuse, -R28.reuse ;  /* 0x000000494e4e7223 */ /* 0x180fe2000001081c */
[----:B------:R-:W-:-:S05]  /*f230*/  FFMA.FTZ R62, R32, R73, -R28 ;  /* 0x00000049203e7223 */ /* 0x000fca000001081c */
[----:B------:R-:W2:Y:S01]  /*f240*/  MUFU.EX2 R49, R49 ;  /* 0x0000003100317308 */ /* 0x000ea20000000800 */
[----:B---3--:R-:W-:Y:S01]  /*f250*/  FADD.FTZ R85, R81, R54 ;  /* 0x0000003651557221 */ /* 0x008fe20000010000 */
[----:B----4-:R-:W-:-:S06]  /*f260*/  FADD.FTZ R32, R80, R35 ;  /* 0x0000002350207221 */ /* 0x010fcc0000010000 */
[----:B------:R-:W3:Y:S01]  /*f270*/  MUFU.EX2 R84, R84 ;  /* 0x0000005400547308 */ /* 0x000ee20000000800 */
[----:B------:R-:W-:Y:S01]  /*f280*/  FFMA.FTZ R33, R97, R73, -R28 ;  /* 0x0000004961217223 */ /* 0x000fe2000001081c */
[----:B------:R-:W-:-:S06]  /*f290*/  FADD.FTZ R85, R82, R85 ;  /* 0x0000005552557221 */ /* 0x000fcc0000010000 */
[----:B------:R-:W-:Y:S01]  /*f2a0*/  MUFU.EX2 R65, R65 ;  /* 0x0000004100417308 */ /* 0x000fe20000000800 */
[----:B0-----:R-:W-:Y:S01]  /*f2b0*/  FADD.FTZ R32, R83, R32 ;  /* 0x0000002053207221 */ /* 0x001fe20000010000 */
[----:B------:R-:W-:-:S06]  /*f2c0*/  FFMA.FTZ R76, R76, R73, -R28 ;  /* 0x000000494c4c7223 */ /* 0x000fcc000001081c */
[----:B------:R-:W0:Y:S01]  /*f2d0*/  MUFU.EX2 R31, R31 ;  /* 0x0000001f001f7308 */ /* 0x000e220000000800 */
[-CC-:B------:R-:W-:Y:S01]  /*f2e0*/  FFMA.FTZ R51, R87, R73.reuse, -R28.reuse ;  /* 0x0000004957337223 */ /* 0x180fe2000001081c */
[-CC-:B------:R-:W-:Y:S01]  /*f2f0*/  FFMA.FTZ R64, R64, R73.reuse, -R28.reuse ;  /* 0x0000004940407223 */ /* 0x180fe2000001081c */
[-CC-:B------:R-:W-:Y:S01]  /*f300*/  FFMA.FTZ R75, R98, R73.reuse, -R28.reuse ;  /* 0x00000049624b7223 */ /* 0x180fe2000001081c */
[----:B------:R-:W-:-:S04]  /*f310*/  FFMA.FTZ R63, R63, R73, -R28 ;  /* 0x000000493f3f7223 */ /* 0x000fc8000001081c */
[----:B------:R-:W4:Y:S01]  /*f320*/  MUFU.EX2 R66, R66 ;  /* 0x0000004200427308 */ /* 0x000f220000000800 */
[-CC-:B------:R-:W-:Y:S01]  /*f330*/  FFMA.FTZ R58, R52, R73.reuse, -R28.reuse ;  /* 0x00000049343a7223 */ /* 0x180fe2000001081c */
[-CC-:B------:R-:W-:Y:S01]  /*f340*/  FFMA.FTZ R101, R101, R73.reuse, -R28.reuse ;  /* 0x0000004965657223 */ /* 0x180fe2000001081c */
[-CC-:B------:R-:W-:Y:S01]  /*f350*/  FFMA.FTZ R102, R102, R73.reuse, -R28.reuse ;  /* 0x0000004966667223 */ /* 0x180fe2000001081c */
[-CC-:B------:R-:W-:Y:S01]  /*f360*/  FFMA.FTZ R103, R103, R73.reuse, -R28.reuse ;  /* 0x0000004967677223 */ /* 0x180fe2000001081c */
[----:B------:R-:W-:-:S03]  /*f370*/  FFMA.FTZ R104, R104, R73, -R28 ;  /* 0x0000004968687223 */ /* 0x000fc6000001081c */
[----:B------:R-:W4:Y:S01]  /*f380*/  MUFU.EX2 R78, R78 ;  /* 0x0000004e004e7308 */ /* 0x000f220000000800 */
[-CC-:B------:R-:W-:Y:S01]  /*f390*/  FFMA.FTZ R105, R105, R73.reuse, -R28.reuse ;  /* 0x0000004969697223 */ /* 0x180fe2000001081c */
[-CC-:B------:R-:W-:Y:S01]  /*f3a0*/  FFMA.FTZ R54, R30, R73.reuse, -R28.reuse ;  /* 0x000000491e367223 */ /* 0x180fe2000001081c */
[----:B------:R-:W-:Y:S01]  /*f3b0*/  FFMA.FTZ R106, R106, R73, -R28 ;  /* 0x000000496a6a7223 */ /* 0x000fe2000001081c */
[----:B-1----:R-:W-:Y:S01]  /*f3c0*/  FADD.FTZ R28, R40, R85 ;  /* 0x00000055281c7221 */ /* 0x002fe20000010000 */
[----:B------:R-:W-:Y:S01]  /*f3d0*/  F2FP.F16.F32.PACK_AB R26, R91, R88 ;  /* 0x000000585b1a723e */ /* 0x000fe200000000ff */
[----:B--2---:R-:W-:Y:S02]  /*f3e0*/  FADD.FTZ R35, R29, R32 ;  /* 0x000000201d237221 */ /* 0x004fe40000010000 */
[----:B------:R-:W1:Y:S01]  /*f3f0*/  MUFU.EX2 R56, R56 ;  /* 0x0000003800387308 */ /* 0x000e620000000800 */
[----:B------:R-:W-:Y:S02]  /*f400*/  F2FP.F16.F32.PACK_AB R25, R92, R25 ;  /* 0x000000195c19723e */ /* 0x000fe400000000ff */
[----:B------:R-:W-:Y:S01]  /*f410*/  F2FP.F16.F32.PACK_AB R27, R100, R27 ;  /* 0x0000001b641b723e */ /* 0x000fe200000000ff */
[----:B------:R-:W-:-:S04]  /*f420*/  FADD.FTZ R28, R49, R28 ;  /* 0x0000001c311c7221 */ /* 0x000fc80000010000 */
[----:B------:R-:W2:Y:S01]  /*f430*/  MUFU.EX2 R33, R33 ;  /* 0x0000002100217308 */ /* 0x000ea20000000800 */
[----:B---3--:R-:W-:Y:S01]  /*f440*/  FADD.FTZ R30, R84, R35 ;  /* 0x00000023541e7221 */ /* 0x008fe20000010000 */
[----:B------:R3:W-:Y:S06]  /*f450*/  STSM.16.M88.4 [R17+0x24300], R24 ;  /* 0x0243001811007844 */ /* 0x0007ec0000000200 */
[----:B------:R-:W2:Y:S01]  /*f460*/  MUFU.EX2 R76, R76 ;  /* 0x0000004c004c7308 */ /* 0x000ea20000000800 */
[----:B0-----:R-:W-:-:S07]  /*f470*/  FADD.FTZ R35, R31, R30 ;  /* 0x0000001e1f237221 */ /* 0x001fce0000010000 */
[----:B------:R-:W0:Y:S01]  /*f480*/  MUFU.EX2 R21, R21 ;  /* 0x0000001500157308 */ /* 0x000e220000000800 */
[----:B---3--:R-:W-:Y:S01]  /*f490*/  F2FP.F16.F32.PACK_AB R24, R89, R15 ;  /* 0x0000000f5918723e */ /* 0x008fe200000000ff */
[----:B------:R-:W-:-:S06]  /*f4a0*/  FADD.FTZ R15, R65, R28 ;  /* 0x0000001c410f7221 */ /* 0x000fcc0000010000 */
[----:B------:R-:W3:Y:S01]  /*f4b0*/  MUFU.EX2 R53, R53 ;  /* 0x0000003500357308 */ /* 0x000ee20000000800 */
[----:B----4-:R-:W-:Y:S01]  /*f4c0*/  FADD.FTZ R15, R66, R15 ;  /* 0x0000000f420f7221 */ /* 0x010fe20000010000 */
[----:B------:R-:W-:-:S06]  /*f4d0*/  FADD.FTZ R30, R78, R35 ;  /* 0x000000234e1e7221 */ /* 0x000fcc0000010000 */
[----:B------:R-:W4:Y:S01]  /*f4e0*/  MUFU.EX2 R48, R48 ;  /* 0x0000003000307308 */ /* 0x000f220000000800 */
[----:B-1----:R-:W-:Y:S01]  /*f4f0*/  FADD.FTZ R32, R56, R15 ;  /* 0x0000000f38207221 */ /* 0x002fe20000010000 */
[----:B--2---:R-:W-:-:S06]  /*f500*/  FADD.FTZ R15, R33, R30 ;  /* 0x0000001e210f7221 */ /* 0x004fcc0000010000 */
[----:B------:R-:W1:Y:S01]  /*f510*/  MUFU.EX2 R68, R68 ;  /* 0x0000004400447308 */ /* 0x000e620000000800 */
[----:B------:R-:W-:Y:S01]  /*f520*/  F2FP.F16.F32.PACK_AB R28, R49, R40 ;  /* 0x00000028311c723e */ /* 0x000fe200000000ff */
[----:B------:R-:W-:-:S06]  /*f530*/  FADD.FTZ R34, R59, R32 ;  /* 0x000000203b227221 */ /* 0x000fcc0000010000 */
[----:B------:R-:W2:Y:S01]  /*f540*/  MUFU.EX2 R42, R42 ;  /* 0x0000002a002a7308 */ /* 0x000ea20000000800 */
[----:B------:R-:W-:-:S07]  /*f550*/  FADD.FTZ R40, R76, R15 ;  /* 0x0000000f4c287221 */ /* 0x000fce0000010000 */
[----:B------:R-:W2:Y:S01]  /*f560*/  MUFU.EX2 R51, R51 ;  /* 0x0000003300337308 */ /* 0x000ea20000000800 */
[----:B0-----:R-:W-:Y:S01]  /*f570*/  FADD.FTZ R15, R21, R34 ;  /* 0x00000022150f7221 */ /* 0x001fe20000010000 */
[----:B---3--:R-:W-:-:S06]  /*f580*/  FADD.FTZ R35, R53, R40 ;  /* 0x0000002835237221 */ /* 0x008fcc0000010000 */
[----:B------:R-:W0:Y:S08]  /*f590*/  MUFU.EX2 R43, R43 ;  /* 0x0000002b002b7308 */ /* 0x000e300000000800 */
[----:B------:R-:W3:Y:S01]  /*f5a0*/  MUFU.EX2 R64, R64 ;  /* 0x0000004000407308 */ /* 0x000ee20000000800 */
[----:B----4-:R-:W-:Y:S01]  /*f5b0*/  FADD.FTZ R15, R48, R15 ;  /* 0x0000000f300f7221 */ /* 0x010fe20000010000 */
[----:B-1----:R-:W-:-:S06]  /*f5c0*/  FADD.FTZ R40, R68, R35 ;  /* 0x0000002344287221 */ /* 0x002fcc0000010000 */
[----:B------:R-:W1:Y:S01]  /*f5d0*/  MUFU.EX2 R46, R46 ;  /* 0x0000002e002e7308 */ /* 0x000e620000000800 */
[----:B------:R-:W-:Y:S01]  /*f5e0*/  F2FP.F16.F32.PACK_AB R34, R48, R21 ;  /* 0x000000153022723e */ /* 0x000fe200000000ff */
[----:B--2---:R-:W-:-:S06]  /*f5f0*/  FADD.FTZ R48, R42, R15 ;  /* 0x0000000f2a307221 */ /* 0x004fcc0000010000 */
[----:B------:R-:W-:Y:S01]  /*f600*/  MUFU.EX2 R38, R38 ;  /* 0x0000002600267308 */ /* 0x000fe20000000800 */
[----:B------:R-:W-:-:S07]  /*f610*/  FADD.FTZ R15, R51, R40 ;  /* 0x00000028330f7221 */ /* 0x000fce0000010000 */
[----:B------:R-:W2:Y:S01]  /*f620*/  MUFU.EX2 R75, R75 ;  /* 0x0000004b004b7308 */ /* 0x000ea20000000800 */
[----:B0-----:R-:W-:Y:S01]  /*f630*/  FADD.FTZ R21, R43, R48 ;  /* 0x000000302b157221 */ /* 0x001fe20000010000 */
[----:B------:R-:W-:Y:S01]  /*f640*/  F2FP.F16.F32.PACK_AB R25, R93, R90 ;  /* 0x0000005a5d19723e */ /* 0x000fe200000000ff */
[----:B---3--:R-:W-:-:S05]  /*f650*/  FADD.FTZ R15, R64, R15 ;  /* 0x0000000f400f7221 */ /* 0x008fca0000010000 */
[----:B------:R-:W0:Y:S01]  /*f660*/  MUFU.EX2 R55, R55 ;  /* 0x0000003700377308 */ /* 0x000e220000000800 */
[----:B------:R-:W-:Y:S02]  /*f670*/  F2FP.F16.F32.PACK_AB R26, R82, R81 ;  /* 0x00000051521a723e */ /* 0x000fe400000000ff */
[----:B------:R-:W-:-:S05]  /*f680*/  F2FP.F16.F32.PACK_AB R27, R83, R80 ;  /* 0x00000050531b723e */ /* 0x000fca00000000ff */
[----:B------:R-:W3:Y:S01]  /*f690*/  MUFU.EX2 R61, R61 ;  /* 0x0000003d003d7308 */ /* 0x000ee20000000800 */
[----:B-1----:R-:W-:Y:S01]  /*f6a0*/  FADD.FTZ R21, R46, R21 ;  /* 0x000000152e157221 */ /* 0x002fe20000010000 */
[----:B------:R-:W-:-:S06]  /*f6b0*/  FADD.FTZ R48, R0, R15 ;  /* 0x0000000f00307221 */ /* 0x000fcc0000010000 */
[----:B------:R-:W1:Y:S01]  /*f6c0*/  MUFU.EX2 R52, R63 ;  /* 0x0000003f00347308 */ /* 0x000e620000000800 */
[----:B------:R4:W-:Y:S01]  /*f6d0*/  STSM.16.M88.4 [R17+0x25b00], R24 ;  /* 0x025b001811007844 */ /* 0x0009e20000000200 */
[----:B--2---:R-:W-:-:S06]  /*f6e0*/  FADD.FTZ R48, R75, R48 ;  /* 0x000000304b307221 */ /* 0x004fcc0000010000 */
[----:B------:R-:W2:Y:S08]  /*f6f0*/  MUFU.EX2 R60, R60 ;  /* 0x0000003c003c7308 */ /* 0x000eb00000000800 */
[----:B------:R-:W-:Y:S01]  /*f700*/  MUFU.EX2 R58, R58 ;  /* 0x0000003a003a7308 */ /* 0x000fe20000000800 */
[----:B----4-:R-:W-:Y:S01]  /*f710*/  F2FP.F16.F32.PACK_AB R24, R43, R42 ;  /* 0x0000002a2b18723e */ /* 0x010fe200000000ff */
[----:B------:R-:W-:-:S06]  /*f720*/  FADD.FTZ R42, R38, R21 ;  /* 0x00000015262a7221 */ /* 0x000fcc0000010000 */
[----:B------:R-:W4:Y:S01]  /*f730*/  MUFU.EX2 R71, R71 ;  /* 0x0000004700477308 */ /* 0x000f220000000800 */
[----:B------:R-:W-:Y:S01]  /*f740*/  FADD.FTZ R42, R39, R42 ;  /* 0x0000002a272a7221 */ /* 0x000fe20000010000 */
[----:B0-----:R-:W-:-:S06]  /*f750*/  FADD.FTZ R15, R55, R48 ;  /* 0x00000030370f7221 */ /* 0x001fcc0000010000 */
[----:B------:R-:W0:Y:S01]  /*f760*/  MUFU.EX2 R63, R79 ;  /* 0x0000004f003f7308 */ /* 0x000e220000000800 */
[----:B------:R-:W-:Y:S02]  /*f770*/  F2FP.F16.F32.PACK_AB R29, R84, R29 ;  /* 0x0000001d541d723e */ /* 0x000fe400000000ff */
[----:B------:R-:W-:Y:S02]  /*f780*/  F2FP.F16.F32.PACK_AB R30, R66, R65 ;  /* 0x00000041421e723e */ /* 0x000fe400000000ff */
[----:B------:R-:W-:-:S03]  /*f790*/  F2FP.F16.F32.PACK_AB R31, R78, R31 ;  /* 0x0000001f4e1f723e */ /* 0x000fc600000000ff */
[----:B------:R-:W0:Y:S01]  /*f7a0*/  MUFU.EX2 R57, R57 ;  /* 0x0000003900397308 */ /* 0x000e220000000800 */
[----:B------:R-:W-:Y:S01]  /*f7b0*/  F2FP.F16.F32.PACK_AB R32, R59, R56 ;  /* 0x000000383b20723e */ /* 0x000fe200000000ff */
[----:B---3--:R-:W-:Y:S01]  /*f7c0*/  FADD.FTZ R21, R61, R42 ;  /* 0x0000002a3d157221 */ /* 0x008fe20000010000 */
[----:B------:R-:W-:Y:S02]  /*f7d0*/  F2FP.F16.F32.PACK_AB R33, R76, R33 ;  /* 0x000000214c21723e */ /* 0x000fe400000000ff */
[----:B------:R-:W-:-:S03]  /*f7e0*/  F2FP.F16.F32.PACK_AB R35, R68, R53 ;  /* 0x000000354423723e */ /* 0x000fc600000000ff */
[----:B------:R-:W3:Y:S01]  /*f7f0*/  MUFU.EX2 R77, R77 ;  /* 0x0000004d004d7308 */ /* 0x000ee20000000800 */
[----:B-1----:R-:W-:Y:S01]  /*f800*/  FADD.FTZ R15, R52, R15 ;  /* 0x0000000f340f7221 */ /* 0x002fe20000010000 */
[----:B------:R-:W-:Y:S01]  /*f810*/  STSM.16.M88.4 [R17+0x27300], R28 ;  /* 0x0273001c11007844 */ /* 0x000fe20000000200 */
[----:B------:R-:W-:-:S05]  /*f820*/  F2FP.F16.F32.PACK_AB R27, R75, R0 ;  /* 0x000000004b1b723e */ /* 0x000fca00000000ff */
[----:B------:R-:W1:Y:S01]  /*f830*/  MUFU.EX2 R95, R95 ;  /* 0x0000005f005f7308 */ /* 0x000e620000000800 */
[----:B------:R0:W-:Y:S01]  /*f840*/  STSM.16.M88.4 [R17+0x28b00], R32 ;  /* 0x028b002011007844 */ /* 0x0001e20000000200 */
[----:B--2---:R-:W-:-:S06]  /*f850*/  FADD.FTZ R0, R60, R21 ;  /* 0x000000153c007221 */ /* 0x004fcc0000010000 */
[----:B------:R-:W2:Y:S01]  /*f860*/  MUFU.EX2 R70, R70 ;  /* 0x0000004600467308 */ /* 0x000ea20000000800 */
[----:B----4-:R-:W-:-:S07]  /*f870*/  FADD.FTZ R0, R71, R0 ;  /* 0x0000000047007221 */ /* 0x010fce0000010000 */
[----:B------:R-:W4:Y:S01]  /*f880*/  MUFU.EX2 R47, R47 ;  /* 0x0000002f002f7308 */ /* 0x000f220000000800 */
[----:B0-----:R-:W-:-:S07]  /*f890*/  FADD.FTZ R32, R58, R15 ;  /* 0x0000000f3a207221 */ /* 0x001fce0000010000 */
[----:B------:R-:W0:Y:S01]  /*f8a0*/  MUFU.EX2 R101, R101 ;  /* 0x0000006500657308 */ /* 0x000e220000000800 */
[----:B------:R-:W-:Y:S01]  /*f8b0*/  FADD.FTZ R32, R63, R32 ;  /* 0x000000203f207221 */ /* 0x000fe20000010000 */
[----:B------:R-:W-:Y:S01]  /*f8c0*/  F2FP.F16.F32.PACK_AB R26, R38, R46 ;  /* 0x0000002e261a723e */ /* 0x000fe200000000ff */
[----:B------:R-:W-:Y:S01]  /*f8d0*/  FADD.FTZ R0, R57, R0 ;  /* 0x0000000039007221 */ /* 0x000fe20000010000 */
[----:B------:R-:W0:Y:S04]  /*f8e0*/  @P5 LDC R38, c[0x0][0x44c] ;  /* 0x00011300ff265b82 */ /* 0x000e280000000800 */
[----:B------:R-:W0:Y:S01]  /*f8f0*/  MUFU.EX2 R99, R99 ;  /* 0x0000006300637308 */ /* 0x000e220000000800 */
[----:B---3--:R-:W-:-:S07]  /*f900*/  FADD.FTZ R15, R77, R32 ;  /* 0x000000204d0f7221 */ /* 0x008fce0000010000 */
[----:B------:R-:W3:Y:S01]  /*f910*/  MUFU.EX2 R102, R102 ;  /* 0x0000006600667308 */ /* 0x000ee20000000800 */
[----:B-1----:R-:W-:Y:S01]  /*f920*/  FADD.FTZ R0, R95, R0 ;  /* 0x000000005f007221 */ /* 0x002fe20000010000 */
[----:B--2---:R-:W-:Y:S01]  /*f930*/  FADD.FTZ R34, R70, R15 ;  /* 0x0000000f46227221 */ /* 0x004fe20000010000 */
[----:B------:R-:W1:Y:S05]  /*f940*/  @P5 LDC R42, c[0x0][0x450] ;  /* 0x00011400ff2a5b82 */ /* 0x000e6a0000000800 */
[----:B------:R-:W2:Y:S01]  /*f950*/  MUFU.EX2 R41, R41 ;  /* 0x0000002900297308 */ /* 0x000ea20000000800 */
[----:B------:R-:W-:-:S07]  /*f960*/  F2FP.F16.F32.PACK_AB R25, R64, R51 ;  /* 0x000000334019723e */ /* 0x000fce00000000ff */
[----:B------:R-:W2:Y:S01]  /*f970*/  MUFU.EX2 R67, R67 ;  /* 0x0000004300437308 */ /* 0x000ea20000000800 */
[----:B----4-:R-:W-:Y:S01]  /*f980*/  FADD.FTZ R0, R47, R0 ;  /* 0x000000002f007221 */ /* 0x010fe20000010000 */
[----:B0-----:R-:W-:-:S06]  /*f990*/  FADD.FTZ R15, R101, R34 ;  /* 0x00000022650f7221 */ /* 0x001fcc0000010000 */
[----:B------:R-:W0:Y:S08]  /*f9a0*/  MUFU.EX2 R44, R44 ;  /* 0x0000002c002c7308 */ /* 0x000e300000000800 */
[----:B------:R-:W4:Y:S01]  /*f9b0*/  MUFU.EX2 R40, R69 ;  /* 0x0000004500287308 */ /* 0x000f220000000800 */
[----:B------:R3:W-:Y:S01]  /*f9c0*/  STSM.16.M88.4 [R17+0x2a300], R24 ;  /* 0x02a3001811007844 */ /* 0x0007e20000000200 */
[----:B------:R-:W-:-:S06]  /*f9d0*/  FADD.FTZ R0, R99, R0 ;  /* 0x0000000063007221 */ /* 0x000fcc0000010000 */
[----:B------:R-:W1:Y:S08]  /*f9e0*/  MUFU.EX2 R37, R37 ;  /* 0x0000002500257308 */ /* 0x000e700000000800 */
[----:B------:R-:W1:Y:S01]  /*f9f0*/  MUFU.EX2 R103, R103 ;  /* 0x0000006700677308 */ /* 0x000e620000000800 */
[----:B---3--:R-:W-:Y:S01]  /*fa00*/  FADD.FTZ R24, R102, R15 ;  /* 0x0000000f66187221 */ /* 0x008fe20000010000 */
[----:B--2---:R-:W-:-:S06]  /*fa10*/  FADD.FTZ R15, R41, R0 ;  /* 0x00000000290f7221 */ /* 0x004fcc0000010000 */
[----:B------:R-:W2:Y:S01]  /*fa20*/  MUFU.EX2 R45, R45 ;  /* 0x0000002d002d7308 */ /* 0x000ea20000000800 */
[----:B------:R-:W-:-:S07]  /*fa30*/  FADD.FTZ R21, R67, R24 ;  /* 0x0000001843157221 */ /* 0x000fce0000010000 */
[----:B------:R-:W3:Y:S01]  /*fa40*/  MUFU.EX2 R104, R104 ;  /* 0x0000006800687308 */ /* 0x000ee20000000800 */
[----:B0-----:R-:W-:Y:S01]  /*fa50*/  FADD.FTZ R0, R44, R15 ;  /* 0x0000000f2c007221 */ /* 0x001fe20000010000 */
[----:B----4-:R-:W-:-:S06]  /*fa60*/  FADD.FTZ R24, R40, R21 ;  /* 0x0000001528187221 */ /* 0x010fcc0000010000 */
[----:B------:R-:W0:Y:S01]  /*fa70*/  MUFU.EX2 R36, R36 ;  /* 0x0000002400247308 */ /* 0x000e220000000800 */
[----:B------:R-:W-:-:S07]  /*fa80*/  F2FP.F16.F32.PACK_AB R28, R61, R39 ;  /* 0x000000273d1c723e */ /* 0x000fce00000000ff */
[----:B------:R-:W4:Y:S01]  /*fa90*/  MUFU.EX2 R105, R105 ;  /* 0x0000006900697308 */ /* 0x000f220000000800 */
[----:B------:R-:W-:Y:S01]  /*faa0*/  F2FP.F16.F32.PACK_AB R29, R52, R55 ;  /* 0x00000037341d723e */ /* 0x000fe200000000ff */
[----:B-1----:R-:W-:Y:S01]  /*fab0*/  FADD.FTZ R0, R37, R0 ;  /* 0x0000000025007221 */ /* 0x002fe20000010000 */
[----:B------:R-:W-:Y:S02]  /*fac0*/  F2FP.F16.F32.PACK_AB R30, R71, R60 ;  /* 0x0000003c471e723e */ /* 0x000fe400000000ff */
[----:B------:R-:W-:-:S03]  /*fad0*/  F2FP.F16.F32.PACK_AB R31, R63, R58 ;  /* 0x0000003a3f1f723e */ /* 0x000fc600000000ff */
[----:B------:R-:W1:Y:S01]  /*fae0*/  MUFU.EX2 R50, R50 ;  /* 0x0000003200327308 */ /* 0x000e620000000800 */
[----:B------:R-:W-:-:S04]  /*faf0*/  @P5 IMAD.HI.U32 R25, R109, R38, RZ ;  /* 0x000000266d195227 */ /* 0x000fc800078e00ff */
[----:B------:R-:W-:-:S03]  /*fb00*/  FADD.FTZ R21, R103, R24 ;  /* 0x0000001867157221 */ /* 0x000fc60000010000 */
[----:B------:R-:W-:Y:S01]  /*fb10*/  MUFU.EX2 R62, R62 ;  /* 0x0000003e003e7308 */ /* 0x000fe20000000800 */
[----:B------:R0:W-:Y:S01]  /*fb20*/  STSM.16.M88.4 [R17+0x2bb00], R28 ;  /* 0x02bb001c11007844 */ /* 0x0001e20000000200 */
[----:B--2---:R-:W-:Y:S01]  /*fb30*/  FADD.FTZ R27, R45, R0 ;  /* 0x000000002d1b7221 */ /* 0x004fe20000010000 */
[----:B---3--:R-:W-:-:S05]  /*fb40*/  FADD.FTZ R0, R104, R21 ;  /* 0x0000001568007221 */ /* 0x008fca0000010000 */
[----:B------:R-:W-:Y:S08]  /*fb50*/  MUFU.EX2 R14, R14 ;  /* 0x0000000e000e7308 */ /* 0x000ff00000000800 */
[----:B------:R-:W-:Y:S01]  /*fb60*/  MUFU.EX2 R54, R54 ;  /* 0x0000003600367308 */ /* 0x000fe20000000800 */
[----:B0-----:R-:W-:Y:S01]  /*fb70*/  IMAD.MOV.U32 R28, RZ, RZ, R109 ;  /* 0x000000ffff1c7224 */ /* 0x001fe200078e006d */
[----:B------:R-:W-:-:S06]  /*fb80*/  @P5 SHF.R.U32.HI R28, RZ, R42, R25 ;  /* 0x0000002aff1c5219 */ /* 0x000fcc0000011619 */
[----:B------:R-:W0:Y:S01]  /*fb90*/  MUFU.EX2 R15, R106 ;  /* 0x0000006a000f7308 */ /* 0x000e220000000800 */
[----:B------:R-:W-:Y:S01]  /*fba0*/  F2FP.F16.F32.PACK_AB R32, R95, R57 ;  /* 0x000000395f20723e */ /* 0x000fe200000000ff */
[----:B------:R-:W-:Y:S01]  /*fbb0*/  FADD.FTZ R21, R36, R27 ;  /* 0x0000001b24157221 */ /* 0x000fe20000010000 */
[----:B------:R-:W-:-:S05]  /*fbc0*/  F2FP.F16.F32.PACK_AB R33, R70, R77 ;  /* 0x0000004d4621723e */ /* 0x000fca00000000ff */
[----:B------:R-:W2:Y:S01]  /*fbd0*/  MUFU.EX2 R20, R20 ;  /* 0x0000001400147308 */ /* 0x000ea20000000800 */
[----:B------:R-:W-:Y:S01]  /*fbe0*/  F2FP.F16.F32.PACK_AB R34, R99, R47 ;  /* 0x0000002f6322723e */ /* 0x000fe200000000ff */
[----:B----4-:R-:W-:Y:S01]  /*fbf0*/  FADD.FTZ R29, R105, R0 ;  /* 0x00000000691d7221 */ /* 0x010fe20000010000 */
[----:B------:R-:W-:Y:S02]  /*fc00*/  F2FP.F16.F32.PACK_AB R35, R102, R101 ;  /* 0x000000656623723e */ /* 0x000fe400000000ff */
[----:B------:R-:W-:Y:S01]  /*fc10*/  IADD3 R0, R28, R107, -R108 ;  /* 0x0000006b1c007210 */ /* 0x000fe20007ffe86c */
[----:B-1----:R-:W-:Y:S02]  /*fc20*/  FADD.FTZ R21, R50, R21 ;  /* 0x0000001532157221 */ /* 0x002fe40000010000 */
[----:B------:R1:W-:Y:S02]  /*fc30*/  STSM.16.M88.4 [R17+0x2d300], R32 ;  /* 0x02d3002011007844 */ /* 0x0003e40000000200 */
[----:B------:R-:W-:Y:S01]  /*fc40*/  IMAD.HI R0, R0, 0x38e38e39, RZ ;  /* 0x38e38e3900007827 */ /* 0x000fe200078e02ff */
[----:B0-----:R-:W-:-:S03]  /*fc50*/  F2FP.F16.F32.PACK_AB R31, R15, R54 ;  /* 0x000000360f1f723e */ /* 0x001fc600000000ff */
[----:B------:R-:W-:Y:S01]  /*fc60*/  FADD.FTZ R21, R14, R21 ;  /* 0x000000150e157221 */ /* 0x000fe20000010000 */
[----:B------:R-:W-:Y:S02]  /*fc70*/  F2FP.F16.F32.PACK_AB R24, R44, R41 ;  /* 0x000000292c18723e */ /* 0x000fe400000000ff */
[----:B------:R-:W-:Y:S02]  /*fc80*/  F2FP.F16.F32.PACK_AB R25, R40, R67 ;  /* 0x000000432819723e */ /* 0x000fe400000000ff */
[----:B------:R-:W-:Y:S02]  /*fc90*/  F2FP.F16.F32.PACK_AB R26, R45, R37 ;  /* 0x000000252d1a723e */ /* 0x000fe400000000ff */
[----:B------:R-:W-:Y:S01]  /*fca0*/  F2FP.F16.F32.PACK_AB R27, R104, R103 ;  /* 0x00000067681b723e */ /* 0x000fe200000000ff */
[----:B-1----:R-:W-:Y:S01]  /*fcb0*/  FADD.FTZ R33, R62, R29 ;  /* 0x0000001d3e217221 */ /* 0x002fe20000010000 */
[----:B------:R-:W-:-:S03]  /*fcc0*/  F2FP.F16.F32.PACK_AB R28, R50, R36 ;  /* 0x00000024321c723e */ /* 0x000fc600000000ff */
[----:B------:R-:W-:Y:S01]  /*fcd0*/  FADD.FTZ R54, R54, R33 ;  /* 0x0000002136367221 */ /* 0x000fe20000010000 */
[----:B------:R-:W-:Y:S02]  /*fce0*/  F2FP.F16.F32.PACK_AB R29, R62, R105 ;  /* 0x000000693e1d723e */ /* 0x000fe400000000ff */
[C---:B--2---:R-:W-:Y:S01]  /*fcf0*/  F2FP.F16.F32.PACK_AB R30, R20.reuse, R14 ;  /* 0x0000000e141e723e */ /* 0x044fe200000000ff */
[----:B------:R-:W-:Y:S01]  /*fd00*/  FADD.FTZ R20, R20, R21 ;  /* 0x0000001514147221 */ /* 0x000fe20000010000 */
[----:B------:R-:W-:Y:S01]  /*fd10*/  SHF.R.U32.HI R33, RZ, 0x1f, R0 ;  /* 0x0000001fff217819 */ /* 0x000fe20000011600 */
[----:B------:R-:W-:Y:S01]  /*fd20*/  FADD.FTZ R14, R15, R54 ;  /* 0x000000360f0e7221 */ /* 0x000fe20000010000 */
[----:B------:R-:W-:Y:S02]  /*fd30*/  STSM.16.M88.4 [R17+0x2eb00], R24 ;  /* 0x02eb001811007844 */ /* 0x000fe40000000200 */
[----:B------:R-:W-:Y:S02]  /*fd40*/  LEA.HI.SX32 R0, R0, R33, 0x1b ;  /* 0x0000002100007211 */ /* 0x000fe400078fdaff */
[----:B------:R-:W-:Y:S04]  /*fd50*/  STSM.16.M88.4 [R17+0x30300], R28 ;  /* 0x0303001c11007844 */ /* 0x000fe80000000200 */
[----:B------:R0:W-:Y:S01]  /*fd60*/  STL [R1+0x8], R20 ;  /* 0x0000081401007387 */ /* 0x0001e20000100800 */
[----:B------:R1:W-:Y:S06]  /*fd70*/  MEMBAR.ALL.CTA ;  /* 0x0000000000007992 */ /* 0x0003ec0000008000 */
[----:B-1----:R-:W1:Y:S04]  /*fd80*/  FENCE.VIEW.ASYNC.S ;  /* 0x00000000000073c6 */ /* 0x002e680000000000 */
[----:B------:R2:W-:Y:S01]  /*fd90*/  STL [R1+0x34], R14 ;  /* 0x0000340e01007387 */ /* 0x0005e20000100800 */
[----:B0-----:R-:W-:Y:S01]  /*fda0*/  VIADD R20, R96, 0xfffffffe ;  /* 0xfffffffe60147836 */ /* 0x001fe20000000000 */
[----:B--2---:R-:W-:-:S04]  /*fdb0*/  VIMNMX R14, RZ, R0, !PT ;  /* 0x00000000ff0e7248 */ /* 0x004fc80007fe0100 */
[----:B------:R0:W-:Y:S04]  /*fdc0*/  STL [R1+0x4], R20 ;  /* 0x0000041401007387 */ /* 0x0001e80000100800 */
[----:B------:R0:W-:Y:S01]  /*fdd0*/  STL [R1+0x28], R14 ;  /* 0x0000280e01007387 */ /* 0x0001e20000100800 */
[----:B------:R-:W-:Y:S02]  /*fde0*/  ISETP.GE.AND P2, PT, R20, R14, PT ;  /* 0x0000000e1400720c */ /* 0x000fe40003f46270 */
        /* <DEDUP_REMOVED lines=23> */
[----:B------:R-:W-:Y:S01]  /*ff60*/  CS2R R24, SRZ ;  /* 0x0000000000187805 */ /* 0x000fe2000001ff00 */
[----:B-1----:R-:W-:Y:S01]  /*ff70*/  NOP ;  /* 0x0000000000007918 */ /* 0x002fe20000000000 */
[----:B0-----:R-:W-:Y:S05]  /*ff80*/  @!P2 BRA `(.L_x_2417) ;  /* 0x0000005800b0a947 */ /* 0x001fea0003800000 */
[----:B------:R0:W5:Y:S01]  /*ff90*/  LDL.LU R21, [R1+0x38] ;  /* 0x0000380001157983 */ /* 0x0001620000300800 */
[----:B------:R-:W-:Y:S02]  /*ffa0*/  IMAD.MOV.U32 R15, RZ, RZ, R20 ;  /* 0x000000ffff0f7224 */ /* 0x000fe400078e0014 */
[----:B------:R-:W-:Y:S02]  /*ffb0*/  IMAD.MOV.U32 R0, RZ, RZ, R74 ;  /* 0x000000ffff007224 */ /* 0x000fe400078e004a */
[----:B------:R-:W-:Y:S02]  /*ffc0*/  IMAD.MOV.U32 R14, RZ, RZ, R72 ;  /* 0x000000ffff0e7224 */ /* 0x000fe400078e0048 */
[----:B------:R-:W-:Y:S02]  /*ffd0*/  IMAD.MOV.U32 R20, RZ, RZ, R19 ;  /* 0x000000ffff147224 */ /* 0x000fe400078e0013 */
[----:B0-----:R-:W-:-:S07]  /*ffe0*/  IMAD.MOV.U32 R71, RZ, RZ, RZ ;  /* 0x000000ffff477224 */ /* 0x001fce00078e00ff */
.L_x_2428:
        /* <DEDUP_REMOVED lines=9> */
[----:B------:R-:W-:Y:S05]  /*10080*/  @P2 BRA `(.L_x_2418) ;  /* 0x0000000000302947 */ /* 0x000fea0003800000 */
[----:B------:R-:W-:Y:S05]  /*10090*/  @!P1 BRA `(.L_x_2419) ;  /* 0x0000000000049947 */ /* 0x000fea0003800000 */
[----:B------:R-:W-:Y:S01]  /*100a0*/  BPT.TRAP 0x1 ;  /* 0x000000040000795c */ /* 0x000fe20000300000 */
.L_x_2419:
[----:B------:R-:W-:Y:S01]  /*100b0*/  IMAD R72, R19, 0x8, R16 ;  /* 0x0000000813487824 */ /* 0x000fe200078e0210 */
[----:B0-----:R-:W-:-:S04]  /*100c0*/  SHF.L.U32 R73, R73, 0x1f, RZ ;  /* 0x0000001f49497819 */ /* 0x001fc800000006ff */
[----:B------:R0:W1:Y:S01]  /*100d0*/  SYNCS.PHASECHK.TRANS64.TRYWAIT P3, [R72+URZ+0x31c30], R73 ;  /* 0x031c3049480075a7 */ /* 0x000062000806017f */
[----:B------:R-:W-:Y:S05]  /*100e0*/  @!P1 BRA `(.L_x_2420) ;  /* 0x0000000000049947 */ /* 0x000fea0003800000 */
[----:B------:R-:W-:Y:S01]  /*100f0*/  BPT.TRAP 0x1 ;  /* 0x000000040000795c */ /* 0x000fe20000300000 */
.L_x_2420:
[----:B------:R-:W-:Y:S04]  /*10100*/  BSSY B0, `(.L_x_2418) ;  /* 0x0000004000007945 */ /* 0x000fe80003800000 */
[----:B-1----:R-:W-:Y:S05]  /*10110*/  @P3 BRA `(.L_x_2421) ;  /* 0x0000000000083947 */ /* 0x002fea0003800000 */
[----:B------:R-:W1:Y:S02]  /*10120*/  SYNCS.PHASECHK.TRANS64.TRYWAIT P3, [R72+URZ+0x31c30], R73 ;  /* 0x031c3049480075a7 */ /* 0x000e64000806017f */
[----:B-1----:R-:W-:Y:S05]  /*10130*/  @!P3 BRA `(.L_x_2422) ;  /* 0x0000015400ecb947 */ /* 0x002fea0003800000 */
.L_x_2421:
[----:B------:R-:W-:Y:S05]  /*10140*/  BSYNC B0 ;  /* 0x0000000000007941 */ /* 0x000fea0003800000 */
.L_x_2418:
[----:B01----:R-:W0:Y:S02]  /*10150*/  S2R R72, SR_TID.X ;  /* 0x0000000000487919 */ /* 0x003e240000002100 */
[----:B0-----:R-:W-:Y:S02]  /*10160*/  SHF.R.U32.HI R74, RZ, 0x7, R72 ;  /* 0x00000007ff4a7819 */ /* 0x001fe40000011648 */
[----:B------:R-:W2:Y:S01]  /*10170*/  LDL R72, [R1+0x70] ;  /* 0x0000700001487983 */ /* 0x000ea20000100800 */
[----:B------:R-:W-:Y:S05]  /*10180*/  WARPSYNC.ALL ;  /* 0x0000000000007948 */ /* 0x000fea0003800000 */
[----:B------:R-:W-:Y:S01]  /*10190*/  VIADD R78, R74, 0x8 ;  /* 0x000000084a4e7836 */ /* 0x000fe20000000000 */
[C---:B------:R-:W-:Y:S01]  /*101a0*/  R2UR UR44, R2.reuse ;  /* 0x00000000022c72ca */ /* 0x040fe200000e0000 */
[----:B------:R-:W-:Y:S01]  /*101b0*/  IMAD.MOV.U32 R147, RZ, RZ, -0x7fffffe0 ;  /* 0x80000020ff937424 */ /* 0x000fe200078e00ff */
[----:B------:R-:W-:Y:S01]  /*101c0*/  R2UR UR45, R3 ;  /* 0x00000000032d72ca */ /* 0x000fe200000e0000 */
[----:B------:R-:W-:Y:S01]  /*101d0*/  IMAD.MOV.U32 R75, RZ, RZ, -0x7fffffe0 ;  /* 0x80000020ff4b7424 */ /* 0x000fe200078e00ff */
[----:B------:R0:W-:Y:S01]  /*101e0*/  BAR.SYNC.DEFER_BLOCKING R78, 0x100 ;  /* 0x0004004e0000751d */ /* 0x0001e20000010000 */
[----:B------:R-:W-:Y:S01]  /*101f0*/  R2UR UR52, R2 ;  /* 0x00000000023472ca */ /* 0x000fe200000e0000 */
[----:B------:R-:W-:Y:S01]  /*10200*/  IMAD.MOV.U32 R73, RZ, RZ, -0x7fffffe0 ;  /* 0x80000020ff497424 */ /* 0x000fe200078e00ff */
[----:B------:R-:W-:Y:S01]  /*10210*/  R2UR UR47, R147 ;  /* 0x00000000932f72ca */ /* 0x000fe200000e0000 */
[----:B------:R-:W-:Y:S01]  /*10220*/  IMAD.MOV.U32 R77, RZ, RZ, -0x7fffffe0 ;  /* 0x80000020ff4d7424 */ /* 0x000fe200078e00ff */
[----:B------:R-:W-:Y:S01]  /*10230*/  R2UR UR55, R75 ;  /* 0x000000004b3772ca */ /* 0x000fe200000e0000 */
[----:B------:R-:W-:Y:S01]  /*10240*/  IMAD.MOV.U32 R149, RZ, RZ, -0x7fffffe0 ;  /* 0x80000020ff957424 */ /* 0x000fe200078e00ff */
[----:B------:R-:W-:Y:S01]  /*10250*/  R2UR UR53, R3 ;  /* 0x00000000033572ca */ /* 0x000fe200000e0000 */
[----:B------:R-:W-:Y:S01]  /*10260*/  STL [R1+0xb8], R14 ;  /* 0x0000b80e01007387 */ /* 0x000fe20000100800 */
[----:B------:R-:W-:-:S02]  /*10270*/  R2UR UR51, R73 ;  /* 0x00000000493372ca */ /* 0x000fc400000e0000 */
[C---:B------:R-:W-:Y:S01]  /*10280*/  R2UR UR48, R2.reuse ;  /* 0x00000000023072ca */ /* 0x040fe200000e0000 */
[----:B------:R1:W-:Y:S01]  /*10290*/  STL [R1+0xb4], R0 ;  /* 0x0000b40001007387 */ /* 0x0003e20000100800 */
[----:B------:R-:W-:Y:S02]  /*102a0*/  R2UR UR49, R3 ;  /* 0x00000000033172ca */ /* 0x000fe400000e0000 */
[----:B------:R-:W-:Y:S02]  /*102b0*/  R2UR UR27, R75 ;  /* 0x000000004b1b72ca */ /* 0x000fe400000e0000 */
[----:B------:R-:W-:Y:S02]  /*102c0*/  R2UR UR24, R2 ;  /* 0x00000000021872ca */ /* 0x000fe400000e0000 */
[----:B------:R-:W-:Y:S02]  /*102d0*/  R2UR UR25, R3 ;  /* 0x00000000031972ca */ /* 0x000fe400000e0000 */
[----:B------:R-:W-:-:S02]  /*102e0*/  R2UR UR59, R77 ;  /* 0x000000004d3b72ca */ /* 0x000fc400000e0000 */
[C---:B------:R-:W-:Y:S01]  /*102f0*/  R2UR UR56, R2.reuse ;  /* 0x00000000023872ca */ /* 0x040fe200000e0000 */
[----:B------:R-:W-:Y:S01]  /*10300*/  WARPGROUP.ARRIVE ;  /* 0x00000000000079c5 */ /* 0x000fe20000000000 */
[----:B------:R-:W-:Y:S02]  /*10310*/  R2UR UR57, R3 ;  /* 0x00000000033972ca */ /* 0x000fe400000e0000 */
[----:B------:R-:W-:Y:S02]  /*10320*/  R2UR UR31, R73 ;  /* 0x00000000491f72ca */ /* 0x000fe400000e0000 */
[----:B------:R-:W-:Y:S02]  /*10330*/  R2UR UR28, R2 ;  /* 0x00000000021c72ca */ /* 0x000fe400000e0000 */
[----:B------:R-:W-:Y:S02]  /*10340*/  R2UR UR29, R3 ;  /* 0x00000000031d72ca */ /* 0x000fe400000e0000 */
[----:B------:R-:W-:-:S02]  /*10350*/  R2UR UR21, R75 ;  /* 0x000000004b1572ca */ /* 0x000fc400000e0000 */
[----:B------:R-:W-:Y:S02]  /*10360*/  R2UR UR23, R75 ;  /* 0x000000004b1772ca */ /* 0x000fe400000e0000 */
[C---:B------:R-:W-:Y:S02]  /*10370*/  R2UR UR33, R73.reuse ;  /* 0x00000000492172ca */ /* 0x040fe400000e0000 */
[C---:B------:R-:W-:Y:S02]  /*10380*/  R2UR UR35, R73.reuse ;  /* 0x00000000492372ca */ /* 0x040fe400000e0000 */
[C---:B------:R-:W-:Y:S02]  /*10390*/  R2UR UR19, R73.reuse ;  /* 0x00000000491372ca */ /* 0x040fe400000e0000 */
[C---:B------:R-:W-:Y:S02]  /*103a0*/  R2UR UR11, R73.reuse ;  /* 0x00000000490b72ca */ /* 0x040fe400000e0000 */
[----:B------:R-:W-:-:S02]  /*103b0*/  R2UR UR17, R73 ;  /* 0x00000000491172ca */ /* 0x000fc400000e0000 */
[----:B------:R-:W-:Y:S01]  /*103c0*/  R2UR UR41, R73 ;  /* 0x00000000492972ca */ /* 0x000fe200000e0000 */
[----:B------:R-:W-:Y:S01]  /*103d0*/  IMAD.MOV.U32 R73, RZ, RZ, -0x7fffffe0 ;  /* 0x80000020ff497424 */ /* 0x000fe200078e00ff */
[C---:B------:R-:W-:Y:S02]  /*103e0*/  R2UR UR5, R75.reuse ;  /* 0x000000004b0572ca */ /* 0x040fe400000e0000 */
[C---:B------:R-:W-:Y:S02]  /*103f0*/  R2UR UR43, R75.reuse ;  /* 0x000000004b2b72ca */ /* 0x040fe400000e0000 */
[C---:B------:R-:W-:Y:S02]  /*10400*/  R2UR UR7, R75.reuse ;  /* 0x000000004b0772ca */ /* 0x040fe400000e0000 */
[----:B------:R-:W-:Y:S01]  /*10410*/  R2UR UR9, R75 ;  /* 0x000000004b0972ca */ /* 0x000fe200000e0000 */
[----:B------:R-:W-:Y:S01]  /*10420*/  IMAD.MOV.U32 R75, RZ, RZ, -0x7fffffe0 ;  /* 0x80000020ff4b7424 */ /* 0x000fe200078e00ff */
[----:B------:R-:W-:-:S02]  /*10430*/  R2UR UR37, R77 ;  /* 0x000000004d2572ca */ /* 0x000fc400000e0000 */
[C---:B------:R-:W-:Y:S02]  /*10440*/  R2UR UR39, R77.reuse ;  /* 0x000000004d2772ca */ /* 0x040fe400000e0000 */
[C---:B------:R-:W-:Y:S02]  /*10450*/  R2UR UR15, R77.reuse ;  /* 0x000000004d0f72ca */ /* 0x040fe400000e0000 */
[----:B------:R-:W-:Y:S01]  /*10460*/  R2UR UR13, R77 ;  /* 0x000000004d0d72ca */ /* 0x000fe200000e0000 */
[----:B--2---:R-:W-:-:S04]  /*10470*/  IMAD R146, R19, 0x6c0, R72 ;  /* 0x000006c013927824 */ /* 0x004fc800078e0248 */
[C---:B------:R-:W-:Y:S01]  /*10480*/  VIADD R74, R146.reuse, 0x40 ;  /* 0x00000040924a7836 */ /* 0x040fe20000000000 */
[C---:B------:R-:W-:Y:S01]  /*10490*/  R2UR UR46, R146.reuse ;  /* 0x00000000922e72ca */ /* 0x040fe200000e0000 */
        /* <DEDUP_REMOVED lines=38> */
[----:B------:R-:W-:Y:S01]  /*10700*/  UMOV UR45, UR5 ;  /* 0x00000005002d7c82 */ /* 0x000fe20008000000 */
        /* <DEDUP_REMOVED lines=9> */
[----:B------:R-:W-:-:S02]  /*107a0*/  VIADD R72, R146, 0x380 ;  /* 0x0000038092487836 */ /* 0x000fc40000000000 */
[----:B------:R-:W-:Y:S02]  /*107b0*/  VIADD R148, R146, 0x302 ;  /* 0x0000030292947836 */ /* 0x000fe40000000000 */
[----:B------:R-:W-:Y:S01]  /*107c0*/  UMOV UR44, UR4 ;  /* 0x00000004002c7c82 */ /* 0x000fe20008000000 */
[----:B------:R-:W-:Y:S01]  /*107d0*/  R2UR UR46, R72 ;  /* 0x00000000482e72ca */ /* 0x000fe200000e0000 */
[----:B------:R-:W-:Y:S01]  /*107e0*/  VIADD R72, R146, 0x400 ;  /* 0x0000040092487836 */ /* 0x000fe20000000000 */
[----:B------:R-:W-:Y:S01]  /*107f0*/  R2UR UR4, R74 ;  /* 0x000000004a0472ca */ /* 0x000fe200000e0000 */
[----:B------:R-:W-:Y:S01]  /*10800*/  VIADD R74, R146, 0x3c0 ;  /* 0x000003c0924a7836 */ /* 0x000fe20000000000 */
[----:B------:R-:W-:Y:S02]  /*10810*/  WARPGROUP.DEPBAR.LE gsb0, 0x0 ;  /* 0x00008000000079c5 */ /* 0x000fe40000010000 */
[----:B------:R-:W-:-:S06]  /*10820*/  WARPGROUP.ARRIVE ;  /* 0x00000000000079c5 */ /* 0x000fcc0000000000 */
[----:B------:R-:W-:Y:S01]  /*10830*/  HGMMA.64x16x16.F32 R128, gdesc[UR52], RZ, !UPT, gsb0 ;  /* 0x00200000348079f0 */ /* 0x000fe2000c0008ff */
[----:B------:R-:W-:Y:S01]  /*10840*/  UMOV UR54, UR16 ;  /* 0x0000001000367c82 */ /* 0x000fe20008000000 */
[----:B------:R-:W-:Y:S01]  /*10850*/  UMOV UR55, UR17 ;  /* 0x0000001100377c82 */ /* 0x000fe20008000000 */
[----:B------:R-:W-:Y:S02]  /*10860*/  R2UR UR16, R8 ;  /* 0x00000000081072ca */ /* 0x000fe400000e0000 */
[----:B------:R-:W-:Y:S01]  /*10870*/  R2UR UR17, R9 ;  /* 0x00000000091172ca */ /* 0x000fe200000e0000 */
[----:B------:R-:W-:Y:S02]  /*10880*/  WARPGROUP.DEPBAR.LE gsb0, 0x0 ;  /* 0x00008000000079c5 */ /* 0x000fe40000010000 */
[----:B------:R-:W-:-:S06]  /*10890*/  WARPGROUP.ARRIVE ;  /* 0x00000000000079c5 */ /* 0x000fcc0000000000 */
[----:B------:R-:W-:Y:S01]  /*108a0*/  HGMMA.64x16x16.F32 R120, gdesc[UR48], RZ, !UPT, gsb0 ;  /* 0x00200000307879f0 */ /* 0x000fe2000c0008ff */
[----:B------:R-:W-:Y:S01]  /*108b0*/  UMOV UR48, UR32 ;  /* 0x0000002000307c82 */ /* 0x000fe20008000000 */
[----:B------:R-:W-:Y:S01]  /*108c0*/  UMOV UR49, UR33 ;  /* 0x0000002100317c82 */ /* 0x000fe20008000000 */
[----:B------:R-:W-:Y:S02]  /*108d0*/  R2UR UR32, R2 ;  /* 0x00000000022072ca */ /* 0x000fe400000e0000 */
[----:B------:R-:W-:Y:S02]  /*108e0*/  R2UR UR33, R3 ;  /* 0x00000000032172ca */ /* 0x000fe400000e0000 */
[----:B------:R-:W-:Y:S01]  /*108f0*/  R2UR UR50, R74 ;  /* 0x000000004a3272ca */ /* 0x000fe200000e0000 */
[----:B------:R-:W-:Y:S01]  /*10900*/  VIADD R74, R146, 0x440 ;  /* 0x00000440924a7836 */ /* 0x000fe20000000000 */
[----:B------:R-:W-:Y:S01]  /*10910*/  R2UR UR51, R75 ;  /* 0x000000004b3372ca */ /* 0x000fe200000e0000 */
[----:B------:R-:W-:Y:S01]  /*10920*/  IMAD.MOV.U32 R75, RZ, RZ, -0x7fffffe0 ;  /* 0x80000020ff4b7424 */ /* 0x000fe200078e00ff */
[----:B------:R-:W-:-:S02]  /*10930*/  WARPGROUP.DEPBAR.LE gsb0, 0x0 ;  /* 0x00008000000079c5 */ /* 0x000fc40000010000 */
        /* <DEDUP_REMOVED lines=9> */
[----:B------:R-:W-:-:S03]  /*109d0*/  IMAD.MOV.U32 R73, RZ, RZ, -0x7fffffe0 ;  /* 0x80000020ff497424 */ /* 0x000fc600078e00ff */
[----:B------:R-:W-:Y:S01]  /*109e0*/  R2UR UR52, R72 ;  /* 0x00000000483472ca */ /* 0x000fe200000e0000 */
[----:B------:R-:W-:Y:S01]  /*109f0*/  VIADD R72, R146, 0x2c2 ;  /* 0x000002c292487836 */ /* 0x000fe20000000000 */
[----:B------:R-:W-:Y:S01]  /*10a00*/  R2UR UR53, R73 ;  /* 0x00000000493572ca */ /* 0x000fe200000e0000 */
[----:B------:R-:W-:-:S04]  /*10a10*/  IMAD.MOV.U32 R73, RZ, RZ, -0x7fffffe0 ;  /* 0x80000020ff497424 */ /* 0x000fc800078e00ff */
        /* <DEDUP_REMOVED lines=15> */
[----:B------:R-:W-:Y:S02]  /*10b10*/  R2UR UR4, R8 ;  /* 0x00000000080472ca */ /* 0x000fe400000e0000 */
[----:B------:R-:W-:Y:S01]  /*10b20*/  R2UR UR5, R9 ;  /* 0x00000000090572ca */ /* 0x000fe200000e0000 */
[----:B------:R-:W-:-:S02]  /*10b30*/  WARPGROUP.DEPBAR.LE gsb0, 0x0 ;  /* 0x00008000000079c5 */ /* 0x000fc40000010000 */
[----:B------:R-:W-:-:S06]  /*10b40*/  WARPGROUP.ARRIVE ;  /* 0x00000000000079c5 */ /* 0x000fcc0000000000 */
[----:B------:R-:W-:Y:S01]  /*10b50*/  HGMMA.64x16x16.F32 R96, gdesc[UR28], RZ, !UPT, gsb0 ;  /* 0x002000001c6079f0 */ /* 0x000fe2000c0008ff */
        /* <DEDUP_REMOVED lines=22> */
[----:B------:R-:W-:Y:S01]  /*10cc0*/  UMOV UR34, UR50 ;  /* 0x0000003200227c82 */ /* 0x000fe20008000000 */
[----:B------:R-:W-:Y:S01]  /*10cd0*/  UMOV UR35, UR51 ;  /* 0x0000003300237c82 */ /* 0x000fe20008000000 */
[----:B------:R-:W-:Y:S02]  /*10ce0*/  WARPGROUP.DEPBAR.LE gsb0, 0x0 ;  /* 0x00008000000079c5 */ /* 0x000fe40000010000 */
[----:B0-----:R-:W-:-:S06]  /*10cf0*/  WARPGROUP.ARRIVE ;  /* 0x00000000000079c5 */ /* 0x001fcc0000000000 */
[----:B------:R-:W-:Y:S01]  /*10d00*/  HGMMA.64x16x16.F32 R72, gdesc[UR36], RZ, !UPT, gsb0 ;  /* 0x00200000244879f0 */ /* 0x000fe2000c0008ff */
[----:B------:R-:W-:Y:S01]  /*10d10*/  UMOV UR38, UR12 ;  /* 0x0000000c00267c82 */ /* 0x000fe20008000000 */
[----:B------:R-:W-:Y:S01]  /*10d20*/  UMOV UR39, UR13 ;  /* 0x0000000d00277c82 */ /* 0x000fe20008000000 */
[C---:B------:R-:W-:Y:S02]  /*10d30*/  R2UR UR12, R8.reuse ;  /* 0x00000000080c72ca */ /* 0x040fe400000e0000 */
[C---:B------:R-:W-:Y:S02]  /*10d40*/  R2UR UR13, R9.reuse ;  /* 0x00000000090d72ca */ /* 0x040fe400000e0000 */
[----:B------:R-:W-:Y:S02]  /*10d50*/  R2UR UR36, R8 ;  /* 0x00000000082472ca */ /* 0x000fe400000e0000 */
[----:B------:R-:W-:Y:S01]  /*10d60*/  R2UR UR37, R9 ;  /* 0x00000000092572ca */ /* 0x000fe200000e0000 */
[----:B------:R-:W-:-:S02]  /*10d70*/  WARPGROUP.DEPBAR.LE gsb0, 0x0 ;  /* 0x00008000000079c5 */ /* 0x000fc40000010000 */
[----:B------:R-:W-:-:S06]  /*10d80*/  WARPGROUP.ARRIVE ;  /* 0x00000000000079c5 */ /* 0x000fcc0000000000 */
[----:B------:R-:W-:Y:S01]  /*10d90*/  HGMMA.64x16x16.F32 R136, gdesc[UR40], R136, gsb0 ;  /* 0x00200000288879f0 */ /* 0x000fe20008000888 */
[----:B------:R-:W-:Y:S01]  /*10da0*/  R2UR UR40, R12 ;  /* 0x000000000c2872ca */ /* 0x000fe200000e0000 */
[----:B------:R-:W-:Y:S01]  /*10db0*/  UMOV UR42, UR48 ;  /* 0x00000030002a7c82 */ /* 0x000fe20008000000 */
[----:B------:R-:W-:Y:S01]  /*10dc0*/  R2UR UR41, R13 ;  /* 0x000000000d2972ca */ /* 0x000fe200000e0000 */
[----:B------:R-:W-:Y:S01]  /*10dd0*/  UMOV UR43, UR49 ;  /* 0x00000031002b7c82 */ /* 0x000fe20008000000 */
        /* <DEDUP_REMOVED lines=12> */
[----:B-1----:R-:W-:Y:S01]  /*10ea0*/  MOV R0, UR46 ;  /* 0x0000002e00007c02 */ /* 0x002fe20008000f00 */
[----:B------:R-:W-:Y:S01]  /*10eb0*/  UMOV UR46, UR52 ;  /* 0x00000034002e7c82 */ /* 0x000fe20008000000 */
[----:B------:R-:W-:Y:S01]  /*10ec0*/  MOV R14, UR47 ;  /* 0x0000002f000e7c02 */ /* 0x000fe20008000f00 */
[----:B------:R-:W-:-:S03]  /*10ed0*/  UMOV UR47, UR53 ;  /* 0x00000035002f7c82 */ /* 0x000fc60008000000 */
[----:B------:R-:W-:Y:S01]  /*10ee0*/  MOV R150, UR50 ;  /* 0x0000003200967c02 */ /* 0x000fe20008000f00 */
[----:B------:R-:W-:Y:S01]  /*10ef0*/  UMOV UR50, UR56 ;  /* 0x0000003800327c82 */ /* 0x000fe20008000000 */
[----:B------:R-:W-:Y:S01]  /*10f00*/  MOV R151, UR51 ;  /* 0x0000003300977c02 */ /* 0x000fe20008000f00 */
[----:B------:R-:W-:Y:S01]  /*10f10*/  UMOV UR51, UR57 ;  /* 0x0000003900337c82 */ /* 0x000fe20008000000 */
[----:B------:R-:W-:Y:S02]  /*10f20*/  WARPGROUP.DEPBAR.LE gsb0, 0x0 ;  /* 0x00008000000079c5 */ /* 0x000fe40000010000 */
[----:B------:R-:W-:-:S06]  /*10f30*/  WARPGROUP.ARRIVE ;  /* 0x00000000000079c5 */ /* 0x000fcc0000000000 */
[----:B------:R-:W-:Y:S01]  /*10f40*/  HGMMA.64x16x16.F32 R128, gdesc[UR16], R128, gsb0 ;  /* 0x00200000108079f0 */ /* 0x000fe20008000880 */
[----:B------:R-:W-:Y:S01]  /*10f50*/  R2UR UR16, R8 ;  /* 0x00000000081072ca */ /* 0x000fe200000e0000 */
[----:B------:R-:W-:Y:S01]  /*10f60*/  UMOV UR18, UR58 ;  /* 0x0000003a00127c82 */ /* 0x000fe20008000000 */
[----:B------:R-:W-:Y:S01]  /*10f70*/  R2UR UR17, R9 ;  /* 0x00000000091172ca */ /* 0x000fe200000e0000 */
        /* <DEDUP_REMOVED lines=15> */
[----:B------:R-:W-:Y:S01]  /*11070*/  IMAD.MOV.U32 R149, RZ, RZ, -0x7fffffe0 ;  /* 0x80000020ff957424 */ /* 0x000fe200078e00ff */
[----:B------:R-:W-:Y:S02]  /*11080*/  WARPGROUP.DEPBAR.LE gsb0, 0x0 ;  /* 0x00008000000079c5 */ /* 0x000fe40000010000 */
[----:B------:R-:W-:-:S06]  /*11090*/  WARPGROUP.ARRIVE ;  /* 0x00000000000079c5 */ /* 0x000fcc0000000000 */
[----:B------:R-:W-:Y:S01]  /*110a0*/  HGMMA.64x16x16.F32 R112, gdesc[UR4], R112, gsb0 ;  /* 0x00200000047079f0 */ /* 0x000fe20008000870 */
        /* <DEDUP_REMOVED lines=19> */
[----:B------:R-:W-:Y:S02]  /*111e0*/  R2UR UR5, R13 ;  /* 0x000000000d0572ca */ /* 0x000fe400000e0000 */
[----:B------:R-:W-:Y:S01]  /*111f0*/  R2UR UR10, R148 ;  /* 0x00000000940a72ca */ /* 0x000fe200000e0000 */
[----:B------:R-:W-:Y:S01]  /*11200*/  VIADD R148, R146, 0x500 ;  /* 0x0000050092947836 */ /* 0x000fe20000000000 */
[----:B------:R-:W-:Y:S01]  /*11210*/  R2UR UR11, R149 ;  /* 0x00000000950b72ca */ /* 0x000fe200000e0000 */
[----:B------:R-:W-:-:S02]  /*11220*/  IMAD.MOV.U32 R149, RZ, RZ, -0x7fffffe0 ;  /* 0x80000020ff957424 */ /* 0x000fc400078e00ff */
[----:B------:R-:W-:Y:S01]  /*11230*/  MOV R154, UR6 ;  /* 0x00000006009a7c02 */ /* 0x000fe20008000f00 */
[----:B------:R-:W-:Y:S01]  /*11240*/  UMOV UR6, UR24 ;  /* 0x0000001800067c82 */ /* 0x000fe20008000000 */
[----:B------:R-:W-:Y:S01]  /*11250*/  MOV R155, UR7 ;  /* 0x00000007009b7c02 */ /* 0x000fe20008000f00 */
        /* <DEDUP_REMOVED lines=11> */
[----:B------:R-:W-:Y:S01]  /*11310*/  HGMMA.64x16x16.F32 R88, gdesc[UR36], R88, gsb0 ;  /* 0x00200000245879f0 */ /* 0x000fe20008000858 */
[C---:B------:R-:W-:Y:S01]  /*11320*/  R2UR UR36, R12.reuse ;  /* 0x000000000c2472ca */ /* 0x040fe200000e0000 */
[----:B------:R-:W-:Y:S01]  /*11330*/  UMOV UR38, UR32 ;  /* 0x0000002000267c82 */ /* 0x000fe20008000000 */
[C---:B------:R-:W-:Y:S01]  /*11340*/  R2UR UR37, R13.reuse ;  /* 0x000000000d2572ca */ /* 0x040fe200000e0000 */
        /* <DEDUP_REMOVED lines=20> */
[----:B------:R-:W-:Y:S01]  /*11490*/  HGMMA.64x16x16.F32 R72, gdesc[UR16], R72, gsb0 ;  /* 0x00200000104879f0 */ /* 0x000fe20008000848 */
[C---:B------:R-:W-:Y:S02]  /*114a0*/  R2UR UR52, R10.reuse ;  /* 0x000000000a3472ca */ /* 0x040fe400000e0000 */
[C---:B------:R-:W-:Y:S02]  /*114b0*/  R2UR UR53, R11.reuse ;  /* 0x000000000b3572ca */ /* 0x040fe400000e0000 */
        /* <DEDUP_REMOVED lines=8> */
[----:B------:R-:W-:Y:S01]  /*11540*/  HGMMA.64x16x16.F32 R136, gdesc[UR40], R136, gsb0 ;  /* 0x00200000288879f0 */ /* 0x000fe20008000888 */
[----:B------:R-:W-:Y:S01]  /*11550*/  UMOV UR42, UR20 ;  /* 0x00000014002a7c82 */ /* 0x000fe20008000000 */
[----:B------:R-:W-:Y:S01]  /*11560*/  UMOV UR43, UR21 ;  /* 0x00000015002b7c82 */ /* 0x000fe20008000000 */
[----:B------:R-:W-:Y:S02]  /*11570*/  R2UR UR20, R12 ;  /* 0x000000000c1472ca */ /* 0x000fe400000e0000 */
[----:B------:R-:W-:Y:S02]  /*11580*/  R2UR UR21, R13 ;  /* 0x000000000d1572ca */ /* 0x000fe400000e0000 */
[----:B------:R-:W-:Y:S02]  /*11590*/  R2UR UR40, R10 ;  /* 0x000000000a2872ca */ /* 0x000fe400000e0000 */
[----:B------:R-:W-:Y:S01]  /*115a0*/  R2UR UR41, R11 ;  /* 0x000000000b2972ca */ /* 0x000fe200000e0000 */
        /* <DEDUP_REMOVED lines=12> */
[----:B------:R-:W-:Y:S02]  /*11670*/  R2UR UR27, R157 ;  /* 0x000000009d1b72ca */ /* 0x000fe400000e0000 */
[----:B------:R-:W-:Y:S02]  /*11680*/  R2UR UR26, R156 ;  /* 0x000000009c1a72ca */ /* 0x000fe400000e0000 */
[----:B------:R-:W-:Y:S02]  /*11690*/  R2UR UR24, R12 ;  /* 0x000000000c1872ca */ /* 0x000fe400000e0000 */
[----:B------:R-:W-:Y:S01]  /*116a0*/  R2UR UR25, R13 ;  /* 0x000000000d1972ca */ /* 0x000fe200000e0000 */
[----:B------:R-:W-:Y:S02]  /*116b0*/  WARPGROUP.DEPBAR.LE gsb0, 0x0 ;  /* 0x00008000000079c5 */ /* 0x000fe40000010000 */
[----:B------:R-:W-:-:S06]  /*116c0*/  WARPGROUP.ARRIVE ;  /* 0x00000000000079c5 */ /* 0x000fcc0000000000 */
[----:B------:R-:W-:Y:S01]  /*116d0*/  HGMMA.64x16x16.F32 R112, gdesc[UR20], R112, gsb0 ;  /* 0x00200000147079f0 */ /* 0x000fe20008000870 */
[----:B------:R-:W-:Y:S02]  /*116e0*/  R2UR UR16, R6 ;  /* 0x00000000061072ca */ /* 0x000fe400000e0000 */
[----:B------:R-:W-:Y:S02]  /*116f0*/  R2UR UR17, R7 ;  /* 0x00000000071172ca */ /* 0x000fe400000e0000 */
        /* <DEDUP_REMOVED lines=35> */
[----:B------:R-:W-:Y:S02]  /*11930*/  R2UR UR28, R6 ;  /* 0x00000000061c72ca */ /* 0x000fe400000e0000 */
[----:B------:R-:W-:-:S02]  /*11940*/  R2UR UR29, R7 ;  /* 0x00000000071d72ca */ /* 0x000fc400000e0000 */
[----:B------:R-:W-:Y:S01]  /*11950*/  R2UR UR34, R148 ;  /* 0x00000000942272ca */ /* 0x000fe200000e0000 */
[----:B------:R-:W-:Y:S01]  /*11960*/  VIADD R148, R146, 0x680 ;  /* 0x0000068092947836 */ /* 0x000fe20000000000 */
[----:B------:R-:W-:Y:S01]  /*11970*/  R2UR UR35, R149 ;  /* 0x00000000952372ca */ /* 0x000fe200000e0000 */
[----:B------:R-:W-:Y:S01]  /*11980*/  IMAD.MOV.U32 R149, RZ, RZ, -0x7fffffe0 ;  /* 0x80000020ff957424 */ /* 0x000fe200078e00ff */
        /* <DEDUP_REMOVED lines=11> */
[----:B------:R-:W-:Y:S01]  /*11a40*/  VIADD R148, R146, 0x482 ;  /* 0x0000048292947836 */ /* 0x000fe20000000000 */
[----:B------:R-:W-:Y:S01]  /*11a50*/  R2UR UR44, R10 ;  /* 0x000000000a2c72ca */ /* 0x000fe200000e0000 */
[----:B------:R-:W-:Y:S01]  /*11a60*/  IMAD.MOV.U32 R149, RZ, RZ, -0x7fffffe0 ;  /* 0x80000020ff957424 */ /* 0x000fe200078e00ff */
        /* <DEDUP_REMOVED lines=149> */
.L_x_2424:
[----:B------:R-:W-:Y:S01]  /*123c0*/  SHF.L.U32 R21, R21, 0x1f, RZ ;  /* 0x0000001f15157819 */ /* 0x000fe200000006ff */
[----:B------:R-:W-:-:S04]  /*123d0*/  IMAD R145, R20, 0x8, R16 ;  /* 0x0000000814917824 */ /* 0x000fc800078e0210 */
[----:B------:R0:W1:Y:S01]  /*123e0*/  SYNCS.PHASECHK.TRANS64.TRYWAIT P2, [R145+URZ+0x31c50], R21 ;  /* 0x031c5015910075a7 */ /* 0x000062000804017f */
[----:B------:R-:W-:Y:S05]  /*123f0*/  @!P1 BRA `(.L_x_2425) ;  /* 0x0000000000049947 */ /* 0x000fea0003800000 */
[----:B------:R-:W-:Y:S01]  /*12400*/  BPT.TRAP 0x1 ;  /* 0x000000040000795c */ /* 0x000fe20000300000 */
.L_x_2425:
[----:B------:R-:W-:Y:S04]  /*12410*/  BSSY B0, `(.L_x_2423) ;  /* 0x0000004000007945 */ /* 0x000fe80003800000 */
[----:B-1----:R-:W-:Y:S05]  /*12420*/  @P2 BRA `(.L_x_2426) ;  /* 0x0000000000082947 */ /* 0x002fea0003800000 */
[----:B------:R-:W1:Y:S02]  /*12430*/  SYNCS.PHASECHK.TRANS64.TRYWAIT P2, [R145+URZ+0x31c50], R21 ;  /* 0x031c5015910075a7 */ /* 0x000e64000804017f */
[----:B-1----:R-:W-:Y:S05]  /*12440*/  @!P2 BRA `(.L_x_2427) ;  /* 0x00000134003ca947 */ /* 0x002fea0003800000 */
.L_x_2426:
[----:B------:R-:W-:Y:S05]  /*12450*/  BSYNC B0 ;  /* 0x0000000000007941 */ /* 0x000fea0003800000 */
.L_x_2423:
[----:B------:R-:W2:Y:S01]  /*12460*/  LDL R147, [R1+0x84] ;  /* 0x0000840001937983 */ /* 0x000ea20000100800 */
[----:B01----:R-:W0:Y:S03]  /*12470*/  LDC R145, c[0x0][0x448] ;  /* 0x00011200ff917b82 */ /* 0x003e260000000800 */
[----:B------:R-:W2:Y:S01]  /*12480*/  LDL R21, [R1+0x94] ;  /* 0x0000940001157983 */ /* 0x000ea20000100800 */
[----:B0-----:R-:W-:Y:S01]  /*12490*/  ISETP.NE.AND P2, PT, R145, 0x1, PT ;  /* 0x000000019100780c */ /* 0x001fe20003f45270 */
[----:B------:R-:W-:-:S12]  /*124a0*/  FMUL.FTZ R134, R134, UR60 ;  /* 0x0000003c86867c20 */ /* 0x000fd80008410000 */
[----:B------:R-:W0:Y:S01]  /*124b0*/  @P2 LDC R146, c[0x0][0x44c] ;  /* 0x00011300ff922b82 */ /* 0x000e220000000800 */
[----:B------:R-:W1:Y:S07]  /*124c0*/  MUFU.TANH R151, R134 ;  /* 0x0000008600977308 */ /* 0x000e6e0000002400 */
[----:B------:R-:W3:Y:S01]  /*124d0*/  @P2 LDC R145, c[0x0][0x450] ;  /* 0x00011400ff912b82 */ /* 0x000ee20000000800 */
[----:B------:R-:W-:Y:S01]  /*124e0*/  FMUL.FTZ R139, R139, UR60 ;  /* 0x0000003c8b8b7c20 */ /* 0x000fe20008410000 */
[----:B------:R-:W-:-:S03]  /*124f0*/  FMUL.FTZ R130, R130, UR60 ;  /* 0x0000003c82827c20 */ /* 0x000fc60008410000 */
[----:B------:R-:W-:Y:S01]  /*12500*/  MUFU.TANH R149, R139 ;  /* 0x0000008b00957308 */ /* 0x000fe20000002400 */
[----:B------:R-:W-:-:S07]  /*12510*/  FMUL.FTZ R143, R143, UR60 ;  /* 0x0000003c8f8f7c20 */ /* 0x000fce0008410000 */
[----:B------:R4:W3:Y:S01]  /*12520*/  MUFU.TANH R139, R130 ;  /* 0x00000082008b7308 */ /* 0x0008e20000002400 */
[----:B------:R-:W-:Y:S01]  /*12530*/  FMUL.FTZ R154, R114, UR60 ;  /* 0x0000003c729a7c20 */ /* 0x000fe20008410000 */
[----:B----4-:R-:W-:Y:S01]  /*12540*/  FMUL.FTZ R130, R132, UR60 ;  /* 0x0000003c84827c20 */ /* 0x010fe20008410000 */
[----:B------:R-:W-:Y:S01]  /*12550*/  FMUL.FTZ R132, R120, UR60 ;  /* 0x0000003c78847c20 */ /* 0x000fe20008410000 */
[----:B------:R-:W-:Y:S01]  /*12560*/  FMUL.FTZ R120, R125, UR60 ;  /* 0x0000003c7d787c20 */ /* 0x000fe20008410000 */
[----:B------:R-:W-:Y:S01]  /*12570*/  FMUL.FTZ R125, R116, UR60 ;  /* 0x0000003c747d7c20 */ /* 0x000fe20008410000 */
[----:B------:R-:W-:Y:S01]  /*12580*/  FMUL.FTZ R116, R107, UR60 ;  /* 0x0000003c6b747c20 */ /* 0x000fe20008410000 */
[----:B------:R-:W-:Y:S02]  /*12590*/  FMUL.FTZ R107, R109, UR60 ;  /* 0x0000003c6d6b7c20 */ /* 0x000fe40008410000 */
[----:B------:R-:W4:Y:S01]  /*125a0*/  LDL R109, [R1+0x90] ;  /* 0x00009000016d7983 */ /* 0x000f220000100800 */
[----:B-1----:R-:W-:-:S02]  /*125b0*/  IMAD.MOV.U32 R114, RZ, RZ, R151 ;  /* 0x000000ffff727224 */ /* 0x002fc400078e0097 */
[----:B------:R-:W-:Y:S01]  /*125c0*/  FMUL.FTZ R151, R119, UR60 ;  /* 0x0000003c77977c20 */ /* 0x000fe20008410000 */
[----:B------:R-:W-:Y:S02]  /*125d0*/  FMUL.FTZ R119, R98, UR60 ;  /* 0x0000003c62777c20 */ /* 0x000fe40008410000 */
[----:B------:R-:W4:Y:S01]  /*125e0*/  LDL R98, [R1+0x2c] ;  /* 0x00002c0001627983 */ /* 0x000f220000100800 */
[----:B--2---:R-:W-:-:S04]  /*125f0*/  IMAD.IADD R21, R21, 0x1, R147 ;  /* 0x0000000115157824 */ /* 0x004fc800078e0293 */
[----:B0-----:R-:W-:-:S05]  /*12600*/  @P2 IMAD.HI.U32 R146, R21, R146, RZ ;  /* 0x0000009215922227 */ /* 0x001fca00078e00ff */
[----:B---3--:R-:W-:Y:S02]  /*12610*/  @P2 SHF.R.U32.HI R21, RZ, R145, R146 ;  /* 0x00000091ff152219 */ /* 0x008fe40000011692 */
[----:B------:R0:W-:Y:S02]  /*12620*/  MUFU.TANH R146, R143 ;  /* 0x0000008f00927308 */ /* 0x0001e40000002400 */
[----:B0-----:R-:W-:Y:S02]  /*12630*/  FMUL.FTZ R143, R90, UR60 ;  /* 0x0000003c5a8f7c20 */ /* 0x001fe40008410000 */
[----:B------:R-:W2:Y:S01]  /*12640*/  LDL R90, [R1+0x30] ;  /* 0x00003000015a7983 */ /* 0x000ea20000100800 */
[----:B------:R-:W-:Y:S01]  /*12650*/  FMUL.FTZ R135, R135, UR60 ;  /* 0x0000003c87877c20 */ /* 0x000fe20008410000 */
[----:B------:R-:W-:Y:S01]  /*12660*/  FMUL.FTZ R122, R122, UR60 ;  /* 0x0000003c7a7a7c20 */ /* 0x000fe20008410000 */
[----:B------:R-:W-:Y:S01]  /*12670*/  FMUL.FTZ R152, R118, UR60 ;  /* 0x0000003c76987c20 */ /* 0x000fe20008410000 */
[----:B------:R-:W-:Y:S01]  /*12680*/  FMUL.FTZ R118, R111, UR60 ;  /* 0x0000003c6f767c20 */ /* 0x000fe20008410000 */
[----:B------:R-:W-:Y:S05]  /*12690*/  WARPSYNC.ALL ;  /* 0x0000000000007948 */ /* 0x000fea0003800000 */
[----:B------:R-:W0:Y:S01]  /*126a0*/  SHFL.IDX PT, R111, R21, RZ, 0x1c1f ;  /* 0x001c1fff156f7589 */ /* 0x000e2200000e0000 */
[----:B------:R-:W-:Y:S01]  /*126b0*/  MUFU.TANH R134, R135 ;  /* 0x0000008700867308 */ /* 0x000fe20000002400 */
[----:B------:R-:W-:Y:S01]  /*126c0*/  FMUL.FTZ R138, R138, UR60 ;  /* 0x0000003c8a8a7c20 */ /* 0x000fe20008410000 */
[----:B------:R-:W-:Y:S01]  /*126d0*/  FMUL.FTZ R147, R136, UR60 ;  /* 0x0000003c88937c20 */ /* 0x000fe20008410000 */
[----:B------:R-:W-:Y:S01]  /*126e0*/  FMUL.FTZ R129, R129, UR60 ;  /* 0x0000003c81817c20 */ /* 0x000fe20008410000 */
[----:B------:R-:W-:Y:S01]  /*126f0*/  FMUL.FTZ R131, R131, UR60 ;  /* 0x0000003c83837c20 */ /* 0x000fe20008410000 */
[----:B------:R-:W-:Y:S01]  /*12700*/  FMUL.FTZ R128, R128, UR60 ;  /* 0x0000003c80807c20 */ /* 0x000fe20008410000 */
        /* <DEDUP_REMOVED lines=11> */
[----:B-1----:R-:W-:Y:S01]  /*127c0*/  FMUL.FTZ R122, R103, UR60 ;  /* 0x0000003c677a7c20 */ /* 0x002fe20008410000 */
[----:B------:R-:W-:Y:S01]  /*127d0*/  FMUL.FTZ R103, R72, UR60 ;  /* 0x0000003c48677c20 */ /* 0x000fe20008410000 */
[----:B------:R-:W-:Y:S01]  /*127e0*/  FMUL.FTZ R72, R73, UR60 ;  /* 0x0000003c49487c20 */ /* 0x000fe20008410000 */
[----:B------:R-:W-:-:S02]  /*127f0*/  IMAD.MOV.U32 R73, RZ, RZ, -0x90 ;  /* 0xffffff70ff497424 */ /* 0x000fc400078e00ff */
[----:B------:R-:W-:Y:S01]  /*12800*/  FMUL.FTZ R77, R77, UR60 ;  /* 0x0000003c4d4d7c20 */ /* 0x000fe20008410000 */
[----:B------:R-:W-:Y:S01]  /*12810*/  FMUL.FTZ R76, R76, UR60 ;  /* 0x0000003c4c4c7c20 */ /* 0x000fe20008410000 */
[----:B------:R-:W-:Y:S01]  /*12820*/  ULDC UR4, c[0x0][0x988] ;  /* 0x0002620000047ab9 */ /* 0x000fe20000000800 */
[----:B------:R1:W-:Y:S01]  /*12830*/  MUFU.TANH R148, R138 ;  /* 0x0000008a00947308 */ /* 0x0003e20000002400 */
[----:B------:R-:W-:Y:S02]  /*12840*/  IMAD R73, R15, R73, 0x1 ;  /* 0x000000010f497424 */ /* 0x000fe400078e0249 */
[----:B------:R-:W-:Y:S01]  /*12850*/  FMUL.FTZ R136, R137, UR60 ;  /* 0x0000003c89887c20 */ /* 0x000fe20008410000 */
[----:B------:R-:W-:Y:S01]  /*12860*/  FMUL.FTZ R137, R141, UR60 ;  /* 0x0000003c8d897c20 */ /* 0x000fe20008410000 */
[----:B-1----:R-:W-:-:S03]  /*12870*/  FMUL.FTZ R138, R140, UR60 ;  /* 0x0000003c8c8a7c20 */ /* 0x002fc60008410000 */
[----:B------:R-:W-:Y:S01]  /*12880*/  MUFU.TANH R147, R147 ;  /* 0x0000009300937308 */ /* 0x000fe20000002400 */
[----:B----4-:R-:W-:-:S07]  /*12890*/  IMAD R109, R109, -0x2, R73 ;  /* 0xfffffffe6d6d7824 */ /* 0x010fce00078e0249 */
[----:B------:R-:W-:Y:S01]  /*128a0*/  MUFU.TANH R138, R138 ;  /* 0x0000008a008a7308 */ /* 0x000fe20000002400 */
[----:B------:R-:W-:-:S07]  /*128b0*/  FMUL.FTZ R127, R113, UR60 ;  /* 0x0000003c717f7c20 */ /* 0x000fce0008410000 */
[----:B------:R-:W-:Y:S01]  /*128c0*/  MUFU.TANH R136, R136 ;  /* 0x0000008800887308 */ /* 0x000fe20000002400 */
[----:B------:R-:W-:-:S07]  /*128d0*/  FMUL.FTZ R113, R117, UR60 ;  /* 0x0000003c75717c20 */ /* 0x000fce0008410000 */
[----:B------:R-:W-:Y:S01]  /*128e0*/  MUFU.TANH R137, R137 ;  /* 0x0000008900897308 */ /* 0x000fe20000002400 */
[----:B------:R-:W-:-:S07]  /*128f0*/  FMUL.FTZ R117, R110, UR60 ;  /* 0x0000003c6e757c20 */ /* 0x000fce0008410000 */
[----:B------:R1:W3:Y:S01]  /*12900*/  MUFU.TANH R150, R131 ;  /* 0x0000008300967308 */ /* 0x0002e20000002400 */
[----:B------:R-:W-:-:S07]  /*12910*/  IMAD.MOV.U32 R110, RZ, RZ, R139 ;  /* 0x000000ffff6e7224 */ /* 0x000fce00078e008b */
[----:B------:R-:W-:Y:S01]  /*12920*/  MUFU.TANH R129, R129 ;  /* 0x0000008100817308 */ /* 0x000fe20000002400 */
[----:B-1----:R-:W-:Y:S01]  /*12930*/  FMUL.FTZ R131, R121, UR60 ;  /* 0x0000003c79837c20 */ /* 0x002fe20008410000 */
[----:B------:R-:W-:-:S06]  /*12940*/  FMUL.FTZ R121, R124, UR60 ;  /* 0x0000003c7c797c20 */ /* 0x000fcc0008410000 */
[----:B------:R-:W-:Y:S01]  /*12950*/  MUFU.TANH R128, R128 ;  /* 0x0000008000807308 */ /* 0x000fe20000002400 */
[----:B------:R-:W-:-:S07]  /*12960*/  IMAD.MOV.U32 R126, RZ, RZ, R149 ;  /* 0x000000ffff7e7224 */ /* 0x000fce00078e0095 */
[----:B------:R-:W-:Y:S01]  /*12970*/  MUFU.TANH R132, R132 ;  /* 0x0000008400847308 */ /* 0x000fe20000002400 */
[----:B------:R-:W-:Y:S01]  /*12980*/  FMUL.FTZ R149, R99, UR60 ;  /* 0x0000003c63957c20 */ /* 0x000fe20008410000 */
[----:B------:R-:W-:-:S06]  /*12990*/  FMUL.FTZ R140, R95, UR60 ;  /* 0x0000003c5f8c7c20 */ /* 0x000fcc0008410000 */
[----:B------:R1:W4:Y:S01]  /*129a0*/  MUFU.TANH R145, R142 ;  /* 0x0000008e00917308 */ /* 0x0003220000002400 */
[----:B------:R-:W-:Y:S01]  /*129b0*/  FMUL.FTZ R99, R101, UR60 ;  /* 0x0000003c65637c20 */ /* 0x000fe20008410000 */
[----:B------:R-:W-:-:S06]  /*129c0*/  FMUL.FTZ R139, R102, UR60 ;  /* 0x0000003c668b7c20 */ /* 0x000fcc0008410000 */
[----:B------:R-:W0:Y:S01]  /*129d0*/  MUFU.TANH R133, R133 ;  /* 0x0000008500857308 */ /* 0x000e220000002400 */
[----:B-1----:R-:W-:Y:S01]  /*129e0*/  FMUL.FTZ R142, R91, UR60 ;  /* 0x0000003c5b8e7c20 */ /* 0x002fe20008410000 */
[----:B------:R-:W-:Y:S01]  /*129f0*/  FMUL.FTZ R91, R92, UR60 ;  /* 0x0000003c5c5b7c20 */ /* 0x000fe20008410000 */
[----:B------:R-:W-:-:S05]  /*12a00*/  FMUL.FTZ R95, R84, UR60 ;  /* 0x0000003c545f7c20 */ /* 0x000fca0008410000 */
[----:B------:R-:W1:Y:S01]  /*12a10*/  MUFU.TANH R131, R131 ;  /* 0x0000008300837308 */ /* 0x000e620000002400 */
[----:B------:R-:W-:Y:S01]  /*12a20*/  FMUL.FTZ R102, R81, UR60 ;  /* 0x0000003c51667c20 */ /* 0x000fe20008410000 */
[----:B------:R-:W-:-:S06]  /*12a30*/  FMUL.FTZ R101, R85, UR60 ;  /* 0x0000003c55657c20 */ /* 0x000fcc0008410000 */
[----:B------:R-:W1:Y:S01]  /*12a40*/  MUFU.TANH R120, R120 ;  /* 0x0000007800787308 */ /* 0x000e620000002400 */
[----:B---3--:R-:W-:Y:S02]  /*12a50*/  IMAD.MOV.U32 R115, RZ, RZ, R150 ;  /* 0x000000ffff737224 */ /* 0x008fe400078e0096 */
[----:B------:R-:W-:Y:S01]  /*12a60*/  FMUL.FTZ R150, R106, UR60 ;  /* 0x0000003c6a967c20 */ /* 0x000fe20008410000 */
[----:B------:R-:W-:-:S04]  /*12a70*/  IMAD.MOV.U32 R81, RZ, RZ, R135 ;  /* 0x000000ffff517224 */ /* 0x000fc800078e0087 */
[----:B------:R-:W3:Y:S01]  /*12a80*/  MUFU.TANH R121, R121 ;  /* 0x0000007900797308 */ /* 0x000ee20000002400 */
[----:B------:R-:W-:Y:S01]  /*12a90*/  FMUL.FTZ R106, R108, UR60 ;  /* 0x0000003c6c6a7c20 */ /* 0x000fe20008410000 */
[----:B------:R-:W-:Y:S01]  /*12aa0*/  FMUL.FTZ R141, R94, UR60 ;  /* 0x0000003c5e8d7c20 */ /* 0x000fe20008410000 */
[----:B------:R-:W-:-:S05]  /*12ab0*/  FMUL.FTZ R108, R96, UR60 ;  /* 0x0000003c606c7c20 */ /* 0x000fca0008410000 */
[----:B------:R-:W3:Y:S01]  /*12ac0*/  MUFU.TANH R112, R112 ;  /* 0x0000007000707308 */ /* 0x000ee20000002400 */
[----:B------:R-:W-:Y:S01]  /*12ad0*/  FMUL.FTZ R94, R80, UR60 ;  /* 0x0000003c505e7c20 */ /* 0x000fe20008410000 */
[----:B------:R-:W-:-:S06]  /*12ae0*/  IMAD.MOV.U32 R80, RZ, RZ, R134 ;  /* 0x000000ffff507224 */ /* 0x000fcc00078e0086 */
[----:B------:R-:W3:Y:S01]  /*12af0*/  MUFU.TANH R125, R125 ;  /* 0x0000007d007d7308 */ /* 0x000ee20000002400 */
[----:B------:R-:W-:-:S07]  /*12b00*/  FMUL.FTZ R96, R97, UR60 ;  /* 0x0000003c61607c20 */ /* 0x000fce0008410000 */
[----:B------:R-:W3:Y:S08]  /*12b10*/  MUFU.TANH R127, R127 ;  /* 0x0000007f007f7308 */ /* 0x000ef00000002400 */
[----:B------:R-:W3:Y:S01]  /*12b20*/  MUFU.TANH R113, R113 ;  /* 0x0000007100717308 */ /* 0x000ee20000002400 */
[----:B------:R-:W-:-:S07]  /*12b30*/  FMUL.FTZ R97, R100, UR60 ;  /* 0x0000003c64617c20 */ /* 0x000fce0008410000 */
[----:B------:R-:W3:Y:S01]  /*12b40*/  MUFU.TANH R105, R105 ;  /* 0x0000006900697308 */ /* 0x000ee20000002400 */
[----:B------:R-:W-:-:S07]  /*12b50*/  FMUL.FTZ R100, R88, UR60 ;  /* 0x0000003c58647c20 */ /* 0x000fce0008410000 */
[----:B------:R-:W-:Y:S08]  /*12b60*/  MUFU.TANH R104, R104 ;  /* 0x0000006800687308 */ /* 0x000ff00000002400 */
[----:B------:R-:W3:Y:S01]  /*12b70*/  MUFU.TANH R106, R106 ;  /* 0x0000006a006a7308 */ /* 0x000ee20000002400 */
[----:B------:R-:W-:-:S07]  /*12b80*/  FMUL.FTZ R88, R89, UR60 ;  /* 0x0000003c59587c20 */ /* 0x000fce0008410000 */
[----:B------:R-:W3:Y:S01]  /*12b90*/  MUFU.TANH R108, R108 ;  /* 0x0000006c006c7308 */ /* 0x000ee20000002400 */
[----:B------:R-:W-:Y:S01]  /*12ba0*/  FMUL.FTZ R89, R93, UR60 ;  /* 0x0000003c5d597c20 */ /* 0x000fe20008410000 */
[----:B----4-:R-:W-:-:S06]  /*12bb0*/  IMAD.MOV.U32 R123, RZ, RZ, R145 ;  /* 0x000000ffff7b7224 */ /* 0x010fcc00078e0091 */
[----:B------:R-:W4:Y:S01]  /*12bc0*/  MUFU.TANH R107, R107 ;  /* 0x0000006b006b7308 */ /* 0x000f220000002400 */
[----:B------:R-:W-:-:S07]  /*12bd0*/  FMUL.FTZ R145, R82, UR60 ;  /* 0x0000003c52917c20 */ /* 0x000fce0008410000 */
[----:B------:R-:W-:Y:S01]  /*12be0*/  MUFU.TANH R96, R96 ;  /* 0x0000006000607308 */ /* 0x000fe20000002400 */
[----:B------:R-:W-:-:S07]  /*12bf0*/  IMAD.MOV.U32 R93, RZ, RZ, R114 ;  /* 0x000000ffff5d7224 */ /* 0x000fce00078e0072 */
[----:B------:R-:W4:Y:S01]  /*12c00*/  MUFU.TANH R99, R99 ;  /* 0x0000006300637308 */ /* 0x000f220000002400 */
[----:B------:R-:W-:-:S07]  /*12c10*/  FMUL.FTZ R114, R86, UR60 ;  /* 0x0000003c56727c20 */ /* 0x000fce0008410000 */
[----:B------:R-:W4:Y:S08]  /*12c20*/  MUFU.TANH R97, R97 ;  /* 0x0000006100617308 */ /* 0x000f300000002400 */
[----:B------:R-:W-:Y:S08]  /*12c30*/  MUFU.TANH R100, R100 ;  /* 0x0000006400647308 */ /* 0x000ff00000002400 */
[----:B------:R-:W4:Y:S01]  /*12c40*/  MUFU.TANH R91, R91 ;  /* 0x0000005b005b7308 */ /* 0x000f220000002400 */
[----:B--2---:R-:W-:-:S05]  /*12c50*/  IADD3 R109, -R98, R109, R90 ;  /* 0x0000006d626d7210 */ /* 0x004fca0007ffe15a */
[----:B0-----:R-:W-:-:S05]  /*12c60*/  IMAD.IADD R111, R109, 0x1, R111 ;  /* 0x000000016d6f7824 */ /* 0x001fca00078e026f */
[C---:B------:R-:W-:Y:S02]  /*12c70*/  ISETP.GT.AND P3, PT, R111.reuse, RZ, PT ;  /* 0x000000ff6f00720c */ /* 0x040fe40003f64270 */
[C---:B------:R-:W-:Y:S01]  /*12c80*/  ISETP.GT.AND P2, PT, R111.reuse, 0x8, PT ;  /* 0x000000086f00780c */ /* 0x040fe20003f44270 */
[----:B------:R-:W-:Y:S01]  /*12c90*/  IMAD.MOV.U32 R98, RZ, RZ, R110 ;  /* 0x000000ffff627224 */ /* 0x000fe200078e006e */
[----:B------:R-:W-:Y:S02]  /*12ca0*/  ISETP.GT.AND P4, PT, R111, 0x1, PT ;  /* 0x000000016f00780c */ /* 0x000fe40003f84270 */
[----:B------:R-:W-:Y:S02]  /*12cb0*/  FSEL R92, R147, -INF , P3 ;  /* 0xff800000935c7808 */ /* 0x000fe40001800000 */
[----:B------:R-:W-:Y:S02]  /*12cc0*/  ISETP.GT.AND P3, PT, R111, 0x9, PT ;  /* 0x000000096f00780c */ /* 0x000fe40003f64270 */
[----:B------:R-:W-:-:S02]  /*12cd0*/  FSEL R110, R138, -INF , P2 ;  /* 0xff8000008a6e7808 */ /* 0x000fc40001000000 */
[C---:B------:R-:W-:Y:S02]  /*12ce0*/  ISETP.GT.AND P2, PT, R111.reuse, 0x11, PT ;  /* 0x000000116f00780c */ /* 0x040fe40003f44270 */
[----:B------:R-:W-:Y:S02]  /*12cf0*/  FSEL R84, R136, -INF , P4 ;  /* 0xff80000088547808 */ /* 0x000fe40002000000 */
[----:B------:R-:W-:Y:S02]  /*12d00*/  ISETP.GT.AND P4, PT, R111, 0x10, PT ;  /* 0x000000106f00780c */ /* 0x000fe40003f84270 */
[----:B------:R-:W-:Y:S02]  /*12d10*/  FSEL R85, R137, -INF , P3 ;  /* 0xff80000089557808 */ /* 0x000fe40001800000 */
[----:B------:R-:W-:Y:S02]  /*12d20*/  ISETP.GT.AND P3, PT, R111, 0x18, PT ;  /* 0x000000186f00780c */ /* 0x000fe40003f64270 */
[----:B------:R-:W-:-:S02]  /*12d30*/  FSEL R135, R129, -INF , P2 ;  /* 0xff80000081877808 */ /* 0x000fc40001000000 */
[C---:B------:R-:W-:Y:S02]  /*12d40*/  ISETP.GT.AND P2, PT, R111.reuse, 0x20, PT ;  /* 0x000000206f00780c */ /* 0x040fe40003f44270 */
[----:B------:R-:W-:Y:S02]  /*12d50*/  FSEL R136, R128, -INF , P4 ;  /* 0xff80000080887808 */ /* 0x000fe40002000000 */
[C---:B------:R-:W-:Y:S02]  /*12d60*/  ISETP.GT.AND P4, PT, R111.reuse, 0x19, PT ;  /* 0x000000196f00780c */ /* 0x040fe40003f84270 */
[----:B------:R-:W-:Y:S02]  /*12d70*/  FSEL R134, R130, -INF , P3 ;  /* 0xff80000082867808 */ /* 0x000fe40001800000 */
[----:B------:R-:W-:Y:S02]  /*12d80*/  ISETP.GT.AND P3, PT, R111, 0x21, PT ;  /* 0x000000216f00780c */ /* 0x000fe40003f64270 */
[----:B------:R-:W-:-:S02]  /*12d90*/  FSEL R132, R132, -INF , P2 ;  /* 0xff80000084847808 */ /* 0x000fc40001000000 */
[----:B------:R-:W-:Y:S02]  /*12da0*/  ISETP.GT.AND P2, PT, R111, 0x29, PT ;  /* 0x000000296f00780c */ /* 0x000fe40003f44270 */
[----:B------:R-:W-:Y:S02]  /*12db0*/  FSEL R133, R133, -INF , P4 ;  /* 0xff80000085857808 */ /* 0x000fe40002000000 */
[----:B------:R-:W-:Y:S02]  /*12dc0*/  ISETP.GT.AND P4, PT, R111, 0x28, PT ;  /* 0x000000286f00780c */ /* 0x000fe40003f84270 */
[----:B-1----:R-:W-:Y:S02]  /*12dd0*/  FSEL R131, R131, -INF , P3 ;  /* 0xff80000083837808 */ /* 0x002fe40001800000 */
[----:B------:R-:W-:Y:S02]  /*12de0*/  ISETP.GT.AND P3, PT, R111, 0x30, PT ;  /* 0x000000306f00780c */ /* 0x000fe40003f64270 */
[----:B------:R-:W-:-:S02]  /*12df0*/  FSEL R129, R120, -INF , P2 ;  /* 0xff80000078817808 */ /* 0x000fc40001000000 */
[----:B------:R-:W-:Y:S02]  /*12e00*/  ISETP.GT.AND P2, PT, R111, 0x38, PT ;  /* 0x000000386f00780c */ /* 0x000fe40003f44270 */
[----:B---3--:R-:W-:Y:S02]  /*12e10*/  FSEL R130, R121, -INF , P4 ;  /* 0xff80000079827808 */ /* 0x008fe40002000000 */
[C---:B------:R-:W-:Y:S02]  /*12e20*/  ISETP.GT.AND P4, PT, R111.reuse, 0x31, PT ;  /* 0x000000316f00780c */ /* 0x040fe40003f84270 */
[----:B------:R-:W-:Y:S02]  /*12e30*/  FSEL R128, R112, -INF , P3 ;  /* 0xff80000070807808 */ /* 0x000fe40001800000 */
[----:B------:R-:W-:Y:S02]  /*12e40*/  ISETP.GT.AND P3, PT, R111, 0x39, PT ;  /* 0x000000396f00780c */ /* 0x000fe40003f64270 */
[----:B------:R-:W-:-:S02]  /*12e50*/  FSEL R125, R125, -INF , P2 ;  /* 0xff8000007d7d7808 */ /* 0x000fc40001000000 */
[----:B------:R-:W-:Y:S01]  /*12e60*/  ISETP.GT.AND P2, PT, R111, 0x41, PT ;  /* 0x000000416f00780c */ /* 0x000fe20003f44270 */
[----:B------:R-:W-:Y:S01]  /*12e70*/  IMAD.MOV.U32 R90, RZ, RZ, R115 ;  /* 0x000000ffff5a7224 */ /* 0x000fe200078e0073 */
[----:B------:R-:W-:Y:S01]  /*12e80*/  FSEL R127, R127, -INF , P4 ;  /* 0xff8000007f7f7808 */ /* 0x000fe20002000000 */
[----:B------:R-:W-:Y:S01]  /*12e90*/  IMAD.MOV.U32 R121, RZ, RZ, R81 ;  /* 0x000000ffff797224 */ /* 0x000fe200078e0051 */
[----:B------:R-:W-:Y:S02]  /*12ea0*/  ISETP.GT.AND P4, PT, R111, 0x40, PT ;  /* 0x000000406f00780c */ /* 0x000fe40003f84270 */
[----:B------:R-:W-:Y:S01]  /*12eb0*/  FSEL R82, R113, -INF , P3 ;  /* 0xff80000071527808 */ /* 0x000fe20001800000 */
[----:B------:R-:W0:Y:S01]  /*12ec0*/  MUFU.TANH R88, R88 ;  /* 0x0000005800587308 */ /* 0x000e220000002400 */
[----:B------:R-:W-:Y:S02]  /*12ed0*/  ISETP.GT.AND P3, PT, R111, 0x48, PT ;  /* 0x000000486f00780c */ /* 0x000fe40003f64270 */
[----:B------:R-:W-:Y:S01]  /*12ee0*/  FSEL R81, R105, -INF , P2 ;  /* 0xff80000069517808 */ /* 0x000fe20001000000 */
[----:B------:R1:W2:Y:S01]  /*12ef0*/  SHFL.IDX PT, R115, R21, 0x1, 0x1c1f ;  /* 0x003c1f0015737f89 */ /* 0x0002a200000e0000 */
[----:B------:R-:W-:Y:S01]  /*12f00*/  ISETP.GT.AND P2, PT, R111, 0x50, PT ;  /* 0x000000506f00780c */ /* 0x000fe20003f44270 */
[----:B------:R-:W-:-:S02]  /*12f10*/  IMAD.MOV.U32 R113, RZ, RZ, R90 ;  /* 0x000000ffff717224 */ /* 0x000fc400078e005a */
[----:B------:R-:W3:Y:S01]  /*12f20*/  MUFU.TANH R89, R89 ;  /* 0x0000005900597308 */ /* 0x000ee20000002400 */
[----:B------:R-:W-:Y:S01]  /*12f30*/  IMAD.MOV.U32 R137, RZ, RZ, R98 ;  /* 0x000000ffff897224 */ /* 0x000fe200078e0062 */
[----:B------:R-:W-:Y:S02]  /*12f40*/  FSEL R90, R106, -INF , P3 ;  /* 0xff8000006a5a7808 */ /* 0x000fe40001800000 */
[----:B------:R-:W-:-:S04]  /*12f50*/  ISETP.GT.AND P3, PT, R111, 0x51, PT ;  /* 0x000000516f00780c */ /* 0x000fc80003f64270 */
[----:B------:R4:W-:Y:S01]  /*12f60*/  MUFU.TANH R86, R77 ;  /* 0x0000004d00567308 */ /* 0x0009e20000002400 */
[----:B------:R-:W-:Y:S01]  /*12f70*/  FSEL R98, R108, -INF , P2 ;  /* 0xff8000006c627808 */ /* 0x000fe20001000000 */
[----:B------:R-:W-:Y:S01]  /*12f80*/  IMAD.MOV.U32 R120, RZ, RZ, R80 ;  /* 0x000000ffff787224 */ /* 0x000fe200078e0050 */
[----:B------:R-:W-:-:S05]  /*12f90*/  ISETP.GT.AND P2, PT, R111, 0x59, PT ;  /* 0x000000596f00780c */ /* 0x000fca0003f44270 */
[----:B------:R-:W2:Y:S01]  /*12fa0*/  MUFU.TANH R102, R102 ;  /* 0x0000006600667308 */ /* 0x000ea20000002400 */
[----:B----4-:R-:W-:Y:S02]  /*12fb0*/  FSEL R77, R104, -INF , P4 ;  /* 0xff800000684d7808 */ /* 0x010fe40002000000 */
[----:B------:R-:W-:-:S05]  /*12fc0*/  ISETP.GT.AND P4, PT, R111, 0x49, PT ;  /* 0x000000496f00780c */ /* 0x000fca0003f84270 */
[----:B------:R-:W4:Y:S01]  /*12fd0*/  MUFU.TANH R94, R94 ;  /* 0x0000005e005e7308 */ /* 0x000f220000002400 */
[----:B------:R-:W-:Y:S02]  /*12fe0*/  FSEL R80, R107, -INF , P4 ;  /* 0xff8000006b507808 */ /* 0x000fe40002000000 */
[----:B------:R-:W-:Y:S02]  /*12ff0*/  ISETP.GT.AND P4, PT, R111, 0x58, PT ;  /* 0x000000586f00780c */ /* 0x000fe40003f84270 */
[----:B-1----:R-:W-:-:S03]  /*13000*/  FSEL R21, R99, -INF , P2 ;  /* 0xff80000063157808 */ /* 0x002fc60001000000 */
[----:B------:R-:W1:Y:S01]  /*13010*/  MUFU.TANH R95, R95 ;  /* 0x0000005f005f7308 */ /* 0x000e620000002400 */
[----:B------:R-:W-:Y:S01]  /*13020*/  ISETP.GT.AND P2, PT, R111, 0x68, PT ;  /* 0x000000686f00780c */ /* 0x000fe20003f44270 */
[----:B------:R-:W-:Y:S01]  /*13030*/  IMAD.MOV.U32 R112, RZ, RZ, R93 ;  /* 0x000000ffff707224 */ /* 0x000fe200078e005d */
[----:B------:R-:W-:-:S05]  /*13040*/  FSEL R97, R97, -INF , P4 ;  /* 0xff80000061617808 */ /* 0x000fca0002000000 */
[----:B------:R-:W1:Y:S01]  /*13050*/  MUFU.TANH R103, R103 ;  /* 0x0000006700677308 */ /* 0x000e620000002400 */
[----:B------:R-:W-:-:S07]  /*13060*/  ISETP.GT.AND P4, PT, R111, 0x61, PT ;  /* 0x000000616f00780c */ /* 0x000fce0003f84270 */
[----:B------:R0:W-:Y:S01]  /*13070*/  MUFU.TANH R73, R76 ;  /* 0x0000004c00497308 */ /* 0x0001e20000002400 */
[----:B------:R-:W-:Y:S01]  /*13080*/  IMAD.MOV.U32 R124, RZ, RZ, R146 ;  /* 0x000000ffff7c7224 */ /* 0x000fe200078e0092 */
[----:B0-----:R-:W-:Y:S02]  /*13090*/  FSEL R76, R96, -INF , P3 ;  /* 0xff800000604c7808 */ /* 0x001fe40001800000 */
[----:B------:R-:W-:Y:S02]  /*130a0*/  ISETP.GT.AND P3, PT, R111, 0x60, PT ;  /* 0x000000606f00780c */ /* 0x000fe40003f64270 */
[----:B------:R-:W-:Y:S02]  /*130b0*/  FSEL R96, R91, -INF , P2 ;  /* 0xff8000005b607808 */ /* 0x000fe40001000000 */
[----:B------:R-:W-:Y:S02]  /*130c0*/  FSEL R93, R100, -INF , P3 ;  /* 0xff800000645d7808 */ /* 0x000fe40001800000 */
[----:B------:R-:W-:-:S02]  /*130d0*/  ISETP.GT.AND P3, PT, R111, 0x69, PT ;  /* 0x000000696f00780c */ /* 0x000fc40003f64270 */
[----:B------:R-:W-:Y:S01]  /*130e0*/  ISETP.GT.AND P2, PT, R111, 0x71, PT ;  /* 0x000000716f00780c */ /* 0x000fe20003f44270 */
[----:B------:R-:W-:Y:S01]  /*130f0*/  FMUL.FTZ R146, R83, UR60 ;  /* 0x0000003c53927c20 */ /* 0x000fe20008410000 */
[----:B------:R-:W-:Y:S02]  /*13100*/  FSEL R88, R88, -INF , P4 ;  /* 0xff80000058587808 */ /* 0x000fe40002000000 */
[----:B------:R-:W-:Y:S02]  /*13110*/  ISETP.GT.AND P4, PT, R111, 0x70, PT ;  /* 0x000000706f00780c */ /* 0x000fe40003f84270 */
[----:B---3--:R-:W-:Y:S02]  /*13120*/  FSEL R83, R89, -INF , P3 ;  /* 0xff80000059537808 */ /* 0x008fe40001800000 */
[----:B------:R-:W-:Y:S02]  /*13130*/  ISETP.GT.AND P3, PT, R111, 0x78, PT ;  /* 0x000000786f00780c */ /* 0x000fe40003f64270 */
[----:B--2---:R-:W-:-:S02]  /*13140*/  FSEL R102, R102, -INF , P2 ;  /* 0xff80000066667808 */ /* 0x004fc40001000000 */
[----:B------:R-:W-:Y:S02]  /*13150*/  ISETP.GT.AND P2, PT, R111, 0x80, PT ;  /* 0x000000806f00780c */ /* 0x000fe40003f44270 */
[----:B----4-:R-:W-:Y:S02]  /*13160*/  FSEL R89, R94, -INF , P4 ;  /* 0xff8000005e597808 */ /* 0x010fe40002000000 */
[----:B-1----:R-:W-:Y:S01]  /*13170*/  FSEL R94, R95, -INF , P3 ;  /* 0xff8000005f5e7808 */ /* 0x002fe20001800000 */
[----:B------:R-:W-:Y:S01]  /*13180*/  IMAD.IADD R138, R109, 0x1, R115 ;  /* 0x000000016d8a7824 */ /* 0x000fe200078e0273 */
[----:B------:R-:W-:Y:S02]  /*13190*/  FSEL R95, R103, -INF , P2 ;  /* 0xff800000675f7808 */ /* 0x000fe40001000000 */
[----:B------:R-:W-:Y:S01]  /*131a0*/  ISETP.GT.AND P2, PT, R111, 0x89, PT ;  /* 0x000000896f00780c */ /* 0x000fe20003f44270 */
[----:B------:R-:W0:Y:S03]  /*131b0*/  MUFU.TANH R155, R155 ;  /* 0x0000009b009b7308 */ /* 0x000e260000002400 */
[----:B------:R-:W-:-:S02]  /*131c0*/  FSEL R99, R86, -INF , P2 ;  /* 0xff80000056637808 */ /* 0x000fc40001000000 */
[----:B------:R-:W-:-:S04]  /*131d0*/  ISETP.GT.AND P2, PT, R138, 0x8, PT ;  /* 0x000000088a00780c */ /* 0x000fc80003f44270 */
[----:B------:R-:W-:Y:S02]  /*131e0*/  FSEL R123, R123, -INF , P2 ;  /* 0xff8000007b7b7808 */ /* 0x000fe40001000000 */
[----:B------:R-:W-:-:S04]  /*131f0*/  ISETP.GT.AND P2, PT, R138, 0x11, PT ;  /* 0x000000118a00780c */ /* 0x000fc80003f44270 */
[----:B------:R-:W-:Y:S02]  /*13200*/  FSEL R113, R113, -INF , P2 ;  /* 0xff80000071717808 */ /* 0x000fe40001000000 */
[----:B------:R-:W-:-:S04]  /*13210*/  ISETP.GT.AND P2, PT, R138, 0x20, PT ;  /* 0x000000208a00780c */ /* 0x000fc80003f44270 */
[----:B------:R-:W-:Y:S02]  /*13220*/  FSEL R103, R121, -INF , P2 ;  /* 0xff80000079677808 */ /* 0x000fe40001000000 */
[----:B------:R-:W-:-:S04]  /*13230*/  ISETP.GT.AND P2, PT, R138, 0x29, PT ;  /* 0x000000298a00780c */ /* 0x000fc80003f44270 */
[----:B0-----:R-:W-:Y:S02]  /*13240*/  FSEL R106, R155, -INF , P2 ;  /* 0xff8000009b6a7808 */ /* 0x001fe40001000000 */
[----:B------:R-:W2:Y:S01]  /*13250*/  LDL.LU R155, [R1+0x8] ;  /* 0x00000800019b7983 */ /* 0x000ea20000300800 */
[----:B------:R-:W0:Y:S01]  /*13260*/  MUFU.TANH R72, R72 ;  /* 0x0000004800487308 */ /* 0x000e220000002400 */
[----:B------:R-:W-:-:S04]  /*13270*/  ISETP.GT.AND P3, PT, R111, 0x81, PT ;  /* 0x000000816f00780c */ /* 0x000fc80003f64270 */
[----:B0-----:R-:W-:Y:S02]  /*13280*/  FSEL R100, R72, -INF , P3 ;  /* 0xff80000048647808 */ /* 0x001fe40001800000 */
[----:B-----5:R-:W-:-:S04]  /*13290*/  FMNMX.FTZ R72, R92, R14, !PT ;  /* 0x0000000e5c487209 */ /* 0x020fc80007810000 */
        /* <DEDUP_REMOVED lines=23> */
[----:B------:R-:W0:Y:S03]  /*13410*/  MUFU.TANH R101, R101 ;  /* 0x0000006500657308 */ /* 0x000e260000002400 */
[----:B------:R-:W-:-:S04]  /*13420*/  FMNMX.FTZ R72, R93, R72, !PT ;  /* 0x000000485d487209 */ /* 0x000fc80007810000 */
[----:B------:R-:W-:-:S04]  /*13430*/  FMNMX.FTZ R72, R88, R72, !PT ;  /* 0x0000004858487209 */ /* 0x000fc80007810000 */
[----:B------:R-:W-:-:S04]  /*13440*/  FMNMX.FTZ R72, R96, R72, !PT ;  /* 0x0000004860487209 */ /* 0x000fc80007810000 */
[----:B------:R-:W-:Y:S02]  /*13450*/  FMNMX.FTZ R72, R83, R72, !PT ;  /* 0x0000004853487209 */ /* 0x000fe40007810000 */
[----:B------:R-:W-:Y:S02]  /*13460*/  ISETP.GT.AND P4, PT, R111, 0x79, PT ;  /* 0x000000796f00780c */ /* 0x000fe40003f84270 */
[----:B------:R-:W-:Y:S02]  /*13470*/  FMNMX.FTZ R72, R89, R72, !PT ;  /* 0x0000004859487209 */ /* 0x000fe40007810000 */
[----:B0-----:R-:W-:Y:S02]  /*13480*/  FSEL R101, R101, -INF , P4 ;  /* 0xff80000065657808 */ /* 0x001fe40002000000 */
[----:B------:R-:W-:Y:S02]  /*13490*/  ISETP.GT.AND P4, PT, R111, 0x88, PT ;  /* 0x000000886f00780c */ /* 0x000fe40003f84270 */
[----:B------:R-:W-:Y:S01]  /*134a0*/  FMNMX.FTZ R72, R102, R72, !PT ;  /* 0x0000004866487209 */ /* 0x000fe20007810000 */
[----:B------:R-:W-:Y:S01]  /*134b0*/  IMAD.MOV.U32 R104, RZ, RZ, R126 ;  /* 0x000000ffff687224 */ /* 0x000fe200078e007e */
[----:B------:R-:W-:Y:S01]  /*134c0*/  FSEL R91, R73, -INF , P4 ;  /* 0xff800000495b7808 */ /* 0x000fe20002000000 */
[----:B------:R-:W-:Y:S01]  /*134d0*/  IMAD.MOV.U32 R126, RZ, RZ, R148 ;  /* 0x000000ffff7e7224 */ /* 0x000fe200078e0094 */
[----:B------:R-:W-:-:S02]  /*134e0*/  FMNMX.FTZ R72, R94, R72, !PT ;  /* 0x000000485e487209 */ /* 0x000fc40007810000 */
[C---:B------:R-:W-:Y:S02]  /*134f0*/  ISETP.GT.AND P3, PT, R138.reuse, RZ, PT ;  /* 0x000000ff8a00720c */ /* 0x040fe40003f64270 */
[----:B------:R-:W-:Y:S01]  /*13500*/  ISETP.GT.AND P4, PT, R138, 0x1, PT ;  /* 0x000000018a00780c */ /* 0x000fe20003f84270 */
[----:B------:R-:W0:Y:S01]  /*13510*/  MUFU.TANH R157, R157 ;  /* 0x0000009d009d7308 */ /* 0x000e220000002400 */
[----:B------:R-:W-:Y:S01]  /*13520*/  FMUL.FTZ R148, R87, UR60 ;  /* 0x0000003c57947c20 */ /* 0x000fe20008410000 */
[----:B------:R-:W-:Y:S02]  /*13530*/  FMNMX.FTZ R72, R101, R72, !PT ;  /* 0x0000004865487209 */ /* 0x000fe40007810000 */
[----:B------:R-:W-:Y:S02]  /*13540*/  FSEL R126, R126, -INF , P3 ;  /* 0xff8000007e7e7808 */ /* 0x000fe40001800000 */
[----:B------:R-:W-:Y:S02]  /*13550*/  FSEL R87, R104, -INF , P4 ;  /* 0xff80000068577808 */ /* 0x000fe40002000000 */
[----:B------:R-:W1:Y:S01]  /*13560*/  MUFU.TANH R156, R156 ;  /* 0x0000009c009c7308 */ /* 0x000e620000002400 */
[----:B------:R-:W-:-:S02]  /*13570*/  ISETP.GT.AND P3, PT, R138, 0x9, PT ;  /* 0x000000098a00780c */ /* 0x000fc40003f64270 */
[----:B------:R-:W-:Y:S02]  /*13580*/  ISETP.GT.AND P4, PT, R138, 0x10, PT ;  /* 0x000000108a00780c */ /* 0x000fe40003f84270 */
[----:B------:R-:W-:-:S03]  /*13590*/  FMNMX.FTZ R72, R95, R72, !PT ;  /* 0x000000485f487209 */ /* 0x000fc60007810000 */
[----:B------:R-:W3:Y:S01]  /*135a0*/  MUFU.TANH R154, R154 ;  /* 0x0000009a009a7308 */ /* 0x000ee20000002400 */
[----:B------:R-:W-:Y:S02]  /*135b0*/  FSEL R124, R124, -INF , P3 ;  /* 0xff8000007c7c7808 */ /* 0x000fe40001800000 */
[----:B------:R-:W-:Y:S02]  /*135c0*/  FSEL R137, R137, -INF , P4 ;  /* 0xff80000089897808 */ /* 0x000fe40002000000 */
[----:B------:R-:W-:-:S03]  /*135d0*/  ISETP.GT.AND P3, PT, R138, 0x18, PT ;  /* 0x000000188a00780c */ /* 0x000fc60003f64270 */
[----:B------:R-:W4:Y:S01]  /*135e0*/  MUFU.TANH R153, R153 ;  /* 0x0000009900997308 */ /* 0x000f220000002400 */
[----:B------:R-:W-:Y:S02]  /*135f0*/  ISETP.GT.AND P4, PT, R138, 0x19, PT ;  /* 0x000000198a00780c */ /* 0x000fe40003f84270 */
[----:B------:R-:W-:Y:S02]  /*13600*/  FMNMX.FTZ R72, R100, R72, !PT ;  /* 0x0000004864487209 */ /* 0x000fe40007810000 */
[----:B------:R-:W-:-:S03]  /*13610*/  FSEL R112, R112, -INF , P3 ;  /* 0xff80000070707808 */ /* 0x000fc60001800000 */
[----:B------:R-:W4:Y:S01]  /*13620*/  MUFU.TANH R152, R152 ;  /* 0x0000009800987308 */ /* 0x000f220000002400 */
[----:B------:R-:W-:Y:S02]  /*13630*/  FSEL R111, R120, -INF , P4 ;  /* 0xff800000786f7808 */ /* 0x000fe40002000000 */
[C---:B------:R-:W-:Y:S02]  /*13640*/  ISETP.GT.AND P3, PT, R138.reuse, 0x21, PT ;  /* 0x000000218a00780c */ /* 0x040fe40003f64270 */
[----:B------:R-:W-:-:S03]  /*13650*/  ISETP.GT.AND P4, PT, R138, 0x28, PT ;  /* 0x000000288a00780c */ /* 0x000fc60003f84270 */
[----:B------:R-:W-:Y:S01]  /*13660*/  MUFU.TANH R151, R151 ;  /* 0x0000009700977308 */ /* 0x000fe20000002400 */
[----:B------:R-:W-:-:S07]  /*13670*/  FMNMX.FTZ R72, R91, R72, !PT ;  /* 0x000000485b487209 */ /* 0x000fce0007810000 */
[----:B------:R-:W4:Y:S01]  /*13680*/  MUFU.TANH R150, R150 ;  /* 0x0000009600967308 */ /* 0x000f220000002400 */
[----:B0-----:R-:W-:Y:S02]  /*13690*/  FSEL R104, R157, -INF , P3 ;  /* 0xff8000009d687808 */ /* 0x001fe40001800000 */
[----:B-1----:R-:W-:Y:S02]  /*136a0*/  FSEL R105, R156, -INF , P4 ;  /* 0xff8000009c697808 */ /* 0x002fe40002000000 */
[----:B------:R-:W-:-:S03]  /*136b0*/  FMNMX.FTZ R72, R99, R72, !PT ;  /* 0x0000004863487209 */ /* 0x000fc60007810000 */
[----:B------:R-:W0:Y:S01]  /*136c0*/  MUFU.TANH R116, R116 ;  /* 0x0000007400747308 */ /* 0x000e220000002400 */
[C---:B------:R-:W-:Y:S02]  /*136d0*/  ISETP.GT.AND P3, PT, R138.reuse, 0x30, PT ;  /* 0x000000308a00780c */ /* 0x040fe40003f64270 */
[----:B------:R-:W-:-:S05]  /*136e0*/  ISETP.GT.AND P4, PT, R138, 0x31, PT ;  /* 0x000000318a00780c */ /* 0x000fca0003f84270 */
[----:B------:R-:W-:Y:S01]  /*136f0*/  MUFU.TANH R117, R117 ;  /* 0x0000007500757308 */ /* 0x000fe20000002400 */
[----:B---3--:R-:W-:-:S07]  /*13700*/  FSEL R107, R154, -INF , P3 ;  /* 0xff8000009a6b7808 */ /* 0x008fce0001800000 */
[----:B------:R-:W1:Y:S01]  /*13710*/  MUFU.TANH R118, R118 ;  /* 0x0000007600767308 */ /* 0x000e620000002400 */
[----:B----4-:R-:W-:Y:S01]  /*13720*/  FSEL R108, R153, -INF , P4 ;  /* 0xff800000996c7808 */ /* 0x010fe20002000000 */
[----:B------:R-:W3:Y:S01]  /*13730*/  SHFL.BFLY PT, R73, R72, 0x2, 0x1f ;  /* 0x0c401f0048497f89 */ /* 0x000ee200000e0000 */
[C---:B------:R-:W-:Y:S02]  /*13740*/  ISETP.GT.AND P2, PT, R138.reuse, 0x38, PT ;  /* 0x000000388a00780c */ /* 0x040fe40003f44270 */
[----:B------:R-:W-:-:S03]  /*13750*/  ISETP.GT.AND P3, PT, R138, 0x39, PT ;  /* 0x000000398a00780c */ /* 0x000fc60003f64270 */
[----:B------:R-:W4:Y:S01]  /*13760*/  MUFU.TANH R119, R119 ;  /* 0x0000007700777308 */ /* 0x000f220000002400 */
[----:B------:R-:W-:-:S07]  /*13770*/  ISETP.GT.AND P4, PT, R138, 0x40, PT ;  /* 0x000000408a00780c */ /* 0x000fce0003f84270 */
[----:B------:R-:W3:Y:S01]  /*13780*/  MUFU.TANH R149, R149 ;  /* 0x0000009500957308 */ /* 0x000ee20000002400 */
[----:B------:R-:W-:-:S07]  /*13790*/  FSEL R109, R152, -INF , P2 ;  /* 0xff800000986d7808 */ /* 0x000fce0001000000 */
[----:B------:R-:W3:Y:S01]  /*137a0*/  MUFU.TANH R139, R139 ;  /* 0x0000008b008b7308 */ /* 0x000ee20000002400 */
[----:B------:R-:W-:Y:S02]  /*137b0*/  FSEL R115, R150, -INF , P4 ;  /* 0xff80000096737808 */ /* 0x000fe40002000000 */
[C---:B------:R-:W-:Y:S02]  /*137c0*/  ISETP.GT.AND P2, PT, R138.reuse, 0x41, PT ;  /* 0x000000418a00780c */ /* 0x040fe40003f44270 */
[----:B------:R-:W-:-:S03]  /*137d0*/  ISETP.GT.AND P4, PT, R138, 0x49, PT ;  /* 0x000000498a00780c */ /* 0x000fc60003f84270 */
[----:B------:R-:W3:Y:S01]  /*137e0*/  MUFU.TANH R122, R122 ;  /* 0x0000007a007a7308 */ /* 0x000ee20000002400 */
[----:B0-----:R-:W-:-:S07]  /*137f0*/  FSEL R116, R116, -INF , P2 ;  /* 0xff80000074747808 */ /* 0x001fce0001000000 */
[----:B------:R-:W0:Y:S01]  /*13800*/  MUFU.TANH R143, R143 ;  /* 0x0000008f008f7308 */ /* 0x000e220000002400 */
[----:B-1----:R-:W-:-:S07]  /*13810*/  FSEL R118, R118, -INF , P4 ;  /* 0xff80000076767808 */ /* 0x002fce0002000000 */
[----:B------:R-:W1:Y:S01]  /*13820*/  MUFU.TANH R142, R142 ;  /* 0x0000008e008e7308 */ /* 0x000e620000002400 */
[----:B------:R-:W-:-:S07]  /*13830*/  ISETP.GT.AND P2, PT, R138, 0x50, PT ;  /* 0x000000508a00780c */ /* 0x000fce0003f44270 */
[----:B------:R4:W-:Y:S01]  /*13840*/  MUFU.TANH R147, R114 ;  /* 0x0000007200937308 */ /* 0x0009e20000002400 */
[C---:B------:R-:W-:Y:S02]  /*13850*/  ISETP.GT.AND P4, PT, R138.reuse, 0x58, PT ;  /* 0x000000588a00780c */ /* 0x040fe40003f84270 */
[----:B----4-:R-:W-:Y:S02]  /*13860*/  FSEL R114, R151, -INF , P3 ;  /* 0xff80000097727808 */ /* 0x010fe40001800000 */
[----:B------:R-:W-:-:S03]  /*13870*/  ISETP.GT.AND P3, PT, R138, 0x48, PT ;  /* 0x000000488a00780c */ /* 0x000fc60003f64270 */
[----:B------:R-:W4:Y:S01]  /*13880*/  MUFU.TANH R141, R141 ;  /* 0x0000008d008d7308 */ /* 0x000f220000002400 */
[----:B------:R-:W-:Y:S02]  /*13890*/  FSEL R117, R117, -INF , P3 ;  /* 0xff80000075757808 */ /* 0x000fe40001800000 */
[----:B------:R-:W-:-:S05]  /*138a0*/  ISETP.GT.AND P3, PT, R138, 0x51, PT ;  /* 0x000000518a00780c */ /* 0x000fca0003f64270 */
[----:B------:R-:W2:Y:S01]  /*138b0*/  MUFU.TANH R140, R140 ;  /* 0x0000008c008c7308 */ /* 0x000ea20000002400 */
[----:B------:R-:W-:-:S07]  /*138c0*/  FSEL R119, R119, -INF , P2 ;  /* 0xff80000077777808 */ /* 0x000fce0001000000 */
[----:B------:R-:W2:Y:S01]  /*138d0*/  MUFU.TANH R145, R145 ;  /* 0x0000009100917308 */ /* 0x000ea20000002400 */
[----:B---3--:R-:W-:Y:S02]  /*138e0*/  FSEL R120, R149, -INF , P3 ;  /* 0xff80000095787808 */ /* 0x008fe40001800000 */
[----:B------:R-:W-:Y:S02]  /*138f0*/  FSEL R121, R139, -INF , P4 ;  /* 0xff8000008b797808 */ /* 0x000fe40002000000 */
[----:B------:R-:W-:-:S03]  /*13900*/  ISETP.GT.AND P2, PT, R138, 0x59, PT ;  /* 0x000000598a00780c */ /* 0x000fc60003f44270 */
[----:B------:R-:W3:Y:S01]  /*13910*/  MUFU.TANH R146, R146 ;  /* 0x0000009200927308 */ /* 0x000ee20000002400 */
[C---:B------:R-:W-:Y:S02]  /*13920*/  ISETP.GT.AND P3, PT, R138.reuse, 0x60, PT ;  /* 0x000000608a00780c */ /* 0x040fe40003f64270 */
[----:B------:R-:W-:-:S05]  /*13930*/  ISETP.GT.AND P4, PT, R138, 0x61, PT ;  /* 0x000000618a00780c */ /* 0x000fca0003f84270 */
[----:B------:R-:W3:Y:S01]  /*13940*/  MUFU.TANH R148, R148 ;  /* 0x0000009400947308 */ /* 0x000ee20000002400 */
[----:B------:R-:W-:Y:S02]  /*13950*/  FSEL R122, R122, -INF , P2 ;  /* 0xff8000007a7a7808 */ /* 0x000fe40001000000 */
[----:B0-----:R-:W-:Y:S02]  /*13960*/  FSEL R143, R143, -INF , P3 ;  /* 0xff8000008f8f7808 */ /* 0x001fe40001800000 */
[----:B-1----:R-:W-:Y:S02]  /*13970*/  FSEL R142, R142, -INF , P4 ;  /* 0xff8000008e8e7808 */ /* 0x002fe40002000000 */
[C---:B------:R-:W-:Y:S02]  /*13980*/  ISETP.GT.AND P2, PT, R138.reuse, 0x68, PT ;  /* 0x000000688a00780c */ /* 0x040fe40003f44270 */
[C---:B------:R-:W-:Y:S02]  /*13990*/  ISETP.GT.AND P3, PT, R138.reuse, 0x69, PT ;  /* 0x000000698a00780c */ /* 0x040fe40003f64270 */
[----:B------:R-:W-:-:S02]  /*139a0*/  ISETP.GT.AND P4, PT, R138, 0x70, PT ;  /* 0x000000708a00780c */ /* 0x000fc40003f84270 */
[----:B------:R-:W-:Y:S02]  /*139b0*/  FMNMX.FTZ R72, R72, R73, !PT ;  /* 0x0000004948487209 */ /* 0x000fe40007810000 */
[----:B----4-:R-:W-:Y:S02]  /*139c0*/  FSEL R141, R141, -INF , P2 ;  /* 0xff8000008d8d7808 */ /* 0x010fe40001000000 */
[----:B--2---:R-:W-:Y:S02]  /*139d0*/  FSEL R140, R140, -INF , P3 ;  /* 0xff8000008c8c7808 */ /* 0x004fe40001800000 */
[----:B------:R-:W-:Y:S02]  /*139e0*/  FSEL R145, R145, -INF , P4 ;  /* 0xff80000091917808 */ /* 0x000fe40002000000 */
[C---:B------:R-:W-:Y:S02]  /*139f0*/  ISETP.GT.AND P2, PT, R138.reuse, 0x71, PT ;  /* 0x000000718a00780c */ /* 0x040fe40003f44270 */
[----:B------:R-:W-:-:S02]  /*13a00*/  ISETP.GT.AND P3, PT, R138, 0x78, PT ;  /* 0x000000788a00780c */ /* 0x000fc40003f64270 */
[----:B------:R-:W-:Y:S01]  /*13a10*/  ISETP.GT.AND P4, PT, R138, 0x79, PT ;  /* 0x000000798a00780c */ /* 0x000fe20003f84270 */
[----:B------:R-:W0:Y:S01]  /*13a20*/  SHFL.BFLY PT, R73, R72, 0x1, 0x1f ;  /* 0x0c201f0048497f89 */ /* 0x000e2200000e0000 */
[----:B---3--:R-:W-:Y:S02]  /*13a30*/  FSEL R146, R146, -INF , P2 ;  /* 0xff80000092927808 */ /* 0x008fe40001000000 */
[----:B------:R-:W-:Y:S02]  /*13a40*/  FSEL R147, R147, -INF , P3 ;  /* 0xff80000093937808 */ /* 0x000fe40001800000 */
[----:B------:R-:W-:Y:S02]  /*13a50*/  FSEL R148, R148, -INF , P4 ;  /* 0xff80000094947808 */ /* 0x000fe40002000000 */
[C---:B------:R-:W-:Y:S02]  /*13a60*/  ISETP.GT.AND P2, PT, R138.reuse, 0x80, PT ;  /* 0x000000808a00780c */ /* 0x040fe40003f44270 */
[----:B------:R-:W-:-:S02]  /*13a70*/  ISETP.GT.AND P3, PT, R138, 0x81, PT ;  /* 0x000000818a00780c */ /* 0x000fc40003f64270 */
[C---:B------:R-:W-:Y:S02]  /*13a80*/  ISETP.GT.AND P4, PT, R138.reuse, 0x88, PT ;  /* 0x000000888a00780c */ /* 0x040fe40003f84270 */
[----:B------:R-:W-:Y:S02]  /*13a90*/  ISETP.GT.AND P5, PT, R138, 0x89, PT ;  /* 0x000000898a00780c */ /* 0x000fe40003fa4270 */
[----:B------:R-:W2:Y:S01]  /*13aa0*/  LDL R138, [R1+0x7c] ;  /* 0x00007c00018a7983 */ /* 0x000ea20000100800 */
[----:B0-----:R-:W-:-:S04]  /*13ab0*/  FMNMX.FTZ R72, R72, R73, !PT ;  /* 0x0000004948487209 */ /* 0x001fc80007810000 */
[----:B------:R-:W-:-:S04]  /*13ac0*/  FSETP.NEU.FTZ.AND P6, PT, R72, -INF , PT ;  /* 0xff8000004800780b */ /* 0x000fc80003fdd000 */
[----:B------:R-:W-:Y:S01]  /*13ad0*/  FSEL R73, R72, RZ, P6 ;  /* 0x000000ff48497208 */ /* 0x000fe20003000000 */
[----:B------:R-:W-:-:S04]  /*13ae0*/  FMUL.FTZ R74, R74, UR60 ;  /* 0x0000003c4a4a7c20 */ /* 0x000fc80008410000 */
[----:B------:R-:W-:Y:S01]  /*13af0*/  FADD.FTZ R14, -R73, R14 ;  /* 0x0000000e490e7221 */ /* 0x000fe20000010100 */
[----:B------:R-:W-:Y:S01]  /*13b00*/  IMAD.U32 R73, RZ, RZ, UR4 ;  /* 0x00000004ff497e24 */ /* 0x000fe2000f8e00ff */
[----:B------:R-:W0:Y:S03]  /*13b10*/  MUFU.TANH R74, R74 ;  /* 0x0000004a004a7308 */ /* 0x000e260000002400 */
[----:B------:R-:W-:-:S05]  /*13b20*/  FMUL.FTZ R86, R72, R73 ;  /* 0x0000004948567220 */ /* 0x000fca0000410000 */
[----:B------:R-:W-:Y:S01]  /*13b30*/  FSEL R86, R86, RZ, P6 ;  /* 0x000000ff56567208 */ /* 0x000fe20003000000 */
[----:B------:R-:W-:-:S04]  /*13b40*/  FMUL.FTZ R14, R14, R73 ;  /* 0x000000490e0e7220 */ /* 0x000fc80000410000 */
[-CC-:B------:R-:W-:Y:S01]  /*13b50*/  FFMA.FTZ R92, R92, R73.reuse, -R86.reuse ;  /* 0x000000495c5c7223 */ /* 0x180fe20000010856 */
[-CC-:B------:R-:W-:Y:S01]  /*13b60*/  FFMA.FTZ R84, R84, R73.reuse, -R86.reuse ;  /* 0x0000004954547223 */ /* 0x180fe20000010856 */
[----:B------:R-:W-:Y:S01]  /*13b70*/  MUFU.EX2 R14, R14 ;  /* 0x0000000e000e7308 */ /* 0x000fe20000000800 */
[----:B0-----:R-:W-:Y:S01]  /*13b80*/  FSEL R149, R74, -INF , P2 ;  /* 0xff8000004a957808 */ /* 0x001fe20001000000 */
[----:B------:R-:W-:-:S06]  /*13b90*/  FFMA.FTZ R74, R110, R73, -R86 ;  /* 0x000000496e4a7223 */ /* 0x000fcc0000010856 */
[----:B------:R-:W0:Y:S01]  /*13ba0*/  MUFU.EX2 R92, R92 ;  /* 0x0000005c005c7308 */ /* 0x000e220000000800 */
[----:B------:R-:W-:-:S07]  /*13bb0*/  FFMA.FTZ R85, R85, R73, -R86 ;  /* 0x0000004955557223 */ /* 0x000fce0000010856 */
[----:B------:R-:W1:Y:S08]  /*13bc0*/  MUFU.EX2 R84, R84 ;  /* 0x0000005400547308 */ /* 0x000e700000000800 */
[----:B------:R-:W3:Y:S01]  /*13bd0*/  MUFU.EX2 R74, R74 ;  /* 0x0000004a004a7308 */ /* 0x000ee20000000800 */
        /* <DEDUP_REMOVED lines=33> */
[----:B0-----:R-:W-:-:S04]  /*13df0*/  FFMA.FTZ R86, R14, R155, R92 ;  /* 0x0000009b0e567223 */ /* 0x001fc8000001005c */
[C---:B-1----:R-:W-:Y:S01]  /*13e00*/  FADD.FTZ R86, R84.reuse, R86 ;  /* 0x0000005654567221 */ /* 0x042fe20000010000 */
[----:B------:R-:W-:-:S03]  /*13e10*/  F2FP.F16.F32.PACK_AB R84, R84, R92 ;  /* 0x0000005c5454723e */ /* 0x000fc600000000ff */
[----:B---3--:R-:W-:-:S04]  /*13e20*/  FADD.FTZ R86, R74, R86 ;  /* 0x000000564a567221 */ /* 0x008fc80000010000 */
[C---:B----4-:R-:W-:Y:S01]  /*13e30*/  FADD.FTZ R92, R85.reuse, R86 ;  /* 0x00000056555c7221 */ /* 0x050fe20000010000 */
[----:B------:R-:W-:Y:S02]  /*13e40*/  F2FP.F16.F32.PACK_AB R86, R85, R74 ;  /* 0x0000004a5556723e */ /* 0x000fe400000000ff */
        /* <DEDUP_REMOVED lines=26> */
[----:B------:R-:W-:-:S03]  /*13ff0*/  FMUL.FTZ R150, R75, UR60 ;  /* 0x0000003c4b967c20 */ /* 0x000fc60008410000 */
[----:B------:R-:W-:Y:S01]  /*14000*/  FMNMX.FTZ R74, R141, R74, !PT ;  /* 0x0000004a8d4a7209 */ /* 0x000fe20007810000 */
[----:B------:R-:W-:-:S03]  /*14010*/  FMUL.FTZ R151, R78, UR60 ;  /* 0x0000003c4e977c20 */ /* 0x000fc60008410000 */
[----:B------:R-:W-:Y:S01]  /*14020*/  FMNMX.FTZ R74, R140, R74, !PT ;  /* 0x0000004a8c4a7209 */ /* 0x000fe20007810000 */
[----:B------:R-:W0:Y:S01]  /*14030*/  MUFU.TANH R150, R150 ;  /* 0x0000009600967308 */ /* 0x000e220000002400 */
[----:B------:R-:W-:Y:S02]  /*14040*/  FMUL.FTZ R152, R79, UR60 ;  /* 0x0000003c4f987c20 */ /* 0x000fe40008410000 */
[----:B------:R-:W-:-:S04]  /*14050*/  FMNMX.FTZ R74, R145, R74, !PT ;  /* 0x0000004a914a7209 */ /* 0x000fc80007810000 */
[----:B------:R-:W-:Y:S01]  /*14060*/  FMNMX.FTZ R74, R146, R74, !PT ;  /* 0x0000004a924a7209 */ /* 0x000fe20007810000 */
[----:B------:R-:W1:Y:S03]  /*14070*/  MUFU.TANH R151, R151 ;  /* 0x0000009700977308 */ /* 0x000e660000002400 */
[----:B------:R-:W-:-:S05]  /*14080*/  FMNMX.FTZ R74, R147, R74, !PT ;  /* 0x0000004a934a7209 */ /* 0x000fca0007810000 */
[----:B------:R-:W3:Y:S01]  /*14090*/  MUFU.TANH R152, R152 ;  /* 0x0000009800987308 */ /* 0x000ee20000002400 */
[----:B------:R-:W-:Y:S02]  /*140a0*/  FMNMX.FTZ R74, R148, R74, !PT ;  /* 0x0000004a944a7209 */ /* 0x000fe40007810000 */
[----:B0-----:R-:W-:Y:S02]  /*140b0*/  FSEL R150, R150, -INF , P3 ;  /* 0xff80000096967808 */ /* 0x001fe40001800000 */
[----:B------:R-:W-:Y:S02]  /*140c0*/  FMNMX.FTZ R74, R149, R74, !PT ;  /* 0x0000004a954a7209 */ /* 0x000fe40007810000 */
[----:B-1----:R-:W-:Y:S02]  /*140d0*/  FSEL R151, R151, -INF , P4 ;  /* 0xff80000097977808 */ /* 0x002fe40002000000 */
[----:B------:R-:W-:-:S04]  /*140e0*/  FMNMX.FTZ R74, R150, R74, !PT ;  /* 0x0000004a964a7209 */ /* 0x000fc80007810000 */
[----:B------:R-:W-:Y:S02]  /*140f0*/  FMNMX.FTZ R74, R151, R74, !PT ;  /* 0x0000004a974a7209 */ /* 0x000fe40007810000 */
[----:B---3--:R-:W-:-:S04]  /*14100*/  FSEL R152, R152, -INF , P5 ;  /* 0xff80000098987808 */ /* 0x008fc80002800000 */
[----:B------:R-:W-:-:S05]  /*14110*/  FMNMX.FTZ R74, R152, R74, !PT ;  /* 0x0000004a984a7209 */ /* 0x000fca0007810000 */
[----:B------:R-:W0:Y:S02]  /*14120*/  SHFL.BFLY PT, R75, R74, 0x2, 0x1f ;  /* 0x0c401f004a4b7f89 */ /* 0x000e2400000e0000 */
[----:B0-----:R-:W-:-:S05]  /*14130*/  FMNMX.FTZ R74, R74, R75, !PT ;  /* 0x0000004b4a4a7209 */ /* 0x001fca0007810000 */
[----:B------:R-:W0:Y:S02]  /*14140*/  SHFL.BFLY PT, R75, R74, 0x1, 0x1f ;  /* 0x0c201f004a4b7f89 */ /* 0x000e2400000e0000 */
[----:B0-----:R-:W-:-:S04]  /*14150*/  FMNMX.FTZ R74, R74, R75, !PT ;  /* 0x0000004b4a4a7209 */ /* 0x001fc80007810000 */
[C---:B------:R-:W-:Y:S01]  /*14160*/  FSETP.NEU.FTZ.AND P2, PT, R74.reuse, -INF , PT ;  /* 0xff8000004a00780b */ /* 0x040fe20003f5d000 */
[----:B------:R-:W-:-:S03]  /*14170*/  FMUL.FTZ R110, R74, R73 ;  /* 0x000000494a6e7220 */ /* 0x000fc60000410000 */
[----:B------:R-:W-:Y:S02]  /*14180*/  FSEL R85, R74, RZ, P2 ;  /* 0x000000ff4a557208 */ /* 0x000fe40001000000 */
[----:B------:R-:W-:-:S03]  /*14190*/  FSEL R110, R110, RZ, P2 ;  /* 0x000000ff6e6e7208 */ /* 0x000fc60001000000 */
[----:B------:R-:W-:Y:S02]  /*141a0*/  FADD.FTZ R85, -R85, R0 ;  /* 0x0000000055557221 */ /* 0x000fe40000010100 */
        /* <DEDUP_REMOVED lines=36> */
[----:B--2---:R-:W-:Y:S01]  /*143f0*/  LOP3.LUT R110, R138, 0x10000, RZ, 0xfc, !PT ;  /* 0x000100008a6e7812 */ /* 0x004fe200078efcff */
[----:B------:R-:W-:Y:S01]  /*14400*/  WARPGROUP.ARRIVE ;  /* 0x00000000000079c5 */ /* 0x000fe20000000000 */
[----:B------:R-:W2:Y:S03]  /*14410*/  LDL.LU R137, [R1+0x34] ;  /* 0x0000340001897983 */ /* 0x000ea60000300800 */
        /* <DEDUP_REMOVED lines=10> */
[C---:B------:R-:W-:Y:S01]  /*144c0*/  VIADD R112, R110.reuse, 0x900 ;  /* 0x000009006e707836 */ /* 0x040fe20000000000 */
[----:B------:R-:W-:-:S04]  /*144d0*/  R2UR UR4, R110 ;  /* 0x000000006e0472ca */ /* 0x000fc800000e0000 */
[----:B------:R-:W-:Y:S01]  /*144e0*/  R2UR UR28, R112 ;  /* 0x00000000701c72ca */ /* 0x000fe200000e0000 */
[C---:B------:R-:W-:Y:S02]  /*144f0*/  VIADD R112, R110.reuse, 0xa80 ;  /* 0x00000a806e707836 */ /* 0x040fe40000000000 */
[----:B------:R-:W-:-:S05]  /*14500*/  VIADD R110, R110, 0xc00 ;  /* 0x00000c006e6e7836 */ /* 0x000fca0000000000 */
[----:B------:R-:W-:Y:S01]  /*14510*/  R2UR UR36, R110 ;  /* 0x000000006e2472ca */ /* 0x000fe200000e0000 */
[----:B------:R-:W-:-:S05]  /*14520*/  VIADD R110, R16, 0x200 ;  /* 0x00000200106e7836 */ /* 0x000fca0000000000 */
[----:B------:R-:W-:Y:S01]  /*14530*/  SHF.R.U32.HI R110, RZ, 0x4, R110 ;  /* 0x00000004ff6e7819 */ /* 0x000fe2000001166e */
[----:B------:R-:W-:-:S03]  /*14540*/  IMAD.MOV.U32 R111, RZ, RZ, -0x3ffffff0 ;  /* 0xc0000010ff6f7424 */ /* 0x000fc600078e00ff */
[----:B------:R-:W-:-:S04]  /*14550*/  LOP3.LUT R110, R110, 0x3fff, RZ, 0xc0, !PT ;  /* 0x00003fff6e6e7812 */ /* 0x000fc800078ec0ff */
[----:B------:R-:W-:Y:S02]  /*14560*/  LOP3.LUT R110, R110, 0x2400000, RZ, 0xfc, !PT ;  /* 0x024000006e6e7812 */ /* 0x000fe400078efcff */
[C---:B------:R-:W-:Y:S02]  /*14570*/  R2UR UR5, R111.reuse ;  /* 0x000000006f0572ca */ /* 0x040fe400000e0000 */
[----:B------:R-:W-:Y:S01]  /*14580*/  R2UR UR37, R111 ;  /* 0x000000006f2572ca */ /* 0x000fe200000e0000 */
[----:B------:R-:W-:Y:S02]  /*14590*/  IMAD R110, R20, 0x6c0, R110 ;  /* 0x000006c0146e7824 */ /* 0x000fe400078e026e */
[----:B------:R-:W-:-:S03]  /*145a0*/  IMAD.MOV.U32 R111, RZ, RZ, -0x7fffffe0 ;  /* 0x80000020ff6f7424 */ /* 0x000fc600078e00ff */
[----:B------:R-:W-:Y:S02]  /*145b0*/  R2UR UR6, R110 ;  /* 0x000000006e0672ca */ /* 0x000fe400000e0000 */
[----:B------:R-:W-:-:S13]  /*145c0*/  R2UR UR7, R111 ;  /* 0x000000006f0772ca */ /* 0x000fda00000e0000 */
[----:B------:R-:W-:Y:S01]  /*145d0*/  HGMMA.64x96x16.F32 R24, gdesc[UR4].tnspB, R24, gsb0 ;  /* 0x41600000041879f0 */ /* 0x000fe20008000818 */
[----:B------:R-:W-:Y:S01]  /*145e0*/  IMAD.MOV.U32 R113, RZ, RZ, -0x3ffffff0 ;  /* 0xc0000010ff717424 */ /* 0x000fe200078e00ff */
[----:B------:R-:W-:Y:S01]  /*145f0*/  R2UR UR32, R112 ;  /* 0x00000000702072ca */ /* 0x000fe200000e0000 */
[----:B------:R-:W-:-:S03]  /*14600*/  VIADD R112, R110, 0x40 ;  /* 0x000000406e707836 */ /* 0x000fc60000000000 */
[C---:B------:R-:W-:Y:S02]  /*14610*/  R2UR UR9, R113.reuse ;  /* 0x00000000710972ca */ /* 0x040fe400000e0000 */
[C---:B------:R-:W-:Y:S02]  /*14620*/  R2UR UR13, R113.reuse ;  /* 0x00000000710d72ca */ /* 0x040fe400000e0000 */
[C---:B------:R-:W-:Y:S02]  /*14630*/  R2UR UR17, R113.reuse ;  /* 0x00000000711172ca */ /* 0x040fe400000e0000 */
[C---:B------:R-:W-:Y:S02]  /*14640*/  R2UR UR21, R113.reuse ;  /* 0x00000000711572ca */ /* 0x040fe400000e0000 */
[C---:B------:R-:W-:Y:S02]  /*14650*/  R2UR UR25, R113.reuse ;  /* 0x00000000711972ca */ /* 0x040fe400000e0000 */
[----:B------:R-:W-:-:S02]  /*14660*/  R2UR UR29, R113 ;  /* 0x00000000711d72ca */ /* 0x000fc400000e0000 */
[----:B------:R-:W-:Y:S01]  /*14670*/  R2UR UR33, R113 ;  /* 0x00000000712172ca */ /* 0x000fe200000e0000 */
[----:B------:R-:W-:Y:S01]  /*14680*/  IMAD.MOV.U32 R113, RZ, RZ, -0x7fffffe0 ;  /* 0x80000020ff717424 */ /* 0x000fe200078e00ff */
[----:B------:R-:W-:-:S04]  /*14690*/  R2UR UR10, R112 ;  /* 0x00000000700a72ca */ /* 0x000fc800000e0000 */
[----:B------:R-:W-:Y:S01]  /*146a0*/  R2UR UR11, R113 ;  /* 0x00000000710b72ca */ /* 0x000fe200000e0000 */
[----:B------:R-:W-:Y:S02]  /*146b0*/  WARPGROUP.DEPBAR.LE gsb0, 0x0 ;  /* 0x00008000000079c5 */ /* 0x000fe40000010000 */
[----:B------:R-:W-:-:S10]  /*146c0*/  WARPGROUP.ARRIVE ;  /* 0x00000000000079c5 */ /* 0x000fd40000000000 */
[----:B------:R-:W-:Y:S01]  /*146d0*/  HGMMA.64x96x16.F32 R24, gdesc[UR8].tnspB, R24, gsb0 ;  /* 0x41600000081879f0 */ /* 0x000fe20008000818 */
[----:B------:R-:W-:Y:S02]  /*146e0*/  VIADD R112, R110, 0x80 ;  /* 0x000000806e707836 */ /* 0x000fe40000000000 */
[----:B------:R-:W-:-:S03]  /*146f0*/  IMAD.MOV.U32 R113, RZ, RZ, -0x7fffffe0 ;  /* 0x80000020ff717424 */ /* 0x000fc600078e00ff */
[----:B------:R-:W-:Y:S02]  /*14700*/  R2UR UR14, R112 ;  /* 0x00000000700e72ca */ /* 0x000fe400000e0000 */
[----:B------:R-:W-:Y:S01]  /*14710*/  R2UR UR15, R113 ;  /* 0x00000000710f72ca */ /* 0x000fe200000e0000 */
[----:B------:R-:W-:Y:S02]  /*14720*/  VIADD R112, R110, 0xc0 ;  /* 0x000000c06e707836 */ /* 0x000fe40000000000 */
[----:B------:R-:W-:Y:S01]  /*14730*/  IMAD.MOV.U32 R113, RZ, RZ, -0x7fffffe0 ;  /* 0x80000020ff717424 */ /* 0x000fe200078e00ff */
[----:B------:R-:W-:Y:S02]  /*14740*/  WARPGROUP.DEPBAR.LE gsb0, 0x0 ;  /* 0x00008000000079c5 */ /* 0x000fe40000010000 */
[----:B------:R-:W-:-:S07]  /*14750*/  WARPGROUP.ARRIVE ;  /* 0x00000000000079c5 */ /* 0x000fce0000000000 */
[----:B------:R-:W-:Y:S01]  /*14760*/  HGMMA.64x96x16.F32 R24, gdesc[UR12].tnspB, R24, gsb0 ;  /* 0x416000000c1879f0 */ /* 0x000fe20008000818 */
[----:B------:R-:W-:Y:S02]  /*14770*/  R2UR UR18, R112 ;  /* 0x00000000701272ca */ /* 0x000fe400000e0000 */
[----:B------:R-:W-:Y:S01]  /*14780*/  R2UR UR19, R113 ;  /* 0x00000000711372ca */ /* 0x000fe200000e0000 */
[----:B------:R-:W-:Y:S02]  /*14790*/  VIADD R112, R110, 0x100 ;  /* 0x000001006e707836 */ /* 0x000fe40000000000 */
[----:B------:R-:W-:-:S03]  /*147a0*/  IMAD.MOV.U32 R113, RZ, RZ, -0x7fffffe0 ;  /* 0x80000020ff717424 */ /* 0x000fc600078e00ff */
[----:B------:R-:W-:Y:S01]  /*147b0*/  R2UR UR22, R112 ;  /* 0x00000000701672ca */ /* 0x000fe200000e0000 */
[----:B------:R-:W-:Y:S02]  /*147c0*/  WARPGROUP.DEPBAR.LE gsb0, 0x0 ;  /* 0x00008000000079c5 */ /* 0x000fe40000010000 */
[----:B------:R-:W-:-:S06]  /*147d0*/  WARPGROUP.ARRIVE ;  /* 0x00000000000079c5 */ /* 0x000fcc0000000000 */
        /* <DEDUP_REMOVED lines=30> */
[----:B------:R-:W-:Y:S01]  /*149c0*/  FMUL.FTZ R85, R85, R73 ;  /* 0x0000004955557220 */ /* 0x000fe20000410000 */
[----:B------:R-:W-:Y:S01]  /*149d0*/  MUFU.EX2 R126, R126 ;  /* 0x0000007e007e7308 */ /* 0x000fe20000000800 */
[----:B------:R-:W0:Y:S07]  /*149e0*/  S2R R155, SR_TID.X ;  /* 0x00000000009b7919 */ /* 0x000e2e0000002100 */
[----:B------:R-:W2:Y:S08]  /*149f0*/  MUFU.EX2 R110, R85 ;  /* 0x00000055006e7308 */ /* 0x000eb00000000800 */
[----:B------:R-:W1:Y:S08]  /*14a00*/  MUFU.EX2 R87, R87 ;  /* 0x0000005700577308 */ /* 0x000e700000000800 */
[----:B------:R-:W3:Y:S01]  /*14a10*/  MUFU.EX2 R123, R123 ;  /* 0x0000007b007b7308 */ /* 0x000ee20000000800 */
[----:B--2---:R-:W-:-:S07]  /*14a20*/  FFMA.FTZ R111, R110, R137, R126 ;  /* 0x000000896e6f7223 */ /* 0x004fce000001007e */
[----:B------:R-:W2:Y:S01]  /*14a30*/  MUFU.EX2 R124, R124 ;  /* 0x0000007c007c7308 */ /* 0x000ea20000000800 */
[----:B------:R-:W-:Y:S02]  /*14a40*/  WARPGROUP.DEPBAR.LE gsb0, 0x0 ;  /* 0x00008000000079c5 */ /* 0x000fe40000010000 */
[----:B------:R-:W-:-:S06]  /*14a50*/  WARPGROUP.ARRIVE ;  /* 0x00000000000079c5 */ /* 0x000fcc0000000000 */
[----:B------:R-:W-:Y:S01]  /*14a60*/  HGMMA.64x96x16.F32 R24, gdesc[UR36].tnspB, R24, gsb0 ;  /* 0x41600000241879f0 */ /* 0x000fe20008000818 */
[----:B------:R-:W4:Y:S01]  /*14a70*/  MUFU.EX2 R136, R136 ;  /* 0x0000008800887308 */ /* 0x000f220000000800 */
[----:B-1----:R-:W-:-:S07]  /*14a80*/  FADD.FTZ R111, R87, R111 ;  /* 0x0000006f576f7221 */ /* 0x002fce0000010000 */
[----:B------:R-:W1:Y:S01]  /*14a90*/  MUFU.EX2 R0, R0 ;  /* 0x0000000000007308 */ /* 0x000e620000000800 */
[----:B------:R-:W-:Y:S02]  /*14aa0*/  @!P0 IMAD R112, R20, 0x8, R16 ;  /* 0x0000000814708824 */ /* 0x000fe400078e0210 */
[----:B---3--:R-:W-:-:S05]  /*14ab0*/  FADD.FTZ R20, R123, R111 ;  /* 0x0000006f7b147221 */ /* 0x008fca0000010000 */
[----:B------:R-:W3:Y:S08]  /*14ac0*/  MUFU.EX2 R135, R135 ;  /* 0x0000008700877308 */ /* 0x000ef00000000800 */
[----:B------:R-:W3:Y:S01]  /*14ad0*/  MUFU.EX2 R75, R75 ;  /* 0x0000004b004b7308 */ /* 0x000ee20000000800 */
[----:B--2---:R-:W-:-:S07]  /*14ae0*/  FADD.FTZ R20, R124, R20 ;  /* 0x000000147c147221 */ /* 0x004fce0000010000 */
[----:B------:R-:W2:Y:S08]  /*14af0*/  MUFU.EX2 R134, R134 ;  /* 0x0000008600867308 */ /* 0x000eb00000000800 */
[----:B------:R-:W2:Y:S01]  /*14b00*/  MUFU.EX2 R78, R78 ;  /* 0x0000004e004e7308 */ /* 0x000ea20000000800 */
[----:B----4-:R-:W-:Y:S01]  /*14b10*/  FADD.FTZ R92, R136, R92 ;  /* 0x0000005c885c7221 */ /* 0x010fe20000010000 */
[----:B-1----:R-:W-:-:S06]  /*14b20*/  FADD.FTZ R20, R0, R20 ;  /* 0x0000001400147221 */ /* 0x002fcc0000010000 */
[----:B------:R-:W1:Y:S08]  /*14b30*/  MUFU.EX2 R133, R133 ;  /* 0x0000008500857308 */ /* 0x000e700000000800 */
[----:B------:R-:W4:Y:S01]  /*14b40*/  MUFU.EX2 R79, R79 ;  /* 0x0000004f004f7308 */ /* 0x000f220000000800 */
[----:B0-----:R-:W-:Y:S01]  /*14b50*/  SHF.R.U32.HI R138, RZ, 0x7, R155 ;  /* 0x00000007ff8a7819 */ /* 0x001fe2000001169b */
[----:B---3--:R-:W-:-:S06]  /*14b60*/  FADD.FTZ R92, R135, R92 ;  /* 0x0000005c875c7221 */ /* 0x008fcc0000010000 */
[----:B------:R-:W0:Y:S01]  /*14b70*/  MUFU.EX2 R132, R132 ;  /* 0x0000008400847308 */ /* 0x000e220000000800 */
[----:B------:R-:W-:-:S07]  /*14b80*/  FADD.FTZ R20, R75, R20 ;  /* 0x000000144b147221 */ /* 0x000fce0000010000 */
[----:B------:R-:W3:Y:S01]  /*14b90*/  MUFU.EX2 R103, R103 ;  /* 0x0000006700677308 */ /* 0x000ee20000000800 */
[----:B--2---:R-:W-:Y:S01]  /*14ba0*/  FADD.FTZ R92, R134, R92 ;  /* 0x0000005c865c7221 */ /* 0x004fe20000010000 */
[----:B------:R-:W-:-:S06]  /*14bb0*/  F2FP.F16.F32.PACK_AB R137, R75, R0 ;  /* 0x000000004b89723e */ /* 0x000fcc00000000ff */
[----:B------:R-:W2:Y:S01]  /*14bc0*/  MUFU.EX2 R131, R131 ;  /* 0x0000008300837308 */ /* 0x000ea20000000800 */
[----:B------:R-:W-:Y:S02]  /*14bd0*/  VIADD R85, R138, 0x9 ;  /* 0x000000098a557836 */ /* 0x000fe40000000000 */
[----:B------:R-:W-:-:S05]  /*14be0*/  FADD.FTZ R0, R78, R20 ;  /* 0x000000144e007221 */ /* 0x000fca0000010000 */
[----:B------:R-:W2:Y:S01]  /*14bf0*/  MUFU.EX2 R104, R104 ;  /* 0x0000006800687308 */ /* 0x000ea20000000800 */
[----:B------:R-:W-:Y:S01]  /*14c00*/  ISETP.GE.U32.AND P2, PT, R155, 0x180, PT ;  /* 0x000001809b00780c */ /* 0x000fe20003f46070 */
[----:B------:R-:W-:Y:S02]  /*14c10*/  @!P0 IMAD R113, R19, 0x8, R16 ;  /* 0x0000000813718824 */ /* 0x000fe400078e0210 */
[----:B-1----:R-:W-:-:S04]  /*14c20*/  FADD.FTZ R92, R133, R92 ;  /* 0x0000005c855c7221 */ /* 0x002fc80000010000 */
[----:B------:R-:W1:Y:S01]  /*14c30*/  MUFU.EX2 R130, R130 ;  /* 0x0000008200827308 */ /* 0x000e620000000800 */
[----:B----4-:R-:W-:Y:S01]  /*14c40*/  FADD.FTZ R0, R79, R0 ;  /* 0x000000004f007221 */ /* 0x010fe20000010000 */
[----:B------:R-:W-:-:S06]  /*14c50*/  SEL R85, R85, 0x9, !P2 ;  /* 0x0000000955557807 */ /* 0x000fcc0005000000 */
[----:B------:R-:W4:Y:S01]  /*14c60*/  MUFU.EX2 R105, R105 ;  /* 0x0000006900697308 */ /* 0x000f220000000800 */
[----:B------:R-:W-:Y:S02]  /*14c70*/  @!P0 VIADD R113, R113, 0x31c40 ;  /* 0x00031c4071718836 */ /* 0x000fe40000000000 */
[----:B0-----:R-:W-:Y:S01]  /*14c80*/  FADD.FTZ R92, R132, R92 ;  /* 0x0000005c845c7221 */ /* 0x001fe20000010000 */
[----:B------:R-:W-:-:S04]  /*14c90*/  @!P0 VIADD R112, R112, 0x31c60 ;  /* 0x00031c6070708836 */ /* 0x000fc80000000000 */
[----:B------:R-:W0:Y:S01]  /*14ca0*/  MUFU.EX2 R129, R129 ;  /* 0x0000008100817308 */ /* 0x000e220000000800 */
[----:B---3--:R-:W-:Y:S01]  /*14cb0*/  FADD.FTZ R0, R103, R0 ;  /* 0x0000000067007221 */ /* 0x008fe20000010000 */
[----:B------:R-:W-:Y:S02]  /*14cc0*/  WARPGROUP.DEPBAR.LE gsb0, 0x0 ;  /* 0x00008000000079c5 */ /* 0x000fe40000010000 */
[----:B------:R3:W-:Y:S06]  /*14cd0*/  BAR.ARV R85, 0x100 ;  /* 0x000400550000751d */ /* 0x0007ec0000002000 */
[----:B------:R-:W0:Y:S01]  /*14ce0*/  MUFU.EX2 R106, R106 ;  /* 0x0000006a006a7308 */ /* 0x000e220000000800 */
[----:B------:R-:W-:Y:S01]  /*14cf0*/  @!P0 PRMT R113, RZ, 0x654, R113 ;  /* 0x00000654ff718816 */ /* 0x000fe20000000071 */
[----:B--2---:R-:W-:Y:S01]  /*14d00*/  FADD.FTZ R92, R131, R92 ;  /* 0x0000005c835c7221 */ /* 0x004fe20000010000 */
[----:B---3--:R-:W-:-:S05]  /*14d10*/  F2FP.F16.F32.PACK_AB R85, R87, R126 ;  /* 0x0000007e5755723e */ /* 0x008fca00000000ff */
[----:B------:R-:W2:Y:S01]  /*14d20*/  MUFU.EX2 R128, R128 ;  /* 0x0000008000807308 */ /* 0x000ea20000000800 */
[----:B------:R-:W-:Y:S01]  /*14d30*/  @!P0 PRMT R112, RZ, 0x654, R112 ;  /* 0x00000654ff708816 */ /* 0x000fe20000000070 */
[----:B------:R-:W-:Y:S01]  /*14d40*/  FADD.FTZ R0, R104, R0 ;  /* 0x0000000068007221 */ /* 0x000fe20000010000 */
[----:B------:R-:W-:Y:S01]  /*14d50*/  F2FP.F16.F32.PACK_AB R87, R124, R123 ;  /* 0x0000007b7c57723e */ /* 0x000fe200000000ff */
[----:B------:R3:W-:Y:S04]  /*14d60*/  @!P0 SYNCS.ARRIVE.TRANS64.RED.A1T0 RZ, [R113+URZ], RZ ;  /* 0x000000ff71ff89a7 */ /* 0x0007e8000810043f */
[----:B------:R-:W3:Y:S01]  /*14d70*/  MUFU.EX2 R107, R107 ;  /* 0x0000006b006b7308 */ /* 0x000ee20000000800 */
[----:B-1----:R-:W-:Y:S01]  /*14d80*/  FADD.FTZ R20, R130, R92 ;  /* 0x0000005c82147221 */ /* 0x002fe20000010000 */
[----:B----4-:R-:W-:Y:S01]  /*14d90*/  FADD.FTZ R0, R105, R0 ;  /* 0x0000000069007221 */ /* 0x010fe20000010000 */
[----:B------:R1:W-:Y:S05]  /*14da0*/  @!P0 SYNCS.ARRIVE.TRANS64.RED.A1T0 RZ, [R112+URZ], RZ ;  /* 0x000000ff70ff89a7 */ /* 0x0003ea000810043f */
[----:B------:R-:W4:Y:S01]  /*14db0*/  MUFU.EX2 R127, R127 ;  /* 0x0000007f007f7308 */ /* 0x000f220000000800 */
[----:B------:R1:W-:Y:S07]  /*14dc0*/  STSM.16.M88.4 [R17+0x24300], R84 ;  /* 0x0243005411007844 */ /* 0x0003ee0000000200 */
[----:B------:R-:W4:Y:S01]  /*14dd0*/  MUFU.EX2 R108, R108 ;  /* 0x0000006c006c7308 */ /* 0x000f220000000800 */
[----:B0-----:R-:W-:Y:S01]  /*14de0*/  FADD.FTZ R20, R129, R20 ;  /* 0x0000001481147221 */ /* 0x001fe20000010000 */
[----:B------:R-:W-:-:S06]  /*14df0*/  FADD.FTZ R0, R106, R0 ;  /* 0x000000006a007221 */ /* 0x000fcc0000010000 */
[----:B------:R-:W0:Y:S08]  /*14e00*/  MUFU.EX2 R125, R125 ;  /* 0x0000007d007d7308 */ /* 0x000e300000000800 */
[----:B------:R-:W0:Y:S01]  /*14e10*/  MUFU.EX2 R109, R109 ;  /* 0x0000006d006d7308 */ /* 0x000e220000000800 */
[----:B--2---:R-:W-:Y:S01]  /*14e20*/  FADD.FTZ R20, R128, R20 ;  /* 0x0000001480147221 */ /* 0x004fe20000010000 */
[----:B---3--:R-:W-:-:S06]  /*14e30*/  FADD.FTZ R0, R107, R0 ;  /* 0x000000006b007221 */ /* 0x008fcc0000010000 */
[----:B-1----:R-:W1:Y:S08]  /*14e40*/  MUFU.EX2 R85, R82 ;  /* 0x0000005200557308 */ /* 0x002e700000000800 */
[----:B------:R-:W2:Y:S01]  /*14e50*/  MUFU.EX2 R114, R114 ;  /* 0x0000007200727308 */ /* 0x000ea20000000800 */
[----:B----4-:R-:W-:Y:S01]  /*14e60*/  FADD.FTZ R20, R127, R20 ;  /* 0x000000147f147221 */ /* 0x010fe20000010000 */
[----:B------:R-:W-:-:S06]  /*14e70*/  FADD.FTZ R0, R108, R0 ;  /* 0x000000006c007221 */ /* 0x000fcc0000010000 */
[----:B------:R-:W3:Y:S08]  /*14e80*/  MUFU.EX2 R77, R77 ;  /* 0x0000004d004d7308 */ /* 0x000ef00000000800 */
[----:B------:R-:W-:Y:S08]  /*14e90*/  MUFU.EX2 R84, R89 ;  /* 0x0000005900547308 */ /* 0x000ff00000000800 */
[----:B------:R-:W4:Y:S01]  /*14ea0*/  MUFU.EX2 R89, R115 ;  /* 0x0000007300597308 */ /* 0x000f220000000800 */
[----:B0-----:R-:W-:Y:S01]  /*14eb0*/  FADD.FTZ R20, R125, R20 ;  /* 0x000000147d147221 */ /* 0x001fe20000010000 */
[----:B------:R-:W-:-:S06]  /*14ec0*/  FADD.FTZ R0, R109, R0 ;  /* 0x000000006d007221 */ /* 0x000fcc0000010000 */
[----:B------:R-:W0:Y:S08]  /*14ed0*/  MUFU.EX2 R81, R81 ;  /* 0x0000005100517308 */ /* 0x000e300000000800 */
[----:B------:R-:W0:Y:S01]  /*14ee0*/  MUFU.EX2 R116, R116 ;  /* 0x0000007400747308 */ /* 0x000e220000000800 */
[----:B-1----:R-:W-:Y:S01]  /*14ef0*/  FADD.FTZ R20, R85, R20 ;  /* 0x0000001455147221 */ /* 0x002fe20000010000 */
[----:B--2---:R-:W-:-:S06]  /*14f00*/  FADD.FTZ R0, R114, R0 ;  /* 0x0000000072007221 */ /* 0x004fcc0000010000 */
[----:B------:R-:W1:Y:S08]  /*14f10*/  MUFU.EX2 R90, R90 ;  /* 0x0000005a005a7308 */ /* 0x000e700000000800 */
[----:B------:R-:W-:Y:S08]  /*14f20*/  MUFU.EX2 R111, R91 ;  /* 0x0000005b006f7308 */ /* 0x000ff00000000800 */
[----:B------:R-:W2:Y:S01]  /*14f30*/  MUFU.EX2 R91, R117 ;  /* 0x00000075005b7308 */ /* 0x000ea20000000800 */
[----:B---3--:R-:W-:Y:S01]  /*14f40*/  FADD.FTZ R20, R77, R20 ;  /* 0x000000144d147221 */ /* 0x008fe20000010000 */
[----:B----4-:R-:W-:-:S06]  /*14f50*/  FADD.FTZ R0, R89, R0 ;  /* 0x0000000059007221 */ /* 0x010fcc0000010000 */
[----:B------:R-:W3:Y:S08]  /*14f60*/  MUFU.EX2 R80, R80 ;  /* 0x0000005000507308 */ /* 0x000ef00000000800 */
        /* <DEDUP_REMOVED lines=23> */
[----:B------:R3:W4:Y:S08]  /*150e0*/  MUFU.EX2 R82, R88 ;  /* 0x0000005800527308 */ /* 0x0007300000000800 */
[----:B------:R-:W4:Y:S01]  /*150f0*/  MUFU.EX2 R142, R142 ;  /* 0x0000008e008e7308 */ /* 0x000f220000000800 */
[----:B0-----:R-:W-:Y:S01]  /*15100*/  FADD.FTZ R20, R21, R20 ;  /* 0x0000001415147221 */ /* 0x001fe20000010000 */
[----:B------:R-:W-:-:S06]  /*15110*/  FADD.FTZ R0, R122, R0 ;  /* 0x000000007a007221 */ /* 0x000fcc0000010000 */
[----:B------:R-:W0:Y:S08]  /*15120*/  MUFU.EX2 R96, R96 ;  /* 0x0000006000607308 */ /* 0x000e300000000800 */
[----:B------:R-:W0:Y:S01]  /*15130*/  MUFU.EX2 R141, R141 ;  /* 0x0000008d008d7308 */ /* 0x000e220000000800 */
[----:B---3--:R-:W-:Y:S01]  /*15140*/  F2FP.F16.F32.PACK_AB R88, R81, R77 ;  /* 0x0000004d5158723e */ /* 0x008fe200000000ff */
[----:B-1----:R-:W-:Y:S01]  /*15150*/  FADD.FTZ R20, R93, R20 ;  /* 0x000000145d147221 */ /* 0x002fe20000010000 */
[----:B--2---:R-:W-:-:S05]  /*15160*/  FADD.FTZ R77, R143, R0 ;  /* 0x000000008f4d7221 */ /* 0x004fca0000010000 */
[----:B------:R-:W1:Y:S01]  /*15170*/  MUFU.EX2 R140, R140 ;  /* 0x0000008c008c7308 */ /* 0x000e620000000800 */
[----:B----4-:R-:W-:Y:S01]  /*15180*/  FADD.FTZ R75, R82, R20 ;  /* 0x00000014524b7221 */ /* 0x010fe20000010000 */
[----:B------:R-:W-:-:S06]  /*15190*/  FADD.FTZ R0, R142, R77 ;  /* 0x0000004d8e007221 */ /* 0x000fcc0000010000 */
[----:B------:R-:W2:Y:S01]  /*151a0*/  MUFU.EX2 R145, R145 ;  /* 0x0000009100917308 */ /* 0x000ea20000000800 */
[----:B0-----:R-:W-:Y:S01]  /*151b0*/  FADD.FTZ R20, R96, R75 ;  /* 0x0000004b60147221 */ /* 0x001fe20000010000 */
[----:B------:R-:W-:-:S06]  /*151c0*/  FADD.FTZ R75, R141, R0 ;  /* 0x000000008d4b7221 */ /* 0x000fcc0000010000 */
[----:B------:R-:W0:Y:S01]  /*151d0*/  MUFU.EX2 R146, R146 ;  /* 0x0000009200927308 */ /* 0x000e220000000800 */
[----:B-1----:R-:W-:-:S07]  /*151e0*/  FADD.FTZ R0, R140, R75 ;  /* 0x0000004b8c007221 */ /* 0x002fce0000010000 */
[----:B------:R-:W1:Y:S01]  /*151f0*/  MUFU.EX2 R87, R147 ;  /* 0x0000009300577308 */ /* 0x000e620000000800 */
[----:B------:R-:W-:Y:S02]  /*15200*/  F2FP.F16.F32.PACK_AB R139, R79, R78 ;  /* 0x0000004e4f8b723e */ /* 0x000fe400000000ff */
[----:B------:R-:W-:-:S05]  /*15210*/  F2FP.F16.F32.PACK_AB R78, R21, R97 ;  /* 0x00000061154e723e */ /* 0x000fca00000000ff */
[----:B------:R-:W3:Y:S01]  /*15220*/  MUFU.EX2 R148, R148 ;  /* 0x0000009400947308 */ /* 0x000ee20000000800 */
[----:B--2---:R-:W-:-:S07]  /*15230*/  FADD.FTZ R21, R145, R0 ;  /* 0x0000000091157221 */ /* 0x004fce0000010000 */
[----:B------:R-:W2:Y:S01]  /*15240*/  MUFU.EX2 R149, R149 ;  /* 0x0000009500957308 */ /* 0x000ea20000000800 */
[----:B0-----:R-:W-:-:S07]  /*15250*/  FADD.FTZ R0, R146, R21 ;  /* 0x0000001592007221 */ /* 0x001fce0000010000 */
[----:B------:R-:W0:Y:S01]  /*15260*/  MUFU.EX2 R150, R150 ;  /* 0x0000009600967308 */ /* 0x000e220000000800 */
[----:B-1----:R-:W-:-:S04]  /*15270*/  FADD.FTZ R21, R87, R0 ;  /* 0x0000000057157221 */ /* 0x002fc80000010000 */
[----:B---3--:R-:W-:-:S04]  /*15280*/  FADD.FTZ R0, R148, R21 ;  /* 0x0000001594007221 */ /* 0x008fc80000010000 */
[----:B--2---:R-:W-:-:S04]  /*15290*/  FADD.FTZ R21, R149, R0 ;  /* 0x0000000095157221 */ /* 0x004fc80000010000 */
[----:B0-----:R-:W-:Y:S02]  /*152a0*/  FADD.FTZ R0, R150, R21 ;  /* 0x0000001596007221 */ /* 0x001fe40000010000 */
[----:B------:R-:W2:Y:S01]  /*152b0*/  LDL R21, [R1+0x28] ;  /* 0x0000280001157983 */ /* 0x000ea20000100800 */
[----:B------:R-:W0:Y:S08]  /*152c0*/  MUFU.EX2 R83, R83 ;  /* 0x0000005300537308 */ /* 0x000e300000000800 */
[----:B------:R-:W1:Y:S08]  /*152d0*/  MUFU.EX2 R102, R102 ;  /* 0x0000006600667308 */ /* 0x000e700000000800 */
[----:B------:R-:W3:Y:S01]  /*152e0*/  MUFU.EX2 R94, R94 ;  /* 0x0000005e005e7308 */ /* 0x000ee20000000800 */
[----:B0-----:R-:W-:-:S07]  /*152f0*/  FADD.FTZ R79, R83, R20 ;  /* 0x00000014534f7221 */ /* 0x001fce0000010000 */
[----:B------:R-:W0:Y:S01]  /*15300*/  MUFU.EX2 R101, R101 ;  /* 0x0000006500657308 */ /* 0x000e220000000800 */
[----:B------:R-:W-:-:S07]  /*15310*/  FADD.FTZ R81, R84, R79 ;  /* 0x0000004f54517221 */ /* 0x000fce0000010000 */
[----:B------:R-:W4:Y:S01]  /*15320*/  MUFU.EX2 R95, R95 ;  /* 0x0000005f005f7308 */ /* 0x000f220000000800 */
[----:B-1----:R-:W-:-:S07]  /*15330*/  FADD.FTZ R81, R102, R81 ;  /* 0x0000005166517221 */ /* 0x002fce0000010000 */
[----:B------:R-:W1:Y:S01]  /*15340*/  MUFU.EX2 R100, R100 ;  /* 0x0000006400647308 */ /* 0x000e620000000800 */
[----:B---3--:R-:W-:-:S07]  /*15350*/  FADD.FTZ R20, R94, R81 ;  /* 0x000000515e147221 */ /* 0x008fce0000010000 */
[----:B------:R-:W-:Y:S01]  /*15360*/  MUFU.EX2 R151, R151 ;  /* 0x0000009700977308 */ /* 0x000fe20000000800 */
[----:B0-----:R-:W-:-:S07]  /*15370*/  FADD.FTZ R20, R101, R20 ;  /* 0x0000001465147221 */ /* 0x001fce0000010000 */
[----:B------:R-:W0:Y:S01]  /*15380*/  MUFU.EX2 R152, R152 ;  /* 0x0000009800987308 */ /* 0x000e220000000800 */
[----:B----4-:R-:W-:-:S07]  /*15390*/  FADD.FTZ R75, R95, R20 ;  /* 0x000000145f4b7221 */ /* 0x010fce0000010000 */
[----:B------:R-:W3:Y:S01]  /*153a0*/  MUFU.EX2 R99, R99 ;  /* 0x0000006300637308 */ /* 0x000ee20000000800 */
[----:B-1----:R-:W-:Y:S01]  /*153b0*/  FADD.FTZ R20, R100, R75 ;  /* 0x0000004b64147221 */ /* 0x002fe20000010000 */
[----:B------:R-:W-:Y:S02]  /*153c0*/  F2FP.F16.F32.PACK_AB R138, R133, R134 ;  /* 0x00000086858a723e */ /* 0x000fe400000000ff */
[----:B------:R-:W-:Y:S01]  /*153d0*/  F2FP.F16.F32.PACK_AB R133, R104, R103 ;  /* 0x000000676885723e */ /* 0x000fe200000000ff */
[----:B------:R-:W-:Y:S01]  /*153e0*/  FADD.FTZ R20, R111, R20 ;  /* 0x000000146f147221 */ /* 0x000fe20000010000 */
[----:B0-----:R-:W-:Y:S01]  /*153f0*/  F2FP.F16.F32.PACK_AB R103, R152, R151 ;  /* 0x000000979867723e */ /* 0x001fe200000000ff */
[----:B------:R-:W-:-:S04]  /*15400*/  FADD.FTZ R151, R151, R0 ;  /* 0x0000000097977221 */ /* 0x000fc80000010000 */
[----:B------:R-:W-:Y:S01]  /*15410*/  FADD.FTZ R0, R152, R151 ;  /* 0x0000009798007221 */ /* 0x000fe20000010000 */
[----:B---3--:R-:W-:-:S05]  /*15420*/  FADD.FTZ R20, R99, R20 ;  /* 0x0000001463147221 */ /* 0x008fca0000010000 */
[----:B------:R0:W-:Y:S04]  /*15430*/  STL [R1+0x8], R20 ;  /* 0x0000081401007387 */ /* 0x0001e80000100800 */
[----:B------:R1:W-:Y:S01]  /*15440*/  STL [R1+0x34], R0 ;  /* 0x0000340001007387 */ /* 0x0003e20000100800 */
[----:B--2---:R-:W-:-:S03]  /*15450*/  ISETP.GT.AND P2, PT, R15, R21, PT ;  /* 0x000000150f00720c */ /* 0x004fc60003f44270 */
[----:B------:R2:W5:Y:S01]  /*15460*/  LDL R21, [R1+0x38] ;  /* 0x0000380001157983 */ /* 0x0005620000100800 */
[----:B------:R-:W-:Y:S02]  /*15470*/  F2FP.F16.F32.PACK_AB R136, R135, R136 ;  /* 0x000000888788723e */ /* 0x000fe400000000ff */
[----:B------:R-:W-:Y:S02]  /*15480*/  F2FP.F16.F32.PACK_AB R132, R131, R132 ;  /* 0x000000848384723e */ /* 0x000fe400000000ff */
[----:B------:R-:W-:Y:S02]  /*15490*/  F2FP.F16.F32.PACK_AB R134, R129, R130 ;  /* 0x000000828186723e */ /* 0x000fe400000000ff */
[----:B------:R-:W-:Y:S02]  /*154a0*/  F2FP.F16.F32.PACK_AB R135, R106, R105 ;  /* 0x000000696a87723e */ /* 0x000fe400000000ff */
        /* <DEDUP_REMOVED lines=8> */
[----:B------:R2:W-:Y:S01]  /*15530*/  STSM.16.M88.4 [R17+0x25b00], R136 ;  /* 0x025b008811007844 */ /* 0x0005e20000000200 */
[----:B------:R-:W-:-:S02]  /*15540*/  F2FP.F16.F32.PACK_AB R76, R76, R98 ;  /* 0x000000624c4c723e */ /* 0x000fc400000000ff */
[----:B------:R-:W-:Y:S02]  /*15550*/  F2FP.F16.F32.PACK_AB R77, R120, R119 ;  /* 0x00000077784d723e */ /* 0x000fe400000000ff */
[----:B------:R-:W-:Y:S02]  /*15560*/  F2FP.F16.F32.PACK_AB R79, R122, R121 ;  /* 0x000000797a4f723e */ /* 0x000fe400000000ff */
[----:B------:R-:W-:Y:S01]  /*15570*/  F2FP.F16.F32.PACK_AB R82, R83, R96 ;  /* 0x000000605352723e */ /* 0x000fe200000000ff */
[----:B------:R2:W-:Y:S01]  /*15580*/  STSM.16.M88.4 [R17+0x27300], R132 ;  /* 0x0273008411007844 */ /* 0x0005e20000000200 */
        /* <DEDUP_REMOVED lines=9> */
[----:B------:R-:W-:Y:S02]  /*15620*/  F2FP.F16.F32.PACK_AB R101, R150, R149 ;  /* 0x000000959665723e */ /* 0x000fe400000000ff */
[----:B------:R-:W-:Y:S01]  /*15630*/  F2FP.F16.F32.PACK_AB R102, R99, R111 ;  /* 0x0000006f6366723e */ /* 0x000fe200000000ff */
[----:B------:R2:W-:Y:S04]  /*15640*/  STSM.16.M88.4 [R17+0x2bb00], R76 ;  /* 0x02bb004c11007844 */ /* 0x0005e80000000200 */
[----:B------:R2:W-:Y:S04]  /*15650*/  STSM.16.M88.4 [R17+0x2d300], R80 ;  /* 0x02d3005011007844 */ /* 0x0005e80000000200 */
[----:B------:R2:W-:Y:S04]  /*15660*/  STSM.16.M88.4 [R17+0x2eb00], R84 ;  /* 0x02eb005411007844 */ /* 0x0005e80000000200 */
[----:B------:R2:W-:Y:S01]  /*15670*/  STSM.16.M88.4 [R17+0x30300], R100 ;  /* 0x0303006411007844 */ /* 0x0005e20000000200 */
[----:B------:R-:W-:Y:S01]  /*15680*/  @!PT LDS RZ, [RZ] ;  /* 0x00000000fffff984 */ /* 0x000fe20000000800 */
[----:B------:R-:W-:Y:S01]  /*15690*/  @!PT LDS RZ, [RZ] ;  /* 0x00000000fffff984 */ /* 0x000fe20000000800 */
[----:B------:R-:W-:Y:S01]  /*156a0*/  @!PT LDS RZ, [RZ] ;  /* 0x00000000fffff984 */ /* 0x000fe20000000800 */
[----:B------:R-:W-:Y:S01]  /*156b0*/  @!PT LDS RZ, [RZ] ;  /* 0x00000000fffff984 */ /* 0x000fe20000000800 */
[----:B------:R3:W-:Y:S06]  /*156c0*/  MEMBAR.ALL.CTA ;  /* 0x0000000000007992 */ /* 0x0007ec0000008000 */
[----:B---3--:R-:W3:Y:S01]  /*156d0*/  FENCE.VIEW.ASYNC.S ;  /* 0x00000000000073c6 */ /* 0x008ee20000000000 */
        /* <DEDUP_REMOVED lines=49> */
[----:B0-----:R-:W-:-:S02]  /*159f0*/  IMAD.MOV.U32 R20, RZ, RZ, R19 ;  /* 0x000000ffff147224 */ /* 0x001fc400078e0013 */
[----:B-1----:R-:W-:Y:S02]  /*15a00*/  IMAD.MOV.U32 R0, RZ, RZ, R74 ;  /* 0x000000ffff007224 */ /* 0x002fe400078e004a */
[----:B------:R-:W-:Y:S01]  /*15a10*/  IMAD.MOV.U32 R14, RZ, RZ, R72 ;  /* 0x000000ffff0e7224 */ /* 0x000fe200078e0048 */
[----:B---3--:R-:W-:Y:S01]  /*15a20*/  NOP ;  /* 0x0000000000007918 */ /* 0x008fe20000000000 */
[----:B--2---:R-:W-:Y:S05]  /*15a30*/  @P2 BRA `(.L_x_2428) ;  /* 0xffffffa4006c2947 */ /* 0x004fea000383ffff */
[----:B------:R0:W-:Y:S02]  /*15a40*/  STL [R1+0x4], R15 ;  /* 0x0000040f01007387 */ /* 0x0001e40000100800 */
.L_x_2417:
[----:B------:R-:W2:Y:S02]  /*15a50*/  LDL R0, [R1+0x4] ;  /* 0x0000040001007983 */ /* 0x000ea40000100800 */
[----:B--2---:R-:W-:-:S13]  /*15a60*/  ISETP.GE.AND P2, PT, R0, RZ, PT ;  /* 0x000000ff0000720c */ /* 0x004fda0003f46270 */
[----:B------:R-:W-:Y:S05]  /*15a70*/  @!P2 BRA `(.L_x_2429) ;  /* 0x000000500004a947 */ /* 0x000fea0003800000 */
[----:B0-----:R0:W5:Y:S01]  /*15a80*/  LDL.LU R15, [R1+0x38] ;  /* 0x00003800010f7983 */ /* 0x0011620000300800 */
[----:B------:R-:W-:Y:S02]  /*15a90*/  IMAD.MOV.U32 R0, RZ, RZ, R74 ;  /* 0x000000ffff007224 */ /* 0x000fe400078e004a */
[----:B------:R-:W-:Y:S02]  /*15aa0*/  IMAD.MOV.U32 R14, RZ, RZ, R72 ;  /* 0x000000ffff0e7224 */ /* 0x000fe400078e0048 */
[----:B------:R-:W-:-:S07]  /*15ab0*/  IMAD.MOV.U32 R20, RZ, RZ, R19 ;  /* 0x000000ffff147224 */ /* 0x000fce00078e0013 */
.L_x_2440:
[----:B-----5:R-:W2:Y:S01]  /*15ac0*/  LDL R21, [R1+0x64] ;  /* 0x0000640001157983 */ /* 0x020ea20000100800 */
[----:B------:R-:W-:Y:S01]  /*15ad0*/  VIADD R19, R20, 0x1 ;  /* 0x0000000114137836 */ /* 0x000fe20000000000 */
[----:B------:R-:W-:Y:S05]  /*15ae0*/  YIELD ;  /* 0x0000000000007946 */ /* 0x000fea0003800000 */
[----:B------:R-:W-:-:S04]  /*15af0*/  ISETP.NE.AND P3, PT, R19, 0x2, PT ;  /* 0x000000021300780c */ /* 0x000fc80003f65270 */
[----:B------:R-:W-:Y:S02]  /*15b00*/  SEL R72, RZ, 0x1, P3 ;  /* 0x00000001ff487807 */ /* 0x000fe40001800000 */
[----:B------:R-:W-:Y:S02]  /*15b10*/  SEL R19, R19, RZ, P3 ;  /* 0x000000ff13137207 */ /* 0x000fe40001800000 */
[----:B------:R-:W-:-:S05]  /*15b20*/  LOP3.LUT R72, R15, R72, RZ, 0x3c, !PT ;  /* 0x000000480f487212 */ /* 0x000fca00078e3cff */
[----:B------:R1:W-:Y:S01]  /*15b30*/  STL [R1+0x38], R72 ;  /* 0x0000384801007387 */ /* 0x0003e20000100800 */
[----:B--2---:R-:W-:-:S13]  /*15b40*/  ISETP.NE.AND P2, PT, R21, RZ, PT ;  /* 0x000000ff1500720c */ /* 0x004fda0003f45270 */
[----:B-1----:R-:W-:Y:S05]  /*15b50*/  @P2 BRA `(.L_x_2430) ;  /* 0x0000000000302947 */ /* 0x002fea0003800000 */
[----:B------:R-:W-:Y:S05]  /*15b60*/  @!P1 BRA `(.L_x_2431) ;  /* 0x0000000000049947 */ /* 0x000fea0003800000 */
[----:B------:R-:W-:Y:S01]  /*15b70*/  BPT.TRAP 0x1 ;  /* 0x000000040000795c */ /* 0x000fe20000300000 */
.L_x_2431:
[----:B------:R-:W-:Y:S01]  /*15b80*/  IMAD R21, R19, 0x8, R16 ;  /* 0x0000000813157824 */ /* 0x000fe200078e0210 */
[----:B------:R-:W-:-:S04]  /*15b90*/  SHF.L.U32 R72, R72, 0x1f, RZ ;  /* 0x0000001f48487819 */ /* 0x000fc800000006ff */
[----:B------:R1:W2:Y:S01]  /*15ba0*/  SYNCS.PHASECHK.TRANS64.TRYWAIT P3, [R21+URZ+0x31c30], R72 ;  /* 0x031c3048150075a7 */ /* 0x0002a2000806017f */
[----:B------:R-:W-:Y:S05]  /*15bb0*/  @!P1 BRA `(.L_x_2432) ;  /* 0x0000000000049947 */ /* 0x000fea0003800000 */
[----:B------:R-:W-:Y:S01]  /*15bc0*/  BPT.TRAP 0x1 ;  /* 0x000000040000795c */ /* 0x000fe20000300000 */
.L_x_2432:
[----:B------:R-:W-:Y:S04]  /*15bd0*/  BSSY B0, `(.L_x_2430) ;  /* 0x0000004000007945 */ /* 0x000fe80003800000 */
[----:B--2---:R-:W-:Y:S05]  /*15be0*/  @P3 BRA `(.L_x_2433) ;  /* 0x0000000000083947 */ /* 0x004fea0003800000 */
[----:B------:R-:W2:Y:S02]  /*15bf0*/  SYNCS.PHASECHK.TRANS64.TRYWAIT P3, [R21+URZ+0x31c30], R72 ;  /* 0x031c3048150075a7 */ /* 0x000ea4000806017f */
[----:B--2---:R-:W-:Y:S05]  /*15c00*/  @!P3 BRA `(.L_x_2434) ;  /* 0x000000fc0060b947 */ /* 0x004fea0003800000 */
.L_x_2433:
[----:B------:R-:W-:Y:S05]  /*15c10*/  BSYNC B0 ;  /* 0x0000000000007941 */ /* 0x000fea0003800000 */
.L_x_2430:
[----:B-12---:R-:W2:Y:S01]  /*15c20*/  LDL R72, [R1+0x70] ;  /* 0x0000700001487983 */ /* 0x006ea20000100800 */
[----:B------:R-:W1:Y:S01]  /*15c30*/  S2R R21, SR_TID.X ;  /* 0x0000000000157919 */ /* 0x000e620000002100 */
[----:B------:R-:W-:Y:S05]  /*15c40*/  WARPSYNC.ALL ;  /* 0x0000000000007948 */ /* 0x000fea0003800000 */
[----:B------:R-:W-:Y:S01]  /*15c50*/  IMAD.MOV.U32 R147, RZ, RZ, -0x7fffffe0 ;  /* 0x80000020ff937424 */ /* 0x000fe200078e00ff */
[----:B-1----:R-:W-:-:S05]  /*15c60*/  SHF.R.U32.HI R21, RZ, 0x7, R21 ;  /* 0x00000007ff157819 */ /* 0x002fca0000011615 */
[----:B------:R-:W-:-:S05]  /*15c70*/  VIADD R21, R21, 0x8 ;  /* 0x0000000815157836 */ /* 0x000fca0000000000 */
[----:B------:R1:W-:Y:S01]  /*15c80*/  BAR.SYNC.DEFER_BLOCKING R21, 0x100 ;  /* 0x000400150000751d */ /* 0x0003e20000010000 */
[----:B------:R-:W-:Y:S02]  /*15c90*/  R2UR UR47, R147 ;  /* 0x00000000932f72ca */ /* 0x000fe400000e0000 */
[C---:B------:R-:W-:Y:S02]  /*15ca0*/  R2UR UR44, R2.reuse ;  /* 0x00000000022c72ca */ /* 0x040fe400000e0000 */
[C---:B------:R-:W-:Y:S01]  /*15cb0*/  R2UR UR45, R3.reuse ;  /* 0x00000000032d72ca */ /* 0x040fe200000e0000 */
[----:B------:R-:W-:Y:S01]  /*15cc0*/  WARPGROUP.ARRIVE ;  /* 0x00000000000079c5 */ /* 0x000fe20000000000 */
[----:B------:R-:W-:Y:S01]  /*15cd0*/  IMAD.MOV.U32 R75, RZ, RZ, -0x7fffffe0 ;  /* 0x80000020ff4b7424 */ /* 0x000fe200078e00ff */
[----:B------:R-:W-:Y:S02]  /*15ce0*/  R2UR UR52, R2 ;  /* 0x00000000023472ca */ /* 0x000fe400000e0000 */
[----:B------:R-:W-:-:S02]  /*15cf0*/  R2UR UR53, R3 ;  /* 0x00000000033572ca */ /* 0x000fc400000e0000 */
[----:B------:R-:W-:Y:S01]  /*15d00*/  R2UR UR55, R75 ;  /* 0x000000004b3772ca */ /* 0x000fe200000e0000 */
[----:B------:R-:W-:Y:S01]  /*15d10*/  IMAD.MOV.U32 R73, RZ, RZ, -0x7fffffe0 ;  /* 0x80000020ff497424 */ /* 0x000fe200078e00ff */
[C---:B------:R-:W-:Y:S02]  /*15d20*/  R2UR UR48, R2.reuse ;  /* 0x00000000023072ca */ /* 0x040fe400000e0000 */
[----:B------:R-:W-:Y:S02]  /*15d30*/  R2UR UR49, R3 ;  /* 0x00000000033172ca */ /* 0x000fe400000e0000 */
[----:B------:R-:W-:Y:S02]  /*15d40*/  R2UR UR51, R73 ;  /* 0x00000000493372ca */ /* 0x000fe400000e0000 */
[----:B------:R-:W-:Y:S02]  /*15d50*/  R2UR UR27, R75 ;  /* 0x000000004b1b72ca */ /* 0x000fe400000e0000 */
[----:B------:R-:W-:-:S02]  /*15d60*/  R2UR UR24, R2 ;  /* 0x00000000021872ca */ /* 0x000fc400000e0000 */
[----:B------:R-:W-:Y:S01]  /*15d70*/  R2UR UR25, R3 ;  /* 0x00000000031972ca */ /* 0x000fe200000e0000 */
[----:B--2---:R-:W-:-:S05]  /*15d80*/  IMAD R146, R19, 0x6c0, R72 ;  /* 0x000006c013927824 */ /* 0x004fca00078e0248 */
[----:B------:R-:W-:-:S13]  /*15d90*/  R2UR UR46, R146 ;  /* 0x00000000922e72ca */ /* 0x000fda00000e0000 */
[----:B------:R-:W-:Y:S01]  /*15da0*/  HGMMA.64x16x16.F32 R136, gdesc[UR44], RZ, !UPT, gsb0 ;  /* 0x002000002c8879f0 */ /* 0x000fe2000c0008ff */
[----:B------:R-:W-:-:S05]  /*15db0*/  VIADD R74, R146, 0x40 ;  /* 0x00000040924a7836 */ /* 0x000fca0000000000 */
        /* <DEDUP_REMOVED lines=23> */
[----:B------:R-:W-:Y:S01]  /*15f30*/  VIADD R72, R146, 0x140 ;  /* 0x0000014092487836 */ /* 0x000fe20000000000 */
[----:B------:R-:W-:Y:S02]  /*15f40*/  R2UR UR31, R73 ;  /* 0x00000000491f72ca */ /* 0x000fe400000e0000 */
[----:B------:R-:W-:Y:S02]  /*15f50*/  R2UR UR28, R2 ;  /* 0x00000000021c72ca */ /* 0x000fe400000e0000 */
[----:B------:R-:W-:Y:S02]  /*15f60*/  R2UR UR30, R72 ;  /* 0x00000000481e72ca */ /* 0x000fe400000e0000 */
[----:B------:R-:W-:Y:S01]  /*15f70*/  R2UR UR29, R3 ;  /* 0x00000000031d72ca */ /* 0x000fe200000e0000 */
[----:B------:R-:W-:-:S05]  /*15f80*/  VIADD R74, R146, 0x180 ;  /* 0x00000180924a7836 */ /* 0x000fca0000000000 */
[----:B------:R-:W-:Y:S01]  /*15f90*/  R2UR UR22, R74 ;  /* 0x000000004a1672ca */ /* 0x000fe200000e0000 */
[----:B------:R-:W-:-:S05]  /*15fa0*/  VIADD R74, R146, 0x2 ;  /* 0x00000002924a7836 */ /* 0x000fca0000000000 */
[----:B------:R-:W-:Y:S01]  /*15fb0*/  R2UR UR42, R74 ;  /* 0x000000004a2a72ca */ /* 0x000fe200000e0000 */
[----:B------:R-:W-:-:S05]  /*15fc0*/  VIADD R74, R146, 0xc2 ;  /* 0x000000c2924a7836 */ /* 0x000fca0000000000 */
[----:B------:R-:W-:Y:S01]  /*15fd0*/  R2UR UR6, R74 ;  /* 0x000000004a0672ca */ /* 0x000fe200000e0000 */
[----:B------:R-:W-:Y:S01]  /*15fe0*/  VIADD R74, R146, 0x142 ;  /* 0x00000142924a7836 */ /* 0x000fe20000000000 */
[----:B------:R-:W-:Y:S02]  /*15ff0*/  WARPGROUP.DEPBAR.LE gsb0, 0x0 ;  /* 0x00008000000079c5 */ /* 0x000fe40000010000 */
[----:B------:R-:W-:-:S06]  /*16000*/  WARPGROUP.ARRIVE ;  /* 0x00000000000079c5 */ /* 0x000fcc0000000000 */
[----:B------:R-:W-:Y:S01]  /*16010*/  HGMMA.64x16x16.F32 R96, gdesc[UR28], RZ, !UPT, gsb0 ;  /* 0x002000001c6079f0 */ /* 0x000fe2000c0008ff */
[----:B------:R-:W-:Y:S01]  /*16020*/  R2UR UR8, R74 ;  /* 0x000000004a0872ca */ /* 0x000fe200000e0000 */
[----:B------:R-:W-:-:S05]  /*16030*/  VIADD R74, R146, 0x202 ;  /* 0x00000202924a7836 */ /* 0x000fca0000000000 */
[----:B------:R-:W-:Y:S01]  /*16040*/  R2UR UR4, R74 ;  /* 0x000000004a0472ca */ /* 0x000fe200000e0000 */
[----:B------:R-:W-:Y:S01]  /*16050*/  VIADD R74, R146, 0x280 ;  /* 0x00000280924a7836 */ /* 0x000fe20000000000 */
[----:B------:R-:W-:-:S04]  /*16060*/  R2UR UR21, R75 ;  /* 0x000000004b1572ca */ /* 0x000fc800000e0000 */
[----:B------:R-:W-:Y:S02]  /*16070*/  R2UR UR20, R74 ;  /* 0x000000004a1472ca */ /* 0x000fe400000e0000 */
[----:B------:R-:W-:-:S07]  /*16080*/  R2UR UR23, R75 ;  /* 0x000000004b1772ca */ /* 0x000fce00000e0000 */
[----:B------:R-:W-:Y:S01]  /*16090*/  UMOV UR25, UR21 ;  /* 0x0000001500197c82 */ /* 0x000fe20008000000 */
[----:B------:R-:W-:-:S03]  /*160a0*/  R2UR UR21, R3 ;  /* 0x00000000031572ca */ /* 0x000fc600000e0000 */
[----:B------:R-:W-:Y:S01]  /*160b0*/  UMOV UR24, UR20 ;  /* 0x0000001400187c82 */ /* 0x000fe20008000000 */
        /* <DEDUP_REMOVED lines=20> */
[----:B------:R-:W-:Y:S01]  /*16200*/  VIADD R76, R146, 0x200 ;  /* 0x00000200924c7836 */ /* 0x000fe20000000000 */
[----:B------:R-:W-:Y:S02]  /*16210*/  WARPGROUP.DEPBAR.LE gsb0, 0x0 ;  /* 0x00008000000079c5 */ /* 0x000fe40000010000 */
[----:B------:R-:W-:-:S09]  /*16220*/  WARPGROUP.ARRIVE ;  /* 0x00000000000079c5 */ /* 0x000fd20000000000 */
[----:B------:R-:W-:Y:S01]  /*16230*/  HGMMA.64x16x16.F32 R80, gdesc[UR32], RZ, !UPT, gsb0 ;  /* 0x00200000205079f0 */ /* 0x000fe2000c0008ff */
[----:B------:R-:W-:Y:S01]  /*16240*/  R2UR UR38, R76 ;  /* 0x000000004c2672ca */ /* 0x000fe200000e0000 */
[C---:B------:R-:W-:Y:S02]  /*16250*/  VIADD R72, R146.reuse, 0x300 ;  /* 0x0000030092487836 */ /* 0x040fe40000000000 */
[----:B------:R-:W-:Y:S01]  /*16260*/  VIADD R76, R146, 0x82 ;  /* 0x00000082924c7836 */ /* 0x000fe20000000000 */
[C---:B------:R-:W-:Y:S02]  /*16270*/  R2UR UR19, R73.reuse ;  /* 0x00000000491372ca */ /* 0x040fe400000e0000 */
[C---:B------:R-:W-:Y:S02]  /*16280*/  R2UR UR11, R73.reuse ;  /* 0x00000000490b72ca */ /* 0x040fe400000e0000 */
[C---:B------:R-:W-:Y:S02]  /*16290*/  R2UR UR17, R73.reuse ;  /* 0x00000000491172ca */ /* 0x040fe400000e0000 */
[----:B------:R-:W-:Y:S01]  /*162a0*/  R2UR UR40, R72 ;  /* 0x00000000482872ca */ /* 0x000fe200000e0000 */
[----:B------:R-:W-:Y:S01]  /*162b0*/  VIADD R72, R146, 0x380 ;  /* 0x0000038092487836 */ /* 0x000fe20000000000 */
[----:B------:R-:W-:Y:S01]  /*162c0*/  R2UR UR41, R73 ;  /* 0x00000000492972ca */ /* 0x000fe200000e0000 */
[----:B------:R-:W-:Y:S01]  /*162d0*/  IMAD.MOV.U32 R73, RZ, RZ, -0x7fffffe0 ;  /* 0x80000020ff497424 */ /* 0x000fe200078e00ff */
[----:B------:R-:W-:Y:S01]  /*162e0*/  R2UR UR14, R76 ;  /* 0x000000004c0e72ca */ /* 0x000fe200000e0000 */
[----:B------:R-:W-:Y:S01]  /*162f0*/  VIADD R76, R146, 0x182 ;  /* 0x00000182924c7836 */ /* 0x000fe20000000000 */
[----:B------:R-:W-:-:S02]  /*16300*/  R2UR UR5, R75 ;  /* 0x000000004b0572ca */ /* 0x000fc400000e0000 */
[----:B------:R-:W-:Y:S01]  /*16310*/  R2UR UR46, R72 ;  /* 0x00000000482e72ca */ /* 0x000fe200000e0000 */
[----:B------:R-:W-:Y:S01]  /*16320*/  VIADD R72, R146, 0x400 ;  /* 0x0000040092487836 */ /* 0x000fe20000000000 */
[----:B------:R-:W-:Y:S01]  /*16330*/  R2UR UR47, R73 ;  /* 0x00000000492f72ca */ /* 0x000fe200000e0000 */
[----:B------:R-:W-:Y:S01]  /*16340*/  IMAD.MOV.U32 R73, RZ, RZ, -0x7fffffe0 ;  /* 0x80000020ff497424 */ /* 0x000fe200078e00ff */
[----:B------:R-:W-:Y:S01]  /*16350*/  R2UR UR12, R76 ;  /* 0x000000004c0c72ca */ /* 0x000fe200000e0000 */
[C---:B------:R-:W-:Y:S01]  /*16360*/  VIADD R76, R146.reuse, 0x2c0 ;  /* 0x000002c0924c7836 */ /* 0x040fe20000000000 */
[C---:B------:R-:W-:Y:S01]  /*16370*/  R2UR UR43, R75.reuse ;  /* 0x000000004b2b72ca */ /* 0x040fe200000e0000 */
[----:B------:R-:W-:Y:S01]  /*16380*/  VIADD R74, R146, 0x340 ;  /* 0x00000340924a7836 */ /* 0x000fe20000000000 */
[C---:B------:R-:W-:Y:S02]  /*16390*/  R2UR UR7, R75.reuse ;  /* 0x000000004b0772ca */ /* 0x040fe400000e0000 */
[----:B------:R-:W-:Y:S01]  /*163a0*/  R2UR UR9, R75 ;  /* 0x000000004b0972ca */ /* 0x000fe200000e0000 */
[----:B------:R-:W-:Y:S01]  /*163b0*/  IMAD.MOV.U32 R75, RZ, RZ, -0x7fffffe0 ;  /* 0x80000020ff4b7424 */ /* 0x000fe200078e00ff */
[----:B------:R-:W-:-:S02]  /*163c0*/  R2UR UR26, R72 ;  /* 0x00000000481a72ca */ /* 0x000fc400000e0000 */
[----:B------:R-:W-:Y:S01]  /*163d0*/  R2UR UR27, R73 ;  /* 0x00000000491b72ca */ /* 0x000fe200000e0000 */
[----:B------:R-:W-:Y:S01]  /*163e0*/  UMOV UR44, UR4 ;  /* 0x00000004002c7c82 */ /* 0x000fe20008000000 */
[----:B------:R-:W-:Y:S01]  /*163f0*/  R2UR UR36, R76 ;  /* 0x000000004c2472ca */ /* 0x000fe200000e0000 */
[----:B------:R-:W-:Y:S01]  /*16400*/  UMOV UR45, UR5 ;  /* 0x00000005002d7c82 */ /* 0x000fe20008000000 */
[----:B------:R-:W-:Y:S02]  /*16410*/  R2UR UR37, R77 ;  /* 0x000000004d2572ca */ /* 0x000fe400000e0000 */
[----:B------:R-:W-:Y:S01]  /*16420*/  R2UR UR4, R74 ;  /* 0x000000004a0472ca */ /* 0x000fe200000e0000 */
[C---:B------:R-:W-:Y:S01]  /*16430*/  VIADD R74, R146.reuse, 0x3c0 ;  /* 0x000003c0924a7836 */ /* 0x040fe20000000000 */
[----:B------:R-:W-:Y:S01]  /*16440*/  R2UR UR5, R75 ;  /* 0x000000004b0572ca */ /* 0x000fe200000e0000 */
[----:B------:R-:W-:Y:S02]  /*16450*/  IMAD.MOV.U32 R75, RZ, RZ, -0x7fffffe0 ;  /* 0x80000020ff4b7424 */ /* 0x000fe400078e00ff */
[----:B------:R-:W-:Y:S01]  /*16460*/  VIADD R72, R146, 0x242 ;  /* 0x0000024292487836 */ /* 0x000fe20000000000 */
[----:B------:R-:W-:Y:S01]  /*16470*/  R2UR UR50, R74 ;  /* 0x000000004a3272ca */ /* 0x000fe200000e0000 */
[----:B------:R-:W-:Y:S01]  /*16480*/  VIADD R74, R146, 0x440 ;  /* 0x00000440924a7836 */ /* 0x000fe20000000000 */
[----:B------:R-:W-:Y:S01]  /*16490*/  R2UR UR51, R75 ;  /* 0x000000004b3372ca */ /* 0x000fe200000e0000 */
[----:B------:R-:W-:-:S02]  /*164a0*/  IMAD.MOV.U32 R75, RZ, RZ, -0x7fffffe0 ;  /* 0x80000020ff4b7424 */ /* 0x000fc400078e00ff */
[----:B------:R-:W-:Y:S01]  /*164b0*/  IMAD.MOV.U32 R73, RZ, RZ, -0x7fffffe0 ;  /* 0x80000020ff497424 */ /* 0x000fe200078e00ff */
[----:B------:R-:W-:Y:S01]  /*164c0*/  MOV R156, UR27 ;  /* 0x0000001b009c7c02 */ /* 0x000fe20008000f00 */
[----:B------:R-:W-:Y:S01]  /*164d0*/  UMOV UR27, UR37 ;  /* 0x00000025001b7c82 */ /* 0x000fe20008000000 */
[----:B------:R-:W-:Y:S01]  /*164e0*/  MOV R155, UR26 ;  /* 0x0000001a009b7c02 */ /* 0x000fe20008000f00 */
[----:B------:R-:W-:Y:S01]  /*164f0*/  UMOV UR26, UR36 ;  /* 0x00000024001a7c82 */ /* 0x000fe20008000000 */
[----:B------:R-:W-:Y:S02]  /*16500*/  R2UR UR39, R77 ;  /* 0x000000004d2772ca */ /* 0x000fe400000e0000 */
        /* <DEDUP_REMOVED lines=8> */
[----:B------:R-:W-:-:S02]  /*16590*/  R2UR UR36, R2 ;  /* 0x00000000022472ca */ /* 0x000fc400000e0000 */
[----:B------:R-:W-:Y:S01]  /*165a0*/  R2UR UR37, R3 ;  /* 0x00000000032572ca */ /* 0x000fe200000e0000 */
[----:B------:R-:W-:Y:S01]  /*165b0*/  UMOV UR58, UR44 ;  /* 0x0000002c003a7c82 */ /* 0x000fe20008000000 */
[----:B------:R-:W-:Y:S01]  /*165c0*/  UMOV UR59, UR45 ;  /* 0x0000002d003b7c82 */ /* 0x000fe20008000000 */
[C---:B------:R-:W-:Y:S01]  /*165d0*/  R2UR UR15, R77.reuse ;  /* 0x000000004d0f72ca */ /* 0x040fe200000e0000 */
[----:B------:R-:W-:Y:S02]  /*165e0*/  WARPGROUP.DEPBAR.LE gsb0, 0x0 ;  /* 0x00008000000079c5 */ /* 0x000fe40000010000 */
[----:B------:R-:W-:Y:S02]  /*165f0*/  R2UR UR13, R77 ;  /* 0x000000004d0d72ca */ /* 0x000fe400000e0000 */
[----:B------:R-:W-:Y:S02]  /*16600*/  R2UR UR20, R74 ;  /* 0x000000004a1472ca */ /* 0x000fe400000e0000 */
[----:B------:R-:W-:-:S02]  /*16610*/  R2UR UR21, R75 ;  /* 0x000000004b1572ca */ /* 0x000fc400000e0000 */
[----:B------:R-:W-:Y:S02]  /*16620*/  R2UR UR44, R72 ;  /* 0x00000000482c72ca */ /* 0x000fe400000e0000 */
[----:B------:R-:W-:Y:S02]  /*16630*/  R2UR UR45, R73 ;  /* 0x00000000492d72ca */ /* 0x000fe400000e0000 */
[----:B------:R-:W-:-:S06]  /*16640*/  WARPGROUP.ARRIVE ;  /* 0x00000000000079c5 */ /* 0x000fcc0000000000 */
[----:B------:R-:W-:Y:S01]  /*16650*/  HGMMA.64x16x16.F32 R72, gdesc[UR36], RZ, !UPT, gsb0 ;  /* 0x00200000244879f0 */ /* 0x000fe2000c0008ff */
[----:B------:R-:W-:Y:S01]  /*16660*/  UMOV UR22, UR40 ;  /* 0x0000002800167c82 */ /* 0x000fe20008000000 */
[----:B------:R-:W-:Y:S01]  /*16670*/  UMOV UR23, UR41 ;  /* 0x0000002900177c82 */ /* 0x000fe20008000000 */
[----:B------:R-:W-:Y:S02]  /*16680*/  R2UR UR40, R8 ;  /* 0x00000000082872ca */ /* 0x000fe400000e0000 */
[----:B------:R-:W-:Y:S01]  /*16690*/  R2UR UR41, R9 ;  /* 0x00000000092972ca */ /* 0x000fe200000e0000 */
[----:B------:R-:W-:Y:S02]  /*166a0*/  WARPGROUP.DEPBAR.LE gsb0, 0x0 ;  /* 0x00008000000079c5 */ /* 0x000fe40000010000 */
[----:B------:R-:W-:-:S10]  /*166b0*/  WARPGROUP.ARRIVE ;  /* 0x00000000000079c5 */ /* 0x000fd40000000000 */
[----:B------:R-:W-:Y:S01]  /*166c0*/  HGMMA.64x16x16.F32 R136, gdesc[UR40], R136, gsb0 ;  /* 0x00200000288879f0 */ /* 0x000fe20008000888 */
        /* <DEDUP_REMOVED lines=40> */
[----:B------:R-:W-:Y:S01]  /*16950*/  UMOV UR14, UR54 ;  /* 0x00000036000e7c82 */ /* 0x000fe20008000000 */
[----:B------:R-:W-:Y:S01]  /*16960*/  UMOV UR15, UR55 ;  /* 0x00000037000f7c82 */ /* 0x000fe20008000000 */
[----:B------:R-:W-:Y:S02]  /*16970*/  WARPGROUP.DEPBAR.LE gsb0, 0x0 ;  /* 0x00008000000079c5 */ /* 0x000fe40000010000 */
[----:B------:R-:W-:-:S08]  /*16980*/  WARPGROUP.ARRIVE ;  /* 0x00000000000079c5 */ /* 0x000fd00000000000 */
        /* <DEDUP_REMOVED lines=12> */
[----:B------:R-:W-:Y:S02]  /*16a50*/  VIADD R148, R146, 0x302 ;  /* 0x0000030292947836 */ /* 0x000fe40000000000 */
        /* <DEDUP_REMOVED lines=9> */
[----:B------:R-:W-:Y:S01]  /*16af0*/  UMOV UR32, UR46 ;  /* 0x0000002e00207c82 */ /* 0x000fe20008000000 */
[----:B------:R-:W-:Y:S01]  /*16b00*/  UMOV UR33, UR47 ;  /* 0x0000002f00217c82 */ /* 0x000fe20008000000 */
[----:B------:R-:W-:Y:S01]  /*16b10*/  R2UR UR46, R148 ;  /* 0x00000000942e72ca */ /* 0x000fe200000e0000 */
[----:B------:R-:W-:Y:S01]  /*16b20*/  VIADD R148, R146, 0x3c2 ;  /* 0x000003c292947836 */ /* 0x000fe20000000000 */
[----:B------:R-:W-:Y:S01]  /*16b30*/  R2UR UR47, R149 ;  /* 0x00000000952f72ca */ /* 0x000fe200000e0000 */
[----:B------:R-:W-:Y:S02]  /*16b40*/  WARPGROUP.DEPBAR.LE gsb0, 0x0 ;  /* 0x00008000000079c5 */ /* 0x000fe40000010000 */
[----:B------:R-:W-:-:S06]  /*16b50*/  WARPGROUP.ARRIVE ;  /* 0x00000000000079c5 */ /* 0x000fcc0000000000 */
[----:B------:R-:W-:Y:S01]  /*16b60*/  HGMMA.64x16x16.F32 R136, gdesc[UR40], R136, gsb0 ;  /* 0x00200000288879f0 */ /* 0x000fe20008000888 */
[----:B------:R-:W-:Y:S01]  /*16b70*/  IMAD.MOV.U32 R149, RZ, RZ, -0x7fffffe0 ;  /* 0x80000020ff957424 */ /* 0x000fe200078e00ff */
[----:B------:R-:W-:Y:S01]  /*16b80*/  UMOV UR34, UR50 ;  /* 0x0000003200227c82 */ /* 0x000fe20008000000 */
        /* <DEDUP_REMOVED lines=13> */
[----:B------:R-:W-:Y:S02]  /*16c60*/  R2UR UR6, R148 ;  /* 0x00000000940672ca */ /* 0x000fe400000e0000 */
[----:B------:R-:W-:Y:S02]  /*16c70*/  R2UR UR7, R149 ;  /* 0x00000000950772ca */ /* 0x000fe400000e0000 */
[----:B------:R-:W-:Y:S02]  /*16c80*/  R2UR UR4, R12 ;  /* 0x000000000c0472ca */ /* 0x000fe400000e0000 */
[----:B------:R-:W-:-:S07]  /*16c90*/  R2UR UR5, R13 ;  /* 0x000000000d0572ca */ /* 0x000fce00000e0000 */
[----:B------:R-:W-:Y:S01]  /*16ca0*/  MOV R153, UR6 ;  /* 0x0000000600997c02 */ /* 0x000fe20008000f00 */
[----:B------:R-:W-:Y:S01]  /*16cb0*/  UMOV UR6, UR24 ;  /* 0x0000001800067c82 */ /* 0x000fe20008000000 */
[----:B------:R-:W-:Y:S01]  /*16cc0*/  MOV R154, UR7 ;  /* 0x00000007009a7c02 */ /* 0x000fe20008000f00 */
[----:B------:R-:W-:Y:S01]  /*16cd0*/  UMOV UR7, UR25 ;  /* 0x0000001900077c82 */ /* 0x000fe20008000000 */
[----:B------:R-:W-:Y:S02]  /*16ce0*/  WARPGROUP.DEPBAR.LE gsb0, 0x0 ;  /* 0x00008000000079c5 */ /* 0x000fe40000010000 */
[----:B------:R-:W-:-:S06]  /*16cf0*/  WARPGROUP.ARRIVE ;  /* 0x00000000000079c5 */ /* 0x000fcc0000000000 */
[----:B------:R-:W-:Y:S01]  /*16d00*/  HGMMA.64x16x16.F32 R128, gdesc[UR4], R128, gsb0 ;  /* 0x00200000048079f0 */ /* 0x000fe20008000880 */
        /* <DEDUP_REMOVED lines=15> */
[----:B------:R-:W-:Y:S02]  /*16e00*/  R2UR UR49, R13 ;  /* 0x000000000d3172ca */ /* 0x000fe400000e0000 */
[----:B------:R-:W-:Y:S01]  /*16e10*/  MOV R150, UR51 ;  /* 0x0000003300967c02 */ /* 0x000fe20008000f00 */
[----:B------:R-:W-:Y:S01]  /*16e20*/  UMOV UR51, UR57 ;  /* 0x0000003900337c82 */ /* 0x000fe20008000000 */
[----:B------:R-:W-:Y:S01]  /*16e30*/  MOV R147, UR50 ;  /* 0x0000003200937c02 */ /* 0x000fe20008000f00 */
[----:B------:R-:W-:Y:S01]  /*16e40*/  UMOV UR50, UR56 ;  /* 0x0000003800327c82 */ /* 0x000fe20008000000 */
[----:B------:R-:W-:-:S02]  /*16e50*/  WARPGROUP.DEPBAR.LE gsb0, 0x0 ;  /* 0x00008000000079c5 */ /* 0x000fc40000010000 */
[----:B------:R-:W-:-:S06]  /*16e60*/  WARPGROUP.ARRIVE ;  /* 0x00000000000079c5 */ /* 0x000fcc0000000000 */
        /* <DEDUP_REMOVED lines=17> */
[----:B------:R-:W-:Y:S02]  /*16f80*/  VIADD R148, R146, 0x4c0 ;  /* 0x000004c092947836 */ /* 0x000fe40000000000 */
[----:B------:R-:W-:-:S03]  /*16f90*/  IMAD.MOV.U32 R149, RZ, RZ, -0x7fffffe0 ;  /* 0x80000020ff957424 */ /* 0x000fc600078e00ff */
[----:B------:R-:W-:Y:S01]  /*16fa0*/  R2UR UR10, R148 ;  /* 0x00000000940a72ca */ /* 0x000fe200000e0000 */
[----:B------:R-:W-:Y:S02]  /*16fb0*/  WARPGROUP.DEPBAR.LE gsb0, 0x0 ;  /* 0x00008000000079c5 */ /* 0x000fe40000010000 */
[----:B------:R-:W-:-:S06]  /*16fc0*/  WARPGROUP.ARRIVE ;  /* 0x00000000000079c5 */ /* 0x000fcc0000000000 */
[----:B------:R-:W-:Y:S01]  /*16fd0*/  HGMMA.64x16x16.F32 R80, gdesc[UR24], R80, gsb0 ;  /* 0x00200000185079f0 */ /* 0x000fe20008000850 */
[----:B------:R-:W-:-:S03]  /*16fe0*/  R2UR UR11, R149 ;  /* 0x00000000950b72ca */ /* 0x000fc600000e0000 */
[----:B------:R-:W-:Y:S01]  /*16ff0*/  MOV R151, UR10 ;  /* 0x0000000a00977c02 */ /* 0x000fe20008000f00 */
[----:B------:R-:W-:Y:S01]  /*17000*/  UMOV UR10, UR28 ;  /* 0x0000001c000a7c82 */ /* 0x000fe20008000000 */
[----:B------:R-:W-:-:S08]  /*17010*/  R2UR UR28, R12 ;  /* 0x000000000c1c72ca */ /* 0x000fd000000e0000 */
[----:B------:R-:W-:Y:S01]  /*17020*/  MOV R152, UR11 ;  /* 0x0000000b00987c02 */ /* 0x000fe20008000f00 */
[----:B------:R-:W-:Y:S01]  /*17030*/  UMOV UR11, UR29 ;  /* 0x0000001d000b7c82 */ /* 0x000fe20008000000 */
[----:B------:R-:W-:Y:S01]  /*17040*/  R2UR UR29, R13 ;  /* 0x000000000d1d72ca */ /* 0x000fe200000e0000 */
[----:B------:R-:W-:Y:S02]  /*17050*/  VIADD R148, R146, 0x500 ;  /* 0x0000050092947836 */ /* 0x000fe40000000000 */
[----:B------:R-:W-:Y:S01]  /*17060*/  IMAD.MOV.U32 R149, RZ, RZ, -0x7fffffe0 ;  /* 0x80000020ff957424 */ /* 0x000fe200078e00ff */
[----:B------:R-:W-:Y:S02]  /*17070*/  WARPGROUP.DEPBAR.LE gsb0, 0x0 ;  /* 0x00008000000079c5 */ /* 0x000fe40000010000 */
[----:B------:R-:W-:-:S07]  /*17080*/  WARPGROUP.ARRIVE ;  /* 0x00000000000079c5 */ /* 0x000fce0000000000 */
[----:B------:R-:W-:Y:S01]  /*17090*/  HGMMA.64x16x16.F32 R72, gdesc[UR28], R72, gsb0 ;  /* 0x002000001c4879f0 */ /* 0x000fe20008000848 */
[----:B------:R-:W-:Y:S02]  /*170a0*/  R2UR UR14, R148 ;  /* 0x00000000940e72ca */ /* 0x000fe400000e0000 */
[----:B------:R-:W-:-:S11]  /*170b0*/  R2UR UR15, R149 ;  /* 0x00000000950f72ca */ /* 0x000fd600000e0000 */
[----:B-1----:R-:W-:Y:S01]  /*170c0*/  MOV R21, UR14 ;  /* 0x0000000e00157c02 */ /* 0x002fe20008000f00 */
[----:B------:R-:W-:Y:S01]  /*170d0*/  UMOV UR14, UR44 ;  /* 0x0000002c000e7c82 */ /* 0x000fe20008000000 */
[----:B------:R-:W-:Y:S01]  /*170e0*/  MOV R145, UR15 ;  /* 0x0000000f00917c02 */ /* 0x000fe20008000f00 */
[----:B------:R-:W-:Y:S01]  /*170f0*/  UMOV UR15, UR45 ;  /* 0x0000002d000f7c82 */ /* 0x000fe20008000000 */
[----:B------:R-:W-:Y:S02]  /*17100*/  R2UR UR44, R10 ;  /* 0x000000000a2c72ca */ /* 0x000fe400000e0000 */
[----:B------:R-:W-:Y:S01]  /*17110*/  R2UR UR45, R11 ;  /* 0x000000000b2d72ca */ /* 0x000fe200000e0000 */
[----:B------:R1:W-:Y:S01]  /*17120*/  STL [R1+0xb4], R14 ;  /* 0x0000b40e01007387 */ /* 0x0003e20000100800 */
[----:B------:R-:W-:Y:S01]  /*17130*/  MOV R157, UR46 ;  /* 0x0000002e009d7c02 */ /* 0x000fe20008000f00 */
[----:B------:R-:W-:Y:S01]  /*17140*/  UMOV UR46, UR52 ;  /* 0x00000034002e7c82 */ /* 0x000fe20008000000 */
[----:B-1----:R-:W-:Y:S01]  /*17150*/  MOV R14, UR47 ;  /* 0x0000002f000e7c02 */ /* 0x002fe20008000f00 */
[----:B------:R-:W-:Y:S01]  /*17160*/  UMOV UR47, UR53 ;  /* 0x00000035002f7c82 */ /* 0x000fe20008000000 */
        /* <DEDUP_REMOVED lines=26> */
[----:B------:R-:W-:Y:S02]  /*17310*/  R2UR UR50, R147 ;  /* 0x00000000933272ca */ /* 0x000fe400000e0000 */
[----:B------:R-:W-:Y:S02]  /*17320*/  R2UR UR48, R10 ;  /* 0x000000000a3072ca */ /* 0x000fe400000e0000 */
[----:B------:R-:W-:-:S02]  /*17330*/  R2UR UR49, R11 ;  /* 0x000000000b3172ca */ /* 0x000fc400000e0000 */
[----:B------:R-:W-:Y:S02]  /*17340*/  R2UR UR56, R10 ;  /* 0x000000000a3872ca */ /* 0x000fe400000e0000 */
[C---:B------:R-:W-:Y:S01]  /*17350*/  R2UR UR57, R11.reuse ;  /* 0x000000000b3972ca */ /* 0x040fe200000e0000 */
[----:B------:R-:W-:Y:S01]  /*17360*/  VIADD R148, R146, 0x540 ;  /* 0x0000054092947836 */ /* 0x000fe20000000000 */
[----:B------:R-:W-:Y:S01]  /*17370*/  R2UR UR44, R10 ;  /* 0x000000000a2c72ca */ /* 0x000fe200000e0000 */
[----:B------:R-:W-:Y:S01]  /*17380*/  IMAD.MOV.U32 R149, RZ, RZ, -0x7fffffe0 ;  /* 0x80000020ff957424 */ /* 0x000fe200078e00ff */
[----:B------:R-:W-:Y:S01]  /*17390*/  R2UR UR45, R11 ;  /* 0x000000000b2d72ca */ /* 0x000fe200000e0000 */
[----:B------:R1:W5:Y:S01]  /*173a0*/  LDL.LU R14, [R1+0xb4] ;  /* 0x0000b400010e7983 */ /* 0x0003620000300800 */
[----:B------:R-:W-:Y:S02]  /*173b0*/  WARPGROUP.DEPBAR.LE gsb0, 0x0 ;  /* 0x00008000000079c5 */ /* 0x000fe40000010000 */
[----:B------:R-:W-:-:S09]  /*173c0*/  WARPGROUP.ARRIVE ;  /* 0x00000000000079c5 */ /* 0x000fd20000000000 */
[----:B------:R-:W-:Y:S03]  /*173d0*/  HGMMA.64x16x16.F32 R96, gdesc[UR44], R96, gsb0 ;  /* 0x002000002c6079f0 */ /* 0x000fe60008000860 */
[----:B------:R-:W-:Y:S02]  /*173e0*/  WARPGROUP.DEPBAR.LE gsb0, 0x0 ;  /* 0x00008000000079c5 */ /* 0x000fe40000010000 */
[----:B------:R-:W-:-:S06]  /*173f0*/  WARPGROUP.ARRIVE ;  /* 0x00000000000079c5 */ /* 0x000fcc0000000000 */
[----:B------:R-:W-:Y:S01]  /*17400*/  HGMMA.64x16x16.F32 R88, gdesc[UR48], R88, gsb0 ;  /* 0x00200000305879f0 */ /* 0x000fe20008000858 */
        /* <DEDUP_REMOVED lines=163> */
[----:B-1----:R-:W-:Y:S05]  /*17e40*/  @P2 BRA `(.L_x_2435) ;  /* 0x0000000000302947 */ /* 0x002fea0003800000 */
[----:B------:R-:W-:Y:S05]  /*17e50*/  @!P1 BRA `(.L_x_2436) ;  /* 0x0000000000049947 */ /* 0x000fea0003800000 */
[----:B------:R-:W-:Y:S01]  /*17e60*/  BPT.TRAP 0x1 ;  /* 0x000000040000795c */ /* 0x000fe20000300000 */
.L_x_2436:
[----:B------:R-:W-:Y:S01]  /*17e70*/  SHF.L.U32 R15, R15, 0x1f, RZ ;  /* 0x0000001f0f0f7819 */ /* 0x000fe200000006ff */
[----:B------:R-:W-:-:S04]  /*17e80*/  IMAD R21, R20, 0x8, R16 ;  /* 0x0000000814157824 */ /* 0x000fc800078e0210 */
[----:B------:R1:W2:Y:S01]  /*17e90*/  SYNCS.PHASECHK.TRANS64.TRYWAIT P2, [R21+URZ+0x31c50], R15 ;  /* 0x031c500f150075a7 */ /* 0x0002a2000804017f */
[----:B------:R-:W-:Y:S05]  /*17ea0*/  @!P1 BRA `(.L_x_2437) ;  /* 0x0000000000049947 */ /* 0x000fea0003800000 */
[----:B------:R-:W-:Y:S01]  /*17eb0*/  BPT.TRAP 0x1 ;  /* 0x000000040000795c */ /* 0x000fe20000300000 */
.L_x_2437:
[----:B------:R-:W-:Y:S04]  /*17ec0*/  BSSY B0, `(.L_x_2435) ;  /* 0x0000004000007945 */ /* 0x000fe80003800000 */
[----:B--2---:R-:W-:Y:S05]  /*17ed0*/  @P2 BRA `(.L_x_2438) ;  /* 0x0000000000082947 */ /* 0x004fea0003800000 */
[----:B------:R-:W2:Y:S02]  /*17ee0*/  SYNCS.PHASECHK.TRANS64.TRYWAIT P2, [R21+URZ+0x31c50], R15 ;  /* 0x031c500f150075a7 */ /* 0x000ea4000804017f */
[----:B--2---:R-:W-:Y:S05]  /*17ef0*/  @!P2 BRA `(.L_x_2439) ;  /* 0x000000d800b8a947 */ /* 0x004fea0003800000 */
.L_x_2438:
[----:B------:R-:W-:Y:S05]  /*17f00*/  BSYNC B0 ;  /* 0x0000000000007941 */ /* 0x000fea0003800000 */
.L_x_2435:
[----:B------:R-:W-:Y:S01]  /*17f10*/  FMUL.FTZ R155, R136, UR61 ;  /* 0x0000003d889b7c20 */ /* 0x000fe20008410000 */
[----:B------:R-:W-:Y:S01]  /*17f20*/  FMUL.FTZ R150, R137, UR61 ;  /* 0x0000003d89967c20 */ /* 0x000fe20008410000 */
[----:B------:R-:W-:Y:S01]  /*17f30*/  FMUL.FTZ R146, R140, UR61 ;  /* 0x0000003d8c927c20 */ /* 0x000fe20008410000 */
[----:B------:R-:W-:Y:S01]  /*17f40*/  FMUL.FTZ R145, R141, UR61 ;  /* 0x0000003d8d917c20 */ /* 0x000fe20008410000 */
[----:B------:R-:W-:Y:S01]  /*17f50*/  FMUL.FTZ R141, R128, UR61 ;  /* 0x0000003d808d7c20 */ /* 0x000fe20008410000 */
[----:B------:R-:W-:Y:S01]  /*17f60*/  FMUL.FTZ R138, R138, UR61 ;  /* 0x0000003d8a8a7c20 */ /* 0x000fe20008410000 */
[----:B------:R-:W3:Y:S01]  /*17f70*/  MUFU.TANH R155, R155 ;  /* 0x0000009b009b7308 */ /* 0x000ee20000002400 */
[----:B------:R-:W-:Y:S01]  /*17f80*/  FMUL.FTZ R140, R129, UR61 ;  /* 0x0000003d818c7c20 */ /* 0x000fe20008410000 */
[----:B------:R4:W-:Y:S01]  /*17f90*/  STL [R1+0xb4], R2 ;  /* 0x0000b40201007387 */ /* 0x0009e20000100800 */
[----:B-12---:R-:W-:Y:S01]  /*17fa0*/  FMUL.FTZ R21, R113, UR61 ;  /* 0x0000003d71157c20 */ /* 0x006fe20008410000 */
        /* <DEDUP_REMOVED lines=13> */
[----:B---3-5:R-:W-:Y:S01]  /*18080*/  FMNMX.FTZ R113, R155, R14, !PT ;  /* 0x0000000e9b717209 */ /* 0x028fe20007810000 */
[----:B------:R-:W-:Y:S01]  /*18090*/  FMUL.FTZ R109, R109, UR61 ;  /* 0x0000003d6d6d7c20 */ /* 0x000fe20008410000 */
[----:B------:R-:W-:Y:S01]  /*180a0*/  FMUL.FTZ R96, R96, UR61 ;  /* 0x0000003d60607c20 */ /* 0x000fe20008410000 */
[----:B------:R-:W-:Y:S01]  /*180b0*/  FMUL.FTZ R100, R100, UR61 ;  /* 0x0000003d64647c20 */ /* 0x000fe20008410000 */
[----:B------:R-:W-:Y:S01]  /*180c0*/  FMUL.FTZ R101, R101, UR61 ;  /* 0x0000003d65657c20 */ /* 0x000fe20008410000 */
[----:B------:R-:W-:Y:S01]  /*180d0*/  FMUL.FTZ R88, R88, UR61 ;  /* 0x0000003d58587c20 */ /* 0x000fe20008410000 */
[----:B------:R-:W-:Y:S01]  /*180e0*/  FMUL.FTZ R89, R89, UR61 ;  /* 0x0000003d59597c20 */ /* 0x000fe20008410000 */
[----:B------:R-:W3:Y:S01]  /*180f0*/  MUFU.TANH R145, R145 ;  /* 0x0000009100917308 */ /* 0x000ee20000002400 */
        /* <DEDUP_REMOVED lines=13> */
[----:B------:R-:W-:Y:S05]  /*181d0*/  WARPSYNC.ALL ;  /* 0x0000000000007948 */ /* 0x000fea0003800000 */
[----:B----4-:R2:W4:Y:S01]  /*181e0*/  MUFU.TANH R2, R138 ;  /* 0x0000008a00027308 */ /* 0x0105220000002400 */
[----:B---3--:R-:W-:Y:S01]  /*181f0*/  FMNMX.FTZ R116, R145, R116, !PT ;  /* 0x0000007491747209 */ /* 0x008fe20007810000 */
[----:B------:R-:W-:Y:S01]  /*18200*/  FMUL.FTZ R127, R127, UR61 ;  /* 0x0000003d7f7f7c20 */ /* 0x000fe20008410000 */
[----:B------:R-:W-:Y:S01]  /*18210*/  ULDC UR4, c[0x0][0x988] ;  /* 0x0002620000047ab9 */ /* 0x000fe20000000800 */
[----:B------:R-:W-:Y:S01]  /*18220*/  FMUL.FTZ R143, R143, UR61 ;  /* 0x0000003d8f8f7c20 */ /* 0x000fe20008410000 */
[----:B------:R-:W-:Y:S01]  /*18230*/  FMUL.FTZ R139, R139, UR61 ;  /* 0x0000003d8b8b7c20 */ /* 0x000fe20008410000 */
[----:B-1----:R-:W-:Y:S01]  /*18240*/  FMNMX.FTZ R116, R141, R116, !PT ;  /* 0x000000748d747209 */ /* 0x002fe20007810000 */
[----:B------:R-:W-:Y:S01]  /*18250*/  FMUL.FTZ R131, R131, UR61 ;  /* 0x0000003d83837c20 */ /* 0x000fe20008410000 */
[----:B------:R-:W1:Y:S01]  /*18260*/  MUFU.TANH R140, R140 ;  /* 0x0000008c008c7308 */ /* 0x000e620000002400 */
[----:B--2---:R-:W-:Y:S01]  /*18270*/  FMUL.FTZ R138, R132, UR61 ;  /* 0x0000003d848a7c20 */ /* 0x004fe20008410000 */
[----:B------:R-:W-:Y:S01]  /*18280*/  FMUL.FTZ R132, R133, UR61 ;  /* 0x0000003d85847c20 */ /* 0x000fe20008410000 */
[----:B------:R-:W-:Y:S01]  /*18290*/  FMUL.FTZ R130, R130, UR61 ;  /* 0x0000003d82827c20 */ /* 0x000fe20008410000 */
[----:B------:R-:W-:Y:S01]  /*182a0*/  FMUL.FTZ R114, R114, UR61 ;  /* 0x0000003d72727c20 */ /* 0x000fe20008410000 */
[----:B------:R-:W-:Y:S01]  /*182b0*/  FMUL.FTZ R142, R142, UR61 ;  /* 0x0000003d8e8e7c20 */ /* 0x000fe20008410000 */
[----:B------:R-:W-:Y:S01]  /*182c0*/  FMUL.FTZ R122, R122, UR61 ;  /* 0x0000003d7a7a7c20 */ /* 0x000fe20008410000 */
[----:B------:R-:W-:Y:S01]  /*182d0*/  FMUL.FTZ R126, R126, UR61 ;  /* 0x0000003d7e7e7c20 */ /* 0x000fe20008410000 */
[----:B------:R-:W2:Y:S01]  /*182e0*/  MUFU.TANH R138, R138 ;  /* 0x0000008a008a7308 */ /* 0x000ea20000002400 */
[----:B----4-:R3:W-:Y:S01]  /*182f0*/  STL [R1+0x3c], R2 ;  /* 0x00003c0201007387 */ /* 0x0107e20000100800 */
[----:B------:R-:W-:Y:S01]  /*18300*/  FMUL.FTZ R134, R134, UR61 ;  /* 0x0000003d86867c20 */ /* 0x000fe20008410000 */
[----:B------:R-:W-:Y:S01]  /*18310*/  FMUL.FTZ R135, R135, UR61 ;  /* 0x0000003d87877c20 */ /* 0x000fe20008410000 */
[----:B------:R-:W-:Y:S01]  /*18320*/  FMUL.FTZ R156, R118, UR61 ;  /* 0x0000003d769c7c20 */ /* 0x000fe20008410000 */
[----:B------:R-:W-:Y:S01]  /*18330*/  FMUL.FTZ R123, R123, UR61 ;  /* 0x0000003d7b7b7c20 */ /* 0x000fe20008410000 */
[----:B------:R-:W-:-:S02]  /*18340*/  FMUL.FTZ R157, R115, UR61 ;  /* 0x0000003d739d7c20 */ /* 0x000fc40008410000 */
[----:B------:R-:W4:Y:S01]  /*18350*/  MUFU.TANH R132, R132 ;  /* 0x0000008400847308 */ /* 0x000f220000002400 */
[----:B-1----:R-:W-:-:S07]  /*18360*/  FMNMX.FTZ R116, R140, R116, !PT ;  /* 0x000000748c747209 */ /* 0x002fce0007810000 */
[----:B------:R-:W1:Y:S01]  /*18370*/  MUFU.TANH R137, R137 ;  /* 0x0000008900897308 */ /* 0x000e620000002400 */
[----:B--2---:R-:W-:-:S07]  /*18380*/  FMNMX.FTZ R116, R138, R116, !PT ;  /* 0x000000748a747209 */ /* 0x004fce0007810000 */
[----:B------:R-:W2:Y:S01]  /*18390*/  MUFU.TANH R136, R136 ;  /* 0x0000008800887308 */ /* 0x000ea20000002400 */
[----:B----4-:R-:W-:-:S07]  /*183a0*/  FMNMX.FTZ R116, R132, R116, !PT ;  /* 0x0000007484747209 */ /* 0x010fce0007810000 */
[----:B------:R-:W4:Y:S01]  /*183b0*/  MUFU.TANH R129, R129 ;  /* 0x0000008100817308 */ /* 0x000f220000002400 */
[----:B-1----:R-:W-:-:S07]  /*183c0*/  FMNMX.FTZ R116, R137, R116, !PT ;  /* 0x0000007489747209 */ /* 0x002fce0007810000 */
[----:B------:R-:W1:Y:S01]  /*183d0*/  MUFU.TANH R128, R128 ;  /* 0x0000008000807308 */ /* 0x000e620000002400 */
[----:B--2---:R-:W-:-:S07]  /*183e0*/  FMNMX.FTZ R116, R136, R116, !PT ;  /* 0x0000007488747209 */ /* 0x004fce0007810000 */
[----:B------:R-:W2:Y:S08]  /*183f0*/  MUFU.TANH R15, R15 ;  /* 0x0000000f000f7308 */ /* 0x000eb00000002400 */
[----:B------:R-:W0:Y:S08]  /*18400*/  MUFU.TANH R21, R21 ;  /* 0x0000001500157308 */ /* 0x000e300000002400 */
[----:B------:R-:W3:Y:S08]  /*18410*/  MUFU.TANH R125, R125 ;  /* 0x0000007d007d7308 */ /* 0x000ef00000002400 */
[----:B------:R4:W-:Y:S08]  /*18420*/  MUFU.TANH R113, R97 ;  /* 0x0000006100717308 */ /* 0x0009f00000002400 */
[----:B------:R-:W3:Y:S01]  /*18430*/  MUFU.TANH R112, R112 ;  /* 0x0000007000707308 */ /* 0x000ee20000002400 */
[----:B----4-:R-:W-:-:S04]  /*18440*/  FMNMX.FTZ R97, R129, R116, !PT ;  /* 0x0000007481617209 */ /* 0x010fc80007810000 */
[----:B-1----:R-:W-:-:S03]  /*18450*/  FMNMX.FTZ R97, R128, R97, !PT ;  /* 0x0000006180617209 */ /* 0x002fc60007810000 */
[----:B------:R-:W1:Y:S01]  /*18460*/  MUFU.TANH R104, R104 ;  /* 0x0000006800687308 */ /* 0x000e620000002400 */
[----:B--2---:R-:W-:-:S04]  /*18470*/  FMNMX.FTZ R97, R15, R97, !PT ;  /* 0x000000610f617209 */ /* 0x004fc80007810000 */
[----:B0-----:R-:W-:-:S03]  /*18480*/  FMNMX.FTZ R97, R21, R97, !PT ;  /* 0x0000006115617209 */ /* 0x001fc60007810000 */
[----:B------:R-:W0:Y:S01]  /*18490*/  MUFU.TANH R105, R105 ;  /* 0x0000006900697308 */ /* 0x000e220000002400 */
[----:B---3--:R-:W-:-:S04]  /*184a0*/  FMNMX.FTZ R97, R125, R97, !PT ;  /* 0x000000617d617209 */ /* 0x008fc80007810000 */
[----:B------:R-:W-:-:S03]  /*184b0*/  FMNMX.FTZ R97, R112, R97, !PT ;  /* 0x0000006170617209 */ /* 0x000fc60007810000 */
        /* <DEDUP_REMOVED lines=9> */
[----:B0-----:R-:W-:-:S04]  /*18550*/  FMNMX.FTZ R97, R96, R97, !PT ;  /* 0x0000006160617209 */ /* 0x001fc80007810000 */
[----:B------:R-:W-:-:S03]  /*18560*/  FMNMX.FTZ R97, R113, R97, !PT ;  /* 0x0000006171617209 */ /* 0x000fc60007810000 */
        /* <DEDUP_REMOVED lines=26> */
[----:B------:R-:W-:Y:S01]  /*18710*/  MUFU.TANH R89, R143 ;  /* 0x0000008f00597308 */ /* 0x000fe20000002400 */
[----:B-1----:R-:W-:-:S05]  /*18720*/  FMNMX.FTZ R72, R124, R72, !PT ;  /* 0x000000487c487209 */ /* 0x002fca0007810000 */
[----:B------:R-:W1:Y:S02]  /*18730*/  SHFL.BFLY PT, R73, R72, 0x2, 0x1f ;  /* 0x0c401f0048497f89 */ /* 0x000e6400000e0000 */
[----:B------:R-:W-:Y:S08]  /*18740*/  MUFU.TANH R2, R139 ;  /* 0x0000008b00027308 */ /* 0x000ff00000002400 */
[----:B------:R2:W-:Y:S08]  /*18750*/  MUFU.TANH R143, R131 ;  /* 0x00000083008f7308 */ /* 0x0005f00000002400 */
[----:B------:R3:W-:Y:S01]  /*18760*/  MUFU.TANH R139, R130 ;  /* 0x00000082008b7308 */ /* 0x0007e20000002400 */
[----:B-1----:R-:W-:-:S07]  /*18770*/  FMNMX.FTZ R72, R72, R73, !PT ;  /* 0x0000004948487209 */ /* 0x002fce0007810000 */
[----:B------:R-:W1:Y:S01]  /*18780*/  MUFU.TANH R93, R114 ;  /* 0x00000072005d7308 */ /* 0x000e620000002400 */
[----:B------:R-:W4:Y:S07]  /*18790*/  SHFL.BFLY PT, R73, R72, 0x1, 0x1f ;  /* 0x0c201f0048497f89 */ /* 0x000f2e00000e0000 */
[----:B------:R-:W-:Y:S08]  /*187a0*/  MUFU.TANH R92, R142 ;  /* 0x0000008e005c7308 */ /* 0x000ff00000002400 */
[----:B------:R1:W-:Y:S08]  /*187b0*/  MUFU.TANH R133, R122 ;  /* 0x0000007a00857308 */ /* 0x0003f00000002400 */
[----:B------:R-:W-:Y:S01]  /*187c0*/  MUFU.TANH R81, R126 ;  /* 0x0000007e00517308 */ /* 0x000fe20000002400 */
[----:B----4-:R-:W-:Y:S01]  /*187d0*/  FMNMX.FTZ R72, R72, R73, !PT ;  /* 0x0000004948487209 */ /* 0x010fe20007810000 */
[----:B------:R-:W-:-:S04]  /*187e0*/  IMAD.U32 R73, RZ, RZ, UR4 ;  /* 0x00000004ff497e24 */ /* 0x000fc8000f8e00ff */
[CC--:B------:R-:W-:Y:S01]  /*187f0*/  FMUL.FTZ R154, R72.reuse, R73.reuse ;  /* 0x00000049489a7220 */ /* 0x0c0fe20000410000 */
[----:B------:R-:W-:Y:S01]  /*18800*/  FADD.FTZ R14, -R72, R14 ;  /* 0x0000000e480e7221 */ /* 0x000fe20000010100 */
[----:B------:R4:W4:Y:S02]  /*18810*/  MUFU.TANH R85, R134 ;  /* 0x0000008600557308 */ /* 0x0009240000002400 */
[-C--:B--2---:R-:W-:Y:S01]  /*18820*/  FFMA.FTZ R131, R137, R73.reuse, -R154 ;  /* 0x0000004989837223 */ /* 0x084fe2000001089a */
[----:B0-----:R-:W-:Y:S02]  /*18830*/  IMAD.MOV.U32 R137, RZ, RZ, R80 ;  /* 0x000000ffff897224 */ /* 0x001fe400078e0050 */
[-CC-:B---3--:R-:W-:Y:S01]  /*18840*/  FFMA.FTZ R130, R136, R73.reuse, -R154.reuse ;  /* 0x0000004988827223 */ /* 0x188fe2000001089a */
[-CC-:B------:R-:W-:Y:S01]  /*18850*/  FFMA.FTZ R80, R105, R73.reuse, -R154.reuse ;  /* 0x0000004969507223 */ /* 0x180fe2000001089a */
[----:B------:R-:W2:Y:S01]  /*18860*/  LDL.LU R136, [R1+0x8] ;  /* 0x0000080001887983 */ /* 0x000ea20000300800 */
[-C--:B------:R-:W-:Y:S01]  /*18870*/  FMUL.FTZ R14, R14, R73.reuse ;  /* 0x000000490e0e7220 */ /* 0x080fe20000410000 */
[-CC-:B------:R-:W-:Y:S01]  /*18880*/  FFMA.FTZ R118, R155, R73.reuse, -R154.reuse ;  /* 0x000000499b767223 */ /* 0x180fe2000001089a */
[----:B------:R0:W3:Y:S01]  /*18890*/  MUFU.TANH R84, R135 ;  /* 0x0000008700547308 */ /* 0x0000e20000002400 */
[----:B------:R-:W2:Y:S01]  /*188a0*/  LDL.LU R105, [R1+0x3c] ;  /* 0x00003c0001697983 */ /* 0x000ea20000300800 */
[-CC-:B-1----:R-:W-:Y:S01]  /*188b0*/  FFMA.FTZ R122, R150, R73.reuse, -R154.reuse ;  /* 0x00000049967a7223 */ /* 0x182fe2000001089a */
[-CC-:B------:R-:W-:Y:S01]  /*188c0*/  FFMA.FTZ R76, R104, R73.reuse, -R154.reuse ;  /* 0x00000049684c7223 */ /* 0x180fe2000001089a */
[----:B------:R-:W-:Y:S01]  /*188d0*/  FFMA.FTZ R114, R146, R73, -R154 ;  /* 0x0000004992727223 */ /* 0x000fe2000001089a */
[----:B------:R-:W-:-:S02]  /*188e0*/  IMAD.MOV.U32 R155, RZ, RZ, R93 ;  /* 0x000000ffff9b7224 */ /* 0x000fc400078e005d */
[-CC-:B------:R-:W-:Y:S01]  /*188f0*/  FFMA.FTZ R115, R145, R73.reuse, -R154.reuse ;  /* 0x0000004991737223 */ /* 0x180fe2000001089a */
[-CC-:B----4-:R-:W-:Y:S01]  /*18900*/  FFMA.FTZ R134, R140, R73.reuse, -R154.reuse ;  /* 0x000000498c867223 */ /* 0x190fe2000001089a */
[----:B------:R-:W-:Y:S01]  /*18910*/  MUFU.EX2 R14, R14 ;  /* 0x0000000e000e7308 */ /* 0x000fe20000000800 */
[-CC-:B------:R-:W-:Y:S01]  /*18920*/  FFMA.FTZ R93, R117, R73.reuse, -R154.reuse ;  /* 0x00000049755d7223 */ /* 0x180fe2000001089a */
[----:B------:R-:W-:Y:S02]  /*18930*/  IMAD.MOV.U32 R150, RZ, RZ, R85 ;  /* 0x000000ffff967224 */ /* 0x000fe400078e0055 */
[----:B0-----:R-:W-:-:S04]  /*18940*/  FFMA.FTZ R135, R141, R73, -R154 ;  /* 0x000000498d877223 */ /* 0x001fc8000001089a */
[----:B------:R0:W1:Y:S01]  /*18950*/  MUFU.TANH R142, R123 ;  /* 0x0000007b008e7308 */ /* 0x0000620000002400 */
[----:B------:R-:W-:Y:S01]  /*18960*/  FMUL.FTZ R117, R106, UR61 ;  /* 0x0000003d6a757c20 */ /* 0x000fe20008410000 */
[----:B------:R-:W-:Y:S02]  /*18970*/  IMAD.MOV.U32 R140, RZ, RZ, R133 ;  /* 0x000000ffff8c7224 */ /* 0x000fe400078e0085 */
[-CC-:B------:R-:W-:Y:S01]  /*18980*/  FFMA.FTZ R133, R138, R73.reuse, -R154.reuse ;  /* 0x000000498a857223 */ /* 0x180fe2000001089a */
[----:B------:R-:W-:Y:S02]  /*18990*/  IMAD.MOV.U32 R138, RZ, RZ, R81 ;  /* 0x000000ffff8a7224 */ /* 0x000fe400078e0051 */
[-C--:B------:R-:W-:Y:S01]  /*189a0*/  FFMA.FTZ R127, R15, R73.reuse, -R154 ;  /* 0x000000490f7f7223 */ /* 0x080fe2000001089a */
[----:B---3--:R-:W-:Y:S02]  /*189b0*/  IMAD.MOV.U32 R146, RZ, RZ, R84 ;  /* 0x000000ffff927224 */ /* 0x008fe400078e0054 */
[----:B------:R-:W-:Y:S01]  /*189c0*/  FFMA.FTZ R126, R21, R73, -R154 ;  /* 0x00000049157e7223 */ /* 0x000fe2000001089a */
[----:B------:R-:W3:Y:S01]  /*189d0*/  MUFU.EX2 R104, R118 ;  /* 0x0000007600687308 */ /* 0x000ee20000000800 */
[----:B0-----:R-:W-:-:S02]  /*189e0*/  IMAD.MOV.U32 R123, RZ, RZ, R92 ;  /* 0x000000ffff7b7224 */ /* 0x001fc400078e005c */
[-CC-:B------:R-:W-:Y:S01]  /*189f0*/  FFMA.FTZ R92, R88, R73.reuse, -R154.reuse ;  /* 0x00000049585c7223 */ /* 0x180fe2000001089a */
[-CC-:B------:R-:W-:Y:S01]  /*18a00*/  FFMA.FTZ R88, R121, R73.reuse, -R154.reuse ;  /* 0x0000004979587223 */ /* 0x180fe2000001089a */
[-CC-:B------:R-:W-:Y:S01]  /*18a10*/  FFMA.FTZ R97, R96, R73.reuse, -R154.reuse ;  /* 0x0000004960617223 */ /* 0x180fe2000001089a */
[-CC-:B------:R-:W-:Y:S02]  /*18a20*/  FFMA.FTZ R132, R132, R73.reuse, -R154.reuse ;  /* 0x0000004984847223 */ /* 0x180fe4000001089a */
[----:B------:R-:W0:Y:S01]  /*18a30*/  MUFU.EX2 R122, R122 ;  /* 0x0000007a007a7308 */ /* 0x000e220000000800 */
[----:B------:R-:W-:Y:S01]  /*18a40*/  FMUL.FTZ R121, R98, UR61 ;  /* 0x0000003d62797c20 */ /* 0x000fe20008410000 */
[----:B------:R-:W-:-:S06]  /*18a50*/  FFMA.FTZ R81, R112, R73, -R154 ;  /* 0x0000004970517223 */ /* 0x000fcc000001089a */
[----:B------:R1:W4:Y:S01]  /*18a60*/  MUFU.EX2 R106, R114 ;  /* 0x00000072006a7308 */ /* 0x0003220000000800 */
[----:B------:R-:W-:Y:S02]  /*18a70*/  IMAD.MOV.U32 R112, RZ, RZ, R89 ;  /* 0x000000ffff707224 */ /* 0x000fe400078e0059 */
[-CC-:B------:R-:W-:Y:S01]  /*18a80*/  FFMA.FTZ R129, R129, R73.reuse, -R154.reuse ;  /* 0x0000004981817223 */ /* 0x180fe2000001089a */
[-CC-:B------:R-:W-:Y:S01]  /*18a90*/  FFMA.FTZ R128, R128, R73.reuse, -R154.reuse ;  /* 0x0000004980807223 */ /* 0x180fe2000001089a */
[----:B------:R-:W-:-:S03]  /*18aa0*/  FFMA.FTZ R125, R125, R73, -R154 ;  /* 0x000000497d7d7223 */ /* 0x000fc6000001089a */
        /* <DEDUP_REMOVED lines=15> */
[----:B------:R-:W-:-:S02]  /*18ba0*/  IMAD.MOV.U32 R124, RZ, RZ, R112 ;  /* 0x000000ffff7c7224 */ /* 0x000fc400078e0070 */
[----:B------:R-:W-:Y:S01]  /*18bb0*/  FMUL.FTZ R116, R119, UR61 ;  /* 0x0000003d77747c20 */ /* 0x000fe20008410000 */
[----:B------:R-:W-:Y:S01]  /*18bc0*/  FMUL.FTZ R119, R110, UR61 ;  /* 0x0000003d6e777c20 */ /* 0x000fe20008410000 */
[----:B------:R-:W-:Y:S01]  /*18bd0*/  FMUL.FTZ R110, R102, UR61 ;  /* 0x0000003d666e7c20 */ /* 0x000fe20008410000 */
[----:B------:R-:W-:Y:S01]  /*18be0*/  IMAD.MOV.U32 R102, RZ, RZ, R139 ;  /* 0x000000ffff667224 */ /* 0x000fe200078e008b */
[----:B------:R-:W4:Y:S01]  /*18bf0*/  MUFU.TANH R157, R157 ;  /* 0x0000009d009d7308 */ /* 0x000f220000002400 */
[----:B-1----:R-:W-:Y:S02]  /*18c00*/  IMAD.MOV.U32 R114, RZ, RZ, R142 ;  /* 0x000000ffff727224 */ /* 0x002fe400078e008e */
[----:B------:R-:W-:Y:S02]  /*18c10*/  IMAD.MOV.U32 R101, RZ, RZ, R140 ;  /* 0x000000ffff657224 */ /* 0x000fe400078e008c */
[----:B------:R-:W-:Y:S02]  /*18c20*/  IMAD.MOV.U32 R109, RZ, RZ, R138 ;  /* 0x000000ffff6d7224 */ /* 0x000fe400078e008a */
[----:B------:R-:W-:Y:S01]  /*18c30*/  IMAD.MOV.U32 R108, RZ, RZ, R137 ;  /* 0x000000ffff6c7224 */ /* 0x000fe200078e0089 */
[----:B------:R-:W1:Y:S01]  /*18c40*/  MUFU.TANH R156, R156 ;  /* 0x0000009c009c7308 */ /* 0x000e620000002400 */
[----:B------:R-:W-:-:S07]  /*18c50*/  FMUL.FTZ R118, R107, UR61 ;  /* 0x0000003d6b767c20 */ /* 0x000fce0008410000 */
[----:B------:R-:W1:Y:S01]  /*18c60*/  MUFU.TANH R116, R116 ;  /* 0x0000007400747308 */ /* 0x000e620000002400 */
[----:B------:R-:W-:-:S07]  /*18c70*/  FMUL.FTZ R120, R111, UR61 ;  /* 0x0000003d6f787c20 */ /* 0x000fce0008410000 */
[----:B------:R-:W1:Y:S08]  /*18c80*/  MUFU.TANH R117, R117 ;  /* 0x0000007500757308 */ /* 0x000e700000002400 */
[----:B------:R-:W1:Y:S08]  /*18c90*/  MUFU.TANH R118, R118 ;  /* 0x0000007600767308 */ /* 0x000e700000002400 */
[----:B------:R-:W1:Y:S08]  /*18ca0*/  MUFU.TANH R119, R119 ;  /* 0x0000007700777308 */ /* 0x000e700000002400 */
[----:B------:R-:W1:Y:S01]  /*18cb0*/  MUFU.TANH R120, R120 ;  /* 0x0000007800787308 */ /* 0x000e620000002400 */
[----:B------:R-:W-:-:S07]  /*18cc0*/  FMUL.FTZ R111, R103, UR61 ;  /* 0x0000003d676f7c20 */ /* 0x000fce0008410000 */
[----:B------:R-:W1:Y:S01]  /*18cd0*/  MUFU.TANH R121, R121 ;  /* 0x0000007900797308 */ /* 0x000e620000002400 */
[----:B------:R-:W-:Y:S01]  /*18ce0*/  FMUL.FTZ R90, R90, UR61 ;  /* 0x0000003d5a5a7c20 */ /* 0x000fe20008410000 */
[----:B------:R-:W-:-:S06]  /*18cf0*/  FMUL.FTZ R112, R91, UR61 ;  /* 0x0000003d5b707c20 */ /* 0x000fcc0008410000 */
[----:B------:R-:W-:Y:S01]  /*18d00*/  MUFU.TANH R110, R110 ;  /* 0x0000006e006e7308 */ /* 0x000fe20000002400 */
[----:B------:R-:W-:-:S07]  /*18d10*/  FMUL.FTZ R113, R94, UR61 ;  /* 0x0000003d5e717c20 */ /* 0x000fce0008410000 */
[----:B------:R-:W-:Y:S08]  /*18d20*/  MUFU.TANH R111, R111 ;  /* 0x0000006f006f7308 */ /* 0x000ff00000002400 */
[----:B------:R-:W-:Y:S01]  /*18d30*/  MUFU.TANH R90, R90 ;  /* 0x0000005a005a7308 */ /* 0x000fe20000002400 */
[----:B------:R-:W-:-:S07]  /*18d40*/  FMUL.FTZ R137, R82, UR61 ;  /* 0x0000003d52897c20 */ /* 0x000fce0008410000 */
[----:B------:R-:W-:Y:S01]  /*18d50*/  MUFU.TANH R112, R112 ;  /* 0x0000007000707308 */ /* 0x000fe20000002400 */
[----:B------:R-:W-:-:S07]  /*18d60*/  FMUL.FTZ R138, R83, UR61 ;  /* 0x0000003d538a7c20 */ /* 0x000fce0008410000 */
[----:B------:R-:W-:Y:S01]  /*18d70*/  MUFU.TANH R113, R113 ;  /* 0x0000007100717308 */ /* 0x000fe20000002400 */
[----:B------:R-:W-:Y:S01]  /*18d80*/  FMUL.FTZ R139, R86, UR61 ;  /* 0x0000003d568b7c20 */ /* 0x000fe20008410000 */
[----:B------:R-:W-:-:S06]  /*18d90*/  FMUL.FTZ R140, R87, UR61 ;  /* 0x0000003d578c7c20 */ /* 0x000fcc0008410000 */
[----:B------:R-:W-:Y:S08]  /*18da0*/  MUFU.TANH R137, R137 ;  /* 0x0000008900897308 */ /* 0x000ff00000002400 */
[----:B------:R-:W-:Y:S08]  /*18db0*/  MUFU.TANH R138, R138 ;  /* 0x0000008a008a7308 */ /* 0x000ff00000002400 */
[----:B------:R-:W-:Y:S01]  /*18dc0*/  MUFU.TANH R139, R139 ;  /* 0x0000008b008b7308 */ /* 0x000fe20000002400 */
[----:B--2---:R-:W-:Y:S01]  /*18dd0*/  FMNMX.FTZ R98, R105, R0, !PT ;  /* 0x0000000069627209 */ /* 0x004fe20007810000 */
[----:B---3--:R-:W-:-:S03]  /*18de0*/  FFMA.FTZ R100, R14, R136, R104 ;  /* 0x000000880e647223 */ /* 0x008fc60000010068 */
[----:B------:R-:W-:Y:S01]  /*18df0*/  FMNMX.FTZ R98, R2, R98, !PT ;  /* 0x0000006202627209 */ /* 0x000fe20007810000 */
[----:B0-----:R-:W-:-:S03]  /*18e00*/  FADD.FTZ R100, R122, R100 ;  /* 0x000000647a647221 */ /* 0x001fc60000010000 */
[----:B------:R-:W-:Y:S01]  /*18e10*/  FMNMX.FTZ R98, R123, R98, !PT ;  /* 0x000000627b627209 */ /* 0x000fe20007810000 */
[----:B----4-:R-:W-:Y:S01]  /*18e20*/  FADD.FTZ R100, R106, R100 ;  /* 0x000000646a647221 */ /* 0x010fe20000010000 */
[----:B------:R-:W-:Y:S02]  /*18e30*/  F2FP.F16.F32.PACK_AB R104, R122, R104 ;  /* 0x000000687a68723e */ /* 0x000fe400000000ff */
[----:B------:R-:W-:Y:S01]  /*18e40*/  FMNMX.FTZ R98, R124, R98, !PT ;  /* 0x000000627c627209 */ /* 0x000fe20007810000 */
[----:B------:R-:W-:Y:S01]  /*18e50*/  FMUL.FTZ R122, R99, UR61 ;  /* 0x0000003d637a7c20 */ /* 0x000fe20008410000 */
[----:B------:R-:W-:Y:S02]  /*18e60*/  IMAD.MOV.U32 R99, RZ, RZ, R143 ;  /* 0x000000ffff637224 */ /* 0x000fe400078e008f */
[----:B------:R-:W-:Y:S01]  /*18e70*/  FMNMX.FTZ R98, R102, R98, !PT ;  /* 0x0000006266627209 */ /* 0x000fe20007810000 */
[C---:B------:R-:W-:Y:S01]  /*18e80*/  FADD.FTZ R142, R115.reuse, R100 ;  /* 0x00000064738e7221 */ /* 0x040fe20000010000 */
[----:B------:R-:W-:Y:S01]  /*18e90*/  F2FP.F16.F32.PACK_AB R106, R115, R106 ;  /* 0x0000006a736a723e */ /* 0x000fe200000000ff */
[----:B------:R-:W-:Y:S01]  /*18ea0*/  IMAD.MOV.U32 R115, RZ, RZ, R150 ;  /* 0x000000ffff737224 */ /* 0x000fe200078e0096 */
        /* <DEDUP_REMOVED lines=10> */
[----:B-1----:R-:W-:-:S04]  /*18f50*/  FMNMX.FTZ R98, R156, R98, !PT ;  /* 0x000000629c627209 */ /* 0x002fc80007810000 */
[----:B------:R-:W-:Y:S01]  /*18f60*/  FMNMX.FTZ R98, R116, R98, !PT ;  /* 0x0000006274627209 */ /* 0x000fe20007810000 */
[----:B------:R-:W0:Y:S03]  /*18f70*/  MUFU.TANH R122, R122 ;  /* 0x0000007a007a7308 */ /* 0x000e260000002400 */
[----:B------:R-:W-:-:S04]  /*18f80*/  FMNMX.FTZ R98, R117, R98, !PT ;  /* 0x0000006275627209 */ /* 0x000fc80007810000 */
[----:B------:R-:W-:-:S04]  /*18f90*/  FMNMX.FTZ R98, R118, R98, !PT ;  /* 0x0000006276627209 */ /* 0x000fc80007810000 */
[----:B------:R-:W-:-:S04]  /*18fa0*/  FMNMX.FTZ R98, R119, R98, !PT ;  /* 0x0000006277627209 */ /* 0x000fc80007810000 */
[----:B------:R-:W-:-:S04]  /*18fb0*/  FMNMX.FTZ R98, R120, R98, !PT ;  /* 0x0000006278627209 */ /* 0x000fc80007810000 */
[----:B------:R-:W-:Y:S01]  /*18fc0*/  FMNMX.FTZ R98, R121, R98, !PT ;  /* 0x0000006279627209 */ /* 0x000fe20007810000 */
[----:B------:R-:W-:-:S03]  /*18fd0*/  FMUL.FTZ R136, R95, UR61 ;  /* 0x0000003d5f887c20 */ /* 0x000fc60008410000 */
[----:B0-----:R-:W-:-:S04]  /*18fe0*/  FMNMX.FTZ R98, R122, R98, !PT ;  /* 0x000000627a627209 */ /* 0x001fc80007810000 */
[----:B------:R-:W-:Y:S01]  /*18ff0*/  FMNMX.FTZ R98, R110, R98, !PT ;  /* 0x000000626e627209 */ /* 0x000fe20007810000 */
[----:B------:R-:W0:Y:S03]  /*19000*/  MUFU.TANH R136, R136 ;  /* 0x0000008800887308 */ /* 0x000e260000002400 */
[----:B------:R-:W-:-:S04]  /*19010*/  FMNMX.FTZ R98, R111, R98, !PT ;  /* 0x000000626f627209 */ /* 0x000fc80007810000 */
[----:B------:R-:W-:-:S04]  /*19020*/  FMNMX.FTZ R98, R90, R98, !PT ;  /* 0x000000625a627209 */ /* 0x000fc80007810000 */
[----:B------:R-:W-:Y:S01]  /*19030*/  FMNMX.FTZ R98, R112, R98, !PT ;  /* 0x0000006270627209 */ /* 0x000fe20007810000 */
[----:B------:R-:W-:-:S03]  /*19040*/  FMUL.FTZ R143, R74, UR61 ;  /* 0x0000003d4a8f7c20 */ /* 0x000fc60008410000 */
[----:B------:R-:W-:Y:S01]  /*19050*/  FMNMX.FTZ R98, R113, R98, !PT ;  /* 0x0000006271627209 */ /* 0x000fe20007810000 */
[----:B------:R-:W1:Y:S01]  /*19060*/  MUFU.TANH R140, R140 ;  /* 0x0000008c008c7308 */ /* 0x000e620000002400 */
[----:B------:R-:W-:Y:S02]  /*19070*/  FMUL.FTZ R146, R75, UR61 ;  /* 0x0000003d4b927c20 */ /* 0x000fe40008410000 */
[----:B0-----:R-:W-:Y:S01]  /*19080*/  FMNMX.FTZ R98, R136, R98, !PT ;  /* 0x0000006288627209 */ /* 0x001fe20007810000 */
[----:B------:R-:W-:-:S03]  /*19090*/  FMUL.FTZ R148, R78, UR61 ;  /* 0x0000003d4e947c20 */ /* 0x000fc60008410000 */
[----:B------:R-:W-:Y:S01]  /*190a0*/  FMNMX.FTZ R98, R137, R98, !PT ;  /* 0x0000006289627209 */ /* 0x000fe20007810000 */
[----:B------:R-:W0:Y:S01]  /*190b0*/  MUFU.TANH R143, R143 ;  /* 0x0000008f008f7308 */ /* 0x000e220000002400 */
[----:B------:R-:W-:Y:S02]  /*190c0*/  FMUL.FTZ R149, R79, UR61 ;  /* 0x0000003d4f957c20 */ /* 0x000fe40008410000 */
[----:B------:R-:W-:-:S05]  /*190d0*/  FMNMX.FTZ R98, R138, R98, !PT ;  /* 0x000000628a627209 */ /* 0x000fca0007810000 */
[----:B------:R-:W2:Y:S01]  /*190e0*/  MUFU.TANH R146, R146 ;  /* 0x0000009200927308 */ /* 0x000ea20000002400 */
[----:B------:R-:W-:-:S07]  /*190f0*/  FMNMX.FTZ R98, R139, R98, !PT ;  /* 0x000000628b627209 */ /* 0x000fce0007810000 */
[----:B------:R-:W3:Y:S01]  /*19100*/  MUFU.TANH R148, R148 ;  /* 0x0000009400947308 */ /* 0x000ee20000002400 */
[----:B-1----:R-:W-:-:S07]  /*19110*/  FMNMX.FTZ R98, R140, R98, !PT ;  /* 0x000000628c627209 */ /* 0x002fce0007810000 */
[----:B------:R-:W1:Y:S01]  /*19120*/  MUFU.TANH R149, R149 ;  /* 0x0000009500957308 */ /* 0x000e620000002400 */
[----:B0-----:R-:W-:-:S04]  /*19130*/  FMNMX.FTZ R98, R143, R98, !PT ;  /* 0x000000628f627209 */ /* 0x001fc80007810000 */
[----:B--2---:R-:W-:-:S04]  /*19140*/  FMNMX.FTZ R98, R146, R98, !PT ;  /* 0x0000006292627209 */ /* 0x004fc80007810000 */
[----:B---3--:R-:W-:-:S04]  /*19150*/  FMNMX.FTZ R74, R148, R98, !PT ;  /* 0x00000062944a7209 */ /* 0x008fc80007810000 */
[----:B-1----:R-:W-:-:S05]  /*19160*/  FMNMX.FTZ R74, R149, R74, !PT ;  /* 0x0000004a954a7209 */ /* 0x002fca0007810000 */
        /* <DEDUP_REMOVED lines=8> */
[----:B------:R-:W-:-:S03]  /*191f0*/  FFMA.FTZ R109, R155, R73, -R150 ;  /* 0x000000499b6d7223 */ /* 0x000fc60000010896 */
[----:B------:R-:W2:Y:S01]  /*19200*/  LDL R155, [R1+0x7c] ;  /* 0x00007c00019b7983 */ /* 0x000ea20000100800 */
[----:B------:R-:W-:Y:S01]  /*19210*/  FFMA.FTZ R94, R110, R73, -R150 ;  /* 0x000000496e5e7223 */ /* 0x000fe20000010896 */
[----:B------:R-:W-:-:S05]  /*19220*/  VIADD R110, R16, 0x200 ;  /* 0x00000200106e7836 */ /* 0x000fca0000000000 */
[----:B------:R-:W-:-:S04]  /*19230*/  SHF.R.U32.HI R110, RZ, 0x4, R110 ;  /* 0x00000004ff6e7819 */ /* 0x000fc8000001166e */
[----:B------:R-:W-:-:S04]  /*19240*/  LOP3.LUT R110, R110, 0x3fff, RZ, 0xc0, !PT ;  /* 0x00003fff6e6e7812 */ /* 0x000fc800078ec0ff */
[----:B------:R-:W-:Y:S01]  /*19250*/  LOP3.LUT R110, R110, 0x2400000, RZ, 0xfc, !PT ;  /* 0x024000006e6e7812 */ /* 0x000fe200078efcff */
[----:B------:R-:W-:-:S04]  /*19260*/  FFMA.FTZ R78, R112, R73, -R150 ;  /* 0x00000049704e7223 */ /* 0x000fc80000010896 */
[----:B------:R-:W-:-:S04]  /*19270*/  IMAD R110, R20, 0x6c0, R110 ;  /* 0x000006c0146e7824 */ /* 0x000fc800078e026e */
        /* <DEDUP_REMOVED lines=69> */
[----:B------:R-:W-:Y:S02]  /*196d0*/  IMAD.MOV.U32 R113, RZ, RZ, -0x3ffffff0 ;  /* 0xc0000010ff717424 */ /* 0x000fe400078e00ff */
[----:B------:R-:W-:Y:S01]  /*196e0*/  FFMA.FTZ R82, R136, R73, -R150 ;  /* 0x0000004988527223 */ /* 0x000fe20000010896 */
[----:B------:R-:W-:Y:S01]  /*196f0*/  R2UR UR28, R112 ;  /* 0x00000000701c72ca */ /* 0x000fe200000e0000 */
[----:B------:R-:W2:Y:S01]  /*19700*/  LDL.LU R136, [R1+0x34] ;  /* 0x0000340001887983 */ /* 0x000ea20000300800 */
        /* <DEDUP_REMOVED lines=17> */
[----:B------:R-:W-:Y:S03]  /*19820*/  HGMMA.64x96x16.F32 R24, gdesc[UR32].tnspB, R24, gsb0 ;  /* 0x41600000201879f0 */ /* 0x000fe60008000818 */
[----:B------:R-:W0:Y:S01]  /*19830*/  S2R R155, SR_TID.X ;  /* 0x00000000009b7919 */ /* 0x000e220000002100 */
[----:B------:R-:W-:Y:S01]  /*19840*/  FADD.FTZ R0, -R74, R0 ;  /* 0x000000004a007221 */ /* 0x000fe20000010100 */
[----:B------:R-:W-:-:S03]  /*19850*/  FFMA.FTZ R105, R105, R73, -R150 ;  /* 0x0000004969697223 */ /* 0x000fc60000010896 */
[----:B------:R-:W-:-:S03]  /*19860*/  FMUL.FTZ R0, R0, R73 ;  /* 0x0000004900007220 */ /* 0x000fc60000410000 */
[----:B------:R-:W-:Y:S01]  /*19870*/  MUFU.EX2 R105, R105 ;  /* 0x0000006900697308 */ /* 0x000fe20000000800 */
[----:B------:R-:W-:-:S07]  /*19880*/  FFMA.FTZ R83, R137, R73, -R150 ;  /* 0x0000004989537223 */ /* 0x000fce0000010896 */
[----:B------:R-:W2:Y:S01]  /*19890*/  MUFU.EX2 R0, R0 ;  /* 0x0000000000007308 */ /* 0x000ea20000000800 */
[----:B------:R-:W-:Y:S02]  /*198a0*/  WARPGROUP.DEPBAR.LE gsb0, 0x0 ;  /* 0x00008000000079c5 */ /* 0x000fe40000010000 */
[----:B------:R-:W-:-:S06]  /*198b0*/  WARPGROUP.ARRIVE ;  /* 0x00000000000079c5 */ /* 0x000fcc0000000000 */
[----:B------:R-:W-:Y:S01]  /*198c0*/  HGMMA.64x96x16.F32 R24, gdesc[UR36].tnspB, R24, gsb0 ;  /* 0x41600000241879f0 */ /* 0x000fe20008000818 */
[----:B------:R-:W3:Y:S01]  /*198d0*/  MUFU.EX2 R110, R107 ;  /* 0x0000006b006e7308 */ /* 0x000ee20000000800 */
[----:B0-----:R-:W-:Y:S01]  /*198e0*/  SHF.R.U32.HI R137, RZ, 0x7, R155 ;  /* 0x00000007ff897819 */ /* 0x001fe2000001169b */
[-CC-:B------:R-:W-:Y:S01]  /*198f0*/  FFMA.FTZ R124, R124, R73.reuse, -R150.reuse ;  /* 0x000000497c7c7223 */ /* 0x180fe20000010896 */
[----:B------:R-:W-:Y:S01]  /*19900*/  FFMA.FTZ R123, R123, R73, -R150 ;  /* 0x000000497b7b7223 */ /* 0x000fe20000010896 */
[----:B------:R-:W-:Y:S02]  /*19910*/  ISETP.GE.U32.AND P2, PT, R155, 0x180, PT ;  /* 0x000001809b00780c */ /* 0x000fe40003f46070 */
[----:B------:R-:W-:Y:S02]  /*19920*/  VIADD R111, R137, 0x9 ;  /* 0x00000009896f7836 */ /* 0x000fe40000000000 */
[----:B------:R-:W-:Y:S01]  /*19930*/  MUFU.EX2 R107, R123 ;  /* 0x0000007b006b7308 */ /* 0x000fe20000000800 */
[----:B--2---:R-:W-:-:S02]  /*19940*/  FFMA.FTZ R112, R0, R136, R105 ;  /* 0x0000008800707223 */ /* 0x004fc40000010069 */
[----:B------:R-:W-:-:S05]  /*19950*/  SEL R111, R111, 0x9, !P2 ;  /* 0x000000096f6f7807 */ /* 0x000fca0005000000 */
[----:B------:R-:W-:Y:S01]  /*19960*/  MUFU.EX2 R124, R124 ;  /* 0x0000007c007c7308 */ /* 0x000fe20000000800 */
[----:B---3--:R-:W-:Y:S01]  /*19970*/  F2FP.F16.F32.PACK_AB R105, R110, R105 ;  /* 0x000000696e69723e */ /* 0x008fe200000000ff */
[-CC-:B------:R-:W-:Y:S01]  /*19980*/  FFMA.FTZ R95, R102, R73.reuse, -R150.reuse ;  /* 0x00000049665f7223 */ /* 0x180fe20000010896 */
[----:B------:R-:W-:-:S05]  /*19990*/  FFMA.FTZ R98, R99, R73, -R150 ;  /* 0x0000004963627223 */ /* 0x000fca0000010896 */
[----:B------:R-:W0:Y:S01]  /*199a0*/  MUFU.EX2 R135, R135 ;  /* 0x0000008700877308 */ /* 0x000e220000000800 */
[----:B------:R-:W-:-:S07]  /*199b0*/  FFMA.FTZ R99, R115, R73, -R150 ;  /* 0x0000004973637223 */ /* 0x000fce0000010896 */
[----:B------:R-:W2:Y:S01]  /*199c0*/  MUFU.EX2 R134, R134 ;  /* 0x0000008600867308 */ /* 0x000ea20000000800 */
[----:B------:R-:W-:-:S07]  /*199d0*/  FFMA.FTZ R100, R100, R73, -R150 ;  /* 0x0000004964647223 */ /* 0x000fce0000010896 */
[----:B------:R-:W3:Y:S08]  /*199e0*/  MUFU.EX2 R133, R133 ;  /* 0x0000008500857308 */ /* 0x000ef00000000800 */
[----:B------:R-:W-:Y:S01]  /*199f0*/  MUFU.EX2 R98, R98 ;  /* 0x0000006200627308 */ /* 0x000fe20000000800 */
[----:B------:R-:W-:Y:S01]  /*19a00*/  FFMA.FTZ R101, R101, R73, -R150 ;  /* 0x0000004965657223 */ /* 0x000fe20000010896 */
[----:B0-----:R-:W-:-:S06]  /*19a10*/  FADD.FTZ R142, R135, R142 ;  /* 0x0000008e878e7221 */ /* 0x001fcc0000010000 */
[----:B------:R-:W-:Y:S01]  /*19a20*/  MUFU.EX2 R132, R132 ;  /* 0x0000008400847308 */ /* 0x000fe20000000800 */
[----:B------:R-:W-:Y:S01]  /*19a30*/  FFMA.FTZ R102, R114, R73, -R150 ;  /* 0x0000004972667223 */ /* 0x000fe20000010896 */
[----:B--2---:R-:W-:-:S06]  /*19a40*/  FADD.FTZ R142, R134, R142 ;  /* 0x0000008e868e7221 */ /* 0x004fcc0000010000 */
[----:B------:R-:W-:Y:S01]  /*19a50*/  MUFU.EX2 R131, R131 ;  /* 0x0000008300837308 */ /* 0x000fe20000000800 */
[----:B------:R-:W-:Y:S02]  /*19a60*/  WARPGROUP.DEPBAR.LE gsb0, 0x0 ;  /* 0x00008000000079c5 */ /* 0x000fe40000010000 */
[----:B------:R0:W-:Y:S06]  /*19a70*/  BAR.ARV R111, 0x100 ;  /* 0x0004006f0000751d */ /* 0x0001ec0000002000 */
[----:B0-----:R-:W-:Y:S01]  /*19a80*/  FADD.FTZ R111, R110, R112 ;  /* 0x000000706e6f7221 */ /* 0x001fe20000010000 */
        /* <DEDUP_REMOVED lines=8> */
[----:B------:R-:W-:Y:S02]  /*19b10*/  @!P0 SYNCS.ARRIVE.TRANS64.RED.A1T0 RZ, [R112+URZ], RZ ;  /* 0x000000ff70ff89a7 */ /* 0x000fe4000810043f */
[----:B------:R0:W-:Y:S01]  /*19b20*/  @!P0 SYNCS.ARRIVE.TRANS64.RED.A1T0 RZ, [R110+URZ], RZ ;  /* 0x000000ff6eff89a7 */ /* 0x0001e2000810043f */
[----:B------:R2:W-:Y:S01]  /*19b30*/  STSM.16.M88.4 [R17+0x24300], R104 ;  /* 0x0243006811007844 */ /* 0x0005e20000000200 */
[----:B------:R-:W-:Y:S01]  /*19b40*/  MUFU.EX2 R100, R100 ;  /* 0x0000006400647308 */ /* 0x000fe20000000800 */
[----:B------:R-:W-:-:S07]  /*19b50*/  FADD.FTZ R124, R124, R20 ;  /* 0x000000147c7c7221 */ /* 0x000fce0000010000 */
[----:B--2---:R-:W-:Y:S08]  /*19b60*/  MUFU.EX2 R104, R93 ;  /* 0x0000005d00687308 */ /* 0x004ff00000000800 */
[----:B------:R-:W2:Y:S08]  /*19b70*/  MUFU.EX2 R93, R95 ;  /* 0x0000005f005d7308 */ /* 0x000eb00000000800 */
[----:B------:R-:W4:Y:S01]  /*19b80*/  MUFU.EX2 R95, R99 ;  /* 0x00000063005f7308 */ /* 0x000f220000000800 */
[----:B---3--:R-:W-:-:S07]  /*19b90*/  FADD.FTZ R142, R133, R142 ;  /* 0x0000008e858e7221 */ /* 0x008fce0000010000 */
[----:B------:R-:W3:Y:S01]  /*19ba0*/  MUFU.EX2 R130, R130 ;  /* 0x0000008200827308 */ /* 0x000ee20000000800 */
[----:B------:R-:W-:-:S07]  /*19bb0*/  FFMA.FTZ R108, R108, R73, -R150 ;  /* 0x000000496c6c7223 */ /* 0x000fce0000010896 */
[----:B------:R-:W-:Y:S08]  /*19bc0*/  MUFU.EX2 R136, R77 ;  /* 0x0000004d00887308 */ /* 0x000ff00000000800 */
[----:B0-----:R2:W-:Y:S08]  /*19bd0*/  MUFU.EX2 R110, R76 ;  /* 0x0000004c006e7308 */ /* 0x0015f00000000800 */
[----:B------:R-:W0:Y:S01]  /*19be0*/  MUFU.EX2 R77, R101 ;  /* 0x00000065004d7308 */ /* 0x000e220000000800 */
[----:B--2---:R-:W-:Y:S01]  /*19bf0*/  FADD.FTZ R76, R93, R124 ;  /* 0x0000007c5d4c7221 */ /* 0x004fe20000010000 */
[----:B------:R-:W-:-:S03]  /*19c00*/  FADD.FTZ R142, R132, R142 ;  /* 0x0000008e848e7221 */ /* 0x000fc60000010000 */
[----:B------:R-:W-:-:S03]  /*19c10*/  FADD.FTZ R76, R98, R76 ;  /* 0x0000004c624c7221 */ /* 0x000fc60000010000 */
[----:B------:R-:W-:Y:S01]  /*19c20*/  MUFU.EX2 R129, R129 ;  /* 0x0000008100817308 */ /* 0x000fe20000000800 */
[----:B----4-:R-:W-:-:S07]  /*19c30*/  FADD.FTZ R76, R95, R76 ;  /* 0x0000004c5f4c7221 */ /* 0x010fce0000010000 */
[----:B------:R-:W2:Y:S01]  /*19c40*/  MUFU.EX2 R102, R102 ;  /* 0x0000006600667308 */ /* 0x000ea20000000800 */
[----:B------:R-:W-:-:S07]  /*19c50*/  FADD.FTZ R142, R131, R142 ;  /* 0x0000008e838e7221 */ /* 0x000fce0000010000 */
[----:B------:R-:W4:Y:S01]  /*19c60*/  MUFU.EX2 R128, R128 ;  /* 0x0000008000807308 */ /* 0x000f220000000800 */
[----:B------:R-:W-:-:S07]  /*19c70*/  FFMA.FTZ R114, R157, R73, -R150 ;  /* 0x000000499d727223 */ /* 0x000fce0000010896 */
[----:B------:R-:W1:Y:S01]  /*19c80*/  MUFU.EX2 R103, R103 ;  /* 0x0000006700677308 */ /* 0x000e620000000800 */
[----:B---3--:R-:W-:-:S07]  /*19c90*/  FADD.FTZ R142, R130, R142 ;  /* 0x0000008e828e7221 */ /* 0x008fce0000010000 */
[----:B------:R-:W3:Y:S08]  /*19ca0*/  MUFU.EX2 R127, R127 ;  /* 0x0000007f007f7308 */ /* 0x000ef00000000800 */
[----:B------:R0:W-:Y:S08]  /*19cb0*/  MUFU.EX2 R111, R88 ;  /* 0x00000058006f7308 */ /* 0x0001f00000000800 */
[----:B------:R-:W3:Y:S01]  /*19cc0*/  MUFU.EX2 R108, R108 ;  /* 0x0000006c006c7308 */ /* 0x000ee20000000800 */
[----:B0-----:R-:W-:Y:S01]  /*19cd0*/  FADD.FTZ R88, R100, R76 ;  /* 0x0000004c64587221 */ /* 0x001fe20000010000 */
[----:B------:R-:W-:-:S03]  /*19ce0*/  FFMA.FTZ R115, R156, R73, -R150 ;  /* 0x000000499c737223 */ /* 0x000fc60000010896 */
[----:B------:R-:W-:-:S03]  /*19cf0*/  FADD.FTZ R88, R77, R88 ;  /* 0x000000584d587221 */ /* 0x000fc60000010000 */
[----:B------:R-:W0:Y:S01]  /*19d00*/  MUFU.EX2 R126, R126 ;  /* 0x0000007e007e7308 */ /* 0x000e220000000800 */
[----:B--2---:R-:W-:-:S07]  /*19d10*/  FADD.FTZ R88, R102, R88 ;  /* 0x0000005866587221 */ /* 0x004fce0000010000 */
[----:B------:R-:W-:Y:S01]  /*19d20*/  MUFU.EX2 R106, R97 ;  /* 0x00000061006a7308 */ /* 0x000fe20000000800 */
[----:B------:R-:W-:-:S07]  /*19d30*/  FFMA.FTZ R116, R116, R73, -R150 ;  /* 0x0000004974747223 */ /* 0x000fce0000010896 */
[----:B------:R-:W2:Y:S01]  /*19d40*/  MUFU.EX2 R97, R109 ;  /* 0x0000006d00617308 */ /* 0x000ea20000000800 */
[----:B------:R-:W-:-:S07]  /*19d50*/  FFMA.FTZ R117, R117, R73, -R150 ;  /* 0x0000004975757223 */ /* 0x000fce0000010896 */
[----:B------:R-:W-:Y:S08]  /*19d60*/  MUFU.EX2 R125, R125 ;  /* 0x0000007d007d7308 */ /* 0x000ff00000000800 */
[----:B------:R4:W-:Y:S08]  /*19d70*/  MUFU.EX2 R105, R96 ;  /* 0x0000006000697308 */ /* 0x0009f00000000800 */
[----:B------:R-:W2:Y:S01]  /*19d80*/  MUFU.EX2 R114, R114 ;  /* 0x0000007200727308 */ /* 0x000ea20000000800 */
[----:B----4-:R-:W-:-:S04]  /*19d90*/  FADD.FTZ R96, R129, R142 ;  /* 0x0000008e81607221 */ /* 0x010fc80000010000 */
[----:B------:R-:W-:-:S03]  /*19da0*/  FADD.FTZ R96, R128, R96 ;  /* 0x0000006080607221 */ /* 0x000fc60000010000 */
[----:B------:R-:W-:Y:S01]  /*19db0*/  MUFU.EX2 R113, R81 ;  /* 0x0000005100717308 */ /* 0x000fe20000000800 */
[----:B------:R-:W-:-:S07]  /*19dc0*/  FFMA.FTZ R118, R118, R73, -R150 ;  /* 0x0000004976767223 */ /* 0x000fce0000010896 */
[----:B------:R-:W4:Y:S08]  /*19dd0*/  MUFU.EX2 R99, R115 ;  /* 0x0000007300637308 */ /* 0x000f300000000800 */
[----:B------:R1:W-:Y:S02]  /*19de0*/  MUFU.EX2 R101, R78 ;  /* 0x0000004e00657308 */ /* 0x0003e40000000800 */
[----:B-1----:R-:W-:-:S06]  /*19df0*/  FADD.FTZ R78, R103, R88 ;  /* 0x00000058674e7221 */ /* 0x002fcc0000010000 */
[----:B------:R-:W1:Y:S01]  /*19e00*/  MUFU.EX2 R116, R116 ;  /* 0x0000007400747308 */ /* 0x000e620000000800 */
[----:B---3--:R-:W-:Y:S01]  /*19e10*/  FADD.FTZ R88, R127, R96 ;  /* 0x000000607f587221 */ /* 0x008fe20000010000 */
[----:B------:R-:W-:-:S03]  /*19e20*/  FADD.FTZ R78, R108, R78 ;  /* 0x0000004e6c4e7221 */ /* 0x000fc60000010000 */
[----:B0-----:R-:W-:-:S03]  /*19e30*/  FADD.FTZ R88, R126, R88 ;  /* 0x000000587e587221 */ /* 0x001fc60000010000 */
[----:B------:R-:W0:Y:S01]  /*19e40*/  MUFU.EX2 R123, R80 ;  /* 0x00000050007b7308 */ /* 0x000e220000000800 */
[----:B--2---:R-:W-:Y:S01]  /*19e50*/  FADD.FTZ R78, R97, R78 ;  /* 0x0000004e614e7221 */ /* 0x004fe20000010000 */
[----:B------:R-:W-:Y:S01]  /*19e60*/  FFMA.FTZ R119, R119, R73, -R150 ;  /* 0x0000004977777223 */ /* 0x000fe20000010896 */
[----:B------:R-:W-:-:S05]  /*19e70*/  F2FP.F16.F32.PACK_AB R95, R100, R95 ;  /* 0x0000005f645f723e */ /* 0x000fca00000000ff */
[----:B------:R-:W2:Y:S01]  /*19e80*/  MUFU.EX2 R117, R117 ;  /* 0x0000007500757308 */ /* 0x000ea20000000800 */
[----:B------:R-:W-:Y:S01]  /*19e90*/  FADD.FTZ R78, R114, R78 ;  /* 0x0000004e724e7221 */ /* 0x000fe20000010000 */
[----:B------:R-:W-:-:S06]  /*19ea0*/  FFMA.FTZ R120, R120, R73, -R150 ;  /* 0x0000004978787223 */ /* 0x000fcc0000010896 */
[----:B------:R-:W3:Y:S01]  /*19eb0*/  MUFU.EX2 R107, R89 ;  /* 0x00000059006b7308 */ /* 0x000ee20000000800 */
[----:B----4-:R-:W-:-:S07]  /*19ec0*/  FADD.FTZ R78, R99, R78 ;  /* 0x0000004e634e7221 */ /* 0x010fce0000010000 */
[----:B------:R4:W-:Y:S01]  /*19ed0*/  MUFU.EX2 R100, R79 ;  /* 0x0000004f00647308 */ /* 0x0009e20000000800 */
[----:B------:R-:W-:-:S07]  /*19ee0*/  FFMA.FTZ R121, R121, R73, -R150 ;  /* 0x0000004979797223 */ /* 0x000fce0000010896 */
[----:B------:R-:W3:Y:S01]  /*19ef0*/  MUFU.EX2 R118, R118 ;  /* 0x0000007600767308 */ /* 0x000ee20000000800 */
[----:B----4-:R-:W-:-:S04]  /*19f00*/  FADD.FTZ R79, R125, R88 ;  /* 0x000000587d4f7221 */ /* 0x010fc80000010000 */
[----:B------:R-:W-:-:S03]  /*19f10*/  FADD.FTZ R79, R113, R79 ;  /* 0x0000004f714f7221 */ /* 0x000fc60000010000 */
[----:B------:R-:W4:Y:S01]  /*19f20*/  MUFU.EX2 R119, R119 ;  /* 0x0000007700777308 */ /* 0x000f220000000800 */
[----:B------:R-:W-:Y:S01]  /*19f30*/  FADD.FTZ R79, R110, R79 ;  /* 0x0000004f6e4f7221 */ /* 0x000fe20000010000 */
[----:B-1----:R-:W-:Y:S01]  /*19f40*/  FADD.FTZ R78, R116, R78 ;  /* 0x0000004e744e7221 */ /* 0x002fe20000010000 */
[----:B------:R-:W-:-:S05]  /*19f50*/  FFMA.FTZ R122, R122, R73, -R150 ;  /* 0x000000497a7a7223 */ /* 0x000fca0000010896 */
[----:B------:R-:W1:Y:S01]  /*19f60*/  MUFU.EX2 R120, R120 ;  /* 0x0000007800787308 */ /* 0x000e620000000800 */
[----:B0-----:R-:W-:Y:S01]  /*19f70*/  FADD.FTZ R79, R123, R79 ;  /* 0x0000004f7b4f7221 */ /* 0x001fe20000010000 */
[----:B--2---:R-:W-:-:S06]  /*19f80*/  FADD.FTZ R88, R117, R78 ;  /* 0x0000004e75587221 */ /* 0x004fcc0000010000 */
[----:B------:R-:W-:Y:S01]  /*19f90*/  MUFU.EX2 R137, R21 ;  /* 0x0000001500897308 */ /* 0x000fe20000000800 */
[----:B---3--:R-:W-:Y:S01]  /*19fa0*/  FADD.FTZ R96, R107, R79 ;  /* 0x0000004f6b607221 */ /* 0x008fe20000010000 */
[----:B------:R-:W-:Y:S01]  /*19fb0*/  F2FP.F16.F32.PACK_AB R93, R98, R93 ;  /* 0x0000005d625d723e */ /* 0x000fe200000000ff */
[----:B------:R-:W-:-:S05]  /*19fc0*/  FADD.FTZ R88, R118, R88 ;  /* 0x0000005876587221 */ /* 0x000fca0000010000 */
[----:B------:R-:W0:Y:S01]  /*19fd0*/  MUFU.EX2 R121, R121 ;  /* 0x0000007900797308 */ /* 0x000e220000000800 */
[----:B------:R-:W-:Y:S01]  /*19fe0*/  FFMA.FTZ R86, R138, R73, -R150 ;  /* 0x000000498a567223 */ /* 0x000fe20000010896 */
[----:B------:R-:W-:Y:S02]  /*19ff0*/  F2FP.F16.F32.PACK_AB R76, R130, R131 ;  /* 0x00000083824c723e */ /* 0x000fe400000000ff */
[----:B------:R-:W-:Y:S02]  /*1a000*/  F2FP.F16.F32.PACK_AB R77, R102, R77 ;  /* 0x0000004d664d723e */ /* 0x000fe400000000ff */
[----:B------:R-:W-:Y:S02]  /*1a010*/  F2FP.F16.F32.PACK_AB R78, R128, R129 ;  /* 0x00000081804e723e */ /* 0x000fe400000000ff */
[----:B------:R2:W-:Y:S01]  /*1a020*/  MUFU.EX2 R89, R92 ;  /* 0x0000005c00597308 */ /* 0x0005e20000000800 */
[----:B------:R-:W-:Y:S01]  /*1a030*/  F2FP.F16.F32.PACK_AB R79, R108, R103 ;  /* 0x000000676c4f723e */ /* 0x000fe200000000ff */
[----:B------:R-:W-:Y:S01]  /*1a040*/  FADD.FTZ R96, R136, R96 ;  /* 0x0000006088607221 */ /* 0x000fe20000010000 */
[----:B----4-:R-:W-:-:S05]  /*1a050*/  FADD.FTZ R88, R119, R88 ;  /* 0x0000005877587221 */ /* 0x010fca0000010000 */
[----:B------:R-:W3:Y:S01]  /*1a060*/  MUFU.EX2 R122, R122 ;  /* 0x0000007a007a7308 */ /* 0x000ee20000000800 */
[----:B--2---:R-:W-:Y:S01]  /*1a070*/  F2FP.F16.F32.PACK_AB R92, R134, R135 ;  /* 0x00000087865c723e */ /* 0x004fe200000000ff */
[----:B------:R-:W-:-:S06]  /*1a080*/  FFMA.FTZ R75, R90, R73, -R150 ;  /* 0x000000495a4b7223 */ /* 0x000fcc0000010896 */
[----:B------:R2:W4:Y:S01]  /*1a090*/  MUFU.EX2 R20, R94 ;  /* 0x0000005e00147308 */ /* 0x0005220000000800 */
[----:B-1----:R-:W-:Y:S01]  /*1a0a0*/  FADD.FTZ R88, R120, R88 ;  /* 0x0000005878587221 */ /* 0x002fe20000010000 */
[----:B--2---:R-:W-:-:S06]  /*1a0b0*/  F2FP.F16.F32.PACK_AB R94, R132, R133 ;  /* 0x00000085845e723e */ /* 0x004fcc00000000ff */
[----:B------:R-:W1:Y:S01]  /*1a0c0*/  MUFU.EX2 R138, R15 ;  /* 0x0000000f008a7308 */ /* 0x000e620000000800 */
[----:B------:R-:W-:Y:S01]  /*1a0d0*/  STSM.16.M88.4 [R17+0x25b00], R92 ;  /* 0x025b005c11007844 */ /* 0x000fe20000000200 */
[----:B------:R-:W-:-:S03]  /*1a0e0*/  FFMA.FTZ R87, R139, R73, -R150 ;  /* 0x000000498b577223 */ /* 0x000fc60000010896 */
[----:B------:R2:W-:Y:S03]  /*1a0f0*/  STSM.16.M88.4 [R17+0x27300], R76 ;  /* 0x0273004c11007844 */ /* 0x0005e60000000200 */
[----:B------:R-:W1:Y:S01]  /*1a100*/  MUFU.EX2 R91, R91 ;  /* 0x0000005b005b7308 */ /* 0x000e620000000800 */
[----:B0-----:R-:W-:-:S07]  /*1a110*/  FADD.FTZ R88, R121, R88 ;  /* 0x0000005879587221 */ /* 0x001fce0000010000 */
[----:B------:R-:W-:Y:S01]  /*1a120*/  MUFU.EX2 R139, R85 ;  /* 0x00000055008b7308 */ /* 0x000fe20000000800 */
[----:B--2---:R-:W-:-:S07]  /*1a130*/  FADD.FTZ R76, R106, R96 ;  /* 0x000000606a4c7221 */ /* 0x004fce0000010000 */
[----:B------:R-:W0:Y:S01]  /*1a140*/  MUFU.EX2 R75, R75 ;  /* 0x0000004b004b7308 */ /* 0x000e220000000800 */
[----:B------:R-:W-:Y:S01]  /*1a150*/  FADD.FTZ R76, R137, R76 ;  /* 0x0000004c894c7221 */ /* 0x000fe20000010000 */
[----:B---3--:R-:W-:Y:S01]  /*1a160*/  FADD.FTZ R88, R122, R88 ;  /* 0x000000587a587221 */ /* 0x008fe20000010000 */
[----:B------:R-:W-:Y:S02]  /*1a170*/  FFMA.FTZ R90, R140, R73, -R150 ;  /* 0x000000498c5a7223 */ /* 0x000fe40000010896 */
[----:B------:R-:W-:-:S03]  /*1a180*/  FADD.FTZ R76, R105, R76 ;  /* 0x0000004c694c7221 */ /* 0x000fc60000010000 */
[----:B------:R-:W2:Y:S01]  /*1a190*/  MUFU.EX2 R140, R84 ;  /* 0x00000054008c7308 */ /* 0x000ea20000000800 */
[----:B----4-:R-:W-:Y:S01]  /*1a1a0*/  FADD.FTZ R88, R20, R88 ;  /* 0x0000005814587221 */ /* 0x010fe20000010000 */
[----:B-1----:R-:W-:-:S03]  /*1a1b0*/  FADD.FTZ R76, R138, R76 ;  /* 0x0000004c8a4c7221 */ /* 0x002fc60000010000 */
[----:B------:R-:W-:Y:S01]  /*1a1c0*/  FADD.FTZ R88, R91, R88 ;  /* 0x000000585b587221 */ /* 0x000fe20000010000 */
[----:B------:R-:W-:Y:S02]  /*1a1d0*/  FADD.FTZ R76, R89, R76 ;  /* 0x0000004c594c7221 */ /* 0x000fe40000010000 */
[----:B------:R-:W1:Y:S01]  /*1a1e0*/  MUFU.EX2 R82, R82 ;  /* 0x0000005200527308 */ /* 0x000e620000000800 */
[----:B0-----:R-:W-:Y:S01]  /*1a1f0*/  FADD.FTZ R88, R75, R88 ;  /* 0x000000584b587221 */ /* 0x001fe20000010000 */
[----:B------:R-:W-:-:S06]  /*1a200*/  FADD.FTZ R77, R139, R76 ;  /* 0x0000004c8b4d7221 */ /* 0x000fcc0000010000 */
[----:B------:R-:W0:Y:S01]  /*1a210*/  MUFU.EX2 R83, R83 ;  /* 0x0000005300537308 */ /* 0x000e220000000800 */
[----:B------:R-:W-:Y:S01]  /*1a220*/  FADD.FTZ R79, R104, R77 ;  /* 0x0000004d684f7221 */ /* 0x000fe20000010000 */
[----:B------:R-:W-:-:S06]  /*1a230*/  FADD.FTZ R77, R101, R88 ;  /* 0x00000058654d7221 */ /* 0x000fcc0000010000 */
[----:B------:R-:W3:Y:S01]  /*1a240*/  MUFU.EX2 R86, R86 ;  /* 0x0000005600567308 */ /* 0x000ee20000000800 */
[----:B--2---:R-:W-:Y:S01]  /*1a250*/  FADD.FTZ R78, R140, R79 ;  /* 0x0000004f8c4e7221 */ /* 0x004fe20000010000 */
[----:B------:R-:W-:Y:S01]  /*1a260*/  FADD.FTZ R79, R100, R77 ;  /* 0x0000004d644f7221 */ /* 0x000fe20000010000 */
[----:B------:R-:W-:-:S05]  /*1a270*/  FFMA.FTZ R143, R143, R73, -R150 ;  /* 0x000000498f8f7223 */ /* 0x000fca0000010896 */
[----:B------:R-:W2:Y:S01]  /*1a280*/  MUFU.EX2 R87, R87 ;  /* 0x0000005700577308 */ /* 0x000ea20000000800 */
[----:B-1----:R-:W-:Y:S01]  /*1a290*/  FADD.FTZ R88, R82, R79 ;  /* 0x0000004f52587221 */ /* 0x002fe20000010000 */
[----:B------:R-:W-:-:S06]  /*1a2a0*/  F2FP.F16.F32.PACK_AB R79, R91, R20 ;  /* 0x000000145b4f723e */ /* 0x000fcc00000000ff */
[----:B------:R-:W1:Y:S01]  /*1a2b0*/  MUFU.EX2 R102, R90 ;  /* 0x0000005a00667308 */ /* 0x000e620000000800 */
[----:B0-----:R-:W-:Y:S01]  /*1a2c0*/  FADD.FTZ R91, R83, R88 ;  /* 0x00000058535b7221 */ /* 0x001fe20000010000 */
[----:B------:R-:W-:-:S06]  /*1a2d0*/  F2FP.F16.F32.PACK_AB R88, R139, R89 ;  /* 0x000000598b58723e */ /* 0x000fcc00000000ff */
[----:B------:R-:W0:Y:S01]  /*1a2e0*/  MUFU.EX2 R143, R143 ;  /* 0x0000008f008f7308 */ /* 0x000e220000000800 */
[----:B---3--:R-:W-:Y:S01]  /*1a2f0*/  FADD.FTZ R20, R86, R91 ;  /* 0x0000005b56147221 */ /* 0x008fe20000010000 */
[----:B------:R-:W-:-:S03]  /*1a300*/  F2FP.F16.F32.PACK_AB R89, R101, R75 ;  /* 0x0000004b6559723e */ /* 0x000fc600000000ff */
[----:B--2---:R-:W-:-:S04]  /*1a310*/  FADD.FTZ R75, R87, R20 ;  /* 0x00000014574b7221 */ /* 0x004fc80000010000 */
[----:B-1----:R-:W-:-:S04]  /*1a320*/  FADD.FTZ R20, R102, R75 ;  /* 0x0000004b66147221 */ /* 0x002fc80000010000 */
[----:B0-----:R-:W-:Y:S02]  /*1a330*/  FADD.FTZ R75, R143, R20 ;  /* 0x000000148f4b7221 */ /* 0x001fe40000010000 */
[----:B------:R-:W2:Y:S01]  /*1a340*/  LDL.LU R20, [R1+0x4] ;  /* 0x0000040001147983 */ /* 0x000ea20000300800 */
[----:B------:R-:W0:Y:S08]  /*1a350*/  MUFU.EX2 R112, R141 ;  /* 0x0000008d00707308 */ /* 0x000e300000000800 */
[----:B------:R-:W1:Y:S01]  /*1a360*/  MUFU.EX2 R84, R145 ;  /* 0x0000009100547308 */ /* 0x000e620000000800 */
[----:B------:R-:W-:Y:S01]  /*1a370*/  FADD.FTZ R103, R111, R78 ;  /* 0x0000004e6f677221 */ /* 0x000fe20000010000 */
[----:B------:R-:W-:-:S06]  /*1a380*/  F2FP.F16.F32.PACK_AB R96, R126, R127 ;  /* 0x0000007f7e60723e */ /* 0x000fcc00000000ff */
[----:B------:R-:W3:Y:S01]  /*1a390*/  MUFU.EX2 R85, R147 ;  /* 0x0000009300557308 */ /* 0x000ee20000000800 */
[----:B------:R-:W-:Y:S02]  /*1a3a0*/  F2FP.F16.F32.PACK_AB R97, R114, R97 ;  /* 0x000000617261723e */ /* 0x000fe400000000ff */
[----:B------:R-:W-:Y:S02]  /*1a3b0*/  F2FP.F16.F32.PACK_AB R98, R113, R125 ;  /* 0x0000007d7162723e */ /* 0x000fe400000000ff */
[----:B------:R-:W-:-:S03]  /*1a3c0*/  F2FP.F16.F32.PACK_AB R99, R116, R99 ;  /* 0x000000637463723e */ /* 0x000fc600000000ff */
[----:B------:R-:W4:Y:S01]  /*1a3d0*/  MUFU.EX2 R80, R151 ;  /* 0x0000009700507308 */ /* 0x000f220000000800 */
[----:B------:R-:W-:Y:S02]  /*1a3e0*/  F2FP.F16.F32.PACK_AB R92, R123, R110 ;  /* 0x0000006e7b5c723e */ /* 0x000fe400000000ff */
[----:B------:R-:W-:Y:S02]  /*1a3f0*/  F2FP.F16.F32.PACK_AB R93, R118, R117 ;  /* 0x00000075765d723e */ /* 0x000fe400000000ff */
[----:B------:R-:W-:Y:S02]  /*1a400*/  F2FP.F16.F32.PACK_AB R94, R136, R107 ;  /* 0x0000006b885e723e */ /* 0x000fe400000000ff */
[----:B------:R-:W-:Y:S01]  /*1a410*/  F2FP.F16.F32.PACK_AB R95, R120, R119 ;  /* 0x00000077785f723e */ /* 0x000fe200000000ff */
[----:B------:R-:W4:Y:S01]  /*1a420*/  MUFU.EX2 R81, R152 ;  /* 0x0000009800517308 */ /* 0x000f220000000800 */
[----:B0-----:R-:W-:Y:S01]  /*1a430*/  FADD.FTZ R103, R112, R103 ;  /* 0x0000006770677221 */ /* 0x001fe20000010000 */
[----:B------:R-:W-:Y:S04]  /*1a440*/  STSM.16.M88.4 [R17+0x28b00], R96 ;  /* 0x028b006011007844 */ /* 0x000fe80000000200 */
[----:B------:R1:W-:Y:S02]  /*1a450*/  STSM.16.M88.4 [R17+0x2a300], R92 ;  /* 0x02a3005c11007844 */ /* 0x0003e40000000200 */
[----:B------:R-:W0:Y:S01]  /*1a460*/  MUFU.EX2 R15, R153 ;  /* 0x00000099000f7308 */ /* 0x000e220000000800 */
[-CC-:B------:R-:W-:Y:S01]  /*1a470*/  FFMA.FTZ R146, R146, R73.reuse, -R150.reuse ;  /* 0x0000004992927223 */ /* 0x180fe20000010896 */
[-CC-:B------:R-:W-:Y:S01]  /*1a480*/  FFMA.FTZ R148, R148, R73.reuse, -R150.reuse ;  /* 0x0000004994947223 */ /* 0x180fe20000010896 */
[----:B------:R-:W-:Y:S01]  /*1a490*/  FFMA.FTZ R149, R149, R73, -R150 ;  /* 0x0000004995957223 */ /* 0x000fe20000010896 */
[----:B------:R-:W-:-:S04]  /*1a4a0*/  F2FP.F16.F32.PACK_AB R91, R82, R100 ;  /* 0x00000064525b723e */ /* 0x000fc800000000ff */
[----:B------:R-:W0:Y:S01]  /*1a4b0*/  MUFU.EX2 R21, R154 ;  /* 0x0000009a00157308 */ /* 0x000e220000000800 */
[----:B-1----:R-:W-:-:S04]  /*1a4c0*/  FADD.FTZ R92, R84, R103 ;  /* 0x00000067545c7221 */ /* 0x002fc80000010000 */
[----:B---3--:R-:W-:-:S03]  /*1a4d0*/  FADD.FTZ R93, R85, R92 ;  /* 0x0000005c555d7221 */ /* 0x008fc60000010000 */
[----:B------:R-:W1:Y:S01]  /*1a4e0*/  MUFU.EX2 R146, R146 ;  /* 0x0000009200927308 */ /* 0x000e620000000800 */
[----:B----4-:R-:W-:-:S07]  /*1a4f0*/  FADD.FTZ R82, R80, R93 ;  /* 0x0000005d50527221 */ /* 0x010fce0000010000 */
[----:B------:R-:W-:Y:S01]  /*1a500*/  MUFU.EX2 R148, R148 ;  /* 0x0000009400947308 */ /* 0x000fe20000000800 */
[----:B------:R-:W-:-:S07]  /*1a510*/  FADD.FTZ R82, R81, R82 ;  /* 0x0000005251527221 */ /* 0x000fce0000010000 */
[----:B------:R-:W3:Y:S01]  /*1a520*/  MUFU.EX2 R149, R149 ;  /* 0x0000009500957308 */ /* 0x000ee20000000800 */
[----:B0-----:R-:W-:Y:S01]  /*1a530*/  FADD.FTZ R82, R15, R82 ;  /* 0x000000520f527221 */ /* 0x001fe20000010000 */
[----:B------:R-:W-:-:S03]  /*1a540*/  F2FP.F16.F32.PACK_AB R93, R86, R83 ;  /* 0x00000053565d723e */ /* 0x000fc600000000ff */
[----:B------:R-:W-:Y:S01]  /*1a550*/  FADD.FTZ R83, R21, R82 ;  /* 0x0000005215537221 */ /* 0x000fe20000010000 */
[----:B------:R-:W-:Y:S02]  /*1a560*/  F2FP.F16.F32.PACK_AB R76, R137, R106 ;  /* 0x0000006a894c723e */ /* 0x000fe400000000ff */
[----:B------:R-:W-:Y:S02]  /*1a570*/  F2FP.F16.F32.PACK_AB R77, R122, R121 ;  /* 0x000000797a4d723e */ /* 0x000fe400000000ff */
[----:B------:R-:W-:Y:S01]  /*1a580*/  F2FP.F16.F32.PACK_AB R78, R138, R105 ;  /* 0x000000698a4e723e */ /* 0x000fe200000000ff */
[----:B------:R3:W-:Y:S01]  /*1a590*/  STL [R1+0x8], R83 ;  /* 0x0000085301007387 */ /* 0x0007e20000100800 */
[----:B------:R-:W-:Y:S02]  /*1a5a0*/  F2FP.F16.F32.PACK_AB R90, R140, R104 ;  /* 0x000000688c5a723e */ /* 0x000fe400000000ff */
[----:B------:R-:W-:Y:S02]  /*1a5b0*/  F2FP.F16.F32.PACK_AB R92, R112, R111 ;  /* 0x0000006f705c723e */ /* 0x000fe400000000ff */
[----:B------:R-:W-:-:S02]  /*1a5c0*/  F2FP.F16.F32.PACK_AB R94, R85, R84 ;  /* 0x00000054555e723e */ /* 0x000fc400000000ff */
[----:B------:R-:W-:Y:S02]  /*1a5d0*/  F2FP.F16.F32.PACK_AB R95, R102, R87 ;  /* 0x00000057665f723e */ /* 0x000fe400000000ff */
[----:B------:R-:W-:Y:S02]  /*1a5e0*/  F2FP.F16.F32.PACK_AB R80, R81, R80 ;  /* 0x000000505150723e */ /* 0x000fe400000000ff */
[C---:B-1----:R-:W-:Y:S02]  /*1a5f0*/  F2FP.F16.F32.PACK_AB R81, R146.reuse, R143 ;  /* 0x0000008f9251723e */ /* 0x042fe400000000ff */
[----:B------:R-:W-:Y:S02]  /*1a600*/  F2FP.F16.F32.PACK_AB R82, R21, R15 ;  /* 0x0000000f1552723e */ /* 0x000fe400000000ff */
[----:B---3--:R-:W-:Y:S01]  /*1a610*/  F2FP.F16.F32.PACK_AB R83, R149, R148 ;  /* 0x000000949553723e */ /* 0x008fe200000000ff */
[----:B------:R-:W-:Y:S04]  /*1a620*/  STSM.16.M88.4 [R17+0x2bb00], R76 ;  /* 0x02bb004c11007844 */ /* 0x000fe80000000200 */
[----:B------:R-:W-:Y:S04]  /*1a630*/  STSM.16.M88.4 [R17+0x2d300], R88 ;  /* 0x02d3005811007844 */ /* 0x000fe80000000200 */
[----:B------:R-:W-:Y:S04]  /*1a640*/  STSM.16.M88.4 [R17+0x2eb00], R92 ;  /* 0x02eb005c11007844 */ /* 0x000fe80000000200 */
[----:B------:R-:W-:Y:S01]  /*1a650*/  STSM.16.M88.4 [R17+0x30300], R80 ;  /* 0x0303005011007844 */ /* 0x000fe20000000200 */
[----:B------:R-:W-:Y:S01]  /*1a660*/  @!PT LDS RZ, [RZ] ;  /* 0x00000000fffff984 */ /* 0x000fe20000000800 */
[----:B------:R-:W-:Y:S01]  /*1a670*/  @!PT LDS RZ, [RZ] ;  /* 0x00000000fffff984 */ /* 0x000fe20000000800 */
[----:B------:R-:W-:Y:S01]  /*1a680*/  @!PT LDS RZ, [RZ] ;  /* 0x00000000fffff984 */ /* 0x000fe20000000800 */
[----:B------:R-:W-:Y:S01]  /*1a690*/  @!PT LDS RZ, [RZ] ;  /* 0x00000000fffff984 */ /* 0x000fe20000000800 */
[----:B------:R0:W-:Y:S06]  /*1a6a0*/  MEMBAR.ALL.CTA ;  /* 0x0000000000007992 */ /* 0x0001ec0000008000 */
[----:B0-----:R-:W0:Y:S01]  /*1a6b0*/  FENCE.VIEW.ASYNC.S ;  /* 0x00000000000073c6 */ /* 0x001e220000000000 */
[----:B------:R-:W-:-:S04]  /*1a6c0*/  FADD.FTZ R75, R146, R75 ;  /* 0x0000004b924b7221 */ /* 0x000fc80000010000 */
        /* <DEDUP_REMOVED lines=26> */
[----:B------:R1:W-:Y:S01]  /*1a870*/  STL [R1+0x34], R15 ;  /* 0x0000340f01007387 */ /* 0x0003e20000100800 */
        /* <DEDUP_REMOVED lines=9> */
[----:B-1----:R1:W5:Y:S01]  /*1a910*/  LDL R15, [R1+0x38] ;  /* 0x00003800010f7983 */ /* 0x0023620000100800 */
        /* <DEDUP_REMOVED lines=17> */
[----:B------:R-:W-:-:S02]  /*1aa30*/  VIADD R14, R20, 0xffffffff ;  /* 0xffffffff140e7836 */ /* 0x000fc40000000000 */
[----:B------:R-:W-:-:S03]  /*1aa40*/  IMAD.MOV.U32 R20, RZ, RZ, R19 ;  /* 0x000000ffff147224 */ /* 0x000fc600078e0013 */
[----:B------:R2:W-:Y:S02]  /*1aa50*/  STL [R1+0x4], R14 ;  /* 0x0000040e01007387 */ /* 0x0005e40000100800 */
[----:B--2---:R-:W-:Y:S01]  /*1aa60*/  IMAD.MOV.U32 R14, RZ, RZ, R72 ;  /* 0x000000ffff0e7224 */ /* 0x004fe200078e0048 */
[----:B0-----:R-:W-:-:S04]  /*1aa70*/  NOP ;  /* 0x0000000000007918 */ /* 0x001fc80000000000 */
[----:B-1----:R-:W-:Y:S05]  /*1aa80*/  @P2 BRA `(.L_x_2440) ;  /* 0xffffffb0000c2947 */ /* 0x002fea000383ffff */
.L_x_2429:
[----:B------:R-:W-:Y:S05]  /*1aa90*/  WARPSYNC.ALL ;  /* 0x0000000000007948 */ /* 0x000fea0003800000 */
[----:B------:R-:W-:Y:S06]  /*1aaa0*/  BAR.ARV 0x8, 0x200 ;  /* 0x0208000000007b1d */ /* 0x000fec0000002000 */
[----:B------:R-:W-:Y:S05]  /*1aab0*/  @!P1 BRA `(.L_x_2441) ;  /* 0x0000000000049947 */ /* 0x000fea0003800000 */
[----:B------:R-:W-:Y:S01]  /*1aac0*/  BPT.TRAP 0x1 ;  /* 0x000000040000795c */ /* 0x000fe20000300000 */
.L_x_2441:
[----:B------:R-:W2:Y:S01]  /*1aad0*/  LDL R0, [R1+0x38] ;  /* 0x0000380001007983 */ /* 0x000ea20000100800 */
[----:B------:R-:W-:Y:S01]  /*1aae0*/  IMAD R9, R19, 0x8, R16 ;  /* 0x0000000813097824 */ /* 0x000fe200078e0210 */
[----:B--2---:R-:W-:-:S04]  /*1aaf0*/  SHF.L.U32 R0, R0, 0x1f, RZ ;  /* 0x0000001f00007819 */ /* 0x004fc800000006ff */
[----:B------:R1:W2:Y:S01]  /*1ab00*/  SYNCS.PHASECHK.TRANS64.TRYWAIT P2, [R9+URZ+0x31c50], R0 ;  /* 0x031c5000090075a7 */ /* 0x0002a2000804017f */
[----:B------:R-:W-:Y:S05]  /*1ab10*/  @!P1 BRA `(.L_x_2442) ;  /* 0x0000000000049947 */ /* 0x000fea0003800000 */
[----:B------:R-:W-:Y:S01]  /*1ab20*/  BPT.TRAP 0x1 ;  /* 0x000000040000795c */ /* 0x000fe20000300000 */
.L_x_2442:
[----:B-----5:R-:W3:Y:S01]  /*1ab30*/  LDL.LU R2, [R1+0x7c] ;  /* 0x00007c0001027983 */ /* 0x020ee20000300800 */
[----:B------:R-:W-:Y:S02]  /*1ab40*/  VIADD R16, R16, 0x200 ;  /* 0x0000020010107836 */ /* 0x000fe40000000000 */
[----:B------:R-:W-:-:S03]  /*1ab50*/  IMAD.MOV.U32 R3, RZ, RZ, -0x3ffffff0 ;  /* 0xc0000010ff037424 */ /* 0x000fc600078e00ff */
[----:B------:R-:W-:-:S04]  /*1ab60*/  SHF.R.U32.HI R16, RZ, 0x4, R16 ;  /* 0x00000004ff107819 */ /* 0x000fc80000011610 */
[----:B------:R-:W-:-:S04]  /*1ab70*/  LOP3.LUT R16, R16, 0x3fff, RZ, 0xc0, !PT ;  /* 0x00003fff10107812 */ /* 0x000fc800078ec0ff */
[----:B------:R-:W-:Y:S02]  /*1ab80*/  LOP3.LUT R16, R16, 0x2400000, RZ, 0xfc, !PT ;  /* 0x0240000010107812 */ /* 0x000fe400078efcff */
[----:B---3--:R-:W-:Y:S01]  /*1ab90*/  LOP3.LUT R2, R2, 0x10000, RZ, 0xfc, !PT ;  /* 0x0001000002027812 */ /* 0x008fe200078efcff */
[----:B--2---:R-:W-:Y:S06]  /*1aba0*/  @P2 BRA `(.L_x_2443) ;  /* 0x0000000000082947 */ /* 0x004fec0003800000 */
[----:B------:R-:W2:Y:S02]  /*1abb0*/  SYNCS.PHASECHK.TRANS64.TRYWAIT P1, [R9+URZ+0x31c50], R0 ;  /* 0x031c5000090075a7 */ /* 0x000ea4000802017f */
[----:B--2---:R-:W-:Y:S05]  /*1abc0*/  @!P1 BRA `(.L_x_2444) ;  /* 0x000000ac00989947 */ /* 0x004fea0003800000 */
.L_x_2443:
[----:B------:R-:W-:Y:S01]  /*1abd0*/  IMAD R4, R19, 0x6c0, R16 ;  /* 0x000006c013047824 */ /* 0x000fe200078e0210 */
[----:B------:R-:W1:Y:S01]  /*1abe0*/  LDL.LU R13, [R1+0x8] ;  /* 0x00000800010d7983 */ /* 0x000e620000300800 */
        /* <DEDUP_REMOVED lines=12> */
[----:B------:R-:W-:-:S03]  /*1acb0*/  IMAD.MOV.U32 R3, RZ, RZ, -0x3ffffff0 ;  /* 0xc0000010ff037424 */ /* 0x000fc600078e00ff */
[----:B------:R-:W4:Y:S01]  /*1acc0*/  LDL.LU R8, [R1+0x38] ;  /* 0x0000380001087983 */ /* 0x000f220000300800 */
[----:B------:R-:W-:Y:S02]  /*1acd0*/  IMAD.MOV.U32 R5, RZ, RZ, -0x7fffffe0 ;  /* 0x80000020ff057424 */ /* 0x000fe400078e00ff */
[----:B------:R-:W-:-:S03]  /*1ace0*/  VIADD R19, R19, 0x1 ;  /* 0x0000000113137836 */ /* 0x000fc60000000000 */
        /* <DEDUP_REMOVED lines=32> */
[----:B-12---:R-:W1:Y:S02]  /*1aef0*/  SHFL.BFLY PT, R0, R13, 0x2, 0x1f ;  /* 0x0c401f000d007f89 */ /* 0x006e6400000e0000 */
[----:B-1----:R-:W-:Y:S01]  /*1af00*/  FADD.FTZ R0, R0, R13 ;  /* 0x0000000d00007221 */ /* 0x002fe20000010000 */
[----:B------:R-:W-:-:S02]  /*1af10*/  WARPGROUP.DEPBAR.LE gsb0, 0x0 ;  /* 0x00008000000079c5 */ /* 0x000fc40000010000 */
[----:B------:R-:W-:-:S06]  /*1af20*/  WARPGROUP.ARRIVE ;  /* 0x00000000000079c5 */ /* 0x000fcc0000000000 */
        /* <DEDUP_REMOVED lines=28> */
[C---:B------:R-:W-:Y:S01]  /*1b0f0*/  VIADD R6, R4.reuse, 0x1c0 ;  /* 0x000001c004067836 */ /* 0x040fe20000000000 */
        /* <DEDUP_REMOVED lines=15> */
[----:B------:R-:W1:Y:S01]  /*1b1f0*/  SHFL.BFLY PT, R3, R0, 0x1, 0x1f ;  /* 0x0c201f0000037f89 */ /* 0x000e6200000e0000 */
[----:B------:R-:W-:Y:S02]  /*1b200*/  R2UR UR6, R4 ;  /* 0x00000000040672ca */ /* 0x000fe400000e0000 */
[----:B------:R-:W-:Y:S02]  /*1b210*/  R2UR UR4, R2 ;  /* 0x00000000020472ca */ /* 0x000fe400000e0000 */
[----:B------:R-:W-:Y:S01]  /*1b220*/  R2UR UR7, R5 ;  /* 0x00000000050772ca */ /* 0x000fe200000e0000 */
[----:B---3--:R-:W2:Y:S01]  /*1b230*/  SHFL.BFLY PT, R2, R12, 0x2, 0x1f ;  /* 0x0c401f000c027f89 */ /* 0x008ea200000e0000 */
[----:B-1----:R-:W-:Y:S01]  /*1b240*/  FADD.FTZ R10, R0, R3 ;  /* 0x00000003000a7221 */ /* 0x002fe20000010000 */
[----:B------:R-:W-:Y:S01]  /*1b250*/  IMAD.MOV.U32 R3, RZ, RZ, RZ ;  /* 0x000000ffff037224 */ /* 0x000fe200078e00ff */
[----:B------:R-:W-:-:S03]  /*1b260*/  SEL R0, RZ, 0x1, P2 ;  /* 0x00000001ff007807 */ /* 0x000fc60001000000 */
[----:B------:R-:W-:Y:S01]  /*1b270*/  FSETP.NE.FTZ.AND P1, PT, R10, RZ, PT ;  /* 0x000000ff0a00720b */ /* 0x000fe20003f35000 */
[----:B--2---:R-:W-:Y:S01]  /*1b280*/  FADD.FTZ R2, R2, R12 ;  /* 0x0000000c02027221 */ /* 0x004fe20000010000 */
[----:B----4-:R-:W-:-:S04]  /*1b290*/  LOP3.LUT R8, R8, R0, RZ, 0x3c, !PT ;  /* 0x0000000008087212 */ /* 0x010fc800078e3cff */
[----:B------:R-:W1:Y:S07]  /*1b2a0*/  SHFL.BFLY PT, R5, R2, 0x1, 0x1f ;  /* 0x0c201f0002057f89 */ /* 0x000e6e00000e0000 */
[----:B------:R-:W2:Y:S08]  /*1b2b0*/  @P1 MUFU.LG2 R4, R10 ;  /* 0x0000000a00041308 */ /* 0x000eb00000000c00 */
[----:B------:R3:W-:Y:S02]  /*1b2c0*/  @P1 MUFU.RCP R3, R10 ;  /* 0x0000000a00031308 */ /* 0x0007e40000001000 */
[----:B---3--:R-:W3:Y:S01]  /*1b2d0*/  LDL.LU R10, [R1+0xa0] ;  /* 0x0000a000010a7983 */ /* 0x008ee20000300800 */
[----:B-1----:R-:W-:-:S05]  /*1b2e0*/  FADD.FTZ R11, R2, R5 ;  /* 0x00000005020b7221 */ /* 0x002fca0000010000 */
[----:B------:R-:W-:Y:S01]  /*1b2f0*/  FSETP.NE.FTZ.AND P3, PT, R11, RZ, PT ;  /* 0x000000ff0b00720b */ /* 0x000fe20003f75000 */
[----:B------:R-:W-:Y:S02]  /*1b300*/  WARPGROUP.DEPBAR.LE gsb0, 0x0 ;  /* 0x00008000000079c5 */ /* 0x000fe40000010000 */
[----:B------:R-:W-:Y:S01]  /*1b310*/  WARPGROUP.ARRIVE ;  /* 0x00000000000079c5 */ /* 0x000fe20000000000 */
[----:B------:R-:W-:Y:S01]  /*1b320*/  @!P0 VIADD R9, R9, 0x31c60 ;  /* 0x00031c6009098836 */ /* 0x000fe20000000000 */
[----:B------:R1:W-:Y:S08]  /*1b330*/  STL [R1+0x38], R8 ;  /* 0x0000380801007387 */ /* 0x0003f00000100800 */
[----:B------:R-:W4:Y:S01]  /*1b340*/  @P3 MUFU.LG2 R6, R11 ;  /* 0x0000000b00063308 */ /* 0x000f220000000c00 */
[----:B------:R-:W-:Y:S01]  /*1b350*/  HGMMA.64x96x16.F32 R24, gdesc[UR4].tnspB, R24, gsb0 ;  /* 0x41600000041879f0 */ /* 0x000fe20008000818 */
[----:B------:R-:W-:Y:S01]  /*1b360*/  @!P0 PRMT R9, RZ, 0x654, R9 ;  /* 0x00000654ff098816 */ /* 0x000fe20000000009 */
[----:B-1----:R-:W-:-:S06]  /*1b370*/  IMAD.MOV.U32 R8, RZ, RZ, RZ ;  /* 0x000000ffff087224 */ /* 0x002fcc00078e00ff */
[----:B------:R-:W1:Y:S01]  /*1b380*/  @P3 MUFU.RCP R8, R11 ;  /* 0x0000000b00083308 */ /* 0x000e620000001000 */
[C---:B------:R-:W-:Y:S01]  /*1b390*/  @P1 FMUL.FTZ R5, R73.reuse, 0.69314718246459960938 ;  /* 0x3f31721849051820 */ /* 0x040fe20000410000 */
[----:B------:R-:W-:Y:S01]  /*1b3a0*/  @P3 FMUL.FTZ R12, R73, 0.69314718246459960938 ;  /* 0x3f317218490c3820 */ /* 0x000fe20000410000 */
[----:B--2---:R-:W-:Y:S01]  /*1b3b0*/  @P1 FMUL.FTZ R4, R4, 0.69314718246459960938 ;  /* 0x3f31721804041820 */ /* 0x004fe20000410000 */
[----:B----4-:R-:W-:Y:S01]  /*1b3c0*/  @P3 FMUL.FTZ R7, R6, 0.69314718246459960938 ;  /* 0x3f31721806073820 */ /* 0x010fe20000410000 */
[----:B------:R-:W-:Y:S02]  /*1b3d0*/  IMAD.MOV.U32 R2, RZ, RZ, -0x800000 ;  /* 0xff800000ff027424 */ /* 0x000fe400078e00ff */
[----:B------:R-:W-:Y:S02]  /*1b3e0*/  IMAD.MOV.U32 R0, RZ, RZ, -0x800000 ;  /* 0xff800000ff007424 */ /* 0x000fe400078e00ff */
[----:B------:R-:W-:Y:S01]  /*1b3f0*/  @P1 FFMA.FTZ R2, R5, R72, R4 ;  /* 0x0000004805021223 */ /* 0x000fe20000010004 */
[----:B------:R-:W-:Y:S01]  /*1b400*/  @P3 FFMA.FTZ R0, R12, R74, R7 ;  /* 0x0000004a0c003223 */ /* 0x000fe20000010007 */
[----:B------:R-:W-:-:S02]  /*1b410*/  PLOP3.LUT P1, PT, PT, PT, PT, 0x8, 0x0 ;  /* 0x000000000000781c */ /* 0x000fc40003f2e170 */
[----:B------:R-:W-:Y:S01]  /*1b420*/  SEL R19, R19, RZ, P2 ;  /* 0x000000ff13137207 */ /* 0x000fe20001000000 */
[----:B------:R-:W-:Y:S02]  /*1b430*/  WARPGROUP.DEPBAR.LE gsb0, 0x0 ;  /* 0x00008000000079c5 */ /* 0x000fe40000010000 */
[----:B------:R2:W-:Y:S01]  /*1b440*/  @!P0 SYNCS.ARRIVE.TRANS64.RED.A1T0 RZ, [R9+URZ], RZ ;  /* 0x000000ff09ff89a7 */ /* 0x0005e2000810043f */
        /* <DEDUP_REMOVED lines=48> */
[----:B---3--:R-:W-:-:S05]  /*1b750*/  VIADD R10, R10, 0x1 ;  /* 0x000000010a0a7836 */ /* 0x008fca0000000000 */
[----:B------:R2:W-:Y:S02]  /*1b760*/  STL [R1+0xa0], R10 ;  /* 0x0000a00a01007387 */ /* 0x0005e40000100800 */
.L_x_2376:
[----:B------:R-:W3:Y:S01]  /*1b770*/  LDL R87, [R1+0x98] ;  /* 0x0000980001577983 */ /* 0x000ee20000100800 */
[----:B------:R-:W-:Y:S05]  /*1b780*/  WARPSYNC.ALL ;  /* 0x0000000000007948 */ /* 0x000fea0003800000 */
[----:B------:R-:W4:Y:S01]  /*1b790*/  S2R R3, SR_TID.X ;  /* 0x0000000000037919 */ /* 0x000f220000002100 */
[----:B------:R-:W0:Y:S01]  /*1b7a0*/  S2UR UR5, SR_CgaCtaId ;  /* 0x00000000000579c3 */ /* 0x000e220000008800 */
[----:B------:R-:W-:Y:S01]  /*1b7b0*/  UMOV UR4, 0x400 ;  /* 0x0000040000047882 */ /* 0x000fe20000000000 */
[----:B------:R-:W-:Y:S01]  /*1b7c0*/  BSSY B0, `(.L_x_2445) ;  /* 0x00001cf000007945 */ /* 0x000fe20003800000 */
[----:B0-----:R-:W-:-:S06]  /*1b7d0*/  ULEA UR4, UR5, UR4, 0x18 ;  /* 0x0000000405047291 */ /* 0x001fcc000f8ec03f */
[----:B------:R-:W-:Y:S01]  /*1b7e0*/  IMAD.U32 R16, RZ, RZ, UR4 ;  /* 0x00000004ff107e24 */ /* 0x000fe2000f8e00ff */
[----:B------:R-:W-:Y:S01]  /*1b7f0*/  BAR.SYNC.DEFER_BLOCKING 0x5, 0x200 ;  /* 0x0148000000007b1d */ /* 0x000fe20000010000 */
[----:B----4-:R-:W-:-:S05]  /*1b800*/  VIADD R86, R3, 0xffffff80 ;  /* 0xffffff8003567836 */ /* 0x010fca0000000000 */
[----:B------:R-:W-:-:S04]  /*1b810*/  SHF.R.S32.HI R3, RZ, 0x1f, R86 ;  /* 0x0000001fff037819 */ /* 0x000fc80000011456 */
[----:B------:R-:W-:-:S04]  /*1b820*/  LEA.HI R3, R3, R86, RZ, 0x2 ;  /* 0x0000005603037211 */ /* 0x000fc800078f10ff */
[----:B------:R-:W-:-:S05]  /*1b830*/  LOP3.LUT R3, R3, 0xfffffffc, RZ, 0xc0, !PT ;  /* 0xfffffffc03037812 */ /* 0x000fca00078ec0ff */
[----:B------:R-:W-:-:S04]  /*1b840*/  IMAD.IADD R3, R86, 0x1, -R3 ;  /* 0x0000000156037824 */ /* 0x000fc800078e0a03 */
[----:B-1----:R-:W-:Y:S01]  /*1b850*/  IMAD.SHL.U32 R36, R3, 0x8, RZ ;  /* 0x0000000803247824 */ /* 0x002fe200078e00ff */
[----:B------:R0:W1:Y:S03]  /*1b860*/  LDS.128 R108, [R16+0x31cd0] ;  /* 0x031cd000106c7984 */ /* 0x0000660000000c00 */
[C---:B------:R-:W-:Y:S02]  /*1b870*/  VIADD R37, R36.reuse, 0x40 ;  /* 0x0000004024257836 */ /* 0x040fe40000000000 */
[----:B------:R-:W-:-:S03]  /*1b880*/  VIADD R38, R36, 0x20 ;  /* 0x0000002024267836 */ /* 0x000fc60000000000 */
[----:B------:R-:W-:Y:S02]  /*1b890*/  SHF.R.S32.HI R40, RZ, 0x1f, R37 ;  /* 0x0000001fff287819 */ /* 0x000fe40000011425 */
[----:B------:R-:W-:Y:S01]  /*1b8a0*/  SHF.R.S32.HI R39, RZ, 0x1f, R38 ;  /* 0x0000001fff277819 */ /* 0x000fe20000011426 */
[----:B------:R-:W-:Y:S06]  /*1b8b0*/  BAR.ARV 0x4, 0x200 ;  /* 0x0108000000007b1d */ /* 0x000fec0000002000 */
[----:B---3--:R-:W-:Y:S01]  /*1b8c0*/  SHF.R.S32.HI R30, RZ, 0x1f, R87 ;  /* 0x0000001fff1e7819 */ /* 0x008fe20000011457 */
[----:B------:R-:W-:-:S03]  /*1b8d0*/  IMAD.SHL.U32 R34, R87, 0x4, RZ ;  /* 0x0000000457227824 */ /* 0x000fc600078e00ff */
[----:B------:R-:W-:Y:S01]  /*1b8e0*/  SHF.L.U64.HI R31, R87, 0x2, R30 ;  /* 0x00000002571f7819 */ /* 0x000fe2000001021e */
[----:B01----:R-:W-:Y:S06]  /*1b8f0*/  @P1 BRA `(.L_x_2446) ;  /* 0x0000001000641947 */ /* 0x003fec0003800000 */
[----:B------:R-:W3:Y:S01]  /*1b900*/  LDL R4, [R1+0xac] ;  /* 0x0000ac0001047983 */ /* 0x000ee20000100800 */
[----:B------:R-:W-:Y:S05]  /*1b910*/  WARPSYNC.ALL ;  /* 0x0000000000007948 */ /* 0x000fea0003800000 */
[----:B------:R-:W0:Y:S01]  /*1b920*/  S2R R5, SR_SWINHI ;  /* 0x0000000000057919 */ /* 0x000e220000002f00 */
[----:B------:R-:W-:Y:S01]  /*1b930*/  F2FP.F16.F32.PACK_AB R6, R73, R6 ;  /* 0x000000064906723e */ /* 0x000fe200000000ff */
[----:B------:R-:W-:Y:S01]  /*1b940*/  ULDC.64 UR4, c[0x0][0xc00] ;  /* 0x0003000000047ab9 */ /* 0x000fe20000000a00 */
[----:B------:R-:W-:Y:S01]  /*1b950*/  F2FP.F16.F32.PACK_AB R27, R46, R27 ;  /* 0x0000001b2e1b723e */ /* 0x000fe200000000ff */
[----:B------:R-:W-:Y:S01]  /*1b960*/  ULDC.64 UR6, c[0x0][0x208] ;  /* 0x0000820000067ab9 */ /* 0x000fe20000000a00 */
[----:B------:R-:W-:-:S02]  /*1b970*/  MOV R20, R16 ;  /* 0x0000001000147202 */ /* 0x000fc40000000f00 */
[----:B0-----:R-:W-:Y:S01]  /*1b980*/  MOV R21, R5 ;  /* 0x0000000500157202 */ /* 0x001fe20000000f00 */
[----:B------:R-:W-:Y:S02]  /*1b990*/  BAR.SYNC.DEFER_BLOCKING 0x1, 0x180 ;  /* 0x0046000000007b1d */ /* 0x000fe40000010000 */
[----:B---3--:R-:W-:-:S03]  /*1b9a0*/  IMAD.WIDE R4, R4, 0x2, R20 ;  /* 0x0000000204047825 */ /* 0x008fc600078e0214 */
[C---:B------:R-:W-:Y:S02]  /*1b9b0*/  IADD3 R47, P4, R4.reuse, 0x20, RZ ;  /* 0x00000020042f7810 */ /* 0x040fe40007f9e0ff */
[C---:B------:R-:W-:Y:S02]  /*1b9c0*/  IADD3 R83, P2, R4.reuse, 0x3020, RZ ;  /* 0x0000302004537810 */ /* 0x040fe40007f5e0ff */
[----:B------:R-:W-:Y:S01]  /*1b9d0*/  LOP3.LUT R8, R47, 0x180, RZ, 0xc0, !PT ;  /* 0x000001802f087812 */ /* 0x000fe200078ec0ff */
[--C-:B------:R-:W-:Y:S01]  /*1b9e0*/  IMAD.X R13, RZ, RZ, R5.reuse, P4 ;  /* 0x000000ffff0d7224 */ /* 0x100fe200020e0605 */
[----:B------:R-:W-:Y:S01]  /*1b9f0*/  IADD3 R81, P3, R4, 0x3000, RZ ;  /* 0x0000300004517810 */ /* 0x000fe20007f7e0ff */
[--C-:B------:R-:W-:Y:S01]  /*1ba00*/  IMAD.X R25, RZ, RZ, R5.reuse, P2 ;  /* 0x000000ffff197224 */ /* 0x100fe200010e0605 */
[----:B------:R-:W-:Y:S02]  /*1ba10*/  SHF.R.U64 R8, R8, 0x3, RZ ;  /* 0x0000000308087819 */ /* 0x000fe400000012ff */
[----:B------:R-:W-:Y:S01]  /*1ba20*/  IADD3 R82, P1, R4, 0x6000, RZ ;  /* 0x0000600004527810 */ /* 0x000fe20007f3e0ff */
[----:B------:R-:W-:Y:S01]  /*1ba30*/  IMAD.X R15, RZ, RZ, R5, P3 ;  /* 0x000000ffff0f7224 */ /* 0x000fe200018e0605 */
[----:B--2---:R-:W-:-:S02]  /*1ba40*/  LOP3.LUT R10, R83, 0x180, RZ, 0xc0, !PT ;  /* 0x00000180530a7812 */ /* 0x004fc400078ec0ff */
[----:B------:R-:W-:Y:S02]  /*1ba50*/  LOP3.LUT R12, R8, R47, RZ, 0x3c, !PT ;  /* 0x0000002f080c7212 */ /* 0x000fe400078e3cff */
[----:B------:R-:W-:Y:S02]  /*1ba60*/  LOP3.LUT R8, R81, 0x180, RZ, 0xc0, !PT ;  /* 0x0000018051087812 */ /* 0x000fe400078ec0ff */
[----:B------:R-:W-:Y:S02]  /*1ba70*/  LOP3.LUT R47, R82, 0x180, RZ, 0xc0, !PT ;  /* 0x00000180522f7812 */ /* 0x000fe400078ec0ff */
[----:B------:R-:W-:Y:S02]  /*1ba80*/  SHF.R.U64 R10, R10, 0x3, RZ ;  /* 0x000000030a0a7819 */ /* 0x000fe400000012ff */
[----:B------:R-:W-:Y:S02]  /*1ba90*/  SHF.R.U64 R8, R8, 0x3, RZ ;  /* 0x0000000308087819 */ /* 0x000fe400000012ff */
[----:B------:R-:W-:-:S02]  /*1baa0*/  SHF.R.U64 R47, R47, 0x3, RZ ;  /* 0x000000032f2f7819 */ /* 0x000fc400000012ff */
[----:B------:R-:W-:Y:S02]  /*1bab0*/  LOP3.LUT R24, R10, R83, RZ, 0x3c, !PT ;  /* 0x000000530a187212 */ /* 0x000fe400078e3cff */
[----:B------:R-:W-:Y:S02]  /*1bac0*/  LOP3.LUT R14, R8, R81, RZ, 0x3c, !PT ;  /* 0x00000051080e7212 */ /* 0x000fe400078e3cff */
[----:B------:R-:W-:Y:S02]  /*1bad0*/  LOP3.LUT R9, R4, 0x180, RZ, 0xc0, !PT ;  /* 0x0000018004097812 */ /* 0x000fe400078ec0ff */
[----:B------:R-:W-:Y:S02]  /*1bae0*/  LOP3.LUT R8, R47, R82, RZ, 0x3c, !PT ;  /* 0x000000522f087212 */ /* 0x000fe400078e3cff */
[----:B------:R-:W-:Y:S02]  /*1baf0*/  MOV R47, R24 ;  /* 0x00000018002f7202 */ /* 0x000fe40000000f00 */
[----:B------:R-:W-:-:S02]  /*1bb00*/  F2FP.F16.F32.PACK_AB R24, R41, R28 ;  /* 0x0000001c2918723e */ /* 0x000fc400000000ff */
[----:B------:R-:W0:Y:S01]  /*1bb10*/  LDC R41, c[0x0][0xbe8] ;  /* 0x0002fa00ff297b82 */ /* 0x000e220000000800 */
[----:B------:R-:W-:Y:S02]  /*1bb20*/  SHF.R.U64 R9, R9, 0x3, RZ ;  /* 0x0000000309097819 */ /* 0x000fe400000012ff */
[----:B------:R-:W-:Y:S02]  /*1bb30*/  IADD3 R85, P0, R4, 0x6020, RZ ;  /* 0x0000602004557810 */ /* 0x000fe40007f1e0ff */
[----:B------:R-:W-:Y:S01]  /*1bb40*/  LOP3.LUT R4, R9, R4, RZ, 0x3c, !PT ;  /* 0x0000000409047212 */ /* 0x000fe200078e3cff */
[--C-:B------:R-:W-:Y:S01]  /*1bb50*/  IMAD.X R9, RZ, RZ, R5.reuse, P1 ;  /* 0x000000ffff097224 */ /* 0x100fe200008e0605 */
[----:B------:R-:W-:Y:S01]  /*1bb60*/  LOP3.LUT R84, R85, 0x180, RZ, 0xc0, !PT ;  /* 0x0000018055547812 */ /* 0x000fe200078ec0ff */
[----:B------:R-:W-:Y:S01]  /*1bb70*/  IMAD.X R11, RZ, RZ, R5, P0 ;  /* 0x000000ffff0b7224 */ /* 0x000fe200000e0605 */
[----:B------:R-:W-:Y:S02]  /*1bb80*/  MOV R81, R4 ;  /* 0x0000000400517202 */ /* 0x000fe40000000f00 */
[----:B------:R-:W-:-:S02]  /*1bb90*/  F2FP.F16.F32.PACK_AB R4, R74, R7 ;  /* 0x000000074a04723e */ /* 0x000fc400000000ff */
[----:B------:R-:W-:Y:S02]  /*1bba0*/  F2FP.F16.F32.PACK_AB R5, R79, R78 ;  /* 0x0000004e4f05723e */ /* 0x000fe400000000ff */
[----:B------:R-:W-:Y:S02]  /*1bbb0*/  F2FP.F16.F32.PACK_AB R7, R80, R77 ;  /* 0x0000004d5007723e */ /* 0x000fe400000000ff */
[----:B------:R-:W-:Y:S02]  /*1bbc0*/  MOV R74, R12 ;  /* 0x0000000c004a7202 */ /* 0x000fe40000000f00 */
[----:B------:R-:W-:Y:S01]  /*1bbd0*/  MOV R73, R14 ;  /* 0x0000000e00497202 */ /* 0x000fe20000000f00 */
[----:B------:R1:W-:Y:S01]  /*1bbe0*/  STSM.16.M88.4 [R81], R4 ;  /* 0x0000000451007844 */ /* 0x0003e20000000200 */
[----:B------:R-:W-:Y:S02]  /*1bbf0*/  F2FP.F16.F32.PACK_AB R12, R33, R32 ;  /* 0x00000020210c723e */ /* 0x000fe400000000ff */
[----:B------:R-:W-:-:S02]  /*1bc00*/  F2FP.F16.F32.PACK_AB R13, R76, R75 ;  /* 0x0000004b4c0d723e */ /* 0x000fc400000000ff */
[----:B------:R-:W-:Y:S02]  /*1bc10*/  F2FP.F16.F32.PACK_AB R14, R72, R29 ;  /* 0x0000001d480e723e */ /* 0x000fe400000000ff */
[----:B------:R-:W-:Y:S02]  /*1bc20*/  F2FP.F16.F32.PACK_AB R15, R35, R26 ;  /* 0x0000001a230f723e */ /* 0x000fe400000000ff */
[----:B------:R-:W-:Y:S01]  /*1bc30*/  F2FP.F16.F32.PACK_AB R25, R43, R42 ;  /* 0x0000002a2b19723e */ /* 0x000fe200000000ff */
[----:B------:R-:W-:Y:S01]  /*1bc40*/  IMAD.MOV.U32 R42, RZ, RZ, RZ ;  /* 0x000000ffff2a7224 */ /* 0x000fe200078e00ff */
[----:B------:R-:W-:Y:S01]  /*1bc50*/  F2FP.F16.F32.PACK_AB R26, R45, R44 ;  /* 0x0000002c2d1a723e */ /* 0x000fe200000000ff */
[----:B------:R-:W-:Y:S01]  /*1bc60*/  STSM.16.M88.4 [R74], R12 ;  /* 0x0000000c4a007844 */ /* 0x000fe20000000200 */
[----:B------:R-:W-:Y:S02]  /*1bc70*/  SHF.R.U64 R84, R84, 0x3, RZ ;  /* 0x0000000354547819 */ /* 0x000fe400000012ff */
[----:B------:R-:W-:Y:S01]  /*1bc80*/  ISETP.NE.U32.AND P0, PT, RZ, UR4, PT ;  /* 0x00000004ff007c0c */ /* 0x000fe2000bf05070 */
[----:B------:R2:W-:Y:S01]  /*1bc90*/  STSM.16.M88.4 [R73], R24 ;  /* 0x0000001849007844 */ /* 0x0005e20000000200 */
[----:B------:R-:W-:-:S02]  /*1bca0*/  LOP3.LUT R10, R84, R85, RZ, 0x3c, !PT ;  /* 0x00000055540a7212 */ /* 0x000fc400078e3cff */
[----:B------:R-:W-:Y:S02]  /*1bcb0*/  MOV R29, R8 ;  /* 0x00000008001d7202 */ /* 0x000fe40000000f00 */
[----:B------:R-:W-:Y:S02]  /*1bcc0*/  MOV R28, R10 ;  /* 0x0000000a001c7202 */ /* 0x000fe40000000f00 */
[----:B-1----:R-:W-:Y:S02]  /*1bcd0*/  F2FP.F16.F32.PACK_AB R4, R49, R48 ;  /* 0x000000303104723e */ /* 0x002fe400000000ff */
[----:B------:R-:W-:Y:S02]  /*1bce0*/  F2FP.F16.F32.PACK_AB R5, R51, R50 ;  /* 0x000000323305723e */ /* 0x000fe400000000ff */
[----:B------:R-:W-:Y:S02]  /*1bcf0*/  F2FP.F16.F32.PACK_AB R6, R53, R52 ;  /* 0x000000343506723e */ /* 0x000fe400000000ff */
[----:B------:R-:W-:-:S02]  /*1bd00*/  F2FP.F16.F32.PACK_AB R7, R55, R54 ;  /* 0x000000363707723e */ /* 0x000fc400000000ff */
[----:B------:R-:W-:Y:S02]  /*1bd10*/  F2FP.F16.F32.PACK_AB R8, R57, R56 ;  /* 0x000000383908723e */ /* 0x000fe400000000ff */
[----:B--2---:R-:W-:Y:S01]  /*1bd20*/  IADD3 R24, P1, R34, UR4, RZ ;  /* 0x0000000422187c10 */ /* 0x004fe2000ff3e0ff */
[----:B------:R1:W-:Y:S01]  /*1bd30*/  STSM.16.M88.4 [R47], R4 ;  /* 0x000000042f007844 */ /* 0x0003e20000000200 */
[----:B------:R-:W-:Y:S02]  /*1bd40*/  F2FP.F16.F32.PACK_AB R9, R59, R58 ;  /* 0x0000003a3b09723e */ /* 0x000fe400000000ff */
[----:B------:R-:W-:Y:S02]  /*1bd50*/  F2FP.F16.F32.PACK_AB R10, R61, R60 ;  /* 0x0000003c3d0a723e */ /* 0x000fe400000000ff */
[----:B------:R-:W-:Y:S02]  /*1bd60*/  F2FP.F16.F32.PACK_AB R11, R63, R62 ;  /* 0x0000003e3f0b723e */ /* 0x000fe400000000ff */
[----:B------:R-:W-:-:S02]  /*1bd70*/  IADD3.X R25, R31, UR5, RZ, P1, !PT ;  /* 0x000000051f197c10 */ /* 0x000fc40008ffe4ff */
[----:B------:R-:W-:Y:S01]  /*1bd80*/  F2FP.F16.F32.PACK_AB R12, R65, R64 ;  /* 0x00000040410c723e */ /* 0x000fe200000000ff */
[----:B------:R2:W-:Y:S01]  /*1bd90*/  STSM.16.M88.4 [R29], R8 ;  /* 0x000000081d007844 */ /* 0x0005e20000000200 */
[----:B------:R-:W-:Y:S02]  /*1bda0*/  F2FP.F16.F32.PACK_AB R13, R67, R66 ;  /* 0x00000042430d723e */ /* 0x000fe400000000ff */
[----:B------:R-:W-:Y:S02]  /*1bdb0*/  F2FP.F16.F32.PACK_AB R14, R69, R68 ;  /* 0x00000044450e723e */ /* 0x000fe400000000ff */
[----:B------:R-:W-:Y:S02]  /*1bdc0*/  F2FP.F16.F32.PACK_AB R15, R71, R70 ;  /* 0x00000046470f723e */ /* 0x000fe400000000ff */
[----:B0-----:R-:W-:Y:S02]  /*1bdd0*/  ISETP.NE.AND P1, PT, R41, 0x1, PT ;  /* 0x000000012900780c */ /* 0x001fe40003f25270 */
[----:B------:R-:W-:Y:S01]  /*1bde0*/  ISETP.NE.AND.EX P0, PT, RZ, UR5, PT, P0 ;  /* 0x00000005ff007c0c */ /* 0x000fe2000bf05300 */
[----:B------:R-:W-:Y:S01]  /*1bdf0*/  ULDC.64 UR4, c[0x0][0xc08] ;  /* 0x0003020000047ab9 */ /* 0x000fe20000000a00 */
[----:B------:R2:W-:Y:S01]  /*1be00*/  STSM.16.M88.4 [R28], R12 ;  /* 0x0000000c1c007844 */ /* 0x0005e20000000200 */
[----:B------:R-:W-:Y:S01]  /*1be10*/  BAR.SYNC.DEFER_BLOCKING 0x1, 0x180 ;  /* 0x0046000000007b1d */ /* 0x000fe20000010000 */
[----:B------:R-:W-:-:S04]  /*1be20*/  ISETP.NE.U32.AND P2, PT, RZ, UR4, PT ;  /* 0x00000004ff007c0c */ /* 0x000fc8000bf45070 */
[----:B------:R-:W-:-:S03]  /*1be30*/  ISETP.NE.AND.EX P2, PT, RZ, UR5, PT, P2 ;  /* 0x00000005ff007c0c */ /* 0x000fc6000bf45320 */
[----:B-1----:R-:W0:Y:S08]  /*1be40*/  @P1 LDC R6, c[0x0][0xbec] ;  /* 0x0002fb00ff061b82 */ /* 0x002e300000000800 */
[----:B------:R-:W1:Y:S02]  /*1be50*/  @P1 LDC R27, c[0x0][0xbf0] ;  /* 0x0002fc00ff1b1b82 */ /* 0x000e640000000800 */
[----:B------:R-:W-:Y:S01]  /*1be60*/  @P2 IADD3 R34, P3, R34, UR4, RZ ;  /* 0x0000000422222c10 */ /* 0x000fe2000ff7e0ff */
[----:B------:R-:W-:-:S02]  /*1be70*/  ULDC UR4, c[0x0][0xa88] ;  /* 0x0002a20000047ab9 */ /* 0x000fc40000000800 */
[----:B------:R-:W-:Y:S01]  /*1be80*/  IMAD.U32 R46, RZ, RZ, UR4 ;  /* 0x00000004ff2e7e24 */ /* 0x000fe2000f8e00ff */
[----:B------:R-:W-:Y:S01]  /*1be90*/  @P2 IADD3.X R35, R31, UR5, RZ, P3, !PT ;  /* 0x000000051f232c10 */ /* 0x000fe20009ffe4ff */
[----:B------:R2:W5:Y:S04]  /*1bea0*/  @P0 LDG.E R42, desc[UR6][R24.64] ;  /* 0x00000006182a0981 */ /* 0x000568000c1e1900 */
[----:B------:R2:W5:Y:S01]  /*1beb0*/  @P2 LDG.E R46, desc[UR6][R34.64] ;  /* 0x00000006222e2981 */ /* 0x000562000c1e1900 */
[----:B------:R-:W-:Y:S05]  /*1bec0*/  @P2 BRA `(.L_x_2447) ;  /* 0x0000000000142947 */ /* 0x000fea0003800000 */
[----:B------:R-:W-:Y:S05]  /*1bed0*/  @!P0 BRA `(.L_x_2447) ;  /* 0x0000000000108947 */ /* 0x000fea0003800000 */
[----:B------:R-:W-:Y:S02]  /*1bee0*/  ULDC.64 UR4, c[0x0][0x208] ;  /* 0x0000820000047ab9 */ /* 0x000fe40000000a00 */
[----:B------:R-:W3:Y:S04]  /*1bef0*/  LDG.E R5, desc[UR4][R24.64] ;  /* 0x0000000418057981 */ /* 0x000ee8000c1e1900 */
[----:B-----5:R-:W3:Y:S02]  /*1bf00*/  LDG.E R46, desc[UR4][R24.64+0x4] ;  /* 0x00000404182e7981 */ /* 0x020ee4000c1e1900 */
[----:B---3--:R-:W-:-:S07]  /*1bf10*/  IMAD.IADD R46, R46, 0x1, -R5 ;  /* 0x000000012e2e7824 */ /* 0x008fce00078e0a05 */
.L_x_2447:
[----:B------:R-:W3:Y:S01]  /*1bf20*/  LDL R4, [R1+0x94] ;  /* 0x0000940001047983 */ /* 0x000ee20000100800 */
[----:B------:R-:W-:Y:S01]  /*1bf30*/  ULDC.64 UR4, c[0x0][0xb90] ;  /* 0x0002e40000047ab9 */ /* 0x000fe20000000a00 */
[----:B------:R-:W4:Y:S01]  /*1bf40*/  S2R R5, SR_TID.X ;  /* 0x0000000000057919 */ /* 0x000f220000002100 */
[----:B-----5:R-:W-:Y:S02]  /*1bf50*/  SHF.R.S32.HI R43, RZ, 0x1f, R42 ;  /* 0x0000001fff2b7819 */ /* 0x020fe4000001142a */
[----:B------:R-:W-:Y:S01]  /*1bf60*/  SEL R44, R30, RZ, !P0 ;  /* 0x000000ff1e2c7207 */ /* 0x000fe20004000000 */
[----:B------:R-:W3:Y:S01]  /*1bf70*/  LDL.LU R55, [R1+0x9c] ;  /* 0x00009c0001377983 */ /* 0x000ee20000300800 */
[----:B------:R-:W-:Y:S01]  /*1bf80*/  SEL R45, R87, RZ, !P0 ;  /* 0x000000ff572d7207 */ /* 0x000fe20004000000 */
[----:B------:R-:W-:Y:S01]  /*1bf90*/  IMAD R46, R46, R41, RZ ;  /* 0x000000292e2e7224 */ /* 0x000fe200078e02ff */
[----:B------:R-:W1:Y:S01]  /*1bfa0*/  @P1 LDC R53, c[0x0][0xbec] ;  /* 0x0002fb00ff351b82 */ /* 0x000e620000000800 */
[----:B------:R-:W3:Y:S04]  /*1bfb0*/  LDL.LU R54, [R1+0x84] ;  /* 0x0000840001367983 */ /* 0x000ee80000300800 */
[----:B--2---:R-:W2:Y:S01]  /*1bfc0*/  LDL R10, [R1+0xa8] ;  /* 0x0000a800010a7983 */ /* 0x004ea20000100800 */
[----:B----4-:R-:W-:-:S05]  /*1bfd0*/  VIADD R15, R5, 0xffffff80 ;  /* 0xffffff80050f7836 */ /* 0x010fca0000000000 */
[----:B------:R-:W-:-:S04]  /*1bfe0*/  SHF.R.S32.HI R52, RZ, 0x1f, R15 ;  /* 0x0000001fff347819 */ /* 0x000fc8000001140f */
[----:B------:R-:W-:-:S04]  /*1bff0*/  LEA.HI R52, R52, R15, RZ, 0x2 ;  /* 0x0000000f34347211 */ /* 0x000fc800078f10ff */
[----:B------:R-:W-:-:S05]  /*1c000*/  SHF.R.S32.HI R52, RZ, 0x2, R52 ;  /* 0x00000002ff347819 */ /* 0x000fca0000011434 */
[----:B------:R-:W-:-:S04]  /*1c010*/  IMAD R9, R52, 0x20, R36 ;  /* 0x0000002034097824 */ /* 0x000fc800078e0224 */
[----:B------:R-:W-:Y:S01]  /*1c020*/  IMAD.WIDE R20, R9, 0x2, R20 ;  /* 0x0000000209147825 */ /* 0x000fe200078e0214 */
[----:B------:R-:W-:-:S04]  /*1c030*/  SHF.R.S32.HI R14, RZ, 0x1f, R15 ;  /* 0x0000001fff0e7819 */ /* 0x000fc8000001140f */
[----:B------:R-:W-:-:S04]  /*1c040*/  LEA.HI R14, R14, R15, RZ, 0x7 ;  /* 0x0000000f0e0e7211 */ /* 0x000fc800078f38ff */
[----:B------:R-:W-:-:S05]  /*1c050*/  LOP3.LUT R14, R14, 0xffffff80, RZ, 0xc0, !PT ;  /* 0xffffff800e0e7812 */ /* 0x000fca00078ec0ff */
[----:B------:R-:W-:Y:S01]  /*1c060*/  IMAD.IADD R14, R15, 0x1, -R14 ;  /* 0x000000010f0e7824 */ /* 0x000fe200078e0a0e */
[----:B------:R-:W-:Y:S01]  /*1c070*/  ULDC.64 UR6, c[0x0][0x208] ;  /* 0x0000820000067ab9 */ /* 0x000fe20000000a00 */
[C---:B------:R-:W-:Y:S02]  /*1c080*/  IADD3 R25, P5, R20.reuse, 0x4800, RZ ;  /* 0x0000480014197810 */ /* 0x040fe40007fbe0ff */
[----:B------:R-:W-:Y:S02]  /*1c090*/  IADD3 R29, P4, R20, 0x6000, RZ ;  /* 0x00006000141d7810 */ /* 0x000fe40007f9e0ff */
[----:B------:R-:W-:Y:S02]  /*1c0a0*/  LOP3.LUT R24, R25, 0x180, RZ, 0xc0, !PT ;  /* 0x0000018019187812 */ /* 0x000fe400078ec0ff */
[----:B------:R-:W-:Y:S02]  /*1c0b0*/  LOP3.LUT R28, R29, 0x180, RZ, 0xc0, !PT ;  /* 0x000001801d1c7812 */ /* 0x000fe400078ec0ff */
[----:B------:R-:W-:-:S02]  /*1c0c0*/  SHF.R.U64 R24, R24, 0x3, RZ ;  /* 0x0000000318187819 */ /* 0x000fc400000012ff */
[----:B------:R-:W-:Y:S02]  /*1c0d0*/  SHF.R.U64 R28, R28, 0x3, RZ ;  /* 0x000000031c1c7819 */ /* 0x000fe400000012ff */
[----:B------:R-:W-:Y:S01]  /*1c0e0*/  LOP3.LUT R24, R24, R25, RZ, 0x3c, !PT ;  /* 0x0000001918187212 */ /* 0x000fe200078e3cff */
[--C-:B------:R-:W-:Y:S01]  /*1c0f0*/  IMAD.X R25, RZ, RZ, R21.reuse, P5 ;  /* 0x000000ffff197224 */ /* 0x100fe200028e0615 */
[----:B------:R-:W-:Y:S01]  /*1c100*/  LOP3.LUT R28, R28, R29, RZ, 0x3c, !PT ;  /* 0x0000001d1c1c7212 */ /* 0x000fe200078e3cff */
[----:B------:R-:W-:Y:S01]  /*1c110*/  IMAD.X R29, RZ, RZ, R21, P4 ;  /* 0x000000ffff1d7224 */ /* 0x000fe200020e0615 */
[----:B------:R-:W-:Y:S01]  /*1c120*/  BSSY B1, `(.L_x_2448) ;  /* 0x0000081000017945 */ /* 0x000fe20003800000 */
[----:B---3--:R-:W-:Y:S01]  /*1c130*/  SHF.R.S32.HI R47, RZ, 0x1f, R55 ;  /* 0x0000001fff2f7819 */ /* 0x008fe20000011437 */
[----:B------:R-:W-:-:S04]  /*1c140*/  IMAD.IADD R13, R4, 0x1, R54 ;  /* 0x00000001040d7824 */ /* 0x000fc800078e0236 */
[----:B------:R-:W-:Y:S02]  /*1c150*/  IMAD R4, R47, UR4, RZ ;  /* 0x000000042f047c24 */ /* 0x000fe4000f8e02ff */
[----:B0-----:R-:W-:-:S04]  /*1c160*/  @P1 IMAD.HI.U32 R6, R13, R6, RZ ;  /* 0x000000060d061227 */ /* 0x001fc800078e00ff */
[----:B------:R-:W-:Y:S01]  /*1c170*/  IMAD.MOV.U32 R7, RZ, RZ, R13 ;  /* 0x000000ffff077224 */ /* 0x000fe200078e000d */
[----:B-1----:R-:W-:Y:S01]  /*1c180*/  @P1 SHF.R.U32.HI R7, RZ, R27, R6 ;  /* 0x0000001bff071219 */ /* 0x002fe20000011606 */
[C---:B------:R-:W-:Y:S02]  /*1c190*/  IMAD R11, R55.reuse, UR5, R4 ;  /* 0x00000005370b7c24 */ /* 0x040fe4000f8e0204 */
[----:B------:R-:W-:Y:S01]  /*1c1a0*/  IMAD.WIDE.U32 R4, R55, UR4, R42 ;  /* 0x0000000437047c25 */ /* 0x000fe2000f8e002a */
[----:B------:R-:W-:-:S03]  /*1c1b0*/  ULDC.64 UR4, c[0x0][0xb98] ;  /* 0x0002e60000047ab9 */ /* 0x000fc60000000a00 */
[----:B------:R-:W-:Y:S02]  /*1c1c0*/  IMAD.IADD R5, R5, 0x1, R11 ;  /* 0x0000000105057824 */ /* 0x000fe400078e020b */
[----:B------:R-:W-:Y:S02]  /*1c1d0*/  IMAD.MOV R8, RZ, RZ, -R7 ;  /* 0x000000ffff087224 */ /* 0x000fe400078e0a07 */
[----:B------:R-:W-:Y:S02]  /*1c1e0*/  IMAD R6, R44, UR4, RZ ;  /* 0x000000042c067c24 */ /* 0x000fe4000f8e02ff */
[----:B------:R-:W-:-:S04]  /*1c1f0*/  IMAD.WIDE.U32 R4, R45, UR4, R4 ;  /* 0x000000042d047c25 */ /* 0x000fc8000f8e0004 */
[----:B------:R-:W-:Y:S01]  /*1c200*/  IMAD R9, R41, R8, R13 ;  /* 0x0000000829097224 */ /* 0x000fe200078e020d */
[----:B------:R-:W-:Y:S01]  /*1c210*/  SHF.R.S32.HI R11, RZ, 0x1f, R7 ;  /* 0x0000001fff0b7819 */ /* 0x000fe20000011407 */
[----:B------:R-:W-:Y:S01]  /*1c220*/  IMAD R8, R45, UR5, R6 ;  /* 0x000000052d087c24 */ /* 0x000fe2000f8e0206 */
[----:B------:R-:W-:Y:S01]  /*1c230*/  IADD3 R4, P0, R7, R4, RZ ;  /* 0x0000000407047210 */ /* 0x000fe20007f1e0ff */
        /* <DEDUP_REMOVED lines=12> */
[----:B--2---:R-:W-:Y:S01]  /*1c300*/  IMAD.IADD R5, R10, 0x1, R54 ;  /* 0x000000010a057824 */ /* 0x004fe200078e0236 */
        /* <DEDUP_REMOVED lines=8> */
[----:B------:R-:W-:-:S05]  /*1c390*/  VIADD R5, R5, 0x8 ;  /* 0x0000000805057836 */ /* 0x000fca0000000000 */
[----:B------:R-:W-:Y:S02]  /*1c3a0*/  ISETP.GE.OR P0, PT, R5, R46, P0 ;  /* 0x0000002e0500720c */ /* 0x000fe40000706670 */
[----:B------:R-:W-:Y:S02]  /*1c3b0*/  LOP3.LUT R12, R13, 0x180, RZ, 0xc0, !PT ;  /* 0x000001800d0c7812 */ /* 0x000fe400078ec0ff */
[----:B------:R-:W-:-:S03]  /*1c3c0*/  LOP3.LUT R8, R7, 0x180, RZ, 0xc0, !PT ;  /* 0x0000018007087812 */ /* 0x000fc600078ec0ff */
[----:B0-----:R-:W-:Y:S01]  /*1c3d0*/  @!P2 ST.E desc[UR6][R48.64], R2 ;  /* 0x000000023000a985 */ /* 0x001fe2000c101906 */
[----:B------:R-:W-:Y:S02]  /*1c3e0*/  SHF.R.U64 R12, R12, 0x3, RZ ;  /* 0x000000030c0c7819 */ /* 0x000fe400000012ff */
[----:B------:R-:W-:-:S03]  /*1c3f0*/  SHF.R.U64 R8, R8, 0x3, RZ ;  /* 0x0000000308087819 */ /* 0x000fc600000012ff */
[----:B-1----:R0:W-:Y:S01]  /*1c400*/  @!P0 ST.E desc[UR6][R50.64], R0 ;  /* 0x0000000032008985 */ /* 0x0021e2000c101906 */
[----:B------:R-:W-:Y:S01]  /*1c410*/  IMAD R43, R43, UR4, RZ ;  /* 0x000000042b2b7c24 */ /* 0x000fe2000f8e02ff */
[----:B------:R-:W-:Y:S01]  /*1c420*/  LOP3.LUT R12, R12, R13, RZ, 0x3c, !PT ;  /* 0x0000000d0c0c7212 */ /* 0x000fe200078e3cff */
[----:B------:R-:W-:Y:S01]  /*1c430*/  IMAD.X R13, RZ, RZ, R21, P3 ;  /* 0x000000ffff0d7224 */ /* 0x000fe200018e0615 */
[----:B------:R-:W-:Y:S01]  /*1c440*/  LOP3.LUT R8, R8, R7, RZ, 0x3c, !PT ;  /* 0x0000000708087212 */ /* 0x000fe200078e3cff */
[----:B0-----:R-:W0:Y:S01]  /*1c450*/  @P1 LDC R51, c[0x0][0xbf0] ;  /* 0x0002fc00ff331b82 */ /* 0x001e220000000800 */
[----:B------:R-:W-:Y:S01]  /*1c460*/  IADD3 R7, P3, R20, 0x7800, RZ ;  /* 0x0000780014077810 */ /* 0x000fe20007f7e0ff */
[----:B------:R-:W-:Y:S01]  /*1c470*/  IMAD R49, R42, UR5, R43 ;  /* 0x000000052a317c24 */ /* 0x000fe2000f8e022b */
[----:B------:R-:W-:Y:S01]  /*1c480*/  LOP3.LUT R11, R20, 0x180, RZ, 0xc0, !PT ;  /* 0x00000180140b7812 */ /* 0x000fe200078ec0ff */
[----:B------:R-:W-:Y:S01]  /*1c490*/  IMAD.WIDE.U32 R42, R42, UR4, RZ ;  /* 0x000000042a2a7c25 */ /* 0x000fe2000f8e00ff */
[----:B------:R-:W-:Y:S01]  /*1c4a0*/  LOP3.LUT R4, R7, 0x180, RZ, 0xc0, !PT ;  /* 0x0000018007047812 */ /* 0x000fe200078ec0ff */
[----:B------:R-:W-:-:S02]  /*1c4b0*/  ULDC.64 UR4, c[0x0][0xae8] ;  /* 0x0002ba0000047ab9 */ /* 0x000fc40000000a00 */
[----:B------:R-:W-:Y:S01]  /*1c4c0*/  IMAD R0, R3, 0x60, R52 ;  /* 0x0000006003007824 */ /* 0x000fe200078e0234 */
[----:B------:R-:W-:Y:S01]  /*1c4d0*/  SHF.R.U64 R11, R11, 0x3, RZ ;  /* 0x000000030b0b7819 */ /* 0x000fe200000012ff */
[----:B------:R-:W-:Y:S01]  /*1c4e0*/  IMAD.MOV.U32 R2, RZ, RZ, R42 ;  /* 0x000000ffff027224 */ /* 0x000fe200078e002a */
[----:B------:R-:W-:Y:S01]  /*1c4f0*/  SHF.R.U64 R4, R4, 0x3, RZ ;  /* 0x0000000304047819 */ /* 0x000fe200000012ff */
[----:B------:R-:W-:Y:S01]  /*1c500*/  IMAD.IADD R42, R54, 0x1, R0 ;  /* 0x00000001362a7824 */ /* 0x000fe200078e0200 */
[----:B------:R-:W-:Y:S01]  /*1c510*/  LOP3.LUT R20, R11, R20, RZ, 0x3c, !PT ;  /* 0x000000140b147212 */ /* 0x000fe200078e3cff */
[----:B------:R-:W-:Y:S01]  /*1c520*/  IMAD.IADD R3, R43, 0x1, R49 ;  /* 0x000000012b037824 */ /* 0x000fe200078e0231 */
[----:B------:R-:W5:Y:S01]  /*1c530*/  LD.E.128 R12, desc[UR6][R12.64] ;  /* 0x000000060c0c7980 */ /* 0x000f62000c101d00 */
[----:B------:R-:W-:Y:S02]  /*1c540*/  IMAD R47, R47, UR4, RZ ;  /* 0x000000042f2f7c24 */ /* 0x000fe4000f8e02ff */
[----:B------:R-:W-:Y:S01]  /*1c550*/  @P1 IMAD.HI.U32 R0, R42, R53, RZ ;  /* 0x000000352a001227 */ /* 0x000fe200078e00ff */
[----:B------:R-:W-:Y:S01]  /*1c560*/  LOP3.LUT R32, R4, R7, RZ, 0x3c, !PT ;  /* 0x0000000704207212 */ /* 0x000fe200078e3cff */
[----:B------:R-:W5:Y:S02]  /*1c570*/  LD.E.128 R8, desc[UR6][R8.64] ;  /* 0x0000000608087980 */ /* 0x000f64000c101d00 */
[----:B------:R-:W-:-:S02]  /*1c580*/  IMAD.X R33, RZ, RZ, R21, P3 ;  /* 0x000000ffff217224 */ /* 0x000fc400018e0615 */
[----:B------:R1:W5:Y:S01]  /*1c590*/  LD.E.128 R4, desc[UR6][R20.64] ;  /* 0x0000000614047980 */ /* 0x000362000c101d00 */
[C---:B------:R-:W-:Y:S02]  /*1c5a0*/  IMAD R47, R55.reuse, UR5, R47 ;  /* 0x00000005372f7c24 */ /* 0x040fe4000f8e022f */
[----:B------:R-:W-:Y:S01]  /*1c5b0*/  IMAD.WIDE.U32 R2, R55, UR4, R2 ;  /* 0x0000000437027c25 */ /* 0x000fe2000f8e0002 */
[----:B------:R-:W-:Y:S01]  /*1c5c0*/  ULDC.64 UR4, c[0x0][0xaf0] ;  /* 0x0002bc0000047ab9 */ /* 0x000fe20000000a00 */
[----:B------:R-:W5:Y:S02]  /*1c5d0*/  LD.E.128 R24, desc[UR6][R24.64] ;  /* 0x0000000618187980 */ /* 0x000f64000c101d00 */
[----:B------:R-:W-:Y:S02]  /*1c5e0*/  IMAD.IADD R3, R3, 0x1, R47 ;  /* 0x0000000103037824 */ /* 0x000fe400078e022f */
[----:B------:R-:W5:Y:S01]  /*1c5f0*/  LD.E.128 R28, desc[UR6][R28.64] ;  /* 0x000000061c1c7980 */ /* 0x000f62000c101d00 */
[----:B-1----:R-:W-:Y:S01]  /*1c600*/  IMAD.MOV.U32 R21, RZ, RZ, R42 ;  /* 0x000000ffff157224 */ /* 0x002fe200078e002a */
[----:B0-----:R-:W-:Y:S01]  /*1c610*/  @P1 SHF.R.U32.HI R21, RZ, R51, R0 ;  /* 0x00000033ff151219 */ /* 0x001fe20000011600 */
[----:B------:R-:W-:Y:S01]  /*1c620*/  IMAD R44, R44, UR4, RZ ;  /* 0x000000042c2c7c24 */ /* 0x000fe2000f8e02ff */
[----:B------:R-:W5:Y:S02]  /*1c630*/  LD.E.128 R32, desc[UR6][R32.64] ;  /* 0x0000000620207980 */ /* 0x000f64000c101d00 */
[--C-:B------:R-:W-:Y:S01]  /*1c640*/  SHF.R.S32.HI R0, RZ, 0x1f, R21.reuse ;  /* 0x0000001fff007819 */ /* 0x100fe20000011415 */
[----:B------:R-:W-:Y:S01]  /*1c650*/  IMAD.MOV R20, RZ, RZ, -R21 ;  /* 0x000000ffff147224 */ /* 0x000fe200078e0a15 */
[----:B------:R-:W-:Y:S01]  /*1c660*/  @!PT LDS RZ, [RZ] ;  /* 0x00000000fffff984 */ /* 0x000fe20000000800 */
[----:B------:R-:W-:Y:S01]  /*1c670*/  @!PT LDS RZ, [RZ] ;  /* 0x00000000fffff984 */ /* 0x000fe20000000800 */
[----:B------:R-:W-:Y:S01]  /*1c680*/  @!PT LDS RZ, [RZ] ;  /* 0x00000000fffff984 */ /* 0x000fe20000000800 */
[----:B------:R-:W-:Y:S01]  /*1c690*/  @!PT LDS RZ, [RZ] ;  /* 0x00000000fffff984 */ /* 0x000fe20000000800 */
[----:B------:R0:W-:Y:S06]  /*1c6a0*/  MEMBAR.ALL.CTA ;  /* 0x0000000000007992 */ /* 0x0001ec0000008000 */
[----:B0-----:R-:W0:Y:S01]  /*1c6b0*/  FENCE.VIEW.ASYNC.S ;  /* 0x00000000000073c6 */ /* 0x001e220000000000 */
[----:B------:R-:W-:-:S02]  /*1c6c0*/  IMAD R43, R45, UR5, R44 ;  /* 0x000000052d2b7c24 */ /* 0x000fc4000f8e022c */
        /* <DEDUP_REMOVED lines=21> */
[----:B0-----:R0:W1:Y:S03]  /*1c820*/  SHFL.IDX PT, R20, R41, RZ, 0x1c1f ;  /* 0x001c1fff29147589 */ /* 0x00106600000e0000 */
[----:B------:R0:W-:Y:S01]  /*1c830*/  SYNCS.ARRIVE.TRANS64.RED.A1T0 RZ, [R0+URZ], RZ ;  /* 0x000000ff00ff79a7 */ /* 0x0001e2000810043f */
        /* <DEDUP_REMOVED lines=15> */
.L_x_2449:
[----:B------:R-:W-:Y:S05]  /*1c930*/  BSYNC B1 ;  /* 0x0000000000017941 */ /* 0x000fea0003800000 */
.L_x_2448:
[----:B---3--:R-:W-:Y:S01]  /*1c940*/  VIADD R3, R49, 0x60 ;  /* 0x0000006031037836 */ /* 0x008fe20000000000 */
[----:B-----5:R3:W4:Y:S04]  /*1c950*/  SHFL.IDX PT, R5, R47, 0x1, 0x1c1f ;  /* 0x003c1f002f057f89 */ /* 0x02072800000e0000 */
        /* <DEDUP_REMOVED lines=14> */
[----:B---3--:R-:W-:Y:S01]  /*1ca40*/  LEA R2, P0, R37, R4, 0x1 ;  /* 0x0000000425027211 */ /* 0x008fe200078008ff */
[----:B------:R-:W-:-:S03]  /*1ca50*/  ULDC.64 UR4, c[0x0][0x208] ;  /* 0x0000820000047ab9 */ /* 0x000fc60000000a00 */
[----:B------:R-:W-:-:S05]  /*1ca60*/  LEA.HI.X R3, R37, R5, R40, 0x1, P0 ;  /* 0x0000000525037211 */ /* 0x000fca00000f0c28 */
[----:B------:R0:W-:Y:S01]  /*1ca70*/  ST.E.128 desc[UR4][R2.64], R32 ;  /* 0x0000002002007985 */ /* 0x0001e2000c101d04 */
[----:B------:R-:W-:Y:S05]  /*1ca80*/  BRA `(.L_x_2450) ;  /* 0x0000000800887947 */ /* 0x000fea0003800000 */
.L_x_2446:
[----:B------:R-:W-:Y:S01]  /*1ca90*/  ULDC.64 UR4, c[0x0][0xc00] ;  /* 0x0003000000047ab9 */ /* 0x000fe20000000a00 */
[----:B------:R-:W0:Y:S01]  /*1caa0*/  LDC R25, c[0x0][0xbe8] ;  /* 0x0002fa00ff197b82 */ /* 0x000e220000000800 */
[----:B------:R-:W-:Y:S01]  /*1cab0*/  ISETP.NE.U32.AND P0, PT, RZ, UR4, PT ;  /* 0x00000004ff007c0c */ /* 0x000fe2000bf05070 */
[----:B------:R-:W-:Y:S01]  /*1cac0*/  IMAD.MOV.U32 R0, RZ, RZ, RZ ;  /* 0x000000ffff007224 */ /* 0x000fe200078e00ff */
[----:B------:R-:W-:Y:S01]  /*1cad0*/  IADD3 R4, P1, R34, UR4, RZ ;  /* 0x0000000422047c10 */ /* 0x000fe2000ff3e0ff */
[----:B------:R-:W-:Y:S01]  /*1cae0*/  ULDC.64 UR6, c[0x0][0x208] ;  /* 0x0000820000067ab9 */ /* 0x000fe20000000a00 */
[----:B------:R-:W-:Y:S02]  /*1caf0*/  ISETP.NE.AND.EX P0, PT, RZ, UR5, PT, P0 ;  /* 0x00000005ff007c0c */ /* 0x000fe4000bf05300 */
[----:B------:R-:W-:Y:S01]  /*1cb00*/  IADD3.X R5, R31, UR5, RZ, P1, !PT ;  /* 0x000000051f057c10 */ /* 0x000fe20008ffe4ff */
[----:B------:R-:W-:Y:S02]  /*1cb10*/  ULDC.64 UR4, c[0x0][0xc08] ;  /* 0x0003020000047ab9 */ /* 0x000fe40000000a00 */
[----:B------:R-:W-:-:S04]  /*1cb20*/  ISETP.NE.U32.AND P1, PT, RZ, UR4, PT ;  /* 0x00000004ff007c0c */ /* 0x000fc8000bf25070 */
[----:B------:R-:W-:-:S04]  /*1cb30*/  ISETP.NE.AND.EX P1, PT, RZ, UR5, PT, P1 ;  /* 0x00000005ff007c0c */ /* 0x000fc8000bf25310 */
[----:B------:R1:W5:Y:S09]  /*1cb40*/  @P0 LDG.E R0, desc[UR6][R4.64] ;  /* 0x0000000604000981 */ /* 0x000372000c1e1900 */
[----:B------:R-:W-:Y:S01]  /*1cb50*/  @P1 IADD3 R34, P2, R34, UR4, RZ ;  /* 0x0000000422221c10 */ /* 0x000fe2000ff5e0ff */
[----:B------:R-:W-:-:S02]  /*1cb60*/  ULDC UR4, c[0x0][0xa88] ;  /* 0x0002a20000047ab9 */ /* 0x000fc40000000800 */
[----:B------:R-:W-:Y:S01]  /*1cb70*/  IMAD.U32 R8, RZ, RZ, UR4 ;  /* 0x00000004ff087e24 */ /* 0x000fe2000f8e00ff */
[----:B------:R-:W-:Y:S02]  /*1cb80*/  @P1 IADD3.X R35, R31, UR5, RZ, P2, !PT ;  /* 0x000000051f231c10 */ /* 0x000fe400097fe4ff */
[----:B0-----:R-:W-:-:S03]  /*1cb90*/  ISETP.NE.AND P2, PT, R25, 0x1, PT ;  /* 0x000000011900780c */ /* 0x001fc60003f45270 */
[----:B------:R1:W5:Y:S01]  /*1cba0*/  @P1 LDG.E R8, desc[UR6][R34.64] ;  /* 0x0000000622081981 */ /* 0x000362000c1e1900 */
[----:B------:R-:W-:-:S09]  /*1cbb0*/  ISETP.GE.AND P3, PT, R86, 0xc0, PT ;  /* 0x000000c05600780c */ /* 0x000fd20003f66270 */
[----:B------:R-:W0:Y:S08]  /*1cbc0*/  @P2 LDC R14, c[0x0][0xbec] ;  /* 0x0002fb00ff0e2b82 */ /* 0x000e300000000800 */
[----:B------:R-:W3:Y:S01]  /*1cbd0*/  @P2 LDC R27, c[0x0][0xbf0] ;  /* 0x0002fc00ff1b2b82 */ /* 0x000ee20000000800 */
[----:B-1----:R-:W-:Y:S05]  /*1cbe0*/  @P1 BRA `(.L_x_2451) ;  /* 0x0000000000141947 */ /* 0x002fea0003800000 */
[----:B------:R-:W-:Y:S05]  /*1cbf0*/  @!P0 BRA `(.L_x_2451) ;  /* 0x0000000000108947 */ /* 0x000fea0003800000 */
[----:B------:R-:W-:Y:S02]  /*1cc00*/  ULDC.64 UR4, c[0x0][0x208] ;  /* 0x0000820000047ab9 */ /* 0x000fe40000000a00 */
[----:B------:R-:W4:Y:S04]  /*1cc10*/  LDG.E R7, desc[UR4][R4.64] ;  /* 0x0000000404077981 */ /* 0x000f28000c1e1900 */
[----:B-----5:R-:W4:Y:S02]  /*1cc20*/  LDG.E R8, desc[UR4][R4.64+0x4] ;  /* 0x0000040404087981 */ /* 0x020f24000c1e1900 */
[----:B----4-:R-:W-:-:S07]  /*1cc30*/  IMAD.IADD R8, R8, 0x1, -R7 ;  /* 0x0000000108087824 */ /* 0x010fce00078e0a07 */
.L_x_2451:
[----:B------:R-:W4:Y:S04]  /*1cc40*/  LDL R24, [R1+0x9c] ;  /* 0x00009c0001187983 */ /* 0x000f280000100800 */
[----:B------:R1:W5:Y:S01]  /*1cc50*/  LDL R20, [R1+0x84] ;  /* 0x0000840001147983 */ /* 0x0003620000100800 */
[----:B------:R-:W-:Y:S01]  /*1cc60*/  BSSY B1, `(.L_x_2452) ;  /* 0x000002e000017945 */ /* 0x000fe20003800000 */
[----:B------:R-:W-:Y:S02]  /*1cc70*/  SEL R15, R87, RZ, !P0 ;  /* 0x000000ff570f7207 */ /* 0x000fe40004000000 */
[----:B------:R-:W-:Y:S02]  /*1cc80*/  SEL R30, R30, RZ, !P0 ;  /* 0x000000ff1e1e7207 */ /* 0x000fe40004000000 */
[----:B-----5:R-:W-:-:S02]  /*1cc90*/  SHF.R.S32.HI R13, RZ, 0x1f, R0 ;  /* 0x0000001fff0d7819 */ /* 0x020fc40000011400 */
[----:B----4-:R-:W-:Y:S01]  /*1cca0*/  SHF.R.S32.HI R12, RZ, 0x1f, R24 ;  /* 0x0000001fff0c7819 */ /* 0x010fe20000011418 */
[----:B-1----:R-:W-:Y:S06]  /*1ccb0*/  @P3 BRA `(.L_x_2453) ;  /* 0x0000000000a03947 */ /* 0x002fec0003800000 */
[----:B------:R-:W2:Y:S01]  /*1ccc0*/  S2R R4, SR_TID.X ;  /* 0x0000000000047919 */ /* 0x000ea20000002100 */
[----:B------:R-:W1:Y:S02]  /*1ccd0*/  LDC R11, c[0x0][0xbe8] ;  /* 0x0002fa00ff0b7b82 */ /* 0x000e640000000800 */
[----:B-1----:R-:W-:Y:S01]  /*1cce0*/  IMAD R2, R8, R11, RZ ;  /* 0x0000000b08027224 */ /* 0x002fe200078e02ff */
[----:B--2---:R-:W-:-:S04]  /*1ccf0*/  IADD3 R10, R20, -0x80, R4 ;  /* 0xffffff80140a7810 */ /* 0x004fc80007ffe004 */
[----:B------:R-:W-:-:S13]  /*1cd00*/  ISETP.GE.AND P0, PT, R10, R2, PT ;  /* 0x000000020a00720c */ /* 0x000fda0003f06270 */
[----:B------:R-:W-:Y:S05]  /*1cd10*/  @P0 BRA `(.L_x_2453) ;  /* 0x0000000000880947 */ /* 0x000fea0003800000 */
[----:B------:R-:W-:Y:S01]  /*1cd20*/  ISETP.NE.AND P0, PT, R11, 0x1, PT ;  /* 0x000000010b00780c */ /* 0x000fe20003f05270 */
[----:B------:R-:W-:Y:S01]  /*1cd30*/  ULDC.64 UR4, c[0x0][0xb90] ;  /* 0x0002e40000047ab9 */ /* 0x000fe20000000a00 */
[----:B------:R-:W-:Y:S01]  /*1cd40*/  IMAD.MOV.U32 R4, RZ, RZ, R0 ;  /* 0x000000ffff047224 */ /* 0x000fe200078e0000 */
[----:B------:R-:W-:Y:S01]  /*1cd50*/  ULDC.64 UR6, c[0x0][0x208] ;  /* 0x0000820000067ab9 */ /* 0x000fe20000000a00 */
[----:B------:R-:W-:Y:S02]  /*1cd60*/  IMAD R6, R12, UR4, RZ ;  /* 0x000000040c067c24 */ /* 0x000fe4000f8e02ff */
[----:B------:R-:W-:Y:S02]  /*1cd70*/  IMAD.MOV.U32 R5, RZ, RZ, R13 ;  /* 0x000000ffff057224 */ /* 0x000fe400078e000d */
[----:B------:R-:W-:Y:S02]  /*1cd80*/  IMAD.MOV.U32 R7, RZ, RZ, R10 ;  /* 0x000000ffff077224 */ /* 0x000fe400078e000a */
[----:B------:R-:W-:-:S03]  /*1cd90*/  IMAD.WIDE.U32 R4, R24, UR4, R4 ;  /* 0x0000000418047c25 */ /* 0x000fc6000f8e0004 */
[----:B------:R-:W1:Y:S08]  /*1cda0*/  @P0 LDC R9, c[0x0][0xbec] ;  /* 0x0002fb00ff090b82 */ /* 0x000e700000000800 */
[----:B------:R-:W2:Y:S01]  /*1cdb0*/  @P0 LDC R21, c[0x0][0xbf0] ;  /* 0x0002fc00ff150b82 */ /* 0x000ea20000000800 */
[----:B-1----:R-:W-:-:S04]  /*1cdc0*/  @P0 IMAD.HI.U32 R2, R10, R9, RZ ;  /* 0x000000090a020227 */ /* 0x002fc800078e00ff */
[----:B------:R-:W-:Y:S01]  /*1cdd0*/  IMAD R9, R24, UR5, R6 ;  /* 0x0000000518097c24 */ /* 0x000fe2000f8e0206 */
[----:B------:R-:W-:Y:S01]  /*1cde0*/  ULDC.64 UR4, c[0x0][0xb98] ;  /* 0x0002e60000047ab9 */ /* 0x000fe20000000a00 */
[----:B--2---:R-:W-:Y:S02]  /*1cdf0*/  @P0 SHF.R.U32.HI R7, RZ, R21, R2 ;  /* 0x00000015ff070219 */ /* 0x004fe40000011602 */
[----:B------:R-:W-:Y:S02]  /*1ce00*/  IMAD.IADD R5, R5, 0x1, R9 ;  /* 0x0000000105057824 */ /* 0x000fe400078e0209 */
[----:B------:R-:W-:Y:S02]  /*1ce10*/  IMAD R2, R30, UR4, RZ ;  /* 0x000000041e027c24 */ /* 0x000fe4000f8e02ff */
[----:B------:R-:W-:Y:S02]  /*1ce20*/  IMAD.MOV R9, RZ, RZ, -R7 ;  /* 0x000000ffff097224 */ /* 0x000fe400078e0a07 */
        /* <DEDUP_REMOVED lines=17> */
.L_x_2453:
[----:B------:R-:W-:Y:S05]  /*1cf40*/  BSYNC B1 ;  /* 0x0000000000017941 */ /* 0x000fea0003800000 */
.L_x_2452:
[----:B--2---:R-:W-:Y:S01]  /*1cf50*/  SHF.R.S32.HI R10, RZ, 0x1f, R86 ;  /* 0x0000001fff0a7819 */ /* 0x004fe20000011456 */
        /* <DEDUP_REMOVED lines=9> */
[----:B------:R-:W-:Y:S02]  /*1cff0*/  IMAD.IADD R9, R20, 0x1, R0 ;  /* 0x0000000114097824 */ /* 0x000fe400078e0200 */
[----:B------:R-:W-:Y:S02]  /*1d000*/  IMAD R6, R12, UR4, RZ ;  /* 0x000000040c067c24 */ /* 0x000fe4000f8e02ff */
[----:B------:R-:W-:Y:S02]  /*1d010*/  IMAD.MOV.U32 R2, RZ, RZ, R4 ;  /* 0x000000ffff027224 */ /* 0x000fe400078e0004 */
        /* <DEDUP_REMOVED lines=30> */
[----:B------:R0:W1:Y:S04]  /*1d200*/  SHFL.IDX PT, R3, R2, RZ, 0x1c1f ;  /* 0x001c1fff02037589 */ /* 0x00006800000e0000 */
[----:B------:R0:W2:Y:S02]  /*1d210*/  SHFL.IDX PT, R14, R0, RZ, 0x1c1f ;  /* 0x001c1fff000e7589 */ /* 0x0000a400000e0000 */
.L_x_2646:
[----:B------:R-:W-:Y:S01]  /*1d220*/  IMAD R25, R8, R25, RZ ;  /* 0x0000001908197224 */ /* 0x000fe200078e02ff */
[----:B------:R-:W-:Y:S01]  /*1d230*/  BSSY B1, `(.L_x_2455) ;  /* 0x0000012000017945 */ /* 0x000fe20003800000 */
[----:B------:R-:W-:-:S05]  /*1d240*/  IMAD.IADD R4, R10, 0x1, R20 ;  /* 0x000000010a047824 */ /* 0x000fca00078e0214 */
[----:B------:R-:W-:-:S13]  /*1d250*/  ISETP.GE.AND P0, PT, R4, R25, PT ;  /* 0x000000190400720c */ /* 0x000fda0003f06270 */
[----:B------:R-:W-:Y:S05]  /*1d260*/  @P0 BRA `(.L_x_2456) ;  /* 0x0000000000380947 */ /* 0x000fea0003800000 */
[----:B------:R-:W-:Y:S01]  /*1d270*/  ULDC UR4, c[0x0][0xac8] ;  /* 0x0002b20000047ab9 */ /* 0x000fe20000000800 */
[----:B------:R-:W-:Y:S01]  /*1d280*/  ULDC.64 UR6, c[0x0][0x208] ;  /* 0x0000820000067ab9 */ /* 0x000fe20000000a00 */
[----:B------:R-:W-:Y:S02]  /*1d290*/  ISETP.GE.AND P2, PT, R36, UR4, PT ;  /* 0x0000000424007c0c */ /* 0x000fe4000bf46270 */
[----:B------:R-:W-:Y:S02]  /*1d2a0*/  ISETP.GE.AND P3, PT, R38, UR4, PT ;  /* 0x0000000426007c0c */ /* 0x000fe4000bf66270 */
[----:B------:R-:W-:-:S09]  /*1d2b0*/  ISETP.GE.AND P4, PT, R37, UR4, PT ;  /* 0x0000000425007c0c */ /* 0x000fd2000bf86270 */
[----:B-1----:R-:W-:Y:S02]  /*1d2c0*/  @!P2 IMAD.MOV.U32 R15, RZ, RZ, R3 ;  /* 0x000000ffff0fa224 */ /* 0x002fe400078e0003 */
[-C--:B--2---:R-:W-:Y:S02]  /*1d2d0*/  @!P3 LEA R8, P0, R38, R14.reuse, 0x1 ;  /* 0x0000000e2608b211 */ /* 0x084fe400078008ff */
[C---:B------:R-:W-:Y:S01]  /*1d2e0*/  @!P4 LEA R10, P1, R37.reuse, R14, 0x1 ;  /* 0x0000000e250ac211 */ /* 0x040fe200078208ff */
[----:B------:R-:W-:Y:S01]  /*1d2f0*/  @!P2 IMAD.WIDE R6, R36, 0x2, R14 ;  /* 0x000000022406a825 */ /* 0x000fe200078e020e */
[-C--:B------:R-:W-:Y:S02]  /*1d300*/  @!P3 LEA.HI.X R9, R38, R3.reuse, R39, 0x1, P0 ;  /* 0x000000032609b211 */ /* 0x080fe400000f0c27 */
[----:B------:R-:W-:Y:S02]  /*1d310*/  @!P4 LEA.HI.X R11, R37, R3, R40, 0x1, P1 ;  /* 0x00000003250bc211 */ /* 0x000fe400008f0c28 */
[----:B------:R3:W-:Y:S04]  /*1d320*/  @!P2 ST.E.128 desc[UR6][R6.64], RZ ;  /* 0x000000ff0600a985 */ /* 0x0007e8000c101d06 */
[----:B------:R3:W-:Y:S04]  /*1d330*/  @!P3 ST.E.128 desc[UR6][R8.64], RZ ;  /* 0x000000ff0800b985 */ /* 0x0007e8000c101d06 */
[----:B------:R3:W-:Y:S02]  /*1d340*/  @!P4 ST.E.128 desc[UR6][R10.64], RZ ;  /* 0x000000ff0a00c985 */ /* 0x0007e4000c101d06 */
.L_x_2456:
[----:B------:R-:W-:Y:S05]  /*1d350*/  BSYNC B1 ;  /* 0x0000000000017941 */ /* 0x000fea0003800000 */
.L_x_2455:
[----:B------:R-:W-:-:S03]  /*1d360*/  UMOV UR4, 0xffffffff ;  /* 0xffffffff00047882 */ /* 0x000fc60000000000 */
[----:B------:R-:W-:Y:S05]  /*1d370*/  BRA.DIV UR4, `(.L_x_2457) ;  /* 0x0000008604f47947 */ /* 0x000fea000b800000 */
[----:B-1----:R1:W4:Y:S04]  /*1d380*/  SHFL.IDX PT, R3, R2, 0x1, 0x1c1f ;  /* 0x003c1f0002037f89 */ /* 0x00232800000e0000 */
[----:B--2---:R1:W2:Y:S02]  /*1d390*/  SHFL.IDX PT, R14, R0, 0x1, 0x1c1f ;  /* 0x003c1f00000e7f89 */ /* 0x0042a400000e0000 */
.L_x_2650:
[----:B01----:R-:W-:-:S05]  /*1d3a0*/  VIADD R0, R4, 0x60 ;  /* 0x0000006004007836 */ /* 0x003fca0000000000 */
[----:B------:R-:W-:-:S13]  /*1d3b0*/  ISETP.GE.AND P0, PT, R0, R25, PT ;  /* 0x000000190000720c */ /* 0x000fda0003f06270 */
[----:B------:R-:W-:Y:S05]  /*1d3c0*/  @P0 BRA `(.L_x_2450) ;  /* 0x0000000000380947 */ /* 0x000fea0003800000 */
[----:B------:R-:W-:Y:S01]  /*1d3d0*/  ULDC UR4, c[0x0][0xac8] ;  /* 0x0002b20000047ab9 */ /* 0x000fe20000000800 */
[----:B------:R-:W-:Y:S01]  /*1d3e0*/  ULDC.64 UR6, c[0x0][0x208] ;  /* 0x0000820000067ab9 */ /* 0x000fe20000000a00 */
[----:B------:R-:W-:Y:S02]  /*1d3f0*/  ISETP.GE.AND P2, PT, R36, UR4, PT ;  /* 0x0000000424007c0c */ /* 0x000fe4000bf46270 */
[----:B------:R-:W-:Y:S02]  /*1d400*/  ISETP.GE.AND P3, PT, R38, UR4, PT ;  /* 0x0000000426007c0c */ /* 0x000fe4000bf66270 */
[----:B------:R-:W-:-:S09]  /*1d410*/  ISETP.GE.AND P4, PT, R37, UR4, PT ;  /* 0x0000000425007c0c */ /* 0x000fd2000bf86270 */
[----:B----4-:R-:W-:Y:S02]  /*1d420*/  @!P2 IMAD.MOV.U32 R15, RZ, RZ, R3 ;  /* 0x000000ffff0fa224 */ /* 0x010fe400078e0003 */
[-C--:B--23--:R-:W-:Y:S02]  /*1d430*/  @!P3 LEA R6, P0, R38, R14.reuse, 0x1 ;  /* 0x0000000e2606b211 */ /* 0x08cfe400078008ff */
[C---:B------:R-:W-:Y:S01]  /*1d440*/  @!P4 LEA R2, P1, R37.reuse, R14, 0x1 ;  /* 0x0000000e2502c211 */ /* 0x040fe200078208ff */
[----:B------:R-:W-:Y:S01]  /*1d450*/  @!P2 IMAD.WIDE R4, R36, 0x2, R14 ;  /* 0x000000022404a825 */ /* 0x000fe200078e020e */
[-C--:B------:R-:W-:Y:S02]  /*1d460*/  @!P3 LEA.HI.X R7, R38, R3.reuse, R39, 0x1, P0 ;  /* 0x000000032607b211 */ /* 0x080fe400000f0c27 */
[----:B------:R-:W-:Y:S02]  /*1d470*/  @!P4 LEA.HI.X R3, R37, R3, R40, 0x1, P1 ;  /* 0x000000032503c211 */ /* 0x000fe400008f0c28 */
[----:B------:R0:W-:Y:S04]  /*1d480*/  @!P2 ST.E.128 desc[UR6][R4.64], RZ ;  /* 0x000000ff0400a985 */ /* 0x0001e8000c101d06 */
[----:B------:R0:W-:Y:S04]  /*1d490*/  @!P3 ST.E.128 desc[UR6][R6.64], RZ ;  /* 0x000000ff0600b985 */ /* 0x0001e8000c101d06 */
[----:B------:R0:W-:Y:S02]  /*1d4a0*/  @!P4 ST.E.128 desc[UR6][R2.64], RZ ;  /* 0x000000ff0200c985 */ /* 0x0001e4000c101d06 */
.L_x_2450:
[----:B------:R-:W-:Y:S05]  /*1d4b0*/  BSYNC B0 ;  /* 0x0000000000007941 */ /* 0x000fea0003800000 */
.L_x_2445:
[----:B------:R-:W-:Y:S02]  /*1d4c0*/  ULDC UR4, c[0x0][0xc3c] ;  /* 0x00030f0000047ab9 */ /* 0x000fe40000000800 */
[----:B------:R-:W-:-:S13]  /*1d4d0*/  ISETP.GE.AND P0, PT, R111, UR4, PT ;  /* 0x000000046f007c0c */ /* 0x000fda000bf06270 */
[----:B------:R-:W-:Y:S05]  /*1d4e0*/  @!P0 BRA `(.L_x_2458) ;  /* 0xfffffe3c00688947 */ /* 0x000fea000383ffff */
[----:B------:R-:W-:Y:S05]  /*1d4f0*/  BRA `(.L_x_2310) ;  /* 0x0000007c00487947 */ /* 0x000fea0003800000 */
.L_x_2308:
[----:B------:R-:W-:-:S08]  /*1d500*/  NOP ;  /* 0x0000000000007918 */ /* 0x000fd00000000000 */
[----:B0-----:R-:W0:-:S00]  /*1d510*/  USETMAXREG.DEALLOC.CTAPOOL 0x20 ;  /* 0x00000020000079c8 */ /* 0x001e0000080e0500 */
        /* <DEDUP_REMOVED lines=16> */
.L_x_2459:
        /* <DEDUP_REMOVED lines=43> */
.L_x_2465:
        /* <DEDUP_REMOVED lines=13> */
.L_x_2464:
[----:B------:R-:W-:Y:S05]  /*1d9a0*/  BSYNC B0 ;  /* 0x0000000000007941 */ /* 0x000fea0003800000 */
.L_x_2463:
        /* <DEDUP_REMOVED lines=22> */
.L_x_2461:
        /* <DEDUP_REMOVED lines=22> */
.L_x_2466:
        /* <DEDUP_REMOVED lines=59> */
.L_x_2462:
[----:B------:R-:W-:Y:S02]  /*1e020*/  IMAD.MOV.U32 R17, RZ, RZ, RZ ;  /* 0x000000ffff117224 */ /* 0x000fe400078e00ff */
[----:B------:R-:W-:Y:S02]  /*1e030*/  IMAD.U32 R16, RZ, RZ, UR6 ;  /* 0x00000006ff107e24 */ /* 0x000fe4000f8e00ff */
[----:B------:R-:W-:-:S07]  /*1e040*/  IMAD.MOV.U32 R18, RZ, RZ, RZ ;  /* 0x000000ffff127224 */ /* 0x000fce00078e00ff */
.L_x_2467:
[----:B------:R-:W-:-:S13]  /*1e050*/  ISETP.NE.AND P0, PT, R5, RZ, PT ;  /* 0x000000ff0500720c */ /* 0x000fda0003f05270 */
[----:B------:R-:W0:Y:S01]  /*1e060*/  @!P0 S2R R3, SR_CgaCtaId ;  /* 0x0000000000038919 */ /* 0x000e220000008800 */
[----:B------:R-:W-:-:S04]  /*1e070*/  @!P0 MOV R0, 0x400 ;  /* 0x0000040000008802 */ /* 0x000fc80000000f00 */
[----:B0-----:R-:W-:-:S05]  /*1e080*/  @!P0 LEA R0, R3, R0, 0x18 ;  /* 0x0000000003008211 */ /* 0x001fca00078ec0ff */
[----:B------:R2:W-:Y:S01]  /*1e090*/  @!P0 STS.128 [R0+0x31cd0], R16 ;  /* 0x031cd01000008388 */ /* 0x0005e20000000c00 */
[----:B------:R-:W-:Y:S06]  /*1e0a0*/  BAR.ARV 0x5, 0x200 ;  /* 0x0148000000007b1d */ /* 0x000fec0000002000 */
.L_x_2460:
        /* <DEDUP_REMOVED lines=15> */
[----:B------:R-:W-:Y:S01]  /*1e1a0*/  IMAD.MOV.U32 R29, RZ, RZ, RZ ;  /* 0x000000ffff1d7224 */ /* 0x000fe200078e00ff */
        /* <DEDUP_REMOVED lines=15> */
[C---:B------:R-:W-:Y:S01]  /*1e2a0*/  LOP3.LUT R2, R0.reuse, 0x20, RZ, 0xfc, !PT ;  /* 0x0000002000027812 */ /* 0x040fe200078efcff */
[----:B------:R-:W-:Y:S01]  /*1e2b0*/  IMAD.MOV.U32 R3, RZ, RZ, 0x1 ;  /* 0x00000001ff037424 */ /* 0x000fe200078e00ff */
[----:B------:R-:W-:Y:S02]  /*1e2c0*/  LOP3.LUT R0, R0, 0x40, RZ, 0xfc, !PT ;  /* 0x0000004000007812 */ /* 0x000fe400078efcff */
[----:B------:R4:W-:Y:S04]  /*1e2d0*/  STL [R1+0x8], R4 ;  /* 0x0000080401007387 */ /* 0x0009e80000100800 */
[----:B------:R4:W-:Y:S02]  /*1e2e0*/  STL [R1], R3 ;  /* 0x0000000301007387 */ /* 0x0009e40000100800 */
.L_x_2612:
[----:B0---4-:R-:W0:Y:S01]  /*1e2f0*/  LDC.64 R2, c[0x0][0xc88] ;  /* 0x00032200ff027b82 */ /* 0x011e220000000a00 */
[----:B------:R-:W-:Y:S01]  /*1e300*/  ULDC.64 UR4, c[0x0][0x208] ;  /* 0x0000820000047ab9 */ /* 0x000fe20000000a00 */
        /* <DEDUP_REMOVED lines=19> */
[C---:B------:R-:W-:Y:S01]  /*1e440*/  IADD3 R2, P2, R24.reuse, UR6, RZ ;  /* 0x0000000618027c10 */ /* 0x040fe2000ff5e0ff */
[----:B------:R0:W-:Y:S03]  /*1e450*/  STL [R1+0x28], R0 ;  /* 0x0000280001007387 */ /* 0x0001e60000100800 */
[C---:B------:R-:W-:Y:S01]  /*1e460*/  IADD3.X R3, R25.reuse, UR7, RZ, P2, !PT ;  /* 0x0000000719037c10 */ /* 0x040fe200097fe4ff */
[----:B------:R-:W-:Y:S01]  /*1e470*/  ULDC.64 UR6, c[0x0][0xa10] ;  /* 0x0002840000067ab9 */ /* 0x000fe20000000a00 */
[----:B------:R-:W-:Y:S01]  /*1e480*/  ISETP.NE.U32.AND P3, PT, RZ, UR8, PT ;  /* 0x00000008ff007c0c */ /* 0x000fe2000bf65070 */
[----:B-1----:R1:W5:Y:S01]  /*1e490*/  @P1 LDG.E R8, desc[UR10][R4.64] ;  /* 0x0000000a04081981 */ /* 0x002362000c1e1900 */
[----:B------:R-:W-:Y:S01]  /*1e4a0*/  IADD3 R6, P4, R24, UR4, RZ ;  /* 0x0000000418067c10 */ /* 0x000fe2000ff9e0ff */
[----:B------:R-:W-:Y:S01]  /*1e4b0*/  IMAD.MOV.U32 R28, RZ, RZ, RZ ;  /* 0x000000ffff1c7224 */ /* 0x000fe200078e00ff */
[----:B------:R-:W-:Y:S01]  /*1e4c0*/  ISETP.NE.AND.EX P3, PT, RZ, UR9, PT, P3 ;  /* 0x00000009ff007c0c */ /* 0x000fe2000bf65330 */
[----:B------:R-:W2:Y:S01]  /*1e4d0*/  @P0 LDG.E R9, desc[UR10][R2.64] ;  /* 0x0000000a02090981 */ /* 0x000ea2000c1e1900 */
[----:B------:R-:W-:Y:S01]  /*1e4e0*/  IADD3.X R7, R25, UR5, RZ, P4, !PT ;  /* 0x0000000519077c10 */ /* 0x000fe2000a7fe4ff */
[----:B0-----:R-:W-:Y:S01]  /*1e4f0*/  IMAD.MOV.U32 R0, RZ, RZ, RZ ;  /* 0x000000ffff007224 */ /* 0x001fe200078e00ff */
[----:B------:R-:W-:-:S02]  /*1e500*/  ISETP.NE.U32.AND P1, PT, RZ, UR4, PT ;  /* 0x00000004ff007c0c */ /* 0x000fc4000bf25070 */
[----:B------:R-:W-:Y:S02]  /*1e510*/  ISETP.NE.U32.AND P2, PT, RZ, UR6, PT ;  /* 0x00000006ff007c0c */ /* 0x000fe4000bf45070 */
[C---:B-1----:R-:W-:Y:S01]  /*1e520*/  IADD3 R4, P4, R24.reuse, UR6, RZ ;  /* 0x0000000618047c10 */ /* 0x042fe2000ff9e0ff */
[----:B------:R-:W-:Y:S01]  /*1e530*/  ULDC UR4, c[0x0][0x288] ;  /* 0x0000a20000047ab9 */ /* 0x000fe20000000800 */
[----:B------:R-:W-:Y:S02]  /*1e540*/  ISETP.NE.AND.EX P1, PT, RZ, UR5, PT, P1 ;  /* 0x00000005ff007c0c */ /* 0x000fe4000bf25310 */
[----:B------:R-:W-:Y:S02]  /*1e550*/  IADD3.X R5, R25, UR7, RZ, P4, !PT ;  /* 0x0000000719057c10 */ /* 0x000fe4000a7fe4ff */
[----:B------:R-:W-:Y:S02]  /*1e560*/  @P3 IADD3 R10, P4, R24, UR8, RZ ;  /* 0x00000008180a3c10 */ /* 0x000fe4000ff9e0ff */
[----:B------:R-:W-:-:S02]  /*1e570*/  ISETP.NE.AND.EX P2, PT, RZ, UR7, PT, P2 ;  /* 0x00000007ff007c0c */ /* 0x000fc4000bf45320 */
[----:B------:R-:W-:-:S05]  /*1e580*/  @P3 IADD3.X R11, R25, UR9, RZ, P4, !PT ;  /* 0x00000009190b3c10 */ /* 0x000fca000a7fe4ff */
[----:B------:R-:W5:Y:S06]  /*1e590*/  @P1 LDG.E R28, desc[UR10][R6.64] ;  /* 0x0000000a061c1981 */ /* 0x000f6c000c1e1900 */
        /* <DEDUP_REMOVED lines=16> */
[----:B------:R-:W-:Y:S06]  /*1e6a0*/  @P3 BRA `(.L_x_2469) ;  /* 0x0000000000183947 */ /* 0x000fec0003800000 */
[----:B------:R-:W-:Y:S05]  /*1e6b0*/  @!P0 BRA `(.L_x_2469) ;  /* 0x0000000000148947 */ /* 0x000fea0003800000 */
[----:B------:R-:W-:Y:S02]  /*1e6c0*/  ULDC.64 UR4, c[0x0][0x208] ;  /* 0x0000820000047ab9 */ /* 0x000fe40000000a00 */
[----:B------:R-:W2:Y:S04]  /*1e6d0*/  LDG.E R11, desc[UR4][R2.64] ;  /* 0x00000004020b7981 */ /* 0x000ea8000c1e1900 */
[----:B------:R-:W2:Y:S02]  /*1e6e0*/  LDG.E R2, desc[UR4][R2.64+0x4] ;  /* 0x0000040402027981 */ /* 0x000ea4000c1e1900 */
[----:B--2---:R-:W-:-:S05]  /*1e6f0*/  IMAD.IADD R12, R2, 0x1, -R11 ;  /* 0x00000001020c7824 */ /* 0x004fca00078e0a0b */
[----:B------:R0:W-:Y:S02]  /*1e700*/  STL [R1+0x18], R12 ;  /* 0x0000180c01007387 */ /* 0x0001e40000100800 */
.L_x_2469:
        /* <DEDUP_REMOVED lines=11> */
.L_x_2470:
[----:B------:R-:W-:Y:S05]  /*1e7c0*/  @!P1 BRA `(.L_x_2471) ;  /* 0x0000000000109947 */ /* 0x000fea0003800000 */
[----:B------:R-:W-:Y:S02]  /*1e7d0*/  ULDC.64 UR4, c[0x0][0x208] ;  /* 0x0000820000047ab9 */ /* 0x000fe40000000a00 */
[----:B------:R-:W2:Y:S04]  /*1e7e0*/  LDG.E R10, desc[UR4][R6.64] ;  /* 0x00000004060a7981 */ /* 0x000ea8000c1e1900 */
[----:B------:R-:W2:Y:S02]  /*1e7f0*/  LDG.E R6, desc[UR4][R6.64+0x4] ;  /* 0x0000040406067981 */ /* 0x000ea4000c1e1900 */
[----:B--2---:R-:W-:-:S07]  /*1e800*/  IMAD.IADD R10, R6, 0x1, -R10 ;  /* 0x00000001060a7824 */ /* 0x004fce00078e0a0a */
.L_x_2471:
[----:B------:R-:W-:Y:S01]  /*1e810*/  ULDC.64 UR4, c[0x0][0x208] ;  /* 0x0000820000047ab9 */ /* 0x000fe20000000a00 */
[----:B-1----:R-:W1:Y:S01]  /*1e820*/  LDC R3, c[0x0][0x448] ;  /* 0x00011200ff037b82 */ /* 0x002e620000000800 */
[----:B------:R-:W2:Y:S01]  /*1e830*/  @P2 LDG.E R2, desc[UR4][R4.64] ;  /* 0x0000000404022981 */ /* 0x000ea2000c1e1900 */
[----:B-----5:R-:W-:-:S03]  /*1e840*/  IMAD.IADD R10, R10, 0x1, -R8 ;  /* 0x000000010a0a7824 */ /* 0x020fc600078e0a08 */
[----:B------:R-:W2:Y:S01]  /*1e850*/  @P2 LDG.E R4, desc[UR4][R4.64+0x4] ;  /* 0x0000040404042981 */ /* 0x000ea2000c1e1900 */
[----:B-1----:R-:W-:-:S13]  /*1e860*/  ISETP.NE.AND P0, PT, R3, 0x1, PT ;  /* 0x000000010300780c */ /* 0x002fda0003f05270 */
[----:B------:R-:W1:Y:S01]  /*1e870*/  @P0 LDC R3, c[0x0][0x450] ;  /* 0x00011400ff030b82 */ /* 0x000e620000000800 */
[----:B------:R-:W-:Y:S01]  /*1e880*/  BSSY B0, `(.L_x_2472) ;  /* 0x0000167000007945 */ /* 0x000fe20003800000 */
[----:B--2---:R-:W-:-:S06]  /*1e890*/  @P2 IMAD.IADD R9, R4, 0x1, -R2 ;  /* 0x0000000104092824 */ /* 0x004fcc00078e0a02 */
[----:B------:R-:W2:Y:S01]  /*1e8a0*/  @P0 LDC R4, c[0x0][0x44c] ;  /* 0x00011300ff040b82 */ /* 0x000ea20000000800 */
[----:B------:R-:W-:-:S04]  /*1e8b0*/  IMAD R2, R17, 0xc0, RZ ;  /* 0x000000c011027824 */ /* 0x000fc800078e02ff */
[----:B------:R-:W-:Y:S02]  /*1e8c0*/  VIADD R2, R2, 0xbf ;  /* 0x000000bf02027836 */ /* 0x000fe40000000000 */
[----:B------:R-:W-:-:S04]  /*1e8d0*/  IMAD.IADD R20, R10, 0x1, R9 ;  /* 0x000000010a147824 */ /* 0x000fc800078e0209 */
[C---:B------:R-:W-:Y:S01]  /*1e8e0*/  VIADD R21, R20.reuse, 0x8f ;  /* 0x0000008f14157836 */ /* 0x040fe20000000000 */
[----:B------:R-:W-:-:S03]  /*1e8f0*/  IADD3 R20, R20, 0x90, -R12 ;  /* 0x0000009014147810 */ /* 0x000fc60007ffe80c */
[----:B------:R-:W-:-:S04]  /*1e900*/  IMAD.HI R21, R21, 0x38e38e39, RZ ;  /* 0x38e38e3915157827 */ /* 0x000fc800078e02ff */
[----:B--2---:R-:W-:-:S05]  /*1e910*/  @P0 IMAD.HI.U32 R4, R2, R4, RZ ;  /* 0x0000000402040227 */ /* 0x004fca00078e00ff */
[----:B-1----:R-:W-:-:S05]  /*1e920*/  @P0 SHF.R.U32.HI R2, RZ, R3, R4 ;  /* 0x00000003ff020219 */ /* 0x002fca0000011604 */
[----:B------:R-:W-:Y:S01]  /*1e930*/  IMAD.IADD R2, R20, 0x1, R2 ;  /* 0x0000000114027824 */ /* 0x000fe200078e0202 */
[----:B------:R-:W-:-:S03]  /*1e940*/  SHF.R.U32.HI R3, RZ, 0x1f, R21 ;  /* 0x0000001fff037819 */ /* 0x000fc60000011615 */
[----:B------:R-:W-:Y:S01]  /*1e950*/  IMAD.HI R2, R2, 0x38e38e39, RZ ;  /* 0x38e38e3902027827 */ /* 0x000fe200078e02ff */
[----:B------:R-:W-:-:S04]  /*1e960*/  LEA.HI.SX32 R21, R21, R3, 0x1b ;  /* 0x0000000315157211 */ /* 0x000fc800078fdaff */
[----:B------:R-:W-:-:S04]  /*1e970*/  SHF.R.U32.HI R3, RZ, 0x1f, R2 ;  /* 0x0000001fff037819 */ /* 0x000fc80000011602 */
[----:B------:R-:W-:-:S04]  /*1e980*/  LEA.HI.SX32 R3, R2, R3, 0x1b ;  /* 0x0000000302037211 */ /* 0x000fc800078fdaff */
[----:B------:R-:W-:-:S05]  /*1e990*/  VIMNMX R2, R21, R3, PT ;  /* 0x0000000315027248 */ /* 0x000fca0003fe0100 */
[--C-:B------:R-:W-:Y:S02]  /*1e9a0*/  IMAD R2, R2, 0x90, -R10.reuse ;  /* 0x0000009002027824 */ /* 0x100fe400078e0a0a */
[----:B------:R-:W-:-:S03]  /*1e9b0*/  IMAD.MOV R10, RZ, RZ, -R10 ;  /* 0x000000ffff0a7224 */ /* 0x000fc600078e0a0a */
[----:B------:R-:W-:Y:S02]  /*1e9c0*/  VIMNMX R2, R2, R9, PT ;  /* 0x0000000902027248 */ /* 0x000fe40003fe0100 */
[----:B------:R-:W-:-:S04]  /*1e9d0*/  VIMNMX R10, RZ, R10, !PT ;  /* 0x0000000aff0a7248 */ /* 0x000fc80007fe0100 */
[----:B------:R-:W-:Y:S01]  /*1e9e0*/  ISETP.GT.AND P0, PT, R2, R10, PT ;  /* 0x0000000a0200720c */ /* 0x000fe20003f04270 */
[----:B------:R-:W-:-:S05]  /*1e9f0*/  IMAD.WIDE.U32 R4, R10, 0x38e38e39, RZ ;  /* 0x38e38e390a047825 */ /* 0x000fca00078e00ff */
[----:B------:R-:W-:-:S07]  /*1ea00*/  SHF.R.U32.HI R4, RZ, 0x5, R5 ;  /* 0x00000005ff047819 */ /* 0x000fce0000011605 */
[----:B------:R-:W-:-:S04]  /*1ea10*/  @P0 VIADD R2, R2, 0x8f ;  /* 0x0000008f02020836 */ /* 0x000fc80000000000 */
[----:B------:R-:W-:-:S05]  /*1ea20*/  @P0 IMAD.HI R2, R2, 0x38e38e39, RZ ;  /* 0x38e38e3902020827 */ /* 0x000fca00078e02ff */
        /* <DEDUP_REMOVED lines=13> */
.L_x_2653:
[----:B--2---:R-:W-:Y:S02]  /*1eb00*/  ISETP.NE.AND P0, PT, R14, RZ, PT ;  /* 0x000000ff0e00720c */ /* 0x004fe40003f05270 */
[----:B------:R-:W-:-:S11]  /*1eb10*/  PLOP3.LUT P6, PT, PT, PT, PT, 0x8, 0x0 ;  /* 0x000000000000781c */ /* 0x000fd60003fce170 */
[----:B------:R-:W-:Y:S05]  /*1eb20*/  @P0 BRA `(.L_x_2475) ;  /* 0x00000000000c0947 */ /* 0x000fea0003800000 */
[----:B------:R-:W-:-:S03]  /*1eb30*/  UMOV UR4, 0xffffffff ;  /* 0xffffffff00047882 */ /* 0x000fc60000000000 */
[----:B------:R-:W-:Y:S05]  /*1eb40*/  BRA.DIV UR4, `(.L_x_2476) ;  /* 0x00000072047c7947 */ /* 0x000fea000b800000 */
[----:B------:R-:W-:-:S13]  /*1eb50*/  ELECT P6, URZ, PT ;  /* 0x00000000003f782f */ /* 0x000fda00038c0000 */
.L_x_2475:
        /* <DEDUP_REMOVED lines=9> */
.L_x_2656:
[----:B------:R-:W-:Y:S05]  /*1ebf0*/  BSYNC B1 ;  /* 0x0000000000017941 */ /* 0x000fea0003800000 */
.L_x_2477:
[----:B------:R-:W-:Y:S04]  /*1ec00*/  BSSY B1, `(.L_x_2479) ;  /* 0x000008c000017945 */ /* 0x000fe80003800000 */
[----:B------:R-:W-:Y:S05]  /*1ec10*/  @!P6 BRA `(.L_x_2480) ;  /* 0x000000080028e947 */ /* 0x000fea0003800000 */
[----:B------:R-:W2:Y:S01]  /*1ec20*/  LDL R7, [R1] ;  /* 0x0000000001077983 */ /* 0x000ea20000100800 */
[----:B------:R-:W-:Y:S01]  /*1ec30*/  IMAD R9, R29, 0x8, R22 ;  /* 0x000000081d097824 */ /* 0x000fe200078e0216 */
[----:B------:R-:W3:Y:S01]  /*1ec40*/  S2R R6, SR_TID.X ;  /* 0x0000000000067919 */ /* 0x000ee20000002100 */
[----:B------:R-:W-:Y:S01]  /*1ec50*/  BSSY B2, `(.L_x_2481) ;  /* 0x0000006000027945 */ /* 0x000fe20003800000 */
[----:B---3--:R-:W-:-:S04]  /*1ec60*/  LOP3.LUT R6, R6, 0x7f, RZ, 0xc0, !PT ;  /* 0x0000007f06067812 */ /* 0x008fc800078ec0ff */
[----:B------:R-:W-:Y:S02]  /*1ec70*/  ISETP.NE.AND P1, PT, R6, RZ, PT ;  /* 0x000000ff0600720c */ /* 0x000fe40003f25270 */
[----:B--2---:R-:W-:-:S04]  /*1ec80*/  SHF.L.U32 R8, R7, 0x1f, RZ ;  /* 0x0000001f07087819 */ /* 0x004fc800000006ff */
[----:B------:R-:W2:Y:S02]  /*1ec90*/  SYNCS.PHASECHK.TRANS64.TRYWAIT P0, [R9+URZ+0x31ca0], R8 ;  /* 0x031ca008090075a7 */ /* 0x000ea4000800017f */
[----:B--2---:R-:W-:Y:S05]  /*1eca0*/  @!P0 BRA `(.L_x_2482) ;  /* 0x0000007000588947 */ /* 0x004fea0003800000 */
.L_x_2657:
[----:B------:R-:W-:Y:S05]  /*1ecb0*/  BSYNC B2 ;  /* 0x0000000000027941 */ /* 0x000fea0003800000 */
.L_x_2481:
        /* <DEDUP_REMOVED lines=9> */
.L_x_2484:
[----:B------:R-:W-:Y:S05]  /*1ed50*/  BSYNC B2 ;  /* 0x0000000000027941 */ /* 0x000fea0003800000 */
.L_x_2483:
        /* <DEDUP_REMOVED lines=10> */
[----:B------:R-:W-:Y:S01]  /*1ee00*/  VIADD R10, R7, 0x16a00 ;  /* 0x00016a00070a7836 */ /* 0x000fe20000000000 */
[----:B------:R-:W-:-:S09]  /*1ee10*/  UMOV UR7, 0x12f00000 ;  /* 0x12f0000000077882 */ /* 0x000fd20000000000 */
.L_x_2485:
        /* <DEDUP_REMOVED lines=16> */
.L_x_2486:
        /* <DEDUP_REMOVED lines=10> */
[----:B0-----:R-:W-:Y:S01]  /*1efc0*/  IMAD.MOV.U32 R12, RZ, RZ, 0x40 ;  /* 0x00000040ff0c7424 */ /* 0x001fe200078e00ff */
[----:B------:R-:W-:Y:S01]  /*1efd0*/  PLOP3.LUT P0, PT, PT, PT, PT, 0x80, 0x0 ;  /* 0x000000000000781c */ /* 0x000fe20003f0f070 */
[----:B------:R-:W-:Y:S01]  /*1efe0*/  VIADD R10, R7, 0x1b200 ;  /* 0x0001b200070a7836 */ /* 0x000fe20000000000 */
[----:B------:R-:W-:Y:S01]  /*1eff0*/  UMOV UR6, 0x0 ;  /* 0x0000000000067882 */ /* 0x000fe20000000000 */
[----:B------:R-:W-:Y:S01]  /*1f000*/  UMOV UR7, 0x12f00000 ;  /* 0x12f0000000077882 */ /* 0x000fe20000000000 */
[----:B------:R-:W-:-:S15]  /*1f010*/  R2UR UR10, R12 ;  /* 0x000000000c0a72ca */ /* 0x000fde00000e0000 */
.L_x_2487:
        /* <DEDUP_REMOVED lines=13> */
.L_x_2658:
[----:B------:R-:W-:Y:S05]  /*1f0f0*/  BSYNC B2 ;  /* 0x0000000000027941 */ /* 0x000fea0003800000 */
.L_x_2488:
        /* <DEDUP_REMOVED lines=11> */
.L_x_2491:
[----:B------:R-:W-:Y:S05]  /*1f1b0*/  BSYNC B2 ;  /* 0x0000000000027941 */ /* 0x000fea0003800000 */
.L_x_2490:
        /* <DEDUP_REMOVED lines=8> */
.L_x_2492:
        /* <DEDUP_REMOVED lines=15> */
.L_x_2493:
        /* <DEDUP_REMOVED lines=15> */
.L_x_2494:
        /* <DEDUP_REMOVED lines=10> */
.L_x_2480:
[----:B------:R-:W-:Y:S05]  /*1f4c0*/  BSYNC B1 ;  /* 0x0000000000017941 */ /* 0x000fea0003800000 */
.L_x_2479:
[----:B-1----:R-:W2:Y:S01]  /*1f4d0*/  LDL.LU R5, [R1] ;  /* 0x0000000001057983 */ /* 0x002ea20000300800 */
        /* <DEDUP_REMOVED lines=10> */
.L_x_2511:
[----:B------:R-:W-:Y:S05]  /*1f580*/  YIELD ;  /* 0x0000000000007946 */ /* 0x000fea0003800000 */
[----:B------:R-:W-:Y:S04]  /*1f590*/  BSSY B1, `(.L_x_2495) ;  /* 0x000008b000017945 */ /* 0x000fe80003800000 */
[----:B--2---:R-:W-:Y:S05]  /*1f5a0*/  @!P6 BRA `(.L_x_2496) ;  /* 0x000000080024e947 */ /* 0x004fea0003800000 */
[----:B-1----:R-:W2:Y:S01]  /*1f5b0*/  LDL R5, [R1] ;  /* 0x0000000001057983 */ /* 0x002ea20000100800 */
        /* <DEDUP_REMOVED lines=8> */
.L_x_2659:
[----:B------:R-:W-:Y:S05]  /*1f640*/  BSYNC B2 ;  /* 0x0000000000027941 */ /* 0x000fea0003800000 */
.L_x_2497:
        /* <DEDUP_REMOVED lines=9> */
.L_x_2500:
[----:B------:R-:W-:Y:S05]  /*1f6e0*/  BSYNC B2 ;  /* 0x0000000000027941 */ /* 0x000fea0003800000 */
.L_x_2499:
[----:B0-----:R-:W-:Y:S01]  /*1f6f0*/  IMAD.MOV.U32 R12, RZ, RZ, RZ ;  /* 0x000000ffff0c7224 */ /* 0x001fe200078e00ff */
        /* <DEDUP_REMOVED lines=10> */
.L_x_2501:
        /* <DEDUP_REMOVED lines=16> */
.L_x_2502:
        /* <DEDUP_REMOVED lines=16> */
.L_x_2503:
        /* <DEDUP_REMOVED lines=13> */
.L_x_2660:
[----:B------:R-:W-:Y:S05]  /*1fa70*/  BSYNC B2 ;  /* 0x0000000000027941 */ /* 0x000fea0003800000 */
.L_x_2504:
[----:B------:R-:W-:Y:S01]  /*1fa80*/  BSSY B2, `(.L_x_2506) ;  /* 0x000000b000027945 */ /* 0x000fe20003800000 */
[----:B------:R-:W-:Y:S02]  /*1fa90*/  IMAD.MOV.U32 R10, RZ, RZ, 0x0 ;  /* 0x00000000ff0a7424 */ /* 0x000fe400078e00ff */
[----:B------:R-:W-:Y:S01]  /*1faa0*/  IMAD.MOV.U32 R11, RZ, RZ, 0x12f00000 ;  /* 0x12f00000ff0b7424 */ /* 0x000fe200078e00ff */
[----:B------:R-:W-:Y:S06]  /*1fab0*/  @P2 BRA `(.L_x_2507) ;  /* 0x00000000001c2947 */ /* 0x000fec0003800000 */
[----:B------:R-:W2:Y:S02]  /*1fac0*/  S2R R3, SR_TID.X ;  /* 0x0000000000037919 */ /* 0x000ea40000002100 */
[----:B--2---:R-:W-:Y:S01]  /*1fad0*/  LOP3.LUT R15, R3, 0x1f, RZ, 0xc0, !PT ;  /* 0x0000001f030f7812 */ /* 0x004fe200078ec0ff */
[----:B------:R-:W-:-:S03]  /*1fae0*/  IMAD.MOV.U32 R3, RZ, RZ, 0x6c00 ;  /* 0x00006c00ff037424 */ /* 0x000fc600078e00ff */
[----:B------:R-:W-:Y:S01]  /*1faf0*/  ISETP.NE.AND P1, PT, R15, RZ, PT ;  /* 0x000000ff0f00720c */ /* 0x000fe20003f25270 */
[----:B------:R2:W-:-:S12]  /*1fb00*/  SYNCS.ARRIVE.TRANS64 RZ, [R8+URZ+0x31cb0], R3 ;  /* 0x031cb00308ff79a7 */ /* 0x0005d8000800003f */
[----:B--2---:R-:W-:Y:S05]  /*1fb10*/  @!P1 BRA `(.L_x_2507) ;  /* 0x0000000000049947 */ /* 0x004fea0003800000 */
[----:B------:R-:W-:Y:S01]  /*1fb20*/  BPT.TRAP 0x1 ;  /* 0x000000040000795c */ /* 0x000fe20000300000 */
.L_x_2507:
[----:B------:R-:W-:Y:S05]  /*1fb30*/  BSYNC B2 ;  /* 0x0000000000027941 */ /* 0x000fea0003800000 */
.L_x_2506:
        /* <DEDUP_REMOVED lines=8> */
.L_x_2508:
        /* <DEDUP_REMOVED lines=15> */
.L_x_2509:
        /* <DEDUP_REMOVED lines=15> */
.L_x_2510:
        /* <DEDUP_REMOVED lines=10> */
.L_x_2496:
[----:B------:R-:W-:Y:S05]  /*1fe40*/  BSYNC B1 ;  /* 0x0000000000017941 */ /* 0x000fea0003800000 */
.L_x_2495:
        /* <DEDUP_REMOVED lines=10> */
.L_x_2473:
[----:B------:R-:W-:Y:S05]  /*1fef0*/  BSYNC B0 ;  /* 0x0000000000007941 */ /* 0x000fea0003800000 */
.L_x_2472:
[----:B------:R-:W3:Y:S01]  /*1ff00*/  LDC R0, c[0x0][0x448] ;  /* 0x00011200ff007b82 */ /* 0x000ee20000000800 */
[----:B------:R-:W-:Y:S01]  /*1ff10*/  IMAD.MOV.U32 R2, RZ, RZ, 0xc0 ;  /* 0x000000c0ff027424 */ /* 0x000fe200078e00ff */
[----:B------:R-:W-:Y:S05]  /*1ff20*/  @!P0 WARPSYNC.ALL ;  /* 0x0000000000008948 */ /* 0x000fea0003800000 */
[----:B------:R-:W-:Y:S01]  /*1ff30*/  IMAD R2, R17, R2, 0xbf ;  /* 0x000000bf11027424 */ /* 0x000fe200078e0202 */
[----:B------:R-:W-:Y:S01]  /*1ff40*/  BSSY B7, `(.L_x_2512) ;  /* 0x000042e000077945 */ /* 0x000fe20003800000 */
[----:B------:R-:W-:Y:S01]  /*1ff50*/  @!P0 BAR.SYNC.DEFER_BLOCKING 0xc, 0x200 ;  /* 0x0308000000008b1d */ /* 0x000fe20000010000 */
[----:B---3--:R-:W-:-:S13]  /*1ff60*/  ISETP.NE.AND P1, PT, R0, 0x1, PT ;  /* 0x000000010000780c */ /* 0x008fda0003f25270 */
[----:B------:R-:W3:Y:S08]  /*1ff70*/  @P1 LDC R3, c[0x0][0x44c] ;  /* 0x00011300ff031b82 */ /* 0x000ef00000000800 */
[----:B------:R-:W4:Y:S01]  /*1ff80*/  @P1 LDC R0, c[0x0][0x450] ;  /* 0x00011400ff001b82 */ /* 0x000f220000000800 */
[----:B---3--:R-:W-:-:S05]  /*1ff90*/  @P1 IMAD.HI.U32 R3, R2, R3, RZ ;  /* 0x0000000302031227 */ /* 0x008fca00078e00ff */
[----:B----4-:R-:W-:-:S05]  /*1ffa0*/  @P1 SHF.R.U32.HI R2, RZ, R0, R3 ;  /* 0x00000000ff021219 */ /* 0x010fca0000011603 */
[----:B------:R-:W-:-:S04]  /*1ffb0*/  IMAD.IADD R0, R20, 0x1, R2 ;  /* 0x0000000114007824 */ /* 0x000fc800078e0202 */
[----:B------:R-:W-:-:S05]  /*1ffc0*/  IMAD.HI R0, R0, 0x38e38e39, RZ ;  /* 0x38e38e3900007827 */ /* 0x000fca00078e02ff */
[----:B------:R-:W-:-:S04]  /*1ffd0*/  SHF.R.U32.HI R2, RZ, 0x1f, R0 ;  /* 0x0000001fff027819 */ /* 0x000fc80000011600 */
[----:B------:R-:W-:-:S04]  /*1ffe0*/  LEA.HI.SX32 R2, R0, R2, 0x1b ;  /* 0x0000000200027211 */ /* 0x000fc800078fdaff */
[----:B------:R-:W-:-:S04]  /*1fff0*/  VIMNMX R4, R21, R2, PT ;  /* 0x0000000215047248 */ /* 0x000fc80003fe0100 */
[----:B------:R-:W-:Y:S01]  /*20000*/  ISETP.GT.AND P0, PT, R4, RZ, PT ;  /* 0x000000ff0400720c */ /* 0x000fe20003f04270 */
[----:B------:R3:W-:-:S12]  /*20010*/  STL [R1+0x10], R4 ;  /* 0x0000100401007387 */ /* 0x0007d80000100800 */
[----:B---3--:R-:W-:Y:S05]  /*20020*/  @P0 BRA `(.L_x_2513) ;  /* 0x0000000000480947 */ /* 0x008fea0003800000 */
[----:B-1----:R-:W1:Y:S02]  /*20030*/  S2R R5, SR_TID.X ;  /* 0x0000000000057919 */ /* 0x002e640000002100 */
[----:B-1----:R-:W-:-:S04]  /*20040*/  LOP3.LUT R5, R5, 0x7f, RZ, 0xc0, !PT ;  /* 0x0000007f05057812 */ /* 0x002fc800078ec0ff */
[----:B------:R-:W-:-:S13]  /*20050*/  ISETP.NE.AND P0, PT, R5, RZ, PT ;  /* 0x000000ff0500720c */ /* 0x000fda0003f05270 */
[----:B------:R-:W-:Y:S05]  /*20060*/  @P0 BRA `(.L_x_2514) ;  /* 0x00000040006c0947 */ /* 0x000fea0003800000 */
[----:B------:R-:W1:Y:S01]  /*20070*/  S2R R5, SR_LANEID ;  /* 0x0000000000057919 */ /* 0x000e620000000000 */
[----:B------:R-:W-:Y:S01]  /*20080*/  VOTEU.ANY UR4, UPT, PT ;  /* 0x0000000000047886 */ /* 0x000fe200038e0100 */
[----:B------:R-:W3:Y:S01]  /*20090*/  LDC.64 R2, c[0x0][0xc60] ;  /* 0x00031800ff027b82 */ /* 0x000ee20000000a00 */
[----:B------:R-:W1:Y:S01]  /*200a0*/  FLO.U32 R0, UR4 ;  /* 0x0000000400007d00 */ /* 0x000e6200080e0000 */
[----:B------:R-:W-:Y:S01]  /*200b0*/  ULDC.64 UR6, c[0x0][0x208] ;  /* 0x0000820000067ab9 */ /* 0x000fe20000000a00 */
[----:B-1----:R-:W-:-:S06]  /*200c0*/  ISETP.EQ.U32.AND P0, PT, R0, R5, PT ;  /* 0x000000050000720c */ /* 0x002fcc0003f02070 */
[----:B------:R-:W3:Y:S07]  /*200d0*/  POPC R5, UR4 ;  /* 0x0000000400057d09 */ /* 0x000eee0008000000 */
[----:B---3--:R-:W3:Y:S01]  /*200e0*/  @P0 ATOMG.E.ADD.STRONG.GPU PT, R3, desc[UR6][R2.64], R5 ;  /* 0x00000005020309a8 */ /* 0x008ee200081ee1c6 */
[----:B------:R-:W1:Y:S02]  /*200f0*/  S2R R4, SR_LTMASK ;  /* 0x0000000000047919 */ /* 0x000e640000003900 */
[----:B-1----:R-:W-:-:S04]  /*20100*/  LOP3.LUT R4, R4, UR4, RZ, 0xc0, !PT ;  /* 0x0000000404047c12 */ /* 0x002fc8000f8ec0ff */
[----:B--2---:R-:W1:Y:S01]  /*20110*/  POPC R7, R4 ;  /* 0x0000000400077309 */ /* 0x004e620000000000 */
[----:B---3--:R-:W1:Y:S02]  /*20120*/  SHFL.IDX PT, R0, R3, R0, 0x1f ;  /* 0x00001f0003007589 */ /* 0x008e6400000e0000 */
[----:B-1----:R-:W-:Y:S01]  /*20130*/  IADD3 R16, R0, UR38, R7 ;  /* 0x0000002600107c10 */ /* 0x002fe2000fffe007 */
[----:B------:R-:W-:Y:S06]  /*20140*/  BRA `(.L_x_2514) ;  /* 0x0000004000347947 */ /* 0x000fec0003800000 */
.L_x_2513:
        /* <DEDUP_REMOVED lines=9> */
[----:B------:R-:W3:Y:S01]  /*201e0*/  LDC.64 R2, c[0x4][R2] ;  /* 0x0100000002027b82 */ /* 0x000ee20000000a00 */
[----:B-1----:R-:W-:Y:S02]  /*201f0*/  IMAD.U32 R5, RZ, RZ, UR7 ;  /* 0x00000007ff057e24 */ /* 0x002fe4000f8e00ff */
[----:B------:R-:W-:Y:S02]  /*20200*/  IMAD.U32 R6, RZ, RZ, UR8 ;  /* 0x00000008ff067e24 */ /* 0x000fe4000f8e00ff */
[----:B--2---:R-:W-:-:S02]  /*20210*/  IMAD.U32 R7, RZ, RZ, UR9 ;  /* 0x00000009ff077e24 */ /* 0x004fc4000f8e00ff */
[----:B------:R-:W-:Y:S02]  /*20220*/  IMAD.U32 R10, RZ, RZ, UR4 ;  /* 0x00000004ff0a7e24 */ /* 0x000fe4000f8e00ff */
[----:B------:R-:W-:Y:S02]  /*20230*/  IMAD.U32 R11, RZ, RZ, UR5 ;  /* 0x00000005ff0b7e24 */ /* 0x000fe4000f8e00ff */
[----:B------:R-:W-:Y:S02]  /*20240*/  IMAD.MOV.U32 R8, RZ, RZ, 0x70 ;  /* 0x00000070ff087424 */ /* 0x000fe400078e00ff */
[----:B0-----:R-:W-:Y:S02]  /*20250*/  IMAD.MOV.U32 R12, RZ, RZ, 0x1 ;  /* 0x00000001ff0c7424 */ /* 0x001fe400078e00ff */
[----:B------:R-:W-:-:S07]  /*20260*/  IMAD.MOV.U32 R13, RZ, RZ, RZ ;  /* 0x000000ffff0d7224 */ /* 0x000fce00078e00ff */
[----:B------:R-:W-:-:S07]  /*20270*/  LEPC R20, `(.L_x_2516) ;  /* 0x000000001014794e */ /* 0x000fce0000000000 */
[----:B---3--:R-:W-:Y:S05]  /*20280*/  CALL.ABS.NOINC R2 ;  /* 0x0000000002007343 */ /* 0x008fea0003c00000 */
.L_x_2516:
[----:B------:R-:W-:Y:S05]  /*20290*/  BSYNC B6 ;  /* 0x0000000000067941 */ /* 0x000fea0003800000 */
.L_x_2515:
        /* <DEDUP_REMOVED lines=8> */
[----:B------:R3:W4:Y:S01]  /*20320*/  LDC.64 R2, c[0x4][R0] ;  /* 0x0100000000027b82 */ /* 0x0007220000000a00 */
[----:B------:R-:W-:Y:S02]  /*20330*/  IMAD.U32 R4, RZ, RZ, UR6 ;  /* 0x00000006ff047e24 */ /* 0x000fe4000f8e00ff */
[----:B-1----:R-:W-:Y:S02]  /*20340*/  IMAD.U32 R5, RZ, RZ, UR7 ;  /* 0x00000007ff057e24 */ /* 0x002fe4000f8e00ff */
[----:B------:R-:W-:Y:S02]  /*20350*/  IMAD.U32 R6, RZ, RZ, UR8 ;  /* 0x00000008ff067e24 */ /* 0x000fe4000f8e00ff */
[----:B--2---:R-:W-:-:S02]  /*20360*/  IMAD.U32 R7, RZ, RZ, UR9 ;  /* 0x00000009ff077e24 */ /* 0x004fc4000f8e00ff */
[----:B------:R-:W-:Y:S02]  /*20370*/  IMAD.U32 R10, RZ, RZ, UR4 ;  /* 0x00000004ff0a7e24 */ /* 0x000fe4000f8e00ff */
[----:B------:R-:W-:Y:S02]  /*20380*/  IMAD.U32 R11, RZ, RZ, UR5 ;  /* 0x00000005ff0b7e24 */ /* 0x000fe4000f8e00ff */
[----:B------:R-:W-:Y:S02]  /*20390*/  IMAD.MOV.U32 R8, RZ, RZ, 0x70 ;  /* 0x00000070ff087424 */ /* 0x000fe400078e00ff */
[----:B0-----:R-:W-:Y:S02]  /*203a0*/  IMAD.MOV.U32 R12, RZ, RZ, 0x1 ;  /* 0x00000001ff0c7424 */ /* 0x001fe400078e00ff */
[----:B---3--:R-:W-:-:S07]  /*203b0*/  IMAD.MOV.U32 R13, RZ, RZ, RZ ;  /* 0x000000ffff0d7224 */ /* 0x008fce00078e00ff */
[----:B------:R-:W-:-:S07]  /*203c0*/  LEPC R20, `(.L_x_2519) ;  /* 0x000000001014794e */ /* 0x000fce0000000000 */
[----:B----4-:R-:W-:Y:S05]  /*203d0*/  CALL.ABS.NOINC R2 ;  /* 0x0000000002007343 */ /* 0x010fea0003c00000 */
.L_x_2519:
        /* <DEDUP_REMOVED lines=16> */
.L_x_2518:
[----:B------:R-:W-:Y:S05]  /*204e0*/  BSYNC B6 ;  /* 0x0000000000067941 */ /* 0x000fea0003800000 */
.L_x_2517:
[----:B------:R-:W-:Y:S01]  /*204f0*/  ULDC.64 UR4, c[0x0][0x9f8] ;  /* 0x00027e0000047ab9 */ /* 0x000fe20000000a00 */
[----:B------:R-:W-:Y:S01]  /*20500*/  ULDC.64 UR6, c[0x0][0x208] ;  /* 0x0000820000067ab9 */ /* 0x000fe20000000a00 */
[----:B------:R-:W-:Y:S01]  /*20510*/  ISETP.NE.U32.AND P0, PT, RZ, UR4, PT ;  /* 0x00000004ff007c0c */ /* 0x000fe2000bf05070 */
[----:B------:R-:W3:Y:S01]  /*20520*/  LDL R20, [R1+0x10] ;  /* 0x0000100001147983 */ /* 0x000ee20000100800 */
[----:B------:R-:W4:Y:S02]  /*20530*/  LDC.64 R2, c[0x0][0x418] ;  /* 0x00010600ff027b82 */ /* 0x000f240000000a00 */
[----:B------:R-:W-:-:S13]  /*20540*/  ISETP.NE.AND.EX P0, PT, RZ, UR5, PT, P0 ;  /* 0x00000005ff007c0c */ /* 0x000fda000bf05300 */
[----:B------:R-:W-:-:S04]  /*20550*/  @P0 IADD3 R24, P1, R24, UR4, RZ ;  /* 0x0000000418180c10 */ /* 0x000fc8000ff3e0ff */
[----:B------:R-:W-:Y:S01]  /*20560*/  @P0 IADD3.X R25, R25, UR5, RZ, P1, !PT ;  /* 0x0000000519190c10 */ /* 0x000fe20008ffe4ff */
[----:B------:R-:W-:-:S04]  /*20570*/  ULDC.64 UR4, c[0x0][0xa08] ;  /* 0x0002820000047ab9 */ /* 0x000fc80000000a00 */
[----:B------:R3:W2:Y:S01]  /*20580*/  @P0 LDG.E R26, desc[UR6][R24.64] ;  /* 0x00000006181a0981 */ /* 0x0006a2000c1e1900 */
[----:B----4-:R-:W-:Y:S01]  /*20590*/  LOP3.LUT P0, RZ, R2, UR4, RZ, 0xfc, !PT ;  /* 0x0000000402ff7c12 */ /* 0x010fe2000f80fcff */
[----:B------:R-:W-:-:S03]  /*205a0*/  UMOV UR4, 0xffffffff ;  /* 0xffffffff00047882 */ /* 0x000fc60000000000 */
[----:B------:R-:W-:Y:S01]  /*205b0*/  LOP3.LUT P0, RZ, R3, UR5, RZ, 0xfc, P0 ;  /* 0x0000000503ff7c12 */ /* 0x000fe2000800fcff */
[----:B---3--:R-:W-:Y:S01]  /*205c0*/  VIADD R25, R20, 0xffffffff ;  /* 0xffffffff14197836 */ /* 0x008fe20000000000 */
[----:B--2---:R-:W-:Y:S02]  /*205d0*/  SHF.R.S32.HI R7, RZ, 0x1f, R26 ;  /* 0x0000001fff077819 */ /* 0x004fe4000001141a */
[----:B------:R-:W-:-:S03]  /*205e0*/  SEL R24, R26, RZ, !P0 ;  /* 0x000000ff1a187207 */ /* 0x000fc60004000000 */
[----:B------:R2:W-:Y:S01]  /*205f0*/  STL [R1+0x4], R7 ;  /* 0x0000040701007387 */ /* 0x0005e20000100800 */
[----:B------:R-:W-:Y:S05]  /*20600*/  BRA.DIV UR4, `(.L_x_2520) ;  /* 0x0000005a04507947 */ /* 0x000fea000b800000 */
[----:B------:R-:W3:Y:S02]  /*20610*/  S2R R0, SR_TID.X ;  /* 0x0000000000007919 */ /* 0x000ee40000002100 */
[----:B---3--:R-:W-:-:S04]  /*20620*/  SHF.R.U32.HI R0, RZ, 0x5, R0 ;  /* 0x00000005ff007819 */ /* 0x008fc80000011600 */
[----:B------:R-:W-:-:S05]  /*20630*/  LOP3.LUT R0, R0, 0x3, RZ, 0xc0, !PT ;  /* 0x0000000300007812 */ /* 0x000fca00078ec0ff */
[----:B------:R3:W4:Y:S02]  /*20640*/  SHFL.IDX PT, R14, R0, RZ, 0x1f ;  /* 0x00001fff000e7589 */ /* 0x00072400000e0000 */
.L_x_2663:
[----:B---3--:R-:W3:Y:S01]  /*20650*/  LDL.LU R0, [R1+0x44] ;  /* 0x0000440001007983 */ /* 0x008ee20000300800 */
[----:B------:R-:W-:Y:S02]  /*20660*/  PLOP3.LUT P1, PT, PT, PT, PT, 0x8, 0x0 ;  /* 0x000000000000781c */ /* 0x000fe40003f2e170 */
[----:B----4-:R-:W-:Y:S02]  /*20670*/  ISETP.NE.AND P0, PT, R14, RZ, PT ;  /* 0x000000ff0e00720c */ /* 0x010fe40003f05270 */
[----:B---3--:R-:W-:-:S09]  /*20680*/  LOP3.LUT R0, R0, 0xfffffffe, RZ, 0xc0, !PT ;  /* 0xfffffffe00007812 */ /* 0x008fd200078ec0ff */
[----:B------:R-:W-:-:S05]  /*20690*/  @P1 LOP3.LUT R0, R0, 0x1, RZ, 0xfc, !PT ;  /* 0x0000000100001812 */ /* 0x000fca00078efcff */
[----:B------:R3:W-:Y:S01]  /*206a0*/  STL [R1+0x44], R0 ;  /* 0x0000440001007387 */ /* 0x0007e20000100800 */
[----:B------:R-:W-:Y:S05]  /*206b0*/  @P0 BRA `(.L_x_2521) ;  /* 0x0000000400240947 */ /* 0x000fea0003800000 */
[----:B------:R-:W-:-:S03]  /*206c0*/  UMOV UR4, 0xffffffff ;  /* 0xffffffff00047882 */ /* 0x000fc60000000000 */
[----:B------:R-:W-:Y:S05]  /*206d0*/  BRA.DIV UR4, `(.L_x_2522) ;  /* 0x0000005a04507947 */ /* 0x000fea000b800000 */
[----:B------:R-:W-:-:S13]  /*206e0*/  ELECT P6, URZ, PT ;  /* 0x00000000003f782f */ /* 0x000fda00038c0000 */
.L_x_2666:
[----:B------:R-:W-:Y:S05]  /*206f0*/  @!P6 BRA `(.L_x_2521) ;  /* 0x000000040014e947 */ /* 0x000fea0003800000 */
[----:B------:R-:W-:-:S04]  /*20700*/  ISETP.NE.U32.AND P0, PT, R2, RZ, PT ;  /* 0x000000ff0200720c */ /* 0x000fc80003f05070 */
[----:B------:R-:W-:-:S13]  /*20710*/  ISETP.NE.AND.EX P0, PT, R3, RZ, PT, P0 ;  /* 0x000000ff0300720c */ /* 0x000fda0003f05300 */
[----:B------:R-:W-:Y:S05]  /*20720*/  @!P0 BRA `(.L_x_2523) ;  /* 0x0000000000488947 */ /* 0x000fea0003800000 */
[----:B------:R-:W4:Y:S01]  /*20730*/  LDC R6, c[0x0][0x43c] ;  /* 0x00010f00ff067b82 */ /* 0x000f220000000800 */
[----:B------:R-:W-:Y:S01]  /*20740*/  ULDC.64 UR4, c[0x0][0x428] ;  /* 0x00010a0000047ab9 */ /* 0x000fe20000000a00 */
[----:B------:R-:W-:Y:S01]  /*20750*/  ULDC.64 UR6, c[0x0][0x208] ;  /* 0x0000820000067ab9 */ /* 0x000fe20000000a00 */
[----:B----4-:R-:W-:-:S13]  /*20760*/  ISETP.NE.AND P0, PT, R6, 0x1, PT ;  /* 0x000000010600780c */ /* 0x010fda0003f05270 */
[----:B-1----:R-:W3:Y:S02]  /*20770*/  @P0 LDC.64 R4, c[0x0][0x440] ;  /* 0x00011000ff040b82 */ /* 0x002ee40000000a00 */
[----:B---3--:R-:W-:-:S04]  /*20780*/  @P0 IMAD.HI.U32 R0, R25, R4, RZ ;  /* 0x0000000419000227 */ /* 0x008fc800078e00ff */
        /* <DEDUP_REMOVED lines=12> */
.L_x_2523:
[----:B---3--:R-:W-:Y:S01]  /*20850*/  IMAD R0, R23, 0x8, R22 ;  /* 0x0000000817007824 */ /* 0x008fe200078e0216 */
[----:B----4-:R-:W-:-:S04]  /*20860*/  SHF.L.U32 R2, R27, 0x1f, RZ ;  /* 0x0000001f1b027819 */ /* 0x010fc800000006ff */
[----:B------:R-:W3:Y:S02]  /*20870*/  SYNCS.PHASECHK.TRANS64.TRYWAIT P0, [R0+URZ+0x31c40], R2 ;  /* 0x031c4002000075a7 */ /* 0x000ee4000800017f */
[----:B---3--:R-:W-:Y:S05]  /*20880*/  @!P0 BRA `(.L_x_2524) ;  /* 0x0000005800048947 */ /* 0x008fea0003800000 */
.L_x_2667:
[----:B------:R-:W4:Y:S02]  /*20890*/  S2R R3, SR_TID.X ;  /* 0x0000000000037919 */ /* 0x000f240000002100 */
[----:B----4-:R-:W-:-:S04]  /*208a0*/  LOP3.LUT R3, R3, 0x7f, RZ, 0xc0, !PT ;  /* 0x0000007f03037812 */ /* 0x010fc800078ec0ff */
[----:B------:R-:W-:-:S13]  /*208b0*/  ISETP.NE.AND P0, PT, R3, RZ, PT ;  /* 0x000000ff0300720c */ /* 0x000fda0003f05270 */
[----:B------:R-:W-:Y:S05]  /*208c0*/  @P0 BRA `(.L_x_2525) ;  /* 0x00000000001c0947 */ /* 0x000fea0003800000 */
[----:B------:R-:W4:Y:S01]  /*208d0*/  S2R R3, SR_TID.X ;  /* 0x0000000000037919 */ /* 0x000f220000002100 */
[----:B---3--:R-:W-:-:S04]  /*208e0*/  IMAD.MOV.U32 R2, RZ, RZ, 0x6c00 ;  /* 0x00006c00ff027424 */ /* 0x008fc800078e00ff */
[----:B------:R3:W-:Y:S01]  /*208f0*/  SYNCS.ARRIVE.TRANS64 RZ, [R0+URZ+0x31c30], R2 ;  /* 0x031c300200ff79a7 */ /* 0x0007e2000800003f */
[----:B----4-:R-:W-:-:S04]  /*20900*/  LOP3.LUT R3, R3, 0x1f, RZ, 0xc0, !PT ;  /* 0x0000001f03037812 */ /* 0x010fc800078ec0ff */
[----:B------:R-:W-:-:S13]  /*20910*/  ISETP.NE.AND P0, PT, R3, RZ, PT ;  /* 0x000000ff0300720c */ /* 0x000fda0003f05270 */
[----:B---3--:R-:W-:Y:S05]  /*20920*/  @!P0 BRA `(.L_x_2525) ;  /* 0x0000000000048947 */ /* 0x008fea0003800000 */
[----:B------:R-:W-:Y:S01]  /*20930*/  BPT.TRAP 0x1 ;  /* 0x000000040000795c */ /* 0x000fe20000300000 */
.L_x_2525:
[----:B---3--:R-:W3:Y:S01]  /*20940*/  LDL.LU R2, [R1+0x44] ;  /* 0x0000440001027983 */ /* 0x008ee20000300800 */
        /* <DEDUP_REMOVED lines=22> */
[----:B----4-:R-:W-:Y:S01]  /*20ab0*/  UMOV UR8, UR15 ;  /* 0x0000000f00087c82 */ /* 0x010fe20008000000 */
[----:B------:R-:W-:Y:S02]  /*20ac0*/  UMOV UR10, UR17 ;  /* 0x00000011000a7c82 */ /* 0x000fe40008000000 */
[----:B------:R4:W-:Y:S02]  /*20ad0*/  UTMALDG.4D [UR8], [UR4], desc[UR6] ;  /* 0x00000608040075b4 */ /* 0x0009e40008019000 */
[----:B----4-:R-:W-:Y:S01]  /*20ae0*/  UMOV UR8, UR16 ;  /* 0x0000001000087c82 */ /* 0x010fe20008000000 */
[----:B------:R-:W-:-:S02]  /*20af0*/  UMOV UR10, UR14 ;  /* 0x0000000e000a7c82 */ /* 0x000fc40008000000 */
[----:B------:R4:W-:Y:S01]  /*20b00*/  UTMALDG.4D [UR8], [UR4], desc[UR6] ;  /* 0x00000608040075b4 */ /* 0x0009e20008019000 */
[----:B---3--:R-:W-:-:S04]  /*20b10*/  LOP3.LUT R2, R2, 0xfffffffe, RZ, 0xc0, !PT ;  /* 0xfffffffe02027812 */ /* 0x008fc800078ec0ff */
[----:B------:R-:W-:-:S05]  /*20b20*/  @P0 LOP3.LUT R2, R2, 0x1, RZ, 0xfc, !PT ;  /* 0x0000000102020812 */ /* 0x000fca00078efcff */
[----:B------:R4:W-:Y:S01]  /*20b30*/  STL [R1+0x44], R2 ;  /* 0x0000440201007387 */ /* 0x0009e20000100800 */
[----:B------:R-:W-:Y:S01]  /*20b40*/  NOP ;  /* 0x0000000000007918 */ /* 0x000fe20000000000 */
.L_x_2521:
[----:B------:R-:W5:Y:S04]  /*20b50*/  LDL.LU R4, [R1+0x14] ;  /* 0x0000140001047983 */ /* 0x000f680000300800 */
[----:B------:R-:W2:Y:S04]  /*20b60*/  LDL.LU R6, [R1+0xc] ;  /* 0x00000c0001067983 */ /* 0x000ea80000300800 */
[----:B------:R-:W2:Y:S01]  /*20b70*/  LDL.LU R3, [R1+0x28] ;  /* 0x0000280001037983 */ /* 0x000ea20000300800 */
[----:B------:R-:W-:Y:S05]  /*20b80*/  WARPSYNC.ALL ;  /* 0x0000000000007948 */ /* 0x000fea0003800000 */
[----:B----4-:R-:W-:Y:S01]  /*20b90*/  ULDC.64 UR6, c[0x0][0xa00] ;  /* 0x0002800000067ab9 */ /* 0x010fe20000000a00 */
[----:B------:R-:W-:Y:S01]  /*20ba0*/  ULDC.64 UR4, c[0x0][0x298] ;  /* 0x0000a60000047ab9 */ /* 0x000fe20000000a00 */
[----:B------:R-:W-:Y:S01]  /*20bb0*/  BAR.SYNC.DEFER_BLOCKING 0x8, 0x200 ;  /* 0x0208000000007b1d */ /* 0x000fe20000010000 */
[----:B------:R-:W-:Y:S01]  /*20bc0*/  ISETP.NE.U32.AND P0, PT, RZ, UR6, PT ;  /* 0x00000006ff007c0c */ /* 0x000fe2000bf05070 */
[----:B---3--:R-:W-:-:S03]  /*20bd0*/  VIADD R0, R22, 0xda00 ;  /* 0x0000da0016007836 */ /* 0x008fc60000000000 */
[----:B------:R-:W-:Y:S01]  /*20be0*/  ISETP.NE.AND.EX P0, PT, RZ, UR7, PT, P0 ;  /* 0x00000007ff007c0c */ /* 0x000fe2000bf05300 */
[----:B------:R-:W-:Y:S01]  /*20bf0*/  BSSY B6, `(.L_x_2526) ;  /* 0x0000020000067945 */ /* 0x000fe20003800000 */
[----:B------:R-:W-:Y:S02]  /*20c00*/  LOP3.LUT P1, RZ, R0, 0x1bf, RZ, 0xc0, !PT ;  /* 0x000001bf00ff7812 */ /* 0x000fe4000782c0ff */
[----:B-----5:R-:W-:-:S05]  /*20c10*/  SHF.R.S32.HI R2, RZ, 0x1f, R4 ;  /* 0x0000001fff027819 */ /* 0x020fca0000011404 */
[----:B------:R-:W-:Y:S01]  /*20c20*/  IMAD R2, R2, UR4, RZ ;  /* 0x0000000402027c24 */ /* 0x000fe2000f8e02ff */
[----:B--2---:R-:W-:-:S03]  /*20c30*/  SEL R3, R3, RZ, !P0 ;  /* 0x000000ff03037207 */ /* 0x004fc60004000000 */
[----:B------:R-:W-:Y:S01]  /*20c40*/  IMAD R0, R4, UR5, R2 ;  /* 0x0000000504007c24 */ /* 0x000fe2000f8e0202 */
[----:B------:R-:W-:Y:S01]  /*20c50*/  SEL R2, R6, RZ, !P0 ;  /* 0x000000ff06027207 */ /* 0x000fe20004000000 */
[----:B-1----:R-:W-:-:S05]  /*20c60*/  IMAD.WIDE.U32 R4, R4, UR4, RZ ;  /* 0x0000000404047c25 */ /* 0x002fca000f8e00ff */
[----:B------:R-:W-:Y:S04]  /*20c70*/  STL.64 [R1+0x20], R4 ;  /* 0x0000200401007387 */ /* 0x000fe80000100a00 */
[----:B------:R1:W-:Y:S04]  /*20c80*/  STL [R1+0xc], R2 ;  /* 0x00000c0201007387 */ /* 0x0003e80000100800 */
[----:B------:R2:W-:Y:S01]  /*20c90*/  STL [R1+0x30], R3 ;  /* 0x0000300301007387 */ /* 0x0005e20000100800 */
[----:B-1----:R-:W-:Y:S01]  /*20ca0*/  IMAD.IADD R2, R5, 0x1, R0 ;  /* 0x0000000105027824 */ /* 0x002fe200078e0200 */
        /* <DEDUP_REMOVED lines=20> */
.L_x_2527:
[----:B------:R-:W-:Y:S05]  /*20df0*/  BSYNC B6 ;  /* 0x0000000000067941 */ /* 0x000fea0003800000 */
.L_x_2526:
[----:B--2---:R-:W2:Y:S01]  /*20e00*/  LDL.LU R0, [R1+0x14] ;  /* 0x0000140001007983 */ /* 0x004ea20000300800 */
[----:B------:R-:W-:Y:S01]  /*20e10*/  ULDC.64 UR4, c[0x0][0x2d8] ;  /* 0x0000b60000047ab9 */ /* 0x000fe20000000a00 */
[----:B------:R-:W1:Y:S01]  /*20e20*/  LDC R10, c[0x0][0x448] ;  /* 0x00011200ff0a7b82 */ /* 0x000e620000000800 */
[----:B------:R-:W-:Y:S01]  /*20e30*/  ULDC.64 UR6, c[0x0][0x2c8] ;  /* 0x0000b20000067ab9 */ /* 0x000fe20000000a00 */
[----:B------:R-:W2:Y:S01]  /*20e40*/  LDL.LU.64 R2, [R1+0x20] ;  /* 0x0000200001027983 */ /* 0x000ea20000300a00 */
[----:B------:R-:W-:-:S03]  /*20e50*/  ULDC.64 UR8, c[0x0][0x280] ;  /* 0x0000a00000087ab9 */ /* 0x000fc60000000a00 */
[----:B------:R-:W3:Y:S04]  /*20e60*/  LDL.LU R20, [R1+0x28] ;  /* 0x0000280001147983 */ /* 0x000ee80000300800 */
[----:B------:R-:W4:Y:S04]  /*20e70*/  LDL.LU R21, [R1+0x30] ;  /* 0x0000300001157983 */ /* 0x000f280000300800 */
[----:B------:R-:W4:Y:S01]  /*20e80*/  LDL.LU R4, [R1+0xc] ;  /* 0x00000c0001047983 */ /* 0x000f220000300800 */
[----:B------:R-:W0:Y:S01]  /*20e90*/  S2R R11, SR_TID.X ;  /* 0x00000000000b7919 */ /* 0x000e220000002100 */
[----:B-1----:R-:W-:-:S13]  /*20ea0*/  ISETP.NE.AND P1, PT, R10, 0x1, PT ;  /* 0x000000010a00780c */ /* 0x002fda0003f25270 */
[----:B------:R-:W1:Y:S01]  /*20eb0*/  @P1 LDC R5, c[0x0][0x450] ;  /* 0x00011400ff051b82 */ /* 0x000e620000000800 */
        /* <DEDUP_REMOVED lines=17> */
[----:B------:R-:W-:Y:S01]  /*20fd0*/  LOP3.LUT R6, R20, 0x60, R6, 0xf8, !PT ;  /* 0x0000006014067812 */ /* 0x000fe200078ef806 */
[----:B0-----:R-:W-:-:S04]  /*20fe0*/  IMAD.SHL.U32 R20, R11, 0x8, RZ ;  /* 0x000000080b147824 */ /* 0x001fc800078e00ff */
[----:B------:R-:W-:Y:S01]  /*20ff0*/  IMAD R0, R17, 0xc0, R6 ;  /* 0x000000c011007824 */ /* 0x000fe200078e0206 */
[----:B------:R-:W-:-:S03]  /*21000*/  LOP3.LUT R20, R20, 0x18, RZ, 0xc0, !PT ;  /* 0x0000001814147812 */ /* 0x000fc600078ec0ff */
[----:B----4-:R-:W-:Y:S01]  /*21010*/  @P1 IMAD.HI.U32 R6, R0, R4, RZ ;  /* 0x0000000400061227 */ /* 0x010fe200078e00ff */
[C---:B------:R-:W-:Y:S02]  /*21020*/  LOP3.LUT R12, R20.reuse, 0x20, RZ, 0xfc, !PT ;  /* 0x00000020140c7812 */ /* 0x040fe400078efcff */
[----:B------:R-:W-:Y:S01]  /*21030*/  LOP3.LUT R11, R20, 0x40, RZ, 0xfc, !PT ;  /* 0x00000040140b7812 */ /* 0x000fe200078efcff */
[----:B------:R-:W-:Y:S01]  /*21040*/  IMAD.MOV.U32 R4, RZ, RZ, R0 ;  /* 0x000000ffff047224 */ /* 0x000fe200078e0000 */
[----:B------:R0:W5:Y:S01]  /*21050*/  LDL R20, [R1+0x8] ;  /* 0x0000080001147983 */ /* 0x0001620000100800 */
[----:B-1----:R-:W-:-:S04]  /*21060*/  @P1 SHF.R.U32.HI R4, RZ, R5, R6 ;  /* 0x00000005ff041219 */ /* 0x002fc80000011606 */
[--C-:B------:R-:W-:Y:S01]  /*21070*/  SHF.R.S32.HI R5, RZ, 0x1f, R4.reuse ;  /* 0x0000001fff057819 */ /* 0x100fe20000011404 */
[----:B------:R-:W-:-:S04]  /*21080*/  IMAD.MOV R8, RZ, RZ, -R4 ;  /* 0x000000ffff087224 */ /* 0x000fc800078e0a04 */
[----:B------:R-:W-:Y:S02]  /*21090*/  IMAD R5, R5, UR4, RZ ;  /* 0x0000000405057c24 */ /* 0x000fe4000f8e02ff */
[----:B------:R-:W-:Y:S02]  /*210a0*/  IMAD R8, R10, R8, R0 ;  /* 0x000000080a087224 */ /* 0x000fe400078e0200 */
[C---:B------:R-:W-:Y:S02]  /*210b0*/  IMAD R6, R4.reuse, UR5, R5 ;  /* 0x0000000504067c24 */ /* 0x040fe4000f8e0205 */
[----:B------:R-:W-:Y:S01]  /*210c0*/  IMAD.WIDE.U32 R4, R4, UR4, R2 ;  /* 0x0000000404047c25 */ /* 0x000fe2000f8e0002 */
[----:B------:R-:W-:-:S03]  /*210d0*/  SHF.R.S32.HI R9, RZ, 0x1f, R8 ;  /* 0x0000001fff097819 */ /* 0x000fc60000011408 */
[----:B------:R-:W-:Y:S02]  /*210e0*/  IMAD.IADD R5, R5, 0x1, R6 ;  /* 0x0000000105057824 */ /* 0x000fe400078e0206 */
[----:B------:R-:W-:Y:S02]  /*210f0*/  IMAD R9, R9, UR6, RZ ;  /* 0x0000000609097c24 */ /* 0x000fe4000f8e02ff */
[----:B------:R-:W-:-:S04]  /*21100*/  IMAD.WIDE.U32 R6, R8, UR6, R4 ;  /* 0x0000000608067c25 */ /* 0x000fc8000f8e0004 */
[----:B------:R-:W-:Y:S01]  /*21110*/  IMAD R5, R8, UR7, R9 ;  /* 0x0000000708057c24 */ /* 0x000fe2000f8e0209 */
[----:B------:R-:W-:Y:S01]  /*21120*/  LEA R4, P0, R6, UR8, 0x1 ;  /* 0x0000000806047c11 */ /* 0x000fe2000f8008ff */
[----:B------:R-:W-:Y:S01]  /*21130*/  VIADD R0, R0, 0x80 ;  /* 0x0000008000007836 */ /* 0x000fe20000000000 */
[----:B------:R-:W1:Y:S01]  /*21140*/  S2R R9, SR_TID.X ;  /* 0x0000000000097919 */ /* 0x000e620000002100 */
[----:B------:R-:W-:Y:S02]  /*21150*/  IMAD.IADD R5, R7, 0x1, R5 ;  /* 0x0000000107057824 */ /* 0x000fe400078e0205 */
[----:B------:R-:W2:Y:S03]  /*21160*/  @P1 LDC R7, c[0x0][0x450] ;  /* 0x00011400ff071b82 */ /* 0x000ea60000000800 */
[----:B------:R-:W-:-:S05]  /*21170*/  LEA.HI.X R5, R6, UR9, R5, 0x1, P0 ;  /* 0x0000000906057c11 */ /* 0x000fca00080f0c05 */
[----:B------:R-:W3:Y:S01]  /*21180*/  @P1 LDC R6, c[0x0][0x44c] ;  /* 0x00011300ff061b82 */ /* 0x000ee20000000800 */
[----:B-1----:R-:W-:Y:S02]  /*21190*/  IMAD.SHL.U32 R21, R9, 0x8, RZ ;  /* 0x0000000809157824 */ /* 0x002fe400078e00ff */
[----:B---3--:R-:W-:-:S03]  /*211a0*/  @P1 IMAD.HI.U32 R8, R0, R6, RZ ;  /* 0x0000000600081227 */ /* 0x008fc600078e00ff */
[----:B------:R-:W-:Y:S01]  /*211b0*/  LOP3.LUT R21, R21, 0x18, RZ, 0xc0, !PT ;  /* 0x0000001815157812 */ /* 0x000fe200078ec0ff */
[----:B------:R-:W-:Y:S01]  /*211c0*/  IMAD.MOV.U32 R6, RZ, RZ, R0 ;  /* 0x000000ffff067224 */ /* 0x000fe200078e0000 */
[----:B--2---:R-:W-:-:S05]  /*211d0*/  @P1 SHF.R.U32.HI R6, RZ, R7, R8 ;  /* 0x00000007ff061219 */ /* 0x004fca0000011608 */
        /* <DEDUP_REMOVED lines=17> */
[----:B------:R-:W-:-:S04]  /*212f0*/  UMOV UR4, 0xffffffff ;  /* 0xffffffff00047882 */ /* 0x000fc80000000000 */
[----:B------:R-:W-:Y:S01]  /*21300*/  LEA.HI.X R6, R2, UR9, R6, 0x1, P3 ;  /* 0x0000000902067c11 */ /* 0x000fe200098f0c06 */
[----:B0-----:R-:W-:Y:S06]  /*21310*/  BRA.DIV UR4, `(.L_x_2528) ;  /* 0x0000004e04747947 */ /* 0x001fec000b800000 */
[----:B------:R-:W0:Y:S02]  /*21320*/  S2R R3, SR_TID.X ;  /* 0x0000000000037919 */ /* 0x000e240000002100 */
[----:B0-----:R-:W-:Y:S02]  /*21330*/  LOP3.LUT R8, R3, 0x7f, RZ, 0xc0, !PT ;  /* 0x0000007f03087812 */ /* 0x001fe400078ec0ff */
[----:B------:R-:W2:Y:S01]  /*21340*/  LDL.LU R3, [R1+0x18] ;  /* 0x0000180001037983 */ /* 0x000ea20000300800 */
[----:B------:R-:W-:Y:S01]  /*21350*/  ULDC.64 UR4, c[0x0][0x208] ;  /* 0x0000820000047ab9 */ /* 0x000fe20000000a00 */
[----:B------:R-:W-:Y:S02]  /*21360*/  SHF.R.U32.HI R8, RZ, 0x2, R8 ;  /* 0x00000002ff087819 */ /* 0x000fe40000011608 */
[----:B------:R-:W-:Y:S03]  /*21370*/  SHFL.IDX PT, R2, R5, RZ, 0x1c1f ;  /* 0x001c1fff05027589 */ /* 0x000fe600000e0000 */
[----:B------:R-:W-:-:S02]  /*21380*/  IMAD R17, R17, 0xc0, R8 ;  /* 0x000000c011117824 */ /* 0x000fc400078e0208 */
[----:B--2---:R-:W-:Y:S02]  /*21390*/  IMAD R0, R3, R10, RZ ;  /* 0x0000000a03007224 */ /* 0x004fe400078e02ff */
[----:B------:R-:W0:Y:S03]  /*213a0*/  SHFL.IDX PT, R3, R4, RZ, 0x1c1f ;  /* 0x001c1fff04037589 */ /* 0x000e2600000e0000 */
        /* <DEDUP_REMOVED lines=37> */
[-C--:B------:R-:W-:Y:S01]  /*21600*/  ISETP.GE.AND P3, PT, R2, R0.reuse, PT ;  /* 0x000000000200720c */ /* 0x080fe20003f66270 */
[----:B------:R-:W-:Y:S01]  /*21610*/  VIADD R2, R17, 0x60 ;  /* 0x0000006011027836 */ /* 0x000fe20000000000 */
[----:B------:R-:W1:Y:S04]  /*21620*/  SHFL.IDX PT, R4, R7, RZ, 0x1c1f ;  /* 0x001c1fff07047589 */ /* 0x000e6800000e0000 */
[----:B------:R-:W-:Y:S02]  /*21630*/  ISETP.GE.AND P4, PT, R2, R0, PT ;  /* 0x000000000200720c */ /* 0x000fe40003f86270 */
[----:B------:R-:W2:Y:S04]  /*21640*/  SHFL.IDX PT, R2, R6, RZ, 0x1c1f ;  /* 0x001c1fff06027589 */ /* 0x000ea800000e0000 */
[----:B------:R-:W3:Y:S07]  /*21650*/  SHFL.IDX PT, R6, R6, 0x1, 0x1c1f ;  /* 0x003c1f0006067f89 */ /* 0x000eee00000e0000 */
[----:B0-----:R-:W-:-:S05]  /*21660*/  @!P4 LEA R3, P5, R21, R3, 0x1 ;  /* 0x000000031503c211 */ /* 0x001fca00078a08ff */
[----:B------:R-:W-:Y:S01]  /*21670*/  @!P4 IMAD.X R8, RZ, RZ, R5, P5 ;  /* 0x000000ffff08c224 */ /* 0x000fe200028e0605 */
[----:B-1----:R-:W-:-:S05]  /*21680*/  @!P3 LEA R4, P5, R21, R4, 0x1 ;  /* 0x000000041504b211 */ /* 0x002fca00078a08ff */
[----:B--2---:R-:W-:Y:S02]  /*21690*/  @!P3 IMAD.X R5, RZ, RZ, R2, P5 ;  /* 0x000000ffff05b224 */ /* 0x004fe400028e0602 */
[----:B------:R-:W-:Y:S02]  /*216a0*/  @!P4 IMAD.MOV.U32 R2, RZ, RZ, R3 ;  /* 0x000000ffff02c224 */ /* 0x000fe400078e0003 */
[----:B------:R-:W-:-:S05]  /*216b0*/  @!P4 IMAD.MOV.U32 R3, RZ, RZ, R8 ;  /* 0x000000ffff03c224 */ /* 0x000fca00078e0008 */
[----:B------:R-:W-:Y:S04]  /*216c0*/  @!P4 LDGSTS.E.BYPASS.LTC128B.128 [R20+0xf200], desc[UR4][R2.64], !P2 ;  /* 0x0f2000000214cfae */ /* 0x000fe8000d101d44 */
[----:B------:R-:W-:Y:S04]  /*216d0*/  @!P4 LDGSTS.E.BYPASS.LTC128B.128 [R20+0x12200], desc[UR4][R2.64+0x40], !P1 ;  /* 0x122000400214cfae */ /* 0x000fe8000c901d44 */
[----:B------:R0:W-:Y:S02]  /*216e0*/  @!P4 LDGSTS.E.BYPASS.LTC128B.128 [R20+0x15200], desc[UR4][R2.64+0x80], !P0 ;  /* 0x152000800214cfae */ /* 0x0001e4000c101d44 */
[----:B0-----:R-:W-:-:S02]  /*216f0*/  @!P3 IMAD.MOV.U32 R2, RZ, RZ, R4 ;  /* 0x000000ffff02b224 */ /* 0x001fc400078e0004 */
[----:B------:R-:W-:-:S05]  /*21700*/  @!P3 IMAD.MOV.U32 R3, RZ, RZ, R5 ;  /* 0x000000ffff03b224 */ /* 0x000fca00078e0005 */
[----:B------:R-:W-:Y:S04]  /*21710*/  @!P3 LDGSTS.E.BYPASS.LTC128B.128 [R20+0xfa00], desc[UR4][R2.64], !P2 ;  /* 0x0fa000000214bfae */ /* 0x000fe8000d101d44 */
[----:B------:R-:W-:Y:S04]  /*21720*/  @!P3 LDGSTS.E.BYPASS.LTC128B.128 [R20+0x12a00], desc[UR4][R2.64+0x40], !P1 ;  /* 0x12a000400214bfae */ /* 0x000fe8000c901d44 */
[----:B------:R0:W-:Y:S04]  /*21730*/  @!P3 LDGSTS.E.BYPASS.LTC128B.128 [R20+0x15a00], desc[UR4][R2.64+0x80], !P0 ;  /* 0x15a000800214bfae */ /* 0x0001e8000c101d44 */
[----:B0--3--:R0:W1:Y:S02]  /*21740*/  SHFL.IDX PT, R2, R7, 0x1, 0x1c1f ;  /* 0x003c1f0007027f89 */ /* 0x00906400000e0000 */
.L_x_2680:
[----:B------:R-:W-:Y:S01]  /*21750*/  VIADD R17, R17, 0xa0 ;  /* 0x000000a011117836 */ /* 0x000fe20000000000 */
[----:B------:R-:W-:Y:S01]  /*21760*/  ULDC.64 UR4, c[0x0][0x208] ;  /* 0x0000820000047ab9 */ /* 0x000fe20000000a00 */
        /* <DEDUP_REMOVED lines=12> */
.L_x_2529:
        /* <DEDUP_REMOVED lines=14> */
[----:B-1----:R-:W2:Y:S01]  /*21910*/  LDL R2, [R1+0x10] ;  /* 0x0000100001027983 */ /* 0x002ea20000100800 */
[----:B------:R1:W-:Y:S01]  /*21920*/  SYNCS.ARRIVE.TRANS64.A1T0 RZ, [R22+URZ+0x31c00], RZ ;  /* 0x031c00ff16ff79a7 */ /* 0x0003e2000810003f */
[----:B------:R-:W-:Y:S01]  /*21930*/  BSSY B0, `(.L_x_2530) ;  /* 0x0000004000007945 */ /* 0x000fe20003800000 */
[----:B------:R-:W3:Y:S01]  /*21940*/  SYNCS.PHASECHK.TRANS64.TRYWAIT P0, [R22+URZ+0x31c20], R3 ;  /* 0x031c2003160075a7 */ /* 0x000ee2000800017f */
[----:B--2---:R-:W-:Y:S02]  /*21950*/  ISETP.GE.AND P1, PT, R2, 0x2, PT ;  /* 0x000000020200780c */ /* 0x004fe40003f26270 */
[----:B-1-3--:R-:W-:Y:S11]  /*21960*/  @!P0 BRA `(.L_x_2531) ;  /* 0x0000005000148947 */ /* 0x00aff60003800000 */
.L_x_2681:
[----:B------:R-:W-:Y:S05]  /*21970*/  BSYNC B0 ;  /* 0x0000000000007941 */ /* 0x000fea0003800000 */
.L_x_2530:
[----:B------:R-:W-:Y:S04]  /*21980*/  BSSY B0, `(.L_x_2532) ;  /* 0x0000229000007945 */ /* 0x000fe80003800000 */
[----:B------:R-:W-:Y:S05]  /*21990*/  @!P1 BRA `(.L_x_2533) ;  /* 0x00000020009c9947 */ /* 0x000fea0003800000 */
[----:B------:R-:W2:Y:S01]  /*219a0*/  LDL R2, [R1+0x10] ;  /* 0x0000100001027983 */ /* 0x000ea20000100800 */
[----:B------:R-:W-:Y:S01]  /*219b0*/  BSSY B2, `(.L_x_2534) ;  /* 0x00000bd000027945 */ /* 0x000fe20003800000 */
[C---:B--2---:R-:W-:Y:S01]  /*219c0*/  LOP3.LUT R0, R2.reuse, 0x1, RZ, 0xc0, !PT ;  /* 0x0000000102007812 */ /* 0x044fe200078ec0ff */
[----:B0-----:R-:W-:-:S03]  /*219d0*/  VIADD R7, R2, 0xfffffffe ;  /* 0xfffffffe02077836 */ /* 0x001fc60000000000 */
[----:B------:R-:W-:Y:S01]  /*219e0*/  ISETP.NE.U32.AND P0, PT, R0, 0x1, PT ;  /* 0x000000010000780c */ /* 0x000fe20003f05070 */
[----:B------:R-:W-:-:S12]  /*219f0*/  IMAD.MOV.U32 R0, RZ, RZ, R7 ;  /* 0x000000ffff007224 */ /* 0x000fd800078e0007 */
[----:B------:R-:W-:Y:S05]  /*21a00*/  @!P0 BRA `(.L_x_2535) ;  /* 0x0000000800dc8947 */ /* 0x000fea0003800000 */
        /* <DEDUP_REMOVED lines=11> */
[----:B------:R-:W-:Y:S01]  /*21ac0*/  ISETP.NE.U32.AND P0, PT, RZ, UR4, PT ;  /* 0x00000004ff007c0c */ /* 0x000fe2000bf05070 */
[----:B------:R-:W-:-:S03]  /*21ad0*/  IMAD.MOV.U32 R0, RZ, RZ, R7 ;  /* 0x000000ffff007224 */ /* 0x000fc600078e0007 */
[----:B------:R-:W-:-:S13]  /*21ae0*/  ISETP.NE.AND.EX P0, PT, RZ, UR5, PT, P0 ;  /* 0x00000005ff007c0c */ /* 0x000fda000bf05300 */
[----:B------:R-:W-:Y:S05]  /*21af0*/  @!P0 BRA `(.L_x_2538) ;  /* 0x00000000004c8947 */ /* 0x000fea0003800000 */
[----:B------:R-:W2:Y:S01]  /*21b00*/  LDL R10, [R1+0x4] ;  /* 0x00000400010a7983 */ /* 0x000ea20000100800 */
[----:B------:R-:W0:Y:S01]  /*21b10*/  LDC R4, c[0x0][0x43c] ;  /* 0x00010f00ff047b82 */ /* 0x000e220000000800 */
[----:B------:R-:W-:Y:S01]  /*21b20*/  ULDC.64 UR6, c[0x0][0x428] ;  /* 0x00010a0000067ab9 */ /* 0x000fe20000000a00 */
[----:B------:R-:W-:Y:S01]  /*21b30*/  ULDC.64 UR8, c[0x0][0x208] ;  /* 0x0000820000087ab9 */ /* 0x000fe20000000a00 */
[----:B0-----:R-:W-:-:S13]  /*21b40*/  ISETP.NE.AND P0, PT, R4, 0x1, PT ;  /* 0x000000010400780c */ /* 0x001fda0003f05270 */
[----:B-1----:R-:W0:Y:S02]  /*21b50*/  @P0 LDC.64 R2, c[0x0][0x440] ;  /* 0x00011000ff020b82 */ /* 0x002e240000000a00 */
[----:B0-----:R-:W-:-:S04]  /*21b60*/  @P0 IMAD.HI.U32 R0, R7, R2, RZ ;  /* 0x0000000207000227 */ /* 0x001fc800078e00ff */
[----:B------:R-:W-:Y:S01]  /*21b70*/  IMAD.MOV.U32 R2, RZ, RZ, R7 ;  /* 0x000000ffff027224 */ /* 0x000fe200078e0007 */
[----:B------:R-:W-:-:S04]  /*21b80*/  @P0 SHF.R.U32.HI R2, RZ, R3, R0 ;  /* 0x00000003ff020219 */ /* 0x000fc80000011600 */
[--C-:B------:R-:W-:Y:S01]  /*21b90*/  SHF.R.S32.HI R3, RZ, 0x1f, R2.reuse ;  /* 0x0000001fff037819 */ /* 0x100fe20000011402 */
[----:B------:R-:W-:-:S04]  /*21ba0*/  IMAD.MOV R0, RZ, RZ, -R2 ;  /* 0x000000ffff007224 */ /* 0x000fc800078e0a02 */
[----:B------:R-:W-:Y:S02]  /*21bb0*/  IMAD R0, R4, R0, R7 ;  /* 0x0000000004007224 */ /* 0x000fe400078e0207 */
[----:B------:R-:W-:-:S04]  /*21bc0*/  IMAD.WIDE.U32 R2, R26, UR6, R2 ;  /* 0x000000061a027c25 */ /* 0x000fc8000f8e0002 */
[----:B--2---:R-:W-:-:S04]  /*21bd0*/  IMAD R4, R10, UR6, RZ ;  /* 0x000000060a047c24 */ /* 0x004fc8000f8e02ff */
[----:B------:R-:W-:-:S04]  /*21be0*/  IMAD R4, R26, UR7, R4 ;  /* 0x000000071a047c24 */ /* 0x000fc8000f8e0204 */
[----:B------:R-:W-:Y:S01]  /*21bf0*/  IMAD.IADD R3, R4, 0x1, R3 ;  /* 0x0000000104037824 */ /* 0x000fe200078e0203 */
[----:B------:R-:W-:-:S04]  /*21c00*/  LEA R4, P0, R2, UR4, 0x2 ;  /* 0x0000000402047c11 */ /* 0x000fc8000f8010ff */
[----:B------:R-:W-:-:S06]  /*21c10*/  LEA.HI.X R5, R2, UR5, R3, 0x2, P0 ;  /* 0x0000000502057c11 */ /* 0x000fcc00080f1403 */
[----:B------:R0:W5:Y:S03]  /*21c20*/  LDG.E R5, desc[UR8][R4.64] ;  /* 0x0000000804057981 */ /* 0x000166000c1e1900 */
.L_x_2538:
[----:B-1----:R-:W-:Y:S01]  /*21c30*/  IMAD R3, R6, 0x8, R22 ;  /* 0x0000000806037824 */ /* 0x002fe200078e0216 */
[----:B------:R-:W-:Y:S01]  /*21c40*/  SHF.L.U32 R2, R9, 0x1f, RZ ;  /* 0x0000001f09027819 */ /* 0x000fe200000006ff */
[----:B------:R-:W-:Y:S03]  /*21c50*/  BSSY B3, `(.L_x_2539) ;  /* 0x0000003000037945 */ /* 0x000fe60003800000 */
[----:B------:R-:W1:Y:S02]  /*21c60*/  SYNCS.PHASECHK.TRANS64.TRYWAIT P0, [R3+URZ+0x31c40], R2 ;  /* 0x031c4002030075a7 */ /* 0x000e64000800017f */
[----:B-1----:R-:W-:Y:S05]  /*21c70*/  @!P0 BRA `(.L_x_2540) ;  /* 0x0000004c00648947 */ /* 0x002fea0003800000 */
.L_x_2682:
[----:B------:R-:W-:Y:S05]  /*21c80*/  BSYNC B3 ;  /* 0x0000000000037941 */ /* 0x000fea0003800000 */
.L_x_2539:
        /* <DEDUP_REMOVED lines=12> */
.L_x_2542:
[----:B------:R-:W-:Y:S05]  /*21d50*/  BSYNC B3 ;  /* 0x0000000000037941 */ /* 0x000fea0003800000 */
.L_x_2541:
        /* <DEDUP_REMOVED lines=11> */
.L_x_2543:
        /* <DEDUP_REMOVED lines=16> */
.L_x_2544:
        /* <DEDUP_REMOVED lines=16> */
.L_x_2545:
        /* <DEDUP_REMOVED lines=15> */
.L_x_2683:
[----:B------:R-:W-:Y:S05]  /*22100*/  BSYNC B3 ;  /* 0x0000000000037941 */ /* 0x000fea0003800000 */
.L_x_2546:
        /* <DEDUP_REMOVED lines=12> */
.L_x_2549:
[----:B------:R-:W-:Y:S05]  /*221d0*/  BSYNC B3 ;  /* 0x0000000000037941 */ /* 0x000fea0003800000 */
.L_x_2548:
        /* <DEDUP_REMOVED lines=11> */
.L_x_2550:
        /* <DEDUP_REMOVED lines=15> */
.L_x_2551:
        /* <DEDUP_REMOVED lines=15> */
.L_x_2552:
        /* <DEDUP_REMOVED lines=12> */
.L_x_2537:
[----:B------:R-:W-:Y:S05]  /*22530*/  BSYNC B1 ;  /* 0x0000000000017941 */ /* 0x000fea0003800000 */
.L_x_2536:
[----:B------:R-:W2:Y:S01]  /*22540*/  LDL.LU R0, [R1+0x10] ;  /* 0x0000100001007983 */ /* 0x000ea20000300800 */
[----:B------:R-:W-:Y:S02]  /*22550*/  IMAD.MOV.U32 R23, RZ, RZ, R6 ;  /* 0x000000ffff177224 */ /* 0x000fe400078e0006 */
[----:B------:R-:W-:Y:S02]  /*22560*/  IMAD.MOV.U32 R27, RZ, RZ, R9 ;  /* 0x000000ffff1b7224 */ /* 0x000fe400078e0009 */
[----:B--2---:R-:W-:-:S07]  /*22570*/  VIADD R0, R0, 0xfffffffd ;  /* 0xfffffffd00007836 */ /* 0x004fce0000000000 */
.L_x_2535:
[----:B------:R-:W-:Y:S05]  /*22580*/  BSYNC B2 ;  /* 0x0000000000027941 */ /* 0x000fea0003800000 */
.L_x_2534:
[----:B------:R-:W-:-:S13]  /*22590*/  ISETP.NE.AND P0, PT, R7, RZ, PT ;  /* 0x000000ff0700720c */ /* 0x000fda0003f05270 */
[----:B------:R-:W-:Y:S05]  /*225a0*/  @!P0 BRA `(.L_x_2533) ;  /* 0x0000001400988947 */ /* 0x000fea0003800000 */
[----:B------:R-:W-:-:S07]  /*225b0*/  IMAD.MOV.U32 R4, RZ, RZ, R24 ;  /* 0x000000ffff047224 */ /* 0x000fce00078e0018 */
.L_x_2587:
        /* <DEDUP_REMOVED lines=34> */
.L_x_2555:
[----:B-1----:R-:W-:Y:S01]  /*227e0*/  IMAD R3, R6, 0x8, R22 ;  /* 0x0000000806037824 */ /* 0x002fe200078e0216 */
[----:B------:R-:W-:Y:S01]  /*227f0*/  SHF.L.U32 R2, R7, 0x1f, RZ ;  /* 0x0000001f07027819 */ /* 0x000fe200000006ff */
[----:B------:R-:W-:Y:S03]  /*22800*/  BSSY B2, `(.L_x_2556) ;  /* 0x0000003000027945 */ /* 0x000fe60003800000 */
[----:B------:R-:W1:Y:S02]  /*22810*/  SYNCS.PHASECHK.TRANS64.TRYWAIT P0, [R3+URZ+0x31c40], R2 ;  /* 0x031c4002030075a7 */ /* 0x000e64000800017f */
[----:B-1----:R-:W-:Y:S05]  /*22820*/  @!P0 BRA `(.L_x_2557) ;  /* 0x0000004000a08947 */ /* 0x002fea0003800000 */
.L_x_2684:
[----:B------:R-:W-:Y:S05]  /*22830*/  BSYNC B2 ;  /* 0x0000000000027941 */ /* 0x000fea0003800000 */
.L_x_2556:
        /* <DEDUP_REMOVED lines=12> */
.L_x_2559:
[----:B------:R-:W-:Y:S05]  /*22900*/  BSYNC B2 ;  /* 0x0000000000027941 */ /* 0x000fea0003800000 */
.L_x_2558:
        /* <DEDUP_REMOVED lines=11> */
.L_x_2560:
        /* <DEDUP_REMOVED lines=16> */
.L_x_2561:
        /* <DEDUP_REMOVED lines=16> */
.L_x_2562:
        /* <DEDUP_REMOVED lines=15> */
.L_x_2685:
[----:B------:R-:W-:Y:S05]  /*22cb0*/  BSYNC B2 ;  /* 0x0000000000027941 */ /* 0x000fea0003800000 */
.L_x_2563:
        /* <DEDUP_REMOVED lines=11> */
.L_x_2566:
[----:B------:R-:W-:Y:S05]  /*22d70*/  BSYNC B2 ;  /* 0x0000000000027941 */ /* 0x000fea0003800000 */
.L_x_2565:
        /* <DEDUP_REMOVED lines=10> */
.L_x_2567:
        /* <DEDUP_REMOVED lines=15> */
.L_x_2568:
        /* <DEDUP_REMOVED lines=15> */
.L_x_2569:
        /* <DEDUP_REMOVED lines=12> */
.L_x_2554:
[----:B------:R-:W-:Y:S05]  /*230c0*/  BSYNC B1 ;  /* 0x0000000000017941 */ /* 0x000fea0003800000 */
.L_x_2553:
        /* <DEDUP_REMOVED lines=33> */
.L_x_2572:
[----:B------:R-:W-:Y:S01]  /*232e0*/  IMAD R2, R23, 0x8, R22 ;  /* 0x0000000817027824 */ /* 0x000fe200078e0216 */
[----:B-1----:R-:W-:Y:S01]  /*232f0*/  SHF.L.U32 R3, R27, 0x1f, RZ ;  /* 0x0000001f1b037819 */ /* 0x002fe200000006ff */
[----:B------:R-:W-:Y:S03]  /*23300*/  BSSY B2, `(.L_x_2573) ;  /* 0x0000003000027945 */ /* 0x000fe60003800000 */
[----:B------:R-:W1:Y:S02]  /*23310*/  SYNCS.PHASECHK.TRANS64.TRYWAIT P0, [R2+URZ+0x31c40], R3 ;  /* 0x031c4003020075a7 */ /* 0x000e64000800017f */
[----:B-1----:R-:W-:Y:S05]  /*23320*/  @!P0 BRA `(.L_x_2574) ;  /* 0x0000003800088947 */ /* 0x002fea0003800000 */
.L_x_2686:
[----:B------:R-:W-:Y:S05]  /*23330*/  BSYNC B2 ;  /* 0x0000000000027941 */ /* 0x000fea0003800000 */
.L_x_2573:
        /* <DEDUP_REMOVED lines=12> */
.L_x_2576:
[----:B------:R-:W-:Y:S05]  /*23400*/  BSYNC B2 ;  /* 0x0000000000027941 */ /* 0x000fea0003800000 */
.L_x_2575:
        /* <DEDUP_REMOVED lines=12> */
.L_x_2577:
        /* <DEDUP_REMOVED lines=16> */
.L_x_2578:
        /* <DEDUP_REMOVED lines=16> */
.L_x_2579:
        /* <DEDUP_REMOVED lines=15> */
.L_x_2687:
[----:B------:R-:W-:Y:S05]  /*237c0*/  BSYNC B2 ;  /* 0x0000000000027941 */ /* 0x000fea0003800000 */
.L_x_2580:
        /* <DEDUP_REMOVED lines=11> */
.L_x_2583:
[----:B------:R-:W-:Y:S05]  /*23880*/  BSYNC B2 ;  /* 0x0000000000027941 */ /* 0x000fea0003800000 */
.L_x_2582:
        /* <DEDUP_REMOVED lines=10> */
.L_x_2584:
        /* <DEDUP_REMOVED lines=15> */
.L_x_2585:
        /* <DEDUP_REMOVED lines=15> */
.L_x_2586:
        /* <DEDUP_REMOVED lines=12> */
.L_x_2571:
[----:B------:R-:W-:Y:S05]  /*23bd0*/  BSYNC B1 ;  /* 0x0000000000017941 */ /* 0x000fea0003800000 */
.L_x_2570:
[C---:B------:R-:W-:Y:S01]  /*23be0*/  ISETP.GT.AND P0, PT, R0.reuse, 0x1, PT ;  /* 0x000000010000780c */ /* 0x040fe20003f04270 */
[----:B------:R-:W-:-:S12]  /*23bf0*/  VIADD R0, R0, 0xfffffffe ;  /* 0xfffffffe00007836 */ /* 0x000fd80000000000 */
[----:B------:R-:W-:Y:S05]  /*23c00*/  @P0 BRA `(.L_x_2587) ;  /* 0xffffffe8006c0947 */ /* 0x000fea000383ffff */
.L_x_2533:
[----:B------:R-:W-:Y:S05]  /*23c10*/  BSYNC B0 ;  /* 0x0000000000007941 */ /* 0x000fea0003800000 */
.L_x_2532:
        /* <DEDUP_REMOVED lines=8> */
[----:B------:R-:W2:Y:S01]  /*23ca0*/  FLO.U32 R0, UR4 ;  /* 0x0000000400007d00 */ /* 0x000ea200080e0000 */
[----:B------:R-:W-:Y:S01]  /*23cb0*/  ULDC.64 UR6, c[0x0][0x208] ;  /* 0x0000820000067ab9 */ /* 0x000fe20000000a00 */
        /* <DEDUP_REMOVED lines=8> */
.L_x_2589:
[----:B------:R-:W-:Y:S05]  /*23d40*/  BSYNC B0 ;  /* 0x0000000000007941 */ /* 0x000fea0003800000 */
.L_x_2588:
[----:B------:R-:W2:Y:S01]  /*23d50*/  LDL R0, [R1+0x44] ;  /* 0x0000440001007983 */ /* 0x000ea20000100800 */
[----:B------:R-:W-:Y:S01]  /*23d60*/  BSSY B0, `(.L_x_2590) ;  /* 0x0000046000007945 */ /* 0x000fe20003800000 */
[----:B--2---:R-:W-:-:S13]  /*23d70*/  LOP3.LUT P0, RZ, R0, 0x1, RZ, 0xc0, !PT ;  /* 0x0000000100ff7812 */ /* 0x004fda000780c0ff */
[----:B------:R-:W-:Y:S05]  /*23d80*/  @!P0 BRA `(.L_x_2591) ;  /* 0x00000004000c8947 */ /* 0x000fea0003800000 */
[----:B-1----:R-:W-:Y:S01]  /*23d90*/  IMAD R3, R23, 0x8, R22 ;  /* 0x0000000817037824 */ /* 0x002fe200078e0216 */
[----:B------:R-:W-:Y:S01]  /*23da0*/  SHF.L.U32 R0, R27, 0x1f, RZ ;  /* 0x0000001f1b007819 */ /* 0x000fe200000006ff */
[----:B------:R-:W-:Y:S01]  /*23db0*/  BSSY B1, `(.L_x_2592) ;  /* 0x0000004000017945 */ /* 0x000fe20003800000 */
[----:B------:R-:W-:Y:S02]  /*23dc0*/  ISETP.NE.AND P1, PT, R6, RZ, PT ;  /* 0x000000ff0600720c */ /* 0x000fe40003f25270 */
[----:B------:R-:W1:Y:S02]  /*23dd0*/  SYNCS.PHASECHK.TRANS64.TRYWAIT P0, [R3+URZ+0x31c60], R0 ;  /* 0x031c6000030075a7 */ /* 0x000e64000800017f */
[----:B-1----:R-:W-:Y:S09]  /*23de0*/  @!P0 BRA `(.L_x_2593) ;  /* 0x0000002c00808947 */ /* 0x002ff20003800000 */
.L_x_2688:
[----:B------:R-:W-:Y:S05]  /*23df0*/  BSYNC B1 ;  /* 0x0000000000017941 */ /* 0x000fea0003800000 */
.L_x_2592:
        /* <DEDUP_REMOVED lines=9> */
.L_x_2595:
[----:B------:R-:W-:Y:S05]  /*23e90*/  BSYNC B1 ;  /* 0x0000000000017941 */ /* 0x000fea0003800000 */
.L_x_2594:
        /* <DEDUP_REMOVED lines=10> */
.L_x_2596:
        /* <DEDUP_REMOVED lines=15> */
.L_x_2597:
        /* <DEDUP_REMOVED lines=15> */
.L_x_2598:
        /* <DEDUP_REMOVED lines=10> */
.L_x_2591:
[----:B------:R-:W-:Y:S05]  /*241c0*/  BSYNC B0 ;  /* 0x0000000000007941 */ /* 0x000fea0003800000 */
.L_x_2590:
[----:B------:R-:W-:-:S05]  /*241d0*/  VIADD R23, R23, 0x1 ;  /* 0x0000000117177836 */ /* 0x000fca0000000000 */
[----:B------:R-:W-:-:S04]  /*241e0*/  ISETP.NE.AND P0, PT, R23, 0x2, PT ;  /* 0x000000021700780c */ /* 0x000fc80003f05270 */
[----:B------:R-:W-:Y:S02]  /*241f0*/  SEL R0, RZ, 0x1, P0 ;  /* 0x00000001ff007807 */ /* 0x000fe40000000000 */
[----:B------:R-:W-:Y:S02]  /*24200*/  SEL R23, R23, RZ, P0 ;  /* 0x000000ff17177207 */ /* 0x000fe40000000000 */
[----:B------:R-:W-:-:S07]  /*24210*/  LOP3.LUT R27, R27, R0, RZ, 0x3c, !PT ;  /* 0x000000001b1b7212 */ /* 0x000fce00078e3cff */
.L_x_2514:
[----:B------:R-:W-:Y:S05]  /*24220*/  BSYNC B7 ;  /* 0x0000000000077941 */ /* 0x000fea0003800000 */
.L_x_2512:
[----:B------:R-:W3:Y:S02]  /*24230*/  LDL R0, [R1+0x44] ;  /* 0x0000440001007983 */ /* 0x000ee40000100800 */
[----:B---3--:R-:W-:-:S13]  /*24240*/  LOP3.LUT P0, RZ, R0, 0x2, RZ, 0xc0, !PT ;  /* 0x0000000200ff7812 */ /* 0x008fda000780c0ff */
[----:B------:R-:W-:Y:S05]  /*24250*/  @!P0 BRA `(.L_x_2599) ;  /* 0x0000000000248947 */ /* 0x000fea0003800000 */
[----:B------:R-:W-:Y:S05]  /*24260*/  WARPSYNC.ALL ;  /* 0x0000000000007948 */ /* 0x000fea0003800000 */
[----:B------:R-:W3:Y:S08]  /*24270*/  S2UR UR5, SR_CgaCtaId ;  /* 0x00000000000579c3 */ /* 0x000ef00000008800 */
[----:B------:R-:W-:Y:S06]  /*24280*/  BAR.SYNC.DEFER_BLOCKING 0x5, 0x200 ;  /* 0x0148000000007b1d */ /* 0x000fec0000010000 */
[----:B------:R-:W-:-:S02]  /*24290*/  UMOV UR4, 0x400 ;  /* 0x0000040000047882 */ /* 0x000fc40000000000 */
[----:B---3--:R-:W-:-:S06]  /*242a0*/  ULEA UR4, UR5, UR4, 0x18 ;  /* 0x0000000405047291 */ /* 0x008fcc000f8ec03f */
[----:B-1----:R-:W-:-:S05]  /*242b0*/  IMAD.U32 R22, RZ, RZ, UR4 ;  /* 0x00000004ff167e24 */ /* 0x002fca000f8e00ff */
[----:B------:R1:W3:Y:S01]  /*242c0*/  LDS.128 R16, [R22+0x31cd0] ;  /* 0x031cd00016107984 */ /* 0x0002e20000000c00 */
[----:B------:R-:W-:Y:S06]  /*242d0*/  BAR.ARV 0x4, 0x200 ;  /* 0x0108000000007b1d */ /* 0x000fec0000002000 */
[----:B------:R-:W-:Y:S05]  /*242e0*/  BRA `(.L_x_2600) ;  /* 0x0000000800d87947 */ /* 0x000fea0003800000 */
.L_x_2599:
[----:B------:R-:W0:Y:S01]  /*242f0*/  S2R R0, SR_TID.X ;  /* 0x0000000000007919 */ /* 0x000e220000002100 */
[----:B------:R-:W-:Y:S01]  /*24300*/  UMOV UR4, 0xffffffff ;  /* 0xffffffff00047882 */ /* 0x000fe20000000000 */
[----:B0-2---:R-:W-:-:S04]  /*24310*/  LOP3.LUT R7, R0, 0x1f, RZ, 0xc0, !PT ;  /* 0x0000001f00077812 */ /* 0x005fc800078ec0ff */
[----:B------:R-:W-:Y:S01]  /*24320*/  ISETP.NE.AND P0, PT, R7, 0x1f, PT ;  /* 0x0000001f0700780c */ /* 0x000fe20003f05270 */
[----:B------:R-:W-:-:S12]  /*24330*/  BRA.DIV UR4, `(.L_x_2601) ;  /* 0x0000002a04407947 */ /* 0x000fd8000b800000 */
[----:B------:R-:W-:Y:S01]  /*24340*/  IMAD.IADD R5, R19, 0x1, R7 ;  /* 0x0000000113057824 */ /* 0x000fe200078e0207 */
[----:B------:R-:W-:Y:S01]  /*24350*/  ULDC UR4, c[0x0][0xc3c] ;  /* 0x00030f0000047ab9 */ /* 0x000fe20000000800 */
[----:B------:R-:W-:-:S03]  /*24360*/  ULDC.64 UR6, c[0x0][0x208] ;  /* 0x0000820000067ab9 */ /* 0x000fc60000000a00 */
[----:B------:R-:W-:-:S13]  /*24370*/  ISETP.GE.OR P1, PT, R5, UR4, !P0 ;  /* 0x0000000405007c0c */ /* 0x000fda000c726670 */
[----:B-1----:R-:W0:Y:S02]  /*24380*/  @!P1 LDC.64 R2, c[0x0][0xc80] ;  /* 0x00032000ff029b82 */ /* 0x002e240000000a00 */
        /* <DEDUP_REMOVED lines=8> */
[----:B0-----:R-:W-:Y:S02]  /*24410*/  IMAD.MOV.U32 R2, RZ, RZ, RZ ;  /* 0x000000ffff027224 */ /* 0x001fe400078e00ff */
        /* <DEDUP_REMOVED lines=18> */
.L_x_2698:
[----:B------:R-:W-:Y:S02]  /*24540*/  ULDC UR4, c[0x0][0xc38] ;  /* 0x00030e0000047ab9 */ /* 0x000fe40000000800 */
[----:B------:R-:W-:-:S04]  /*24550*/  IMAD.U32 R4, RZ, RZ, UR4 ;  /* 0x00000004ff047e24 */ /* 0x000fc8000f8e00ff */
[----:B-1----:R-:W-:-:S04]  /*24560*/  IMAD R5, R14, R4, RZ ;  /* 0x000000040e057224 */ /* 0x002fc800078e02ff */
[----:B------:R-:W-:-:S05]  /*24570*/  IMAD.IADD R16, R16, 0x1, R5 ;  /* 0x0000000110107824 */ /* 0x000fca00078e0205 */
[----:B------:R-:W-:-:S13]  /*24580*/  ISETP.GT.AND P6, PT, R16, R0, PT ;  /* 0x000000001000720c */ /* 0x000fda0003fc4270 */
[----:B------:R-:W-:Y:S05]  /*24590*/  @P6 BRA `(.L_x_2602) ;  /* 0x0000000000a06947 */ /* 0x000fea0003800000 */
.L_x_2607:
        /* <DEDUP_REMOVED lines=11> */
[----:B0-----:R-:W0:Y:S01]  /*24650*/  LDC.64 R2, c[0x0][0xc80] ;  /* 0x00032000ff027b82 */ /* 0x001e220000000a00 */
[----:B------:R-:W-:Y:S01]  /*24660*/  ULDC.64 UR4, c[0x0][0x208] ;  /* 0x0000820000047ab9 */ /* 0x000fe20000000a00 */
[----:B0-----:R-:W-:-:S06]  /*24670*/  IMAD.WIDE R2, R5, 0x4, R2 ;  /* 0x0000000405027825 */ /* 0x001fcc00078e0202 */
[----:B------:R1:W5:Y:S02]  /*24680*/  LDG.E R2, desc[UR4][R2.64] ;  /* 0x0000000402027981 */ /* 0x000364000c1e1900 */
.L_x_2605:
[----:B------:R-:W-:Y:S05]  /*24690*/  BSYNC B0 ;  /* 0x0000000000007941 */ /* 0x000fea0003800000 */
.L_x_2604:
        /* <DEDUP_REMOVED lines=18> */
.L_x_2706:
[----:B------:R-:W-:Y:S02]  /*247c0*/  ULDC UR4, c[0x0][0xc38] ;  /* 0x00030e0000047ab9 */ /* 0x000fe40000000800 */
[----:B------:R-:W-:-:S04]  /*247d0*/  IMAD.U32 R4, RZ, RZ, UR4 ;  /* 0x00000004ff047e24 */ /* 0x000fc8000f8e00ff */
[----:B-1----:R-:W-:-:S04]  /*247e0*/  IMAD R5, R14, R4, RZ ;  /* 0x000000040e057224 */ /* 0x002fc800078e02ff */
[----:B------:R-:W-:-:S05]  /*247f0*/  IMAD.IADD R16, R5, 0x1, R16 ;  /* 0x0000000105107824 */ /* 0x000fca00078e0210 */
[----:B------:R-:W-:-:S13]  /*24800*/  ISETP.GT.AND P6, PT, R16, R0, PT ;  /* 0x000000001000720c */ /* 0x000fda0003fc4270 */
[----:B------:R-:W-:Y:S05]  /*24810*/  @!P6 BRA `(.L_x_2607) ;  /* 0xfffffffc0060e947 */ /* 0x000fea000383ffff */
.L_x_2602:
        /* <DEDUP_REMOVED lines=8> */
.L_x_2710:
[----:B------:R-:W-:Y:S01]  /*248a0*/  ISETP.NE.AND P0, PT, R5, RZ, PT ;  /* 0x000000ff0500720c */ /* 0x000fe20003f05270 */
[----:B------:R-:W-:-:S12]  /*248b0*/  IMAD.MOV.U32 R5, RZ, RZ, RZ ;  /* 0x000000ffff057224 */ /* 0x000fd800078e00ff */
[----:B------:R-:W-:Y:S05]  /*248c0*/  @!P0 BRA `(.L_x_2609) ;  /* 0x0000000000108947 */ /* 0x000fea0003800000 */
[----:B------:R-:W-:Y:S01]  /*248d0*/  UMOV UR4, 0xffffffff ;  /* 0xffffffff00047882 */ /* 0x000fe20000000000 */
[----:B------:R-:W-:Y:S02]  /*248e0*/  VIADD R12, R6, 0xffffffff ;  /* 0xffffffff060c7836 */ /* 0x000fe40000000000 */
[----:B------:R-:W-:Y:S05]  /*248f0*/  BRA.DIV UR4, `(.L_x_2610) ;  /* 0x0000002a04fc7947 */ /* 0x000fea000b800000 */
[----:B------:R3:W4:Y:S02]  /*24900*/  SHFL.IDX PT, R5, R3, R12, 0x1f ;  /* 0x00001f0c03057589 */ /* 0x00072400000e0000 */
.L_x_2609:
[----:B01-3--:R-:W0:Y:S01]  /*24910*/  LDC.64 R2, c[0x0][0xc90] ;  /* 0x00032400ff027b82 */ /* 0x00be220000000a00 */
[----:B------:R-:W-:Y:S01]  /*24920*/  IMAD.IADD R19, R6, 0x1, R19 ;  /* 0x0000000106137824 */ /* 0x000fe200078e0213 */
[----:B------:R-:W-:-:S03]  /*24930*/  ULDC.64 UR4, c[0x0][0x208] ;  /* 0x0000820000047ab9 */ /* 0x000fc60000000a00 */
[----:B0-----:R-:W-:-:S05]  /*24940*/  IMAD.WIDE R2, R19, 0x4, R2 ;  /* 0x0000000413027825 */ /* 0x001fca00078e0202 */
[----:B------:R-:W2:Y:S01]  /*24950*/  LDG.E R7, desc[UR4][R2.64] ;  /* 0x0000000402077981 */ /* 0x000ea2000c1e1900 */
[----:B----4-:R-:W-:Y:S02]  /*24960*/  IMAD R16, R5, R4, R16 ;  /* 0x0000000405107224 */ /* 0x010fe400078e0210 */
[----:B--2---:R-:W-:-:S05]  /*24970*/  IMAD R6, R17, R7, RZ ;  /* 0x0000000711067224 */ /* 0x004fca00078e02ff */
[----:B------:R-:W-:-:S04]  /*24980*/  IABS R8, R6 ;  /* 0x0000000600087213 */ /* 0x000fc80000000000 */
[----:B------:R-:W0:Y:S08]  /*24990*/  I2F.RP R9, R8 ;  /* 0x0000000800097306 */ /* 0x000e300000209400 */
[----:B0-----:R-:W0:Y:S02]  /*249a0*/  MUFU.RCP R9, R9 ;  /* 0x0000000900097308 */ /* 0x001e240000001000 */
[----:B0-----:R-:W-:-:S06]  /*249b0*/  VIADD R10, R9, 0xffffffe ;  /* 0x0ffffffe090a7836 */ /* 0x001fcc0000000000 */
[----:B------:R-:W0:Y:S02]  /*249c0*/  F2I.FTZ.U32.TRUNC.NTZ R3, R10 ;  /* 0x0000000a00037305 */ /* 0x000e24000021f000 */
[----:B0-----:R-:W-:-:S04]  /*249d0*/  IMAD.MOV R2, RZ, RZ, -R3 ;  /* 0x000000ffff027224 */ /* 0x001fc800078e0a03 */
[----:B------:R-:W-:Y:S02]  /*249e0*/  IMAD R5, R2, R8, RZ ;  /* 0x0000000802057224 */ /* 0x000fe400078e02ff */
[----:B------:R-:W-:-:S04]  /*249f0*/  IMAD.MOV.U32 R2, RZ, RZ, RZ ;  /* 0x000000ffff027224 */ /* 0x000fc800078e00ff */
        /* <DEDUP_REMOVED lines=21> */
[----:B------:R-:W-:Y:S01]  /*24b50*/  VIADDMNMX R4, R3, R4, R7, PT ;  /* 0x0000000403047246 */ /* 0x000fe20003800107 */
[----:B------:R-:W-:-:S03]  /*24b60*/  IMAD.IADD R0, R5, 0x1, R0 ;  /* 0x0000000105007824 */ /* 0x000fc600078e0200 */
        /* <DEDUP_REMOVED lines=23> */
[----:B------:R-:W-:Y:S01]  /*24ce0*/  @!P1 LOP3.LUT R3, RZ, R4, RZ, 0x33, !PT ;  /* 0x00000004ff039212 */ /* 0x000fe200078e33ff */
[----:B------:R-:W-:-:S04]  /*24cf0*/  IMAD.MOV R4, RZ, RZ, -R4 ;  /* 0x000000ffff047224 */ /* 0x000fc800078e0a04 */
[----:B------:R-:W-:Y:S01]  /*24d00*/  IMAD R18, R3, R4, R0 ;  /* 0x0000000403127224 */ /* 0x000fe200078e0200 */
[----:B------:R-:W-:-:S05]  /*24d10*/  LOP3.LUT R0, RZ, R3, RZ, 0x33, !PT ;  /* 0x00000003ff007212 */ /* 0x000fca00078e33ff */
[----:B------:R-:W-:Y:S01]  /*24d20*/  IMAD.IADD R17, R17, 0x1, R0 ;  /* 0x0000000111117824 */ /* 0x000fe200078e0200 */
[----:B------:R-:W-:Y:S06]  /*24d30*/  BRA `(.L_x_2611) ;  /* 0x00000000001c7947 */ /* 0x000fec0003800000 */
.L_x_2603:
[----:B------:R-:W-:Y:S01]  /*24d40*/  UMOV UR4, URZ ;  /* 0x0000003f00047c82 */ /* 0x000fe20008000000 */
[----:B------:R-:W-:Y:S01]  /*24d50*/  UMOV UR5, URZ ;  /* 0x0000003f00057c82 */ /* 0x000fe20008000000 */
[----:B------:R-:W-:Y:S01]  /*24d60*/  ULDC UR6, c[0x0][0xc3c] ;  /* 0x00030f0000067ab9 */ /* 0x000fe20000000800 */
[----:B------:R-:W-:Y:S02]  /*24d70*/  IMAD.MOV.U32 R16, RZ, RZ, R0 ;  /* 0x000000ffff107224 */ /* 0x000fe400078e0000 */
[----:B------:R-:W-:Y:S02]  /*24d80*/  IMAD.U32 R17, RZ, RZ, UR4 ;  /* 0x00000004ff117e24 */ /* 0x000fe4000f8e00ff */
[----:B------:R-:W-:Y:S02]  /*24d90*/  IMAD.U32 R18, RZ, RZ, UR5 ;  /* 0x00000005ff127e24 */ /* 0x000fe4000f8e00ff */
[----:B------:R-:W-:-:S07]  /*24da0*/  IMAD.U32 R19, RZ, RZ, UR6 ;  /* 0x00000006ff137e24 */ /* 0x000fce000f8e00ff */
.L_x_2611:
        /* <DEDUP_REMOVED lines=10> */
.L_x_2600:
[----:B------:R-:W-:Y:S02]  /*24e50*/  ULDC UR4, c[0x0][0xc3c] ;  /* 0x00030f0000047ab9 */ /* 0x000fe40000000800 */
[----:B---3--:R-:W-:-:S13]  /*24e60*/  ISETP.GE.AND P0, PT, R19, UR4, PT ;  /* 0x0000000413007c0c */ /* 0x008fda000bf06270 */
[----:B------:R-:W-:Y:S05]  /*24e70*/  @!P0 BRA `(.L_x_2612) ;  /* 0xffffff94001c8947 */ /* 0x000fea000383ffff */
[----:B------:R-:W-:Y:S05]  /*24e80*/  BSYNC B8 ;  /* 0x0000000000087941 */ /* 0x000fea0003800000 */
.L_x_2468:
[----:B--2---:R-:W2:Y:S01]  /*24e90*/  LDL.LU R0, [R1+0x2c] ;  /* 0x00002c0001007983 */ /* 0x004ea20000300800 */
[----:B------:R-:W-:Y:S01]  /*24ea0*/  BSSY B0, `(.L_x_2613) ;  /* 0x000000b000007945 */ /* 0x000fe20003800000 */
[----:B------:R-:W3:Y:S01]  /*24eb0*/  S2R R5, SR_CgaCtaId ;  /* 0x0000000000057919 */ /* 0x000ee20000008800 */
[----:B--2---:R-:W-:-:S05]  /*24ec0*/  VIADD R0, R0, 0x1 ;  /* 0x0000000100007836 */ /* 0x004fca0000000000 */
[----:B0-----:R-:W-:-:S04]  /*24ed0*/  LEA.HI R2, R0, R0, RZ, 0x1 ;  /* 0x0000000000027211 */ /* 0x001fc800078f08ff */
[----:B------:R-:W-:Y:S02]  /*24ee0*/  LOP3.LUT R3, R2, 0xfffffffe, RZ, 0xc0, !PT ;  /* 0xfffffffe02037812 */ /* 0x000fe400078ec0ff */
[----:B------:R-:W-:-:S03]  /*24ef0*/  MOV R2, 0x400 ;  /* 0x0000040000027802 */ /* 0x000fc60000000f00 */
[----:B------:R-:W-:Y:S01]  /*24f00*/  IMAD.IADD R0, R0, 0x1, -R3 ;  /* 0x0000000100007824 */ /* 0x000fe200078e0a03 */
[----:B---3--:R-:W-:-:S04]  /*24f10*/  LEA R9, R5, R2, 0x18 ;  /* 0x0000000205097211 */ /* 0x008fc800078ec0ff */
[----:B------:R-:W-:-:S04]  /*24f20*/  SHF.L.U32 R0, R0, 0x1f, RZ ;  /* 0x0000001f00007819 */ /* 0x000fc800000006ff */
[----:B------:R-:W0:Y:S02]  /*24f30*/  SYNCS.PHASECHK.TRANS64.TRYWAIT P0, [R9+URZ+0x31c20], R0 ;  /* 0x031c2000090075a7 */ /* 0x000e24000800017f */
[----:B0-----:R-:W-:Y:S05]  /*24f40*/  @!P0 BRA `(.L_x_2614) ;  /* 0x0000002400908947 */ /* 0x001fea0003800000 */
.L_x_2713:
[----:B------:R-:W-:Y:S05]  /*24f50*/  BSYNC B0 ;  /* 0x0000000000007941 */ /* 0x000fea0003800000 */
.L_x_2613:
[----:B------:R-:W-:-:S03]  /*24f60*/  UMOV UR4, 0xffffffff ;  /* 0xffffffff00047882 */ /* 0x000fc60000000000 */
[----:B------:R-:W-:Y:S05]  /*24f70*/  BRA.DIV UR4, `(.L_x_2615) ;  /* 0x0000002604987947 */ /* 0x000fea000b800000 */
[----:B0-----:R-:W0:Y:S02]  /*24f80*/  S2R R0, SR_TID.X ;  /* 0x0000000000007919 */ /* 0x001e240000002100 */
[----:B0-----:R-:W-:-:S04]  /*24f90*/  SHF.R.U32.HI R0, RZ, 0x5, R0 ;  /* 0x00000005ff007819 */ /* 0x001fc80000011600 */
[----:B------:R-:W-:-:S05]  /*24fa0*/  LOP3.LUT R0, R0, 0x3, RZ, 0xc0, !PT ;  /* 0x0000000300007812 */ /* 0x000fca00078ec0ff */
[----:B------:R0:W2:Y:S02]  /*24fb0*/  SHFL.IDX PT, R14, R0, RZ, 0x1f ;  /* 0x00001fff000e7589 */ /* 0x0000a400000e0000 */
.L_x_2716:
[----:B--2---:R-:W-:-:S13]  /*24fc0*/  ISETP.NE.AND P0, PT, R14, RZ, PT ;  /* 0x000000ff0e00720c */ /* 0x004fda0003f05270 */
[----:B------:R-:W-:Y:S05]  /*24fd0*/  @P0 BRA `(.L_x_2310) ;  /* 0x0000000000900947 */ /* 0x000fea0003800000 */
[----:B------:R-:W-:-:S03]  /*24fe0*/  UMOV UR4, 0xffffffff ;  /* 0xffffffff00047882 */ /* 0x000fc60000000000 */
[----:B------:R-:W-:Y:S05]  /*24ff0*/  BRA.DIV UR4, `(.L_x_2616) ;  /* 0x0000002604ac7947 */ /* 0x000fea000b800000 */
[----:B------:R-:W-:-:S13]  /*25000*/  ELECT P6, URZ, PT ;  /* 0x00000000003f782f */ /* 0x000fda00038c0000 */
.L_x_2719:
        /* <DEDUP_REMOVED lines=8> */
.L_x_2617:
        /* <DEDUP_REMOVED lines=12> */
.L_x_2720:
[----:B------:R-:W2:Y:S02]  /*25150*/  SYNCS.PHASECHK.TRANS64.TRYWAIT P0, [R7+URZ], R2 ;  /* 0x00000002070075a7 */ /* 0x000ea4000800017f */
[----:B--2---:R-:W-:Y:S05]  /*25160*/  @!P0 BRA `(.L_x_2619) ;  /* 0x0000002400848947 */ /* 0x004fea0003800000 */
.L_x_2721:
[----:B------:R-:W-:Y:S05]  /*25170*/  @!P2 BRA `(.L_x_2620) ;  /* 0x000000000004a947 */ /* 0x000fea0003800000 */
[----:B------:R-:W-:Y:S01]  /*25180*/  BPT.TRAP 0x1 ;  /* 0x000000040000795c */ /* 0x000fe20000300000 */
.L_x_2620:
[----:B------:R-:W-:-:S04]  /*25190*/  VIADD R0, R9, 0x31c60 ;  /* 0x00031c6009007836 */ /* 0x000fc80000000000 */
[----:B------:R-:W-:-:S04]  /*251a0*/  IMAD R4, R23, 0x8, R0 ;  /* 0x0000000817047824 */ /* 0x000fc800078e0200 */
[----:B------:R-:W3:Y:S02]  /*251b0*/  SYNCS.PHASECHK.TRANS64.TRYWAIT P0, [R4+URZ], R3 ;  /* 0x00000003040075a7 */ /* 0x000ee4000800017f */
[----:B---3--:R-:W-:Y:S05]  /*251c0*/  @!P0 BRA `(.L_x_2621) ;  /* 0x0000002400808947 */ /* 0x008fea0003800000 */
.L_x_2722:
[----:B------:R-:W-:-:S07]  /*251d0*/  IMAD R5, R5, 0x8, R0 ;  /* 0x0000000805057824 */ /* 0x000fce00078e0200 */
.L_x_2622:
[----:B------:R0:W0:Y:S02]  /*251e0*/  SYNCS.PHASECHK.TRANS64.TRYWAIT P0, [R5+URZ], R2 ;  /* 0x00000002050075a7 */ /* 0x000024000800017f */
[----:B0-----:R-:W-:Y:S05]  /*251f0*/  @!P0 NANOSLEEP.SYNCS 0x989680 ;  /* 0x009896800000895d */ /* 0x001fea0003900000 */
[----:B------:R-:W0:Y:S02]  /*25200*/  @!P0 SYNCS.PHASECHK.TRANS64 P0, [R5+URZ], R2 ;  /* 0x00000002050085a7 */ /* 0x000e24000800007f */
[----:B0-----:R-:W-:Y:S05]  /*25210*/  @!P0 BRA `(.L_x_2622) ;  /* 0xfffffffc00f08947 */ /* 0x001fea000383ffff */
.L_x_2310:
[----:B------:R-:W-:Y:S05]  /*25220*/  BSYNC B9 ;  /* 0x0000000000097941 */ /* 0x000fea0003800000 */
.L_x_2307:
[----:B------:R-:W-:Y:S05]  /*25230*/  EXIT ;  /* 0x000000000000794d */ /* 0x000fea0003800000 */
.L_x_2326:
[----:B0-----:R0:W1:Y:S02]  /*25240*/  SYNCS.PHASECHK.TRANS64.TRYWAIT P5, [R26+URZ+0x31c90], R92 ;  /* 0x031c905c1a0075a7 */ /* 0x00106400080a017f */
[----:B-1----:R-:W-:Y:S05]  /*25250*/  @!P5 NANOSLEEP.SYNCS 0x989680 ;  /* 0x009896800000d95d */ /* 0x002fea0003900000 */
[----:B------:R-:W1:Y:S02]  /*25260*/  @!P5 SYNCS.PHASECHK.TRANS64 P5, [R26+URZ+0x31c90], R92 ;  /* 0x031c905c1a00d5a7 */ /* 0x000e6400080a007f */
[----:B-1----:R-:W-:Y:S05]  /*25270*/  @!P5 BRA `(.L_x_2326) ;  /* 0xfffffffc00f0d947 */ /* 0x002fea000383ffff */
[----:B------:R-:W-:Y:S05]  /*25280*/  BRA `(.L_x_2623) ;  /* 0xfffffddc00b87947 */ /* 0x000fea000383ffff */
.L_x_2354:
[----:B0-----:R0:W1:Y:S02]  /*25290*/  SYNCS.PHASECHK.TRANS64.TRYWAIT P5, [R26+URZ+0x31c90], R92 ;  /* 0x031c905c1a0075a7 */ /* 0x00106400080a017f */
[----:B-1----:R-:W-:Y:S05]  /*252a0*/  @!P5 NANOSLEEP.SYNCS 0x989680 ;  /* 0x009896800000d95d */ /* 0x002fea0003900000 */
[----:B------:R-:W1:Y:S02]  /*252b0*/  @!P5 SYNCS.PHASECHK.TRANS64 P5, [R26+URZ+0x31c90], R92 ;  /* 0x031c905c1a00d5a7 */ /* 0x000e6400080a007f */
[----:B-1----:R-:W-:Y:S05]  /*252c0*/  @!P5 BRA `(.L_x_2354) ;  /* 0xfffffffc00f0d947 */ /* 0x002fea000383ffff */
[----:B------:R-:W-:Y:S05]  /*252d0*/  BRA `(.L_x_2624) ;  /* 0xfffffdf800547947 */ /* 0x000fea000383ffff */
.L_x_2367:
[----:B0-----:R0:W1:Y:S02]  /*252e0*/  SYNCS.PHASECHK.TRANS64.TRYWAIT P4, [R26+URZ+0x31c90], R92 ;  /* 0x031c905c1a0075a7 */ /* 0x001064000808017f */
[----:B-1----:R-:W-:Y:S05]  /*252f0*/  @!P4 NANOSLEEP.SYNCS 0x989680 ;  /* 0x009896800000c95d */ /* 0x002fea0003900000 */
[----:B------:R-:W1:Y:S02]  /*25300*/  @!P4 SYNCS.PHASECHK.TRANS64 P4, [R26+URZ+0x31c90], R92 ;  /* 0x031c905c1a00c5a7 */ /* 0x000e64000808007f */
[----:B-1----:R-:W-:Y:S05]  /*25310*/  @!P4 BRA `(.L_x_2367) ;  /* 0xfffffffc00f0c947 */ /* 0x002fea000383ffff */
[----:B------:R-:W-:Y:S05]  /*25320*/  BRA `(.L_x_2625) ;  /* 0xfffffe1000e07947 */ /* 0x000fea000383ffff */
.L_x_2371:
[----:B--2---:R2:W3:Y:S02]  /*25330*/  SYNCS.PHASECHK.TRANS64.TRYWAIT P3, [R26+URZ+0x31cb0], R92 ;  /* 0x031cb05c1a0075a7 */ /* 0x0044e4000806017f */
[----:B---3--:R-:W-:Y:S05]  /*25340*/  @!P3 NANOSLEEP.SYNCS 0x989680 ;  /* 0x009896800000b95d */ /* 0x008fea0003900000 */
[----:B------:R-:W3:Y:S02]  /*25350*/  @!P3 SYNCS.PHASECHK.TRANS64 P3, [R26+URZ+0x31cb0], R92 ;  /* 0x031cb05c1a00b5a7 */ /* 0x000ee4000806007f */
[----:B---3--:R-:W-:Y:S05]  /*25360*/  @!P3 BRA `(.L_x_2371) ;  /* 0xfffffffc00f0b947 */ /* 0x008fea000383ffff */
[----:B------:R-:W-:Y:S05]  /*25370*/  BRA `(.L_x_2626) ;  /* 0xfffffe14007c7947 */ /* 0x000fea000383ffff */
.L_x_2377:
        /* <DEDUP_REMOVED lines=10> */
[----:B-1---5:R-:W-:Y:S05]  /*25420*/  WARPSYNC.COLLECTIVE R15, `(.L_x_2628) ;  /* 0x000000000f087348 */ /* 0x022fea0003c00000 */
[----:B------:R0:W2:Y:S02]  /*25430*/  SHFL.IDX P6, R14, R13, R12, R11 ;  /* 0x0000000c0d0e7389 */ /* 0x0000a400000c000b */
[----:B012--5:R-:W-:Y:S01]  /*25440*/  ENDCOLLECTIVE ;  /* 0x000000000000791b */ /* 0x027fe20003800000 */
.L_x_2628:
[----:B------:R-:W-:Y:S05]  /*25450*/  BSYNC B0 ;  /* 0x0000000000007941 */ /* 0x000fea0003800000 */
.L_x_2627:
[----:B------:R0:W-:Y:S01]  /*25460*/  STL [R1+0x64], R14 ;  /* 0x0000640e01007387 */ /* 0x0001e20000100800 */
[----:B------:R-:W-:Y:S05]  /*25470*/  BRA `(.L_x_2629) ;  /* 0xfffffe1c00147947 */ /* 0x000fea000383ffff */
.L_x_2388:
[----:B------:R-:W-:Y:S01]  /*25480*/  BSSY B1, `(.L_x_2630) ;  /* 0x0000007000017945 */ /* 0x000fe20003800000 */
[----:B------:R-:W-:Y:S02]  /*25490*/  IMAD.MOV.U32 R12, RZ, RZ, RZ ;  /* 0x000000ffff0c7224 */ /* 0x000fe400078e00ff */
[----:B------:R-:W-:Y:S02]  /*254a0*/  IMAD.MOV.U32 R11, RZ, RZ, 0x1e1f ;  /* 0x00001e1fff0b7424 */ /* 0x000fe400078e00ff */
[----:B------:R-:W-:-:S07]  /*254b0*/  IMAD.MOV.U32 R15, RZ, RZ, -0x1 ;  /* 0xffffffffff0f7424 */ /* 0x000fce00078e00ff */
[----:B01----:R-:W-:Y:S05]  /*254c0*/  WARPSYNC.COLLECTIVE R15, `(.L_x_2631) ;  /* 0x000000000f087348 */ /* 0x003fea0003c00000 */
[----:B0-----:R0:W2:Y:S02]  /*254d0*/  SHFL.IDX P6, R14, R13, R12, R11 ;  /* 0x0000000c0d0e7389 */ /* 0x0010a400000c000b */
[----:B012---:R-:W-:Y:S01]  /*254e0*/  ENDCOLLECTIVE ;  /* 0x000000000000791b */ /* 0x007fe20003800000 */
.L_x_2631:
[----:B------:R-:W-:Y:S05]  /*254f0*/  BSYNC B1 ;  /* 0x0000000000017941 */ /* 0x000fea0003800000 */
.L_x_2630:
        /* <DEDUP_REMOVED lines=8> */
.L_x_2632:
[----:B------:R-:W-:Y:S02]  /*25580*/  IMAD.MOV.U32 R13, RZ, RZ, R5 ;  /* 0x000000ffff0d7224 */ /* 0x000fe400078e0005 */
[----:B------:R-:W-:-:S07]  /*25590*/  IMAD.MOV.U32 R0, RZ, RZ, R14 ;  /* 0x000000ffff007224 */ /* 0x000fce00078e000e */
[----:B------:R-:W-:Y:S05]  /*255a0*/  WARPSYNC.COLLECTIVE R15, `(.L_x_2633) ;  /* 0x000000000f087348 */ /* 0x000fea0003c00000 */
[----:B------:R0:W1:Y:S02]  /*255b0*/  SHFL.IDX P6, R14, R13, R12, R11 ;  /* 0x0000000c0d0e7389 */ /* 0x00006400000c000b */
[----:B01----:R-:W-:Y:S01]  /*255c0*/  ENDCOLLECTIVE ;  /* 0x000000000000791b */ /* 0x003fe20003800000 */
.L_x_2633:
[----:B------:R-:W-:Y:S02]  /*255d0*/  IMAD.MOV.U32 R13, RZ, RZ, R4 ;  /* 0x000000ffff0d7224 */ /* 0x000fe400078e0004 */
[----:B------:R-:W-:-:S07]  /*255e0*/  IMAD.MOV.U32 R5, RZ, RZ, R14 ;  /* 0x000000ffff057224 */ /* 0x000fce00078e000e */
[----:B------:R-:W-:Y:S05]  /*255f0*/  WARPSYNC.COLLECTIVE R15, `(.L_x_2634) ;  /* 0x000000000f087348 */ /* 0x000fea0003c00000 */
[----:B------:R0:W1:Y:S02]  /*25600*/  SHFL.IDX P6, R14, R13, R12, R11 ;  /* 0x0000000c0d0e7389 */ /* 0x00006400000c000b */
[----:B01----:R-:W-:Y:S01]  /*25610*/  ENDCOLLECTIVE ;  /* 0x000000000000791b */ /* 0x003fe20003800000 */
.L_x_2634:
[----:B------:R-:W-:Y:S05]  /*25620*/  BRA `(.L_x_2635) ;  /* 0xfffffe2000887947 */ /* 0x000fea000383ffff */
.L_x_2392:
[----:B0-----:R0:W1:Y:S02]  /*25630*/  SYNCS.PHASECHK.TRANS64.TRYWAIT P1, [R16+URZ+0x31c00], R3 ;  /* 0x031c0003100075a7 */ /* 0x001064000802017f */
[----:B-1----:R-:W-:Y:S05]  /*25640*/  @!P1 NANOSLEEP.SYNCS 0x989680 ;  /* 0x009896800000995d */ /* 0x002fea0003900000 */
[----:B------:R-:W1:Y:S02]  /*25650*/  @!P1 SYNCS.PHASECHK.TRANS64 P1, [R16+URZ+0x31c00], R3 ;  /* 0x031c0003100095a7 */ /* 0x000e64000802007f */
[----:B-1----:R-:W-:Y:S05]  /*25660*/  @!P1 BRA `(.L_x_2392) ;  /* 0xfffffffc00f09947 */ /* 0x002fea000383ffff */
[----:B------:R-:W-:Y:S05]  /*25670*/  BRA `(.L_x_2636) ;  /* 0xfffffe2800c07947 */ /* 0x000fea000383ffff */
.L_x_2404:
[----:B------:R-:W-:Y:S01]  /*25680*/  BSSY B1, `(.L_x_2637) ;  /* 0x0000007000017945 */ /* 0x000fe20003800000 */
[----:B------:R-:W-:Y:S02]  /*25690*/  IMAD.MOV.U32 R12, RZ, RZ, RZ ;  /* 0x000000ffff0c7224 */ /* 0x000fe400078e00ff */
[----:B------:R-:W-:Y:S02]  /*256a0*/  IMAD.MOV.U32 R11, RZ, RZ, 0x1e1f ;  /* 0x00001e1fff0b7424 */ /* 0x000fe400078e00ff */
[----:B------:R-:W-:-:S07]  /*256b0*/  IMAD.MOV.U32 R15, RZ, RZ, -0x1 ;  /* 0xffffffffff0f7424 */ /* 0x000fce00078e00ff */
[----:B-1----:R-:W-:Y:S05]  /*256c0*/  WARPSYNC.COLLECTIVE R15, `(.L_x_2638) ;  /* 0x000000000f087348 */ /* 0x002fea0003c00000 */
[----:B------:R0:W2:Y:S02]  /*256d0*/  SHFL.IDX P6, R14, R13, R12, R11 ;  /* 0x0000000c0d0e7389 */ /* 0x0000a400000c000b */
[----:B012---:R-:W-:Y:S01]  /*256e0*/  ENDCOLLECTIVE ;  /* 0x000000000000791b */ /* 0x007fe20003800000 */
.L_x_2638:
[----:B------:R-:W-:Y:S05]  /*256f0*/  BSYNC B1 ;  /* 0x0000000000017941 */ /* 0x000fea0003800000 */
.L_x_2637:
        /* <DEDUP_REMOVED lines=8> */
.L_x_2639:
[----:B------:R-:W-:Y:S02]  /*25780*/  IMAD.MOV.U32 R37, RZ, RZ, R3 ;  /* 0x000000ffff257224 */ /* 0x000fe400078e0003 */
[----:B------:R-:W-:Y:S02]  /*25790*/  IMAD.MOV.U32 R13, RZ, RZ, R5 ;  /* 0x000000ffff0d7224 */ /* 0x000fe400078e0005 */
[----:B------:R-:W-:-:S07]  /*257a0*/  IMAD.MOV.U32 R0, RZ, RZ, R14 ;  /* 0x000000ffff007224 */ /* 0x000fce00078e000e */
[----:B------:R-:W-:Y:S05]  /*257b0*/  WARPSYNC.COLLECTIVE R15, `(.L_x_2640) ;  /* 0x000000000f087348 */ /* 0x000fea0003c00000 */
[----:B------:R0:W1:Y:S02]  /*257c0*/  SHFL.IDX P6, R14, R13, R12, R11 ;  /* 0x0000000c0d0e7389 */ /* 0x00006400000c000b */
[----:B01----:R-:W-:Y:S01]  /*257d0*/  ENDCOLLECTIVE ;  /* 0x000000000000791b */ /* 0x003fe20003800000 */
.L_x_2640:
[----:B------:R-:W-:Y:S02]  /*257e0*/  IMAD.MOV.U32 R36, RZ, RZ, R0 ;  /* 0x000000ffff247224 */ /* 0x000fe400078e0000 */
[----:B------:R-:W-:Y:S02]  /*257f0*/  IMAD.MOV.U32 R13, RZ, RZ, R4 ;  /* 0x000000ffff0d7224 */ /* 0x000fe400078e0004 */
[----:B------:R-:W-:-:S07]  /*25800*/  IMAD.MOV.U32 R5, RZ, RZ, R14 ;  /* 0x000000ffff057224 */ /* 0x000fce00078e000e */
[----:B------:R-:W-:Y:S05]  /*25810*/  WARPSYNC.COLLECTIVE R15, `(.L_x_2641) ;  /* 0x000000000f087348 */ /* 0x000fea0003c00000 */
[----:B------:R0:W1:Y:S02]  /*25820*/  SHFL.IDX P6, R14, R13, R12, R11 ;  /* 0x0000000c0d0e7389 */ /* 0x00006400000c000b */
[----:B01----:R-:W-:Y:S01]  /*25830*/  ENDCOLLECTIVE ;  /* 0x000000000000791b */ /* 0x003fe20003800000 */
.L_x_2641:
[----:B------:R-:W-:Y:S05]  /*25840*/  BRA `(.L_x_2642) ;  /* 0xfffffe3c00947947 */ /* 0x000fea000383ffff */
.L_x_2408:
[----:B0-----:R0:W1:Y:S02]  /*25850*/  SYNCS.PHASECHK.TRANS64.TRYWAIT P1, [R16+URZ+0x31c00], R3 ;  /* 0x031c0003100075a7 */ /* 0x001064000802017f */
[----:B-1----:R-:W-:Y:S05]  /*25860*/  @!P1 NANOSLEEP.SYNCS 0x989680 ;  /* 0x009896800000995d */ /* 0x002fea0003900000 */
[----:B------:R-:W1:Y:S02]  /*25870*/  @!P1 SYNCS.PHASECHK.TRANS64 P1, [R16+URZ+0x31c00], R3 ;  /* 0x031c0003100095a7 */ /* 0x000e64000802007f */
[----:B-1----:R-:W-:Y:S05]  /*25880*/  @!P1 BRA `(.L_x_2408) ;  /* 0xfffffffc00f09947 */ /* 0x002fea000383ffff */
[----:B------:R-:W-:Y:S05]  /*25890*/  BRA `(.L_x_2643) ;  /* 0xfffffe4400287947 */ /* 0x000fea000383ffff */
.L_x_2416:
[----:B--2---:R2:W3:Y:S02]  /*258a0*/  SYNCS.PHASECHK.TRANS64.TRYWAIT P2, [R0+URZ+0x31c30], R3 ;  /* 0x031c3003000075a7 */ /* 0x0044e4000804017f */
[----:B---3--:R-:W-:Y:S05]  /*258b0*/  @!P2 NANOSLEEP.SYNCS 0x989680 ;  /* 0x009896800000a95d */ /* 0x008fea0003900000 */
[----:B------:R-:W3:Y:S02]  /*258c0*/  @!P2 SYNCS.PHASECHK.TRANS64 P2, [R0+URZ+0x31c30], R3 ;  /* 0x031c30030000a5a7 */ /* 0x000ee4000804007f */
[----:B---3--:R-:W-:Y:S05]  /*258d0*/  @!P2 BRA `(.L_x_2416) ;  /* 0xfffffffc00f0a947 */ /* 0x008fea000383ffff */
[----:B------:R-:W-:Y:S05]  /*258e0*/  BRA `(.L_x_2415) ;  /* 0xfffffe5800a07947 */ /* 0x000fea000383ffff */
.L_x_2422:
[----:B-1----:R1:W2:Y:S02]  /*258f0*/  SYNCS.PHASECHK.TRANS64.TRYWAIT P3, [R72+URZ+0x31c30], R73 ;  /* 0x031c3049480075a7 */ /* 0x0022a4000806017f */
[----:B--2---:R-:W-:Y:S05]  /*25900*/  @!P3 NANOSLEEP.SYNCS 0x989680 ;  /* 0x009896800000b95d */ /* 0x004fea0003900000 */
[----:B------:R-:W2:Y:S02]  /*25910*/  @!P3 SYNCS.PHASECHK.TRANS64 P3, [R72+URZ+0x31c30], R73 ;  /* 0x031c30494800b5a7 */ /* 0x000ea4000806007f */
[----:B--2---:R-:W-:Y:S05]  /*25920*/  @!P3 BRA `(.L_x_2422) ;  /* 0xfffffffc00f0b947 */ /* 0x004fea000383ffff */
[----:B------:R-:W-:Y:S05]  /*25930*/  BRA `(.L_x_2421) ;  /* 0xfffffea800007947 */ /* 0x000fea000383ffff */
.L_x_2427:
[----:B-1----:R1:W2:Y:S02]  /*25940*/  SYNCS.PHASECHK.TRANS64.TRYWAIT P2, [R145+URZ+0x31c50], R21 ;  /* 0x031c5015910075a7 */ /* 0x0022a4000804017f */
[----:B--2---:R-:W-:Y:S05]  /*25950*/  @!P2 NANOSLEEP.SYNCS 0x989680 ;  /* 0x009896800000a95d */ /* 0x004fea0003900000 */
[----:B------:R-:W2:Y:S02]  /*25960*/  @!P2 SYNCS.PHASECHK.TRANS64 P2, [R145+URZ+0x31c50], R21 ;  /* 0x031c50159100a5a7 */ /* 0x000ea4000804007f */
[----:B--2---:R-:W-:Y:S05]  /*25970*/  @!P2 BRA `(.L_x_2427) ;  /* 0xfffffffc00f0a947 */ /* 0x004fea000383ffff */
[----:B------:R-:W-:Y:S05]  /*25980*/  BRA `(.L_x_2426) ;  /* 0xfffffec800b07947 */ /* 0x000fea000383ffff */
.L_x_2434:
[----:B--2---:R2:W3:Y:S02]  /*25990*/  SYNCS.PHASECHK.TRANS64.TRYWAIT P3, [R21+URZ+0x31c30], R72 ;  /* 0x031c3048150075a7 */ /* 0x0044e4000806017f */
[----:B---3--:R-:W-:Y:S05]  /*259a0*/  @!P3 NANOSLEEP.SYNCS 0x989680 ;  /* 0x009896800000b95d */ /* 0x008fea0003900000 */
[----:B------:R-:W3:Y:S02]  /*259b0*/  @!P3 SYNCS.PHASECHK.TRANS64 P3, [R21+URZ+0x31c30], R72 ;  /* 0x031c30481500b5a7 */ /* 0x000ee4000806007f */
[----:B---3--:R-:W-:Y:S05]  /*259c0*/  @!P3 BRA `(.L_x_2434) ;  /* 0xfffffffc00f0b947 */ /* 0x008fea000383ffff */
[----:B------:R-:W-:Y:S05]  /*259d0*/  BRA `(.L_x_2433) ;  /* 0xffffff00008c7947 */ /* 0x000fea000383ffff */
.L_x_2439:
[----:B--2---:R2:W3:Y:S02]  /*259e0*/  SYNCS.PHASECHK.TRANS64.TRYWAIT P2, [R21+URZ+0x31c50], R15 ;  /* 0x031c500f150075a7 */ /* 0x0044e4000804017f */
[----:B---3--:R-:W-:Y:S05]  /*259f0*/  @!P2 NANOSLEEP.SYNCS 0x989680 ;  /* 0x009896800000a95d */ /* 0x008fea0003900000 */
[----:B------:R-:W3:Y:S02]  /*25a00*/  @!P2 SYNCS.PHASECHK.TRANS64 P2, [R21+URZ+0x31c50], R15 ;  /* 0x031c500f1500a5a7 */ /* 0x000ee4000804007f */
[----:B---3--:R-:W-:Y:S05]  /*25a10*/  @!P2 BRA `(.L_x_2439) ;  /* 0xfffffffc00f0a947 */ /* 0x008fea000383ffff */
[----:B------:R-:W-:Y:S05]  /*25a20*/  BRA `(.L_x_2438) ;  /* 0xffffff2400347947 */ /* 0x000fea000383ffff */
.L_x_2444:
[----:B--2---:R2:W3:Y:S02]  /*25a30*/  SYNCS.PHASECHK.TRANS64.TRYWAIT P1, [R9+URZ+0x31c50], R0 ;  /* 0x031c5000090075a7 */ /* 0x0044e4000802017f */
[----:B---3--:R-:W-:Y:S05]  /*25a40*/  @!P1 NANOSLEEP.SYNCS 0x989680 ;  /* 0x009896800000995d */ /* 0x008fea0003900000 */
[----:B------:R-:W3:Y:S02]  /*25a50*/  @!P1 SYNCS.PHASECHK.TRANS64 P1, [R9+URZ+0x31c50], R0 ;  /* 0x031c5000090095a7 */ /* 0x000ee4000802007f */
[----:B---3--:R-:W-:Y:S05]  /*25a60*/  @!P1 BRA `(.L_x_2444) ;  /* 0xfffffffc00f09947 */ /* 0x008fea000383ffff */
[----:B------:R-:W-:Y:S05]  /*25a70*/  BRA `(.L_x_2443) ;  /* 0xffffff5000547947 */ /* 0x000fea000383ffff */
.L_x_2454:
[----:B------:R-:W-:Y:S02]  /*25a80*/  IMAD.MOV.U32 R13, RZ, RZ, R2 ;  /* 0x000000ffff0d7224 */ /* 0x000fe400078e0002 */
[----:B------:R-:W-:Y:S02]  /*25a90*/  IMAD.MOV.U32 R12, RZ, RZ, RZ ;  /* 0x000000ffff0c7224 */ /* 0x000fe400078e00ff */
[----:B------:R-:W-:Y:S02]  /*25aa0*/  IMAD.MOV.U32 R11, RZ, RZ, 0x1c1f ;  /* 0x00001c1fff0b7424 */ /* 0x000fe400078e00ff */
[----:B------:R-:W-:-:S07]  /*25ab0*/  IMAD.MOV.U32 R15, RZ, RZ, -0x1 ;  /* 0xffffffffff0f7424 */ /* 0x000fce00078e00ff */
[----:B------:R-:W-:Y:S05]  /*25ac0*/  WARPSYNC.COLLECTIVE R15, `(.L_x_2644) ;  /* 0x000000000f087348 */ /* 0x000fea0003c00000 */
[----:B------:R0:W1:Y:S02]  /*25ad0*/  SHFL.IDX P6, R14, R13, R12, R11 ;  /* 0x0000000c0d0e7389 */ /* 0x00006400000c000b */
[----:B01----:R-:W-:Y:S01]  /*25ae0*/  ENDCOLLECTIVE ;  /* 0x000000000000791b */ /* 0x003fe20003800000 */
.L_x_2644:
[----:B------:R-:W-:Y:S02]  /*25af0*/  IMAD.MOV.U32 R13, RZ, RZ, R0 ;  /* 0x000000ffff0d7224 */ /* 0x000fe400078e0000 */
[----:B------:R-:W-:-:S07]  /*25b00*/  IMAD.MOV.U32 R3, RZ, RZ, R14 ;  /* 0x000000ffff037224 */ /* 0x000fce00078e000e */
[----:B------:R-:W-:Y:S05]  /*25b10*/  WARPSYNC.COLLECTIVE R15, `(.L_x_2645) ;  /* 0x000000000f087348 */ /* 0x000fea0003c00000 */
[----:B------:R0:W1:Y:S02]  /*25b20*/  SHFL.IDX P6, R14, R13, R12, R11 ;  /* 0x0000000c0d0e7389 */ /* 0x00006400000c000b */
[----:B01----:R-:W-:Y:S01]  /*25b30*/  ENDCOLLECTIVE ;  /* 0x000000000000791b */ /* 0x003fe20003800000 */
.L_x_2645:
[----:B------:R-:W-:Y:S05]  /*25b40*/  BRA `(.L_x_2646) ;  /* 0xffffff7400b47947 */ /* 0x000fea000383ffff */
.L_x_2457:
[----:B------:R-:W-:Y:S01]  /*25b50*/  BSSY B1, `(.L_x_2647) ;  /* 0x0000008000017945 */ /* 0x000fe20003800000 */
[----:B------:R-:W-:Y:S02]  /*25b60*/  IMAD.MOV.U32 R13, RZ, RZ, R2 ;  /* 0x000000ffff0d7224 */ /* 0x000fe400078e0002 */
[----:B------:R-:W-:Y:S02]  /*25b70*/  IMAD.MOV.U32 R12, RZ, RZ, 0x1 ;  /* 0x00000001ff0c7424 */ /* 0x000fe400078e00ff */
[----:B---3--:R-:W-:Y:S02]  /*25b80*/  IMAD.MOV.U32 R11, RZ, RZ, 0x1c1f ;  /* 0x00001c1fff0b7424 */ /* 0x008fe400078e00ff */
[----:B------:R-:W-:-:S07]  /*25b90*/  IMAD.MOV.U32 R15, RZ, RZ, -0x1 ;  /* 0xffffffffff0f7424 */ /* 0x000fce00078e00ff */
[----:B012---:R-:W-:Y:S05]  /*25ba0*/  WARPSYNC.COLLECTIVE R15, `(.L_x_2648) ;  /* 0x000000000f087348 */ /* 0x007fea0003c00000 */
[----:B--2---:R2:W3:Y:S02]  /*25bb0*/  SHFL.IDX P6, R14, R13, R12, R11 ;  /* 0x0000000c0d0e7389 */ /* 0x0044e400000c000b */
[----:B0123--:R-:W-:Y:S01]  /*25bc0*/  ENDCOLLECTIVE ;  /* 0x000000000000791b */ /* 0x00ffe20003800000 */
.L_x_2648:
[----:B------:R-:W-:Y:S05]  /*25bd0*/  BSYNC B1 ;  /* 0x0000000000017941 */ /* 0x000fea0003800000 */
.L_x_2647:
        /* <DEDUP_REMOVED lines=8> */
.L_x_2649:
[----:B------:R-:W-:Y:S05]  /*25c60*/  BRA `(.L_x_2650) ;  /* 0xffffff7400cc7947 */ /* 0x000fea000383ffff */
.L_x_2474:
[----:B------:R-:W1:Y:S01]  /*25c70*/  S2R R6, SR_TID.X ;  /* 0x0000000000067919 */ /* 0x000e620000002100 */
[----:B------:R-:W-:Y:S01]  /*25c80*/  BSSY B1, `(.L_x_2651) ;  /* 0x000000a000017945 */ /* 0x000fe20003800000 */
[----:B0-----:R-:W-:Y:S02]  /*25c90*/  IMAD.MOV.U32 R12, RZ, RZ, RZ ;  /* 0x000000ffff0c7224 */ /* 0x001fe400078e00ff */
[----:B------:R-:W-:Y:S02]  /*25ca0*/  IMAD.MOV.U32 R11, RZ, RZ, 0x1f ;  /* 0x0000001fff0b7424 */ /* 0x000fe400078e00ff */
[----:B------:R-:W-:Y:S01]  /*25cb0*/  IMAD.MOV.U32 R15, RZ, RZ, -0x1 ;  /* 0xffffffffff0f7424 */ /* 0x000fe200078e00ff */
[----:B-1----:R-:W-:-:S04]  /*25cc0*/  SHF.R.U32.HI R6, RZ, 0x5, R6 ;  /* 0x00000005ff067819 */ /* 0x002fc80000011606 */
[----:B------:R-:W-:-:S05]  /*25cd0*/  LOP3.LUT R6, R6, 0x3, RZ, 0xc0, !PT ;  /* 0x0000000306067812 */ /* 0x000fca00078ec0ff */
[----:B------:R-:W-:-:S07]  /*25ce0*/  IMAD.MOV.U32 R13, RZ, RZ, R6 ;  /* 0x000000ffff0d7224 */ /* 0x000fce00078e0006 */
[----:B------:R-:W-:Y:S05]  /*25cf0*/  WARPSYNC.COLLECTIVE R15, `(.L_x_2652) ;  /* 0x000000000f087348 */ /* 0x000fea0003c00000 */
[----:B------:R0:W1:Y:S02]  /*25d00*/  SHFL.IDX P6, R14, R13, R12, R11 ;  /* 0x0000000c0d0e7389 */ /* 0x00006400000c000b */
[----:B01----:R-:W-:Y:S01]  /*25d10*/  ENDCOLLECTIVE ;  /* 0x000000000000791b */ /* 0x003fe20003800000 */
.L_x_2652:
[----:B------:R-:W-:Y:S05]  /*25d20*/  BSYNC B1 ;  /* 0x0000000000017941 */ /* 0x000fea0003800000 */
.L_x_2651:
[----:B------:R-:W-:Y:S05]  /*25d30*/  BRA `(.L_x_2653) ;  /* 0xffffff8c00707947 */ /* 0x000fea000383ffff */
.L_x_2476:
[----:B------:R-:W-:Y:S01]  /*25d40*/  BSSY B1, `(.L_x_2654) ;  /* 0x0000006000017945 */ /* 0x000fe20003800000 */
[----:B------:R-:W-:-:S07]  /*25d50*/  IMAD.MOV.U32 R15, RZ, RZ, -0x1 ;  /* 0xffffffffff0f7424 */ /* 0x000fce00078e00ff */
[----:B01----:R-:W-:Y:S05]  /*25d60*/  WARPSYNC.COLLECTIVE R15, `(.L_x_2655) ;  /* 0x000000000f0c7348 */ /* 0x003fea0003c00000 */
[----:B------:R-:W-:Y:S02]  /*25d70*/  ELECT P6, UR62, PT ;  /* 0x00000000003e782f */ /* 0x000fe400038c0000 */
[----:B------:R-:W-:Y:S01]  /*25d80*/  MOV R14, UR62 ;  /* 0x0000003e000e7c02 */ /* 0x000fe20008000f00 */
[----:B01----:R-:W-:Y:S10]  /*25d90*/  ENDCOLLECTIVE ;  /* 0x000000000000791b */ /* 0x003ff40003800000 */
.L_x_2655:
[----:B------:R-:W-:Y:S05]  /*25da0*/  BSYNC B1 ;  /* 0x0000000000017941 */ /* 0x000fea0003800000 */
.L_x_2654:
[----:B------:R-:W-:Y:S05]  /*25db0*/  BRA `(.L_x_2475) ;  /* 0xffffff8c00687947 */ /* 0x000fea000383ffff */
.L_x_2478:
[----:B-1----:R1:W2:Y:S02]  /*25dc0*/  SYNCS.PHASECHK.TRANS64.TRYWAIT P0, [R22+URZ+0x31c20], R5 ;  /* 0x031c2005160075a7 */ /* 0x0022a4000800017f */
[----:B--2---:R-:W-:Y:S05]  /*25dd0*/  @!P0 NANOSLEEP.SYNCS 0x989680 ;  /* 0x009896800000895d */ /* 0x004fea0003900000 */
[----:B------:R-:W2:Y:S02]  /*25de0*/  @!P0 SYNCS.PHASECHK.TRANS64 P0, [R22+URZ+0x31c20], R5 ;  /* 0x031c2005160085a7 */ /* 0x000ea4000800007f */
[----:B--2---:R-:W-:Y:S05]  /*25df0*/  @!P0 BRA `(.L_x_2478) ;  /* 0xfffffffc00f08947 */ /* 0x004fea000383ffff */
[----:B------:R-:W-:Y:S05]  /*25e00*/  BRA `(.L_x_2656) ;  /* 0xffffff8c00787947 */ /* 0x000fea000383ffff */
.L_x_2482:
[----:B--2---:R2:W3:Y:S02]  /*25e10*/  SYNCS.PHASECHK.TRANS64.TRYWAIT P0, [R9+URZ+0x31ca0], R8 ;  /* 0x031ca008090075a7 */ /* 0x0044e4000800017f */
[----:B---3--:R-:W-:Y:S05]  /*25e20*/  @!P0 NANOSLEEP.SYNCS 0x989680 ;  /* 0x009896800000895d */ /* 0x008fea0003900000 */
[----:B------:R-:W3:Y:S02]  /*25e30*/  @!P0 SYNCS.PHASECHK.TRANS64 P0, [R9+URZ+0x31ca0], R8 ;  /* 0x031ca008090085a7 */ /* 0x000ee4000800007f */
[----:B---3--:R-:W-:Y:S05]  /*25e40*/  @!P0 BRA `(.L_x_2482) ;  /* 0xfffffffc00f08947 */ /* 0x008fea000383ffff */
[----:B------:R-:W-:Y:S05]  /*25e50*/  BRA `(.L_x_2657) ;  /* 0xffffff8c00947947 */ /* 0x000fea000383ffff */
.L_x_2489:
[----:B0-----:R0:W1:Y:S02]  /*25e60*/  SYNCS.PHASECHK.TRANS64.TRYWAIT P0, [R9+URZ+0x31cc0], R8 ;  /* 0x031cc008090075a7 */ /* 0x001064000800017f */
[----:B-1----:R-:W-:Y:S05]  /*25e70*/  @!P0 NANOSLEEP.SYNCS 0x989680 ;  /* 0x009896800000895d */ /* 0x002fea0003900000 */
[----:B------:R-:W1:Y:S02]  /*25e80*/  @!P0 SYNCS.PHASECHK.TRANS64 P0, [R9+URZ+0x31cc0], R8 ;  /* 0x031cc008090085a7 */ /* 0x000e64000800007f */
[----:B-1----:R-:W-:Y:S05]  /*25e90*/  @!P0 BRA `(.L_x_2489) ;  /* 0xfffffffc00f08947 */ /* 0x002fea000383ffff */
[----:B------:R-:W-:Y:S05]  /*25ea0*/  BRA `(.L_x_2658) ;  /* 0xffffff9000907947 */ /* 0x000fea000383ffff */
.L_x_2498:
[----:B-1----:R1:W2:Y:S02]  /*25eb0*/  SYNCS.PHASECHK.TRANS64.TRYWAIT P1, [R8+URZ+0x31ca0], R7 ;  /* 0x031ca007080075a7 */ /* 0x0022a4000802017f */
[----:B--2---:R-:W-:Y:S05]  /*25ec0*/  @!P1 NANOSLEEP.SYNCS 0x989680 ;  /* 0x009896800000995d */ /* 0x004fea0003900000 */
[----:B------:R-:W2:Y:S02]  /*25ed0*/  @!P1 SYNCS.PHASECHK.TRANS64 P1, [R8+URZ+0x31ca0], R7 ;  /* 0x031ca007080095a7 */ /* 0x000ea4000802007f */
[----:B--2---:R-:W-:Y:S05]  /*25ee0*/  @!P1 BRA `(.L_x_2498) ;  /* 0xfffffffc00f09947 */ /* 0x004fea000383ffff */
[----:B------:R-:W-:Y:S05]  /*25ef0*/  BRA `(.L_x_2659) ;  /* 0xffffff9400d07947 */ /* 0x000fea000383ffff */
.L_x_2505:
[----:B0-----:R0:W2:Y:S02]  /*25f00*/  SYNCS.PHASECHK.TRANS64.TRYWAIT P1, [R8+URZ+0x31cc0], R7 ;  /* 0x031cc007080075a7 */ /* 0x0010a4000802017f */
[----:B--2---:R-:W-:Y:S05]  /*25f10*/  @!P1 NANOSLEEP.SYNCS 0x989680 ;  /* 0x009896800000995d */ /* 0x004fea0003900000 */
[----:B------:R-:W2:Y:S02]  /*25f20*/  @!P1 SYNCS.PHASECHK.TRANS64 P1, [R8+URZ+0x31cc0], R7 ;  /* 0x031cc007080095a7 */ /* 0x000ea4000802007f */
[----:B--2---:R-:W-:Y:S05]  /*25f30*/  @!P1 BRA `(.L_x_2505) ;  /* 0xfffffffc00f09947 */ /* 0x004fea000383ffff */
[----:B------:R-:W-:Y:S05]  /*25f40*/  BRA `(.L_x_2660) ;  /* 0xffffff9800c87947 */ /* 0x000fea000383ffff */
.L_x_2520:
[----:B------:R-:W3:Y:S01]  /*25f50*/  S2R R20, SR_TID.X ;  /* 0x0000000000147919 */ /* 0x000ee20000002100 */
[----:B------:R-:W-:Y:S01]  /*25f60*/  BSSY B0, `(.L_x_2661) ;  /* 0x000000a000007945 */ /* 0x000fe20003800000 */
[----:B0-----:R-:W-:Y:S02]  /*25f70*/  IMAD.MOV.U32 R12, RZ, RZ, RZ ;  /* 0x000000ffff0c7224 */ /* 0x001fe400078e00ff */
[----:B------:R-:W-:Y:S02]  /*25f80*/  IMAD.MOV.U32 R11, RZ, RZ, 0x1f ;  /* 0x0000001fff0b7424 */ /* 0x000fe400078e00ff */
[----:B------:R-:W-:Y:S01]  /*25f90*/  IMAD.MOV.U32 R15, RZ, RZ, -0x1 ;  /* 0xffffffffff0f7424 */ /* 0x000fe200078e00ff */
[----:B---3--:R-:W-:-:S04]  /*25fa0*/  SHF.R.U32.HI R20, RZ, 0x5, R20 ;  /* 0x00000005ff147819 */ /* 0x008fc80000011614 */
[----:B------:R-:W-:-:S05]  /*25fb0*/  LOP3.LUT R20, R20, 0x3, RZ, 0xc0, !PT ;  /* 0x0000000314147812 */ /* 0x000fca00078ec0ff */
[----:B------:R-:W-:-:S07]  /*25fc0*/  IMAD.MOV.U32 R13, RZ, RZ, R20 ;  /* 0x000000ffff0d7224 */ /* 0x000fce00078e0014 */
[----:B-12---:R-:W-:Y:S05]  /*25fd0*/  WARPSYNC.COLLECTIVE R15, `(.L_x_2662) ;  /* 0x000000000f087348 */ /* 0x006fea0003c00000 */
[----:B------:R0:W3:Y:S02]  /*25fe0*/  SHFL.IDX P6, R14, R13, R12, R11 ;  /* 0x0000000c0d0e7389 */ /* 0x0000e400000c000b */
[----:B0123--:R-:W-:Y:S01]  /*25ff0*/  ENDCOLLECTIVE ;  /* 0x000000000000791b */ /* 0x00ffe20003800000 */
.L_x_2662:
[----:B------:R-:W-:Y:S05]  /*26000*/  BSYNC B0 ;  /* 0x0000000000007941 */ /* 0x000fea0003800000 */
.L_x_2661:
[----:B------:R-:W-:Y:S05]  /*26010*/  BRA `(.L_x_2663) ;  /* 0xffffffa4008c7947 */ /* 0x000fea000383ffff */
.L_x_2522:
[----:B------:R-:W-:Y:S01]  /*26020*/  BSSY B0, `(.L_x_2664) ;  /* 0x0000006000007945 */ /* 0x000fe20003800000 */
[----:B------:R-:W-:-:S07]  /*26030*/  IMAD.MOV.U32 R15, RZ, RZ, -0x1 ;  /* 0xffffffffff0f7424 */ /* 0x000fce00078e00ff */
[----:B0123--:R-:W-:Y:S05]  /*26040*/  WARPSYNC.COLLECTIVE R15, `(.L_x_2665) ;  /* 0x000000000f0c7348 */ /* 0x00ffea0003c00000 */
[----:B------:R-:W-:Y:S02]  /*26050*/  ELECT P6, UR62, PT ;  /* 0x00000000003e782f */ /* 0x000fe400038c0000 */
[----:B------:R-:W-:Y:S01]  /*26060*/  MOV R14, UR62 ;  /* 0x0000003e000e7c02 */ /* 0x000fe20008000f00 */
[----:B0123--:R-:W-:Y:S10]  /*26070*/  ENDCOLLECTIVE ;  /* 0x000000000000791b */ /* 0x00fff40003800000 */
.L_x_2665:
[----:B------:R-:W-:Y:S05]  /*26080*/  BSYNC B0 ;  /* 0x0000000000007941 */ /* 0x000fea0003800000 */
.L_x_2664:
[----:B------:R-:W-:Y:S05]  /*26090*/  BRA `(.L_x_2666) ;  /* 0xffffffa400947947 */ /* 0x000fea000383ffff */
.L_x_2524:
[----:B---3--:R3:W4:Y:S02]  /*260a0*/  SYNCS.PHASECHK.TRANS64.TRYWAIT P0, [R0+URZ+0x31c40], R2 ;  /* 0x031c4002000075a7 */ /* 0x008724000800017f */
[----:B----4-:R-:W-:Y:S05]  /*260b0*/  @!P0 NANOSLEEP.SYNCS 0x989680 ;  /* 0x009896800000895d */ /* 0x010fea0003900000 */
[----:B------:R-:W4:Y:S02]  /*260c0*/  @!P0 SYNCS.PHASECHK.TRANS64 P0, [R0+URZ+0x31c40], R2 ;  /* 0x031c4002000085a7 */ /* 0x000f24000800007f */
[----:B----4-:R-:W-:Y:S05]  /*260d0*/  @!P0 BRA `(.L_x_2524) ;  /* 0xfffffffc00f08947 */ /* 0x010fea000383ffff */
[----:B------:R-:W-:Y:S05]  /*260e0*/  BRA `(.L_x_2667) ;  /* 0xffffffa400e87947 */ /* 0x000fea000383ffff */
.L_x_2528:
[----:B------:R-:W2:Y:S01]  /*260f0*/  LDL.LU R11, [R1+0x18] ;  /* 0x00001800010b7983 */ /* 0x000ea20000300800 */
[----:B------:R-:W-:Y:S01]  /*26100*/  IMAD.MOV.U32 R13, RZ, RZ, R5 ;  /* 0x000000ffff0d7224 */ /* 0x000fe200078e0005 */
[----:B------:R-:W-:Y:S01]  /*26110*/  LOP3.LUT R9, R9, 0x7f, RZ, 0xc0, !PT ;  /* 0x0000007f09097812 */ /* 0x000fe200078ec0ff */
[----:B------:R-:W-:Y:S02]  /*26120*/  IMAD.MOV.U32 R12, RZ, RZ, RZ ;  /* 0x000000ffff0c7224 */ /* 0x000fe400078e00ff */
[----:B------:R-:W-:Y:S01]  /*26130*/  IMAD.MOV.U32 R15, RZ, RZ, -0x1 ;  /* 0xffffffffff0f7424 */ /* 0x000fe200078e00ff */
[----:B------:R-:W-:-:S05]  /*26140*/  SHF.R.U32.HI R8, RZ, 0x2, R9 ;  /* 0x00000002ff087819 */ /* 0x000fca0000011609 */
        /* <DEDUP_REMOVED lines=8> */
.L_x_2668:
[----:B------:R-:W-:Y:S02]  /*261d0*/  IMAD.MOV.U32 R13, RZ, RZ, R4 ;  /* 0x000000ffff0d7224 */ /* 0x000fe400078e0004 */
[----:B------:R-:W-:-:S07]  /*261e0*/  IMAD.MOV.U32 R2, RZ, RZ, R14 ;  /* 0x000000ffff027224 */ /* 0x000fce00078e000e */
[----:B------:R-:W-:Y:S05]  /*261f0*/  WARPSYNC.COLLECTIVE R15, `(.L_x_2669) ;  /* 0x000000000f087348 */ /* 0x000fea0003c00000 */
[----:B------:R0:W1:Y:S02]  /*26200*/  SHFL.IDX P6, R14, R13, R12, R11 ;  /* 0x0000000c0d0e7389 */ /* 0x00006400000c000b */
[----:B01----:R-:W-:Y:S01]  /*26210*/  ENDCOLLECTIVE ;  /* 0x000000000000791b */ /* 0x003fe20003800000 */
.L_x_2669:
        /* <DEDUP_REMOVED lines=19> */
.L_x_2670:
[----:B------:R-:W-:Y:S02]  /*26350*/  IMAD.MOV.U32 R13, RZ, RZ, R4 ;  /* 0x000000ffff0d7224 */ /* 0x000fe400078e0004 */
[----:B------:R-:W-:-:S07]  /*26360*/  IMAD.MOV.U32 R2, RZ, RZ, R14 ;  /* 0x000000ffff027224 */ /* 0x000fce00078e000e */
[----:B------:R-:W-:Y:S05]  /*26370*/  WARPSYNC.COLLECTIVE R15, `(.L_x_2671) ;  /* 0x000000000f087348 */ /* 0x000fea0003c00000 */
[----:B------:R0:W1:Y:S02]  /*26380*/  SHFL.IDX P6, R14, R13, R12, R11 ;  /* 0x0000000c0d0e7389 */ /* 0x00006400000c000b */
[----:B01----:R-:W-:Y:S01]  /*26390*/  ENDCOLLECTIVE ;  /* 0x000000000000791b */ /* 0x003fe20003800000 */
.L_x_2671:
        /* <DEDUP_REMOVED lines=18> */
.L_x_2672:
[----:B------:R-:W-:-:S05]  /*264c0*/  VIADD R2, R17, 0x40 ;  /* 0x0000004011027836 */ /* 0x000fca0000000000 */
[----:B------:R-:W-:Y:S01]  /*264d0*/  ISETP.GE.AND P3, PT, R2, R0, PT ;  /* 0x000000000200720c */ /* 0x000fe20003f66270 */
[----:B------:R-:W-:Y:S02]  /*264e0*/  IMAD.MOV.U32 R13, RZ, RZ, R4 ;  /* 0x000000ffff0d7224 */ /* 0x000fe400078e0004 */
[----:B------:R-:W-:-:S10]  /*264f0*/  IMAD.MOV.U32 R2, RZ, RZ, R14 ;  /* 0x000000ffff027224 */ /* 0x000fd400078e000e */
[----:B------:R-:W-:Y:S05]  /*26500*/  WARPSYNC.COLLECTIVE R15, `(.L_x_2673) ;  /* 0x000000000f087348 */ /* 0x000fea0003c00000 */
[----:B------:R0:W1:Y:S02]  /*26510*/  SHFL.IDX P6, R14, R13, R12, R11 ;  /* 0x0000000c0d0e7389 */ /* 0x00006400000c000b */
[----:B01----:R-:W-:Y:S01]  /*26520*/  ENDCOLLECTIVE ;  /* 0x000000000000791b */ /* 0x003fe20003800000 */
.L_x_2673:
        /* <DEDUP_REMOVED lines=18> */
.L_x_2674:
[----:B------:R-:W-:-:S05]  /*26650*/  VIADD R2, R17, 0x60 ;  /* 0x0000006011027836 */ /* 0x000fca0000000000 */
[----:B------:R-:W-:Y:S01]  /*26660*/  ISETP.GE.AND P3, PT, R2, R0, PT ;  /* 0x000000000200720c */ /* 0x000fe20003f66270 */
[----:B------:R-:W-:Y:S02]  /*26670*/  IMAD.MOV.U32 R13, RZ, RZ, R4 ;  /* 0x000000ffff0d7224 */ /* 0x000fe400078e0004 */
[----:B------:R-:W-:-:S10]  /*26680*/  IMAD.MOV.U32 R5, RZ, RZ, R14 ;  /* 0x000000ffff057224 */ /* 0x000fd400078e000e */
[----:B------:R-:W-:Y:S05]  /*26690*/  WARPSYNC.COLLECTIVE R15, `(.L_x_2675) ;  /* 0x000000000f087348 */ /* 0x000fea0003c00000 */
[----:B------:R0:W1:Y:S02]  /*266a0*/  SHFL.IDX P6, R14, R13, R12, R11 ;  /* 0x0000000c0d0e7389 */ /* 0x00006400000c000b */
[----:B01----:R-:W-:Y:S01]  /*266b0*/  ENDCOLLECTIVE ;  /* 0x000000000000791b */ /* 0x003fe20003800000 */
.L_x_2675:
[----:B------:R-:W-:Y:S01]  /*266c0*/  ULDC.64 UR4, c[0x0][0x208] ;  /* 0x0000820000047ab9 */ /* 0x000fe20000000a00 */
[----:B------:R-:W-:Y:S02]  /*266d0*/  IMAD.MOV.U32 R13, RZ, RZ, R6 ;  /* 0x000000ffff0d7224 */ /* 0x000fe400078e0006 */
[----:B------:R-:W-:Y:S02]  /*266e0*/  IMAD.MOV.U32 R12, RZ, RZ, RZ ;  /* 0x000000ffff0c7224 */ /* 0x000fe400078e00ff */
        /* <DEDUP_REMOVED lines=14> */
.L_x_2676:
[----:B------:R-:W-:-:S05]  /*267d0*/  VIADD R3, R17, 0x80 ;  /* 0x0000008011037836 */ /* 0x000fca0000000000 */
[----:B------:R-:W-:Y:S01]  /*267e0*/  ISETP.GE.AND P3, PT, R3, R0, PT ;  /* 0x000000000300720c */ /* 0x000fe20003f66270 */
[----:B------:R-:W-:Y:S02]  /*267f0*/  IMAD.MOV.U32 R13, RZ, RZ, R7 ;  /* 0x000000ffff0d7224 */ /* 0x000fe400078e0007 */
[----:B------:R-:W-:-:S10]  /*26800*/  IMAD.MOV.U32 R2, RZ, RZ, R14 ;  /* 0x000000ffff027224 */ /* 0x000fd400078e000e */
[----:B------:R-:W-:Y:S05]  /*26810*/  WARPSYNC.COLLECTIVE R15, `(.L_x_2677) ;  /* 0x000000000f087348 */ /* 0x000fea0003c00000 */
[----:B------:R0:W1:Y:S02]  /*26820*/  SHFL.IDX P6, R14, R13, R12, R11 ;  /* 0x0000000c0d0e7389 */ /* 0x00006400000c000b */
[----:B01----:R-:W-:Y:S01]  /*26830*/  ENDCOLLECTIVE ;  /* 0x000000000000791b */ /* 0x003fe20003800000 */
.L_x_2677:
        /* <DEDUP_REMOVED lines=17> */
.L_x_2678:
[----:B------:R-:W-:Y:S02]  /*26950*/  IMAD.MOV.U32 R13, RZ, RZ, R7 ;  /* 0x000000ffff0d7224 */ /* 0x000fe400078e0007 */
[----:B------:R-:W-:-:S07]  /*26960*/  IMAD.MOV.U32 R6, RZ, RZ, R14 ;  /* 0x000000ffff067224 */ /* 0x000fce00078e000e */
[----:B------:R-:W-:Y:S05]  /*26970*/  WARPSYNC.COLLECTIVE R15, `(.L_x_2679) ;  /* 0x000000000f087348 */ /* 0x000fea0003c00000 */
[----:B------:R0:W1:Y:S02]  /*26980*/  SHFL.IDX P6, R14, R13, R12, R11 ;  /* 0x0000000c0d0e7389 */ /* 0x00006400000c000b */
[----:B01----:R-:W-:Y:S01]  /*26990*/  ENDCOLLECTIVE ;  /* 0x000000000000791b */ /* 0x003fe20003800000 */
.L_x_2679:
[----:B------:R-:W-:Y:S01]  /*269a0*/  IMAD.MOV.U32 R2, RZ, RZ, R14 ;  /* 0x000000ffff027224 */ /* 0x000fe200078e000e */
[----:B------:R-:W-:Y:S06]  /*269b0*/  BRA `(.L_x_2680) ;  /* 0xffffffac00647947 */ /* 0x000fec000383ffff */
.L_x_2531:
[----:B-1----:R1:W2:Y:S02]  /*269c0*/  SYNCS.PHASECHK.TRANS64.TRYWAIT P0, [R22+URZ+0x31c20], R3 ;  /* 0x031c2003160075a7 */ /* 0x0022a4000800017f */
[----:B--2---:R-:W-:Y:S05]  /*269d0*/  @!P0 NANOSLEEP.SYNCS 0x989680 ;  /* 0x009896800000895d */ /* 0x004fea0003900000 */
[----:B------:R-:W2:Y:S02]  /*269e0*/  @!P0 SYNCS.PHASECHK.TRANS64 P0, [R22+URZ+0x31c20], R3 ;  /* 0x031c2003160085a7 */ /* 0x000ea4000800007f */
[----:B--2---:R-:W-:Y:S05]  /*269f0*/  @!P0 BRA `(.L_x_2531) ;  /* 0xfffffffc00f08947 */ /* 0x004fea000383ffff */
[----:B------:R-:W-:Y:S05]  /*26a00*/  BRA `(.L_x_2681) ;  /* 0xffffffac00d87947 */ /* 0x000fea000383ffff */
.L_x_2540:
[----:B-1----:R1:W2:Y:S02]  /*26a10*/  SYNCS.PHASECHK.TRANS64.TRYWAIT P0, [R3+URZ+0x31c40], R2 ;  /* 0x031c4002030075a7 */ /* 0x0022a4000800017f */
[----:B--2---:R-:W-:Y:S05]  /*26a20*/  @!P0 NANOSLEEP.SYNCS 0x989680 ;  /* 0x009896800000895d */ /* 0x004fea0003900000 */
[----:B------:R-:W2:Y:S02]  /*26a30*/  @!P0 SYNCS.PHASECHK.TRANS64 P0, [R3+URZ+0x31c40], R2 ;  /* 0x031c4002030085a7 */ /* 0x000ea4000800007f */
[----:B--2---:R-:W-:Y:S05]  /*26a40*/  @!P0 BRA `(.L_x_2540) ;  /* 0xfffffffc00f08947 */ /* 0x004fea000383ffff */
[----:B------:R-:W-:Y:S05]  /*26a50*/  BRA `(.L_x_2682) ;  /* 0xffffffb000887947 */ /* 0x000fea000383ffff */
.L_x_2547:
[----:B0-----:R0:W1:Y:S02]  /*26a60*/  SYNCS.PHASECHK.TRANS64.TRYWAIT P0, [R3+URZ+0x60], R2 ;  /* 0x00006002030075a7 */ /* 0x001064000800017f */
[----:B-1----:R-:W-:Y:S05]  /*26a70*/  @!P0 NANOSLEEP.SYNCS 0x989680 ;  /* 0x009896800000895d */ /* 0x002fea0003900000 */
[----:B------:R-:W1:Y:S02]  /*26a80*/  @!P0 SYNCS.PHASECHK.TRANS64 P0, [R3+URZ+0x60], R2 ;  /* 0x00006002030085a7 */ /* 0x000e64000800007f */
[----:B-1----:R-:W-:Y:S05]  /*26a90*/  @!P0 BRA `(.L_x_2547) ;  /* 0xfffffffc00f08947 */ /* 0x002fea000383ffff */
[----:B------:R-:W-:Y:S05]  /*26aa0*/  BRA `(.L_x_2683) ;  /* 0xffffffb400947947 */ /* 0x000fea000383ffff */
.L_x_2557:
[----:B-1----:R1:W2:Y:S02]  /*26ab0*/  SYNCS.PHASECHK.TRANS64.TRYWAIT P0, [R3+URZ+0x31c40], R2 ;  /* 0x031c4002030075a7 */ /* 0x0022a4000800017f */
[----:B--2---:R-:W-:Y:S05]  /*26ac0*/  @!P0 NANOSLEEP.SYNCS 0x989680 ;  /* 0x009896800000895d */ /* 0x004fea0003900000 */
[----:B------:R-:W2:Y:S02]  /*26ad0*/  @!P0 SYNCS.PHASECHK.TRANS64 P0, [R3+URZ+0x31c40], R2 ;  /* 0x031c4002030085a7 */ /* 0x000ea4000800007f */
[----:B--2---:R-:W-:Y:S05]  /*26ae0*/  @!P0 BRA `(.L_x_2557) ;  /* 0xfffffffc00f08947 */ /* 0x004fea000383ffff */
[----:B------:R-:W-:Y:S05]  /*26af0*/  BRA `(.L_x_2684) ;  /* 0xffffffbc004c7947 */ /* 0x000fea000383ffff */
.L_x_2564:
[----:B0-----:R0:W1:Y:S02]  /*26b00*/  SYNCS.PHASECHK.TRANS64.TRYWAIT P0, [R12+URZ+0x60], R27 ;  /* 0x0000601b0c0075a7 */ /* 0x001064000800017f */
[----:B-1----:R-:W-:Y:S05]  /*26b10*/  @!P0 NANOSLEEP.SYNCS 0x989680 ;  /* 0x009896800000895d */ /* 0x002fea0003900000 */
[----:B------:R-:W1:Y:S02]  /*26b20*/  @!P0 SYNCS.PHASECHK.TRANS64 P0, [R12+URZ+0x60], R27 ;  /* 0x0000601b0c0085a7 */ /* 0x000e64000800007f */
[----:B-1----:R-:W-:Y:S05]  /*26b30*/  @!P0 BRA `(.L_x_2564) ;  /* 0xfffffffc00f08947 */ /* 0x002fea000383ffff */
[----:B------:R-:W-:Y:S05]  /*26b40*/  BRA `(.L_x_2685) ;  /* 0xffffffc000587947 */ /* 0x000fea000383ffff */
.L_x_2574:
[----:B-1----:R1:W2:Y:S02]  /*26b50*/  SYNCS.PHASECHK.TRANS64.TRYWAIT P0, [R2+URZ+0x31c40], R3 ;  /* 0x031c4003020075a7 */ /* 0x0022a4000800017f */
[----:B--2---:R-:W-:Y:S05]  /*26b60*/  @!P0 NANOSLEEP.SYNCS 0x989680 ;  /* 0x009896800000895d */ /* 0x004fea0003900000 */
[----:B------:R-:W2:Y:S02]  /*26b70*/  @!P0 SYNCS.PHASECHK.TRANS64 P0, [R2+URZ+0x31c40], R3 ;  /* 0x031c4003020085a7 */ /* 0x000ea4000800007f */
[----:B--2---:R-:W-:Y:S05]  /*26b80*/  @!P0 BRA `(.L_x_2574) ;  /* 0xfffffffc00f08947 */ /* 0x004fea000383ffff */
[----:B------:R-:W-:Y:S05]  /*26b90*/  BRA `(.L_x_2686) ;  /* 0xffffffc400e47947 */ /* 0x000fea000383ffff */
.L_x_2581:
[----:B0-----:R0:W1:Y:S02]  /*26ba0*/  SYNCS.PHASECHK.TRANS64.TRYWAIT P0, [R7+URZ+0x60], R2 ;  /* 0x00006002070075a7 */ /* 0x001064000800017f */
[----:B-1----:R-:W-:Y:S05]  /*26bb0*/  @!P0 NANOSLEEP.SYNCS 0x989680 ;  /* 0x009896800000895d */ /* 0x002fea0003900000 */
[----:B------:R-:W1:Y:S02]  /*26bc0*/  @!P0 SYNCS.PHASECHK.TRANS64 P0, [R7+URZ+0x60], R2 ;  /* 0x00006002070085a7 */ /* 0x000e64000800007f */
[----:B-1----:R-:W-:Y:S05]  /*26bd0*/  @!P0 BRA `(.L_x_2581) ;  /* 0xfffffffc00f08947 */ /* 0x002fea000383ffff */
[----:B------:R-:W-:Y:S05]  /*26be0*/  BRA `(.L_x_2687) ;  /* 0xffffffc800f47947 */ /* 0x000fea000383ffff */
.L_x_2593:
[----:B-1----:R1:W2:Y:S02]  /*26bf0*/  SYNCS.PHASECHK.TRANS64.TRYWAIT P0, [R3+URZ+0x31c60], R0 ;  /* 0x031c6000030075a7 */ /* 0x0022a4000800017f */
[----:B--2---:R-:W-:Y:S05]  /*26c00*/  @!P0 NANOSLEEP.SYNCS 0x989680 ;  /* 0x009896800000895d */ /* 0x004fea0003900000 */
[----:B------:R-:W2:Y:S02]  /*26c10*/  @!P0 SYNCS.PHASECHK.TRANS64 P0, [R3+URZ+0x31c60], R0 ;  /* 0x031c6000030085a7 */ /* 0x000ea4000800007f */
[----:B--2---:R-:W-:Y:S05]  /*26c20*/  @!P0 BRA `(.L_x_2593) ;  /* 0xfffffffc00f08947 */ /* 0x004fea000383ffff */
[----:B------:R-:W-:Y:S05]  /*26c30*/  BRA `(.L_x_2688) ;  /* 0xffffffd0006c7947 */ /* 0x000fea000383ffff */
.L_x_2601:
[----:B------:R-:W-:Y:S01]  /*26c40*/  BSSY B0, `(.L_x_2689) ;  /* 0x0000008000007945 */ /* 0x000fe20003800000 */
[----:B------:R-:W-:Y:S02]  /*26c50*/  IMAD.MOV.U32 R13, RZ, RZ, R16 ;  /* 0x000000ffff0d7224 */ /* 0x000fe400078e0010 */
[----:B------:R-:W-:Y:S02]  /*26c60*/  IMAD.MOV.U32 R12, RZ, RZ, RZ ;  /* 0x000000ffff0c7224 */ /* 0x000fe400078e00ff */
[----:B------:R-:W-:Y:S02]  /*26c70*/  IMAD.MOV.U32 R11, RZ, RZ, 0x1f ;  /* 0x0000001fff0b7424 */ /* 0x000fe400078e00ff */
[----:B------:R-:W-:-:S07]  /*26c80*/  IMAD.MOV.U32 R15, RZ, RZ, -0x1 ;  /* 0xffffffffff0f7424 */ /* 0x000fce00078e00ff */
[----:B-1----:R-:W-:Y:S05]  /*26c90*/  WARPSYNC.COLLECTIVE R15, `(.L_x_2690) ;  /* 0x000000000f087348 */ /* 0x002fea0003c00000 */
[----:B------:R0:W2:Y:S02]  /*26ca0*/  SHFL.IDX P6, R14, R13, R12, R11 ;  /* 0x0000000c0d0e7389 */ /* 0x0000a400000c000b */
[----:B012---:R-:W-:Y:S01]  /*26cb0*/  ENDCOLLECTIVE ;  /* 0x000000000000791b */ /* 0x007fe20003800000 */
.L_x_2690:
[----:B------:R-:W-:Y:S05]  /*26cc0*/  BSYNC B0 ;  /* 0x0000000000007941 */ /* 0x000fea0003800000 */
.L_x_2689:
        /* <DEDUP_REMOVED lines=9> */
.L_x_2691:
[----:B------:R-:W-:Y:S01]  /*26d60*/  ULDC UR4, c[0x0][0xc3c] ;  /* 0x00030f0000047ab9 */ /* 0x000fe20000000800 */
[----:B------:R-:W-:Y:S01]  /*26d70*/  ULDC.64 UR6, c[0x0][0x208] ;  /* 0x0000820000067ab9 */ /* 0x000fe20000000a00 */
        /* <DEDUP_REMOVED lines=17> */
.L_x_2692:
[----:B------:R-:W-:Y:S01]  /*26e90*/  IMAD.MOV.U32 R12, RZ, RZ, 0x2 ;  /* 0x00000002ff0c7424 */ /* 0x000fe200078e00ff */
[----:B------:R-:W-:-:S05]  /*26ea0*/  SEL R5, R14, RZ, P1 ;  /* 0x000000ff0e057207 */ /* 0x000fca0000800000 */
[----:B------:R-:W-:-:S04]  /*26eb0*/  IMAD.IADD R4, R2, 0x1, R5 ;  /* 0x0000000102047824 */ /* 0x000fc800078e0205 */
[----:B------:R-:W-:-:S07]  /*26ec0*/  IMAD.MOV.U32 R13, RZ, RZ, R4 ;  /* 0x000000ffff0d7224 */ /* 0x000fce00078e0004 */
[----:B------:R-:W-:Y:S05]  /*26ed0*/  WARPSYNC.COLLECTIVE R15, `(.L_x_2693) ;  /* 0x000000000f087348 */ /* 0x000fea0003c00000 */
[----:B------:R0:W1:Y:S02]  /*26ee0*/  SHFL.UP P6, R14, R13, R12, R11 ;  /* 0x0400000c0d0e7389 */ /* 0x00006400000c000b */
[----:B01----:R-:W-:Y:S01]  /*26ef0*/  ENDCOLLECTIVE ;  /* 0x000000000000791b */ /* 0x003fe20003800000 */
.L_x_2693:
[----:B------:R-:W-:Y:S01]  /*26f00*/  IMAD.MOV.U32 R12, RZ, RZ, 0x4 ;  /* 0x00000004ff0c7424 */ /* 0x000fe200078e00ff */
[----:B------:R-:W-:-:S05]  /*26f10*/  SEL R5, R14, RZ, P2 ;  /* 0x000000ff0e057207 */ /* 0x000fca0001000000 */
[----:B------:R-:W-:-:S04]  /*26f20*/  IMAD.IADD R5, R4, 0x1, R5 ;  /* 0x0000000104057824 */ /* 0x000fc800078e0205 */
[----:B------:R-:W-:-:S07]  /*26f30*/  IMAD.MOV.U32 R13, RZ, RZ, R5 ;  /* 0x000000ffff0d7224 */ /* 0x000fce00078e0005 */
[----:B------:R-:W-:Y:S05]  /*26f40*/  WARPSYNC.COLLECTIVE R15, `(.L_x_2694) ;  /* 0x000000000f087348 */ /* 0x000fea0003c00000 */
[----:B------:R0:W1:Y:S02]  /*26f50*/  SHFL.UP P6, R14, R13, R12, R11 ;  /* 0x0400000c0d0e7389 */ /* 0x00006400000c000b */
[----:B01----:R-:W-:Y:S01]  /*26f60*/  ENDCOLLECTIVE ;  /* 0x000000000000791b */ /* 0x003fe20003800000 */
.L_x_2694:
[----:B------:R-:W-:Y:S01]  /*26f70*/  IMAD.MOV.U32 R12, RZ, RZ, 0x8 ;  /* 0x00000008ff0c7424 */ /* 0x000fe200078e00ff */
[----:B------:R-:W-:-:S05]  /*26f80*/  SEL R6, R14, RZ, P3 ;  /* 0x000000ff0e067207 */ /* 0x000fca0001800000 */
[----:B------:R-:W-:-:S04]  /*26f90*/  IMAD.IADD R6, R5, 0x1, R6 ;  /* 0x0000000105067824 */ /* 0x000fc800078e0206 */
[----:B------:R-:W-:-:S07]  /*26fa0*/  IMAD.MOV.U32 R13, RZ, RZ, R6 ;  /* 0x000000ffff0d7224 */ /* 0x000fce00078e0006 */
[----:B------:R-:W-:Y:S05]  /*26fb0*/  WARPSYNC.COLLECTIVE R15, `(.L_x_2695) ;  /* 0x000000000f087348 */ /* 0x000fea0003c00000 */
[----:B------:R0:W1:Y:S02]  /*26fc0*/  SHFL.UP P6, R14, R13, R12, R11 ;  /* 0x0400000c0d0e7389 */ /* 0x00006400000c000b */
[----:B01----:R-:W-:Y:S01]  /*26fd0*/  ENDCOLLECTIVE ;  /* 0x000000000000791b */ /* 0x003fe20003800000 */
.L_x_2695:
[----:B------:R-:W-:Y:S01]  /*26fe0*/  IMAD.MOV.U32 R12, RZ, RZ, 0x10 ;  /* 0x00000010ff0c7424 */ /* 0x000fe200078e00ff */
[----:B------:R-:W-:-:S05]  /*26ff0*/  SEL R3, R14, RZ, P4 ;  /* 0x000000ff0e037207 */ /* 0x000fca0002000000 */
[----:B------:R-:W-:-:S04]  /*27000*/  IMAD.IADD R4, R6, 0x1, R3 ;  /* 0x0000000106047824 */ /* 0x000fc800078e0203 */
[----:B------:R-:W-:-:S07]  /*27010*/  IMAD.MOV.U32 R13, RZ, RZ, R4 ;  /* 0x000000ffff0d7224 */ /* 0x000fce00078e0004 */
[----:B------:R-:W-:Y:S05]  /*27020*/  WARPSYNC.COLLECTIVE R15, `(.L_x_2696) ;  /* 0x000000000f087348 */ /* 0x000fea0003c00000 */
[----:B------:R0:W1:Y:S02]  /*27030*/  SHFL.UP P6, R14, R13, R12, R11 ;  /* 0x0400000c0d0e7389 */ /* 0x00006400000c000b */
[----:B01----:R-:W-:Y:S01]  /*27040*/  ENDCOLLECTIVE ;  /* 0x000000000000791b */ /* 0x003fe20003800000 */
.L_x_2696:
        /* <DEDUP_REMOVED lines=8> */
.L_x_2697:
[----:B------:R-:W-:Y:S05]  /*270d0*/  BRA `(.L_x_2698) ;  /* 0xffffffd400187947 */ /* 0x000fea000383ffff */
.L_x_2606:
        /* <DEDUP_REMOVED lines=8> */
.L_x_2700:
[----:B------:R-:W-:Y:S05]  /*27160*/  BSYNC B0 ;  /* 0x0000000000007941 */ /* 0x000fea0003800000 */
.L_x_2699:
        /* <DEDUP_REMOVED lines=8> */
.L_x_2701:
[----:B------:R-:W-:Y:S01]  /*271f0*/  IMAD.MOV.U32 R12, RZ, RZ, 0x4 ;  /* 0x00000004ff0c7424 */ /* 0x000fe200078e00ff */
[----:B------:R-:W-:-:S05]  /*27200*/  SEL R14, R14, RZ, P2 ;  /* 0x000000ff0e0e7207 */ /* 0x000fca0001000000 */
[----:B------:R-:W-:-:S04]  /*27210*/  IMAD.IADD R3, R13, 0x1, R14 ;  /* 0x000000010d037824 */ /* 0x000fc800078e020e */
[----:B------:R-:W-:-:S07]  /*27220*/  IMAD.MOV.U32 R13, RZ, RZ, R3 ;  /* 0x000000ffff0d7224 */ /* 0x000fce00078e0003 */
[----:B------:R-:W-:Y:S05]  /*27230*/  WARPSYNC.COLLECTIVE R15, `(.L_x_2702) ;  /* 0x000000000f087348 */ /* 0x000fea0003c00000 */
[----:B------:R0:W1:Y:S02]  /*27240*/  SHFL.UP P6, R14, R13, R12, R11 ;  /* 0x0400000c0d0e7389 */ /* 0x00006400000c000b */
[----:B01----:R-:W-:Y:S01]  /*27250*/  ENDCOLLECTIVE ;  /* 0x000000000000791b */ /* 0x003fe20003800000 */
.L_x_2702:
[----:B------:R-:W-:Y:S01]  /*27260*/  IMAD.MOV.U32 R12, RZ, RZ, 0x8 ;  /* 0x00000008ff0c7424 */ /* 0x000fe200078e00ff */
[----:B------:R-:W-:-:S05]  /*27270*/  SEL R4, R14, RZ, P3 ;  /* 0x000000ff0e047207 */ /* 0x000fca0001800000 */
[----:B------:R-:W-:-:S04]  /*27280*/  IMAD.IADD R4, R3, 0x1, R4 ;  /* 0x0000000103047824 */ /* 0x000fc800078e0204 */
[----:B------:R-:W-:-:S07]  /*27290*/  IMAD.MOV.U32 R13, RZ, RZ, R4 ;  /* 0x000000ffff0d7224 */ /* 0x000fce00078e0004 */
[----:B------:R-:W-:Y:S05]  /*272a0*/  WARPSYNC.COLLECTIVE R15, `(.L_x_2703) ;  /* 0x000000000f087348 */ /* 0x000fea0003c00000 */
[----:B------:R0:W1:Y:S02]  /*272b0*/  SHFL.UP P6, R14, R13, R12, R11 ;  /* 0x0400000c0d0e7389 */ /* 0x00006400000c000b */
[----:B01----:R-:W-:Y:S01]  /*272c0*/  ENDCOLLECTIVE ;  /* 0x000000000000791b */ /* 0x003fe20003800000 */
.L_x_2703:
[----:B------:R-:W-:Y:S01]  /*272d0*/  IMAD.MOV.U32 R12, RZ, RZ, 0x10 ;  /* 0x00000010ff0c7424 */ /* 0x000fe200078e00ff */
[----:B------:R-:W-:-:S05]  /*272e0*/  SEL R5, R14, RZ, P4 ;  /* 0x000000ff0e057207 */ /* 0x000fca0002000000 */
[----:B------:R-:W-:-:S04]  /*272f0*/  IMAD.IADD R5, R4, 0x1, R5 ;  /* 0x0000000104057824 */ /* 0x000fc800078e0205 */
[----:B------:R-:W-:-:S07]  /*27300*/  IMAD.MOV.U32 R13, RZ, RZ, R5 ;  /* 0x000000ffff0d7224 */ /* 0x000fce00078e0005 */
[----:B------:R-:W-:Y:S05]  /*27310*/  WARPSYNC.COLLECTIVE R15, `(.L_x_2704) ;  /* 0x000000000f087348 */ /* 0x000fea0003c00000 */
[----:B------:R0:W1:Y:S02]  /*27320*/  SHFL.UP P6, R14, R13, R12, R11 ;  /* 0x0400000c0d0e7389 */ /* 0x00006400000c000b */
[----:B01----:R-:W-:Y:S01]  /*27330*/  ENDCOLLECTIVE ;  /* 0x000000000000791b */ /* 0x003fe20003800000 */
.L_x_2704:
        /* <DEDUP_REMOVED lines=8> */
.L_x_2705:
[----:B------:R-:W-:Y:S05]  /*273c0*/  BRA `(.L_x_2706) ;  /* 0xffffffd000fc7947 */ /* 0x000fea000383ffff */
.L_x_2608:
[----:B------:R-:W-:Y:S01]  /*273d0*/  BSSY B0, `(.L_x_2707) ;  /* 0x0000006000007945 */ /* 0x000fe20003800000 */
[----:B------:R-:W-:Y:S01]  /*273e0*/  PLOP3.LUT P6, PT, P6, PT, PT, 0x8, 0x0 ;  /* 0x000000000000781c */ /* 0x000fe200037ce170 */
[----:B------:R-:W-:-:S12]  /*273f0*/  IMAD.MOV.U32 R15, RZ, RZ, -0x1 ;  /* 0xffffffffff0f7424 */ /* 0x000fd800078e00ff */
[----:B0-----:R-:W-:Y:S05]  /*27400*/  WARPSYNC.COLLECTIVE R15, `(.L_x_2708) ;  /* 0x000000000f087348 */ /* 0x001fea0003c00000 */
[----:B------:R-:W-:Y:S01]  /*27410*/  VOTE.ANY R14, PT, P6 ;  /* 0x00000000000e7806 */ /* 0x000fe200030e0100 */
[----:B0-----:R-:W-:Y:S06]  /*27420*/  ENDCOLLECTIVE ;  /* 0x000000000000791b */ /* 0x001fec0003800000 */
.L_x_2708:
[----:B------:R-:W-:Y:S05]  /*27430*/  BSYNC B0 ;  /* 0x0000000000007941 */ /* 0x000fea0003800000 */
.L_x_2707:
        /* <DEDUP_REMOVED lines=9> */
.L_x_2709:
[----:B------:R-:W-:Y:S01]  /*274d0*/  IMAD.MOV.U32 R17, RZ, RZ, R14 ;  /* 0x000000ffff117224 */ /* 0x000fe200078e000e */
[----:B------:R-:W-:Y:S06]  /*274e0*/  BRA `(.L_x_2710) ;  /* 0xffffffd000ec7947 */ /* 0x000fec000383ffff */
.L_x_2610:
[----:B------:R-:W-:Y:S01]  /*274f0*/  BSSY B0, `(.L_x_2711) ;  /* 0x0000007000007945 */ /* 0x000fe20003800000 */
[----:B------:R-:W-:Y:S02]  /*27500*/  IMAD.MOV.U32 R13, RZ, RZ, R3 ;  /* 0x000000ffff0d7224 */ /* 0x000fe400078e0003 */
[----:B------:R-:W-:Y:S02]  /*27510*/  IMAD.MOV.U32 R11, RZ, RZ, 0x1f ;  /* 0x0000001fff0b7424 */ /* 0x000fe400078e00ff */
[----:B------:R-:W-:-:S07]  /*27520*/  IMAD.MOV.U32 R15, RZ, RZ, -0x1 ;  /* 0xffffffffff0f7424 */ /* 0x000fce00078e00ff */
[----:B012---:R-:W-:Y:S05]  /*27530*/  WARPSYNC.COLLECTIVE R15, `(.L_x_2712) ;  /* 0x000000000f087348 */ /* 0x007fea0003c00000 */
[----:B------:R3:W4:Y:S02]  /*27540*/  SHFL.IDX P6, R14, R13, R12, R11 ;  /* 0x0000000c0d0e7389 */ /* 0x00072400000c000b */
[----:B01234-:R-:W-:Y:S01]  /*27550*/  ENDCOLLECTIVE ;  /* 0x000000000000791b */ /* 0x01ffe20003800000 */
.L_x_2712:
[----:B------:R-:W-:Y:S05]  /*27560*/  BSYNC B0 ;  /* 0x0000000000007941 */ /* 0x000fea0003800000 */
.L_x_2711:
[----:B------:R-:W-:Y:S01]  /*27570*/  IMAD.MOV.U32 R5, RZ, RZ, R14 ;  /* 0x000000ffff057224 */ /* 0x000fe200078e000e */
[----:B------:R-:W-:Y:S06]  /*27580*/  BRA `(.L_x_2609) ;  /* 0xffffffd000e07947 */ /* 0x000fec000383ffff */
.L_x_2614:
[----:B0-----:R0:W2:Y:S02]  /*27590*/  SYNCS.PHASECHK.TRANS64.TRYWAIT P0, [R9+URZ+0x31c20], R0 ;  /* 0x031c2000090075a7 */ /* 0x0010a4000800017f */
[----:B--2---:R-:W-:Y:S05]  /*275a0*/  @!P0 NANOSLEEP.SYNCS 0x989680 ;  /* 0x009896800000895d */ /* 0x004fea0003900000 */
[----:B------:R-:W2:Y:S02]  /*275b0*/  @!P0 SYNCS.PHASECHK.TRANS64 P0, [R9+URZ+0x31c20], R0 ;  /* 0x031c2000090085a7 */ /* 0x000ea4000800007f */
[----:B--2---:R-:W-:Y:S05]  /*275c0*/  @!P0 BRA `(.L_x_2614) ;  /* 0xfffffffc00f08947 */ /* 0x004fea000383ffff */
[----:B------:R-:W-:Y:S05]  /*275d0*/  BRA `(.L_x_2713) ;  /* 0xffffffd8005c7947 */ /* 0x000fea000383ffff */
.L_x_2615:
        /* <DEDUP_REMOVED lines=8> */
[----:B01--4-:R-:W-:Y:S05]  /*27660*/  WARPSYNC.COLLECTIVE R15, `(.L_x_2715) ;  /* 0x000000000f087348 */ /* 0x013fea0003c00000 */
[----:B------:R2:W3:Y:S02]  /*27670*/  SHFL.IDX P6, R14, R13, R12, R11 ;  /* 0x0000000c0d0e7389 */ /* 0x0004e400000c000b */
[----:B01234-:R-:W-:Y:S01]  /*27680*/  ENDCOLLECTIVE ;  /* 0x000000000000791b */ /* 0x01ffe20003800000 */
.L_x_2715:
[----:B------:R-:W-:Y:S05]  /*27690*/  BSYNC B0 ;  /* 0x0000000000007941 */ /* 0x000fea0003800000 */
.L_x_2714:
[----:B------:R-:W-:Y:S05]  /*276a0*/  BRA `(.L_x_2716) ;  /* 0xffffffd800447947 */ /* 0x000fea000383ffff */
.L_x_2616:
[----:B------:R-:W-:Y:S01]  /*276b0*/  BSSY B0, `(.L_x_2717) ;  /* 0x0000006000007945 */ /* 0x000fe20003800000 */
[----:B------:R-:W-:-:S07]  /*276c0*/  IMAD.MOV.U32 R15, RZ, RZ, -0x1 ;  /* 0xffffffffff0f7424 */ /* 0x000fce00078e00ff */
[----:B01--4-:R-:W-:Y:S05]  /*276d0*/  WARPSYNC.COLLECTIVE R15, `(.L_x_2718) ;  /* 0x000000000f0c7348 */ /* 0x013fea0003c00000 */
[----:B------:R-:W-:Y:S02]  /*276e0*/  ELECT P6, UR62, PT ;  /* 0x00000000003e782f */ /* 0x000fe400038c0000 */
[----:B------:R-:W-:Y:S01]  /*276f0*/  MOV R14, UR62 ;  /* 0x0000003e000e7c02 */ /* 0x000fe20008000f00 */
[----:B01--4-:R-:W-:Y:S10]  /*27700*/  ENDCOLLECTIVE ;  /* 0x000000000000791b */ /* 0x013ff40003800000 */
.L_x_2718:
[----:B------:R-:W-:Y:S05]  /*27710*/  BSYNC B0 ;  /* 0x0000000000007941 */ /* 0x000fea0003800000 */
.L_x_2717:
[----:B------:R-:W-:Y:S05]  /*27720*/  BRA `(.L_x_2719) ;  /* 0xffffffd800387947 */ /* 0x000fea000383ffff */
.L_x_2618:
[----:B0-----:R0:W2:Y:S02]  /*27730*/  SYNCS.PHASECHK.TRANS64.TRYWAIT P0, [R6+URZ], R3 ;  /* 0x00000003060075a7 */ /* 0x0010a4000800017f */
[----:B--2---:R-:W-:Y:S05]  /*27740*/  @!P0 NANOSLEEP.SYNCS 0x989680 ;  /* 0x009896800000895d */ /* 0x004fea0003900000 */
[----:B------:R-:W2:Y:S02]  /*27750*/  @!P0 SYNCS.PHASECHK.TRANS64 P0, [R6+URZ], R3 ;  /* 0x00000003060085a7 */ /* 0x000ea4000800007f */
[----:B--2---:R-:W-:Y:S05]  /*27760*/  @!P0 BRA `(.L_x_2618) ;  /* 0xfffffffc00f08947 */ /* 0x004fea000383ffff */
[----:B------:R-:W-:Y:S05]  /*27770*/  BRA `(.L_x_2720) ;  /* 0xffffffd800747947 */ /* 0x000fea000383ffff */
.L_x_2619:
[----:B--2---:R2:W3:Y:S02]  /*27780*/  SYNCS.PHASECHK.TRANS64.TRYWAIT P0, [R7+URZ], R2 ;  /* 0x00000002070075a7 */ /* 0x0044e4000800017f */
[----:B---3--:R-:W-:Y:S05]  /*27790*/  @!P0 NANOSLEEP.SYNCS 0x989680 ;  /* 0x009896800000895d */ /* 0x008fea0003900000 */
[----:B------:R-:W3:Y:S02]  /*277a0*/  @!P0 SYNCS.PHASECHK.TRANS64 P0, [R7+URZ], R2 ;  /* 0x00000002070085a7 */ /* 0x000ee4000800007f */
[----:B---3--:R-:W-:Y:S05]  /*277b0*/  @!P0 BRA `(.L_x_2619) ;  /* 0xfffffffc00f08947 */ /* 0x008fea000383ffff */
[----:B------:R-:W-:Y:S05]  /*277c0*/  BRA `(.L_x_2721) ;  /* 0xffffffd800687947 */ /* 0x000fea000383ffff */
.L_x_2621:
[----:B---3--:R3:W0:Y:S02]  /*277d0*/  SYNCS.PHASECHK.TRANS64.TRYWAIT P0, [R4+URZ], R3 ;  /* 0x00000003040075a7 */ /* 0x008624000800017f */
[----:B0-----:R-:W-:Y:S05]  /*277e0*/  @!P0 NANOSLEEP.SYNCS 0x989680 ;  /* 0x009896800000895d */ /* 0x001fea0003900000 */
[----:B------:R-:W0:Y:S02]  /*277f0*/  @!P0 SYNCS.PHASECHK.TRANS64 P0, [R4+URZ], R3 ;  /* 0x00000003040085a7 */ /* 0x000e24000800007f */
[----:B0-----:R-:W-:Y:S05]  /*27800*/  @!P0 BRA `(.L_x_2621) ;  /* 0xfffffffc00f08947 */ /* 0x001fea000383ffff */
[----:B------:R-:W-:Y:S05]  /*27810*/  BRA `(.L_x_2722) ;  /* 0xffffffd8006c7947 */ /* 0x000fea000383ffff */
.L_x_2723:
        /* <DEDUP_REMOVED lines=14> */
.L_x_2732:


//--------------------- .nv.global.init           --------------------------
	.section	.nv.global.init,"aw",@progbits
.nv.global.init:
	.type		$str$20,@object
	.size		$str$20,($str$21 - $str$20)
$str$20:
        /*0000*/ 	.byte	0x28, 0x61, 0x64, 0x64, 0x72, 0x65, 0x73, 0x73, 0x20, 0x26, 0x20, 0x6d, 0x61, 0x73, 0x6b, 0x29
        /*0010*/ 	.byte	0x20, 0x3d, 0x3d, 0x20, 0x30, 0x00
	.type		$str$21,@object
	.size		$str$21,(__unnamed_5 - $str$21)
$str$21:
        /*0016*/ 	.byte	0x2f, 0x74, 0x6d, 0x70, 0x2f, 0x6f, 0x73, 0x73, 0x5f, 0x6b, 0x65, 0x72, 0x6e, 0x65, 0x6c, 0x73
        /*0026*/ 	.byte	0x5f, 0x73, 0x72, 0x63, 0x2f, 0x66, 0x6c, 0x61, 0x73, 0x68, 0x5f, 0x61, 0x74, 0x74, 0x65, 0x6e
        /*0036*/ 	.byte	0x74, 0x69, 0x6f, 0x6e, 0x2f, 0x63, 0x73, 0x72, 0x63, 0x2f, 0x63, 0x75, 0x74, 0x6c, 0x61, 0x73
        /*0046*/ 	.byte	0x73, 0x2f, 0x69, 0x6e, 0x63, 0x6c, 0x75, 0x64, 0x65, 0x2f, 0x63, 0x75, 0x74, 0x65, 0x2f, 0x70
        /*0056*/ 	.byte	0x6f, 0x69, 0x6e, 0x74, 0x65, 0x72, 0x5f, 0x66, 0x6c, 0x61, 0x67, 0x67, 0x65, 0x64, 0x2e, 0x68
        /*0066*/ 	.byte	0x70, 0x70, 0x00
	.type		__unnamed_5,@object
	.size		__unnamed_5,(__unnamed_4 - __unnamed_5)
__unnamed_5:
        /* <DEDUP_REMOVED lines=24> */
	.type		__unnamed_4,@object
	.size		__unnamed_4,(__unnamed_9 - __unnamed_4)
__unnamed_4:
        /* <DEDUP_REMOVED lines=24> */
	.type		__unnamed_9,@object
	.size		__unnamed_9,(__unnamed_3 - __unnamed_9)
__unnamed_9:
        /* <DEDUP_REMOVED lines=24> */
        /*04e9*/ 	.byte	0x00
	.type		__unnamed_3,@object
	.size		__unnamed_3,(__unnamed_7 - __unnamed_3)
__unnamed_3:
        /* <DEDUP_REMOVED lines=29> */
	.type		__unnamed_7,@object
	.size		__unnamed_7,(__unnamed_2 - __unnamed_7)
__unnamed_7:
        /* <DEDUP_REMOVED lines=29> */
	.type		__unnamed_2,@object
	.size		__unnamed_2,(__unnamed_8 - __unnamed_2)
__unnamed_2:
        /* <DEDUP_REMOVED lines=29> */
	.type		__unnamed_8,@object
	.size		__unnamed_8,(__unnamed_1 - __unnamed_8)
__unnamed_8:
        /* <DEDUP_REMOVED lines=29> */
	.type		__unnamed_1,@object
	.size		__unnamed_1,(__unnamed_6 - __unnamed_1)
__unnamed_1:
        /* <DEDUP_REMOVED lines=28> */
        /*0dda*/ 	.byte	0x31, 0x33, 0x38, 0x32, 0x34, 0x3e, 0x3e, 0x3e, 0x3e, 0x3e, 0x20, 0x26, 0x5d, 0x00
	.type		__unnamed_6,@object
	.size		__unnamed_6,(.L_5 - __unnamed_6)
__unnamed_6:
        /* <DEDUP_REMOVED lines=29> */
.L_5:


//--------------------- .nv.shared._ZN7cutlass13device_kernelIN5flash11enable_sm90INS1_16FlashAttnFwdSm90INS1_25CollectiveMainloopFwdSm90ILi2EN4cute5tupleIJNS5_1CILi1EEES8_S8_EEENS6_IJNS7_ILi192EEENS7_ILi144EEENS7_ILi96EEEEEELi96ENS_6half_tEfNS_4arch4Sm90ELb0ELb0ELb1ELb0ELb0ELb0ELb0ELb0ELb1ELb1ELb0ELb0EEENS1_21CollectiveEpilogueFwdINS6_IJSA_SC_SB_EEES9_SE_SG_Li384ELb0ELb1ELb0ELb0EEENS1_29StaticPersistentTileSchedulerILb0EEEEEEEEEvNT_6ParamsE --------------------------
	.section	.nv.shared._ZN7cutlass13device_kernelIN5flash11enable_sm90INS1_16FlashAttnFwdSm90INS1_25CollectiveMainloopFwdSm90ILi2EN4cute5tupleIJNS5_1CILi1EEES8_S8_EEENS6_IJNS7_ILi192EEENS7_ILi144EEENS7_ILi96EEEEEELi96ENS_6half_tEfNS_4arch4Sm90ELb0ELb0ELb1ELb0ELb0ELb0ELb0ELb0ELb1ELb1ELb0ELb0EEENS1_21CollectiveEpilogueFwdINS6_IJSA_SC_SB_EEES9_SE_SG_Li384ELb0ELb1ELb0ELb0EEENS1_29StaticPersistentTileSchedulerILb0EEEEEEEEEvNT_6ParamsE,"aw",@nobits
	.sectionflags	@""
	.align	16
	.zero		1024


//--------------------- .nv.shared.reserved.0     --------------------------
	.section	.nv.shared.reserved.0,"aw",@nobits
	.weak		__nv_reservedSMEM_offset_0_alias
	.size		__nv_reservedSMEM_offset_0_alias, 0, 0
	.other		__nv_reservedSMEM_offset_0_alias,@"STO_CUDA_RESERVED_SHARED STV_DEFAULT"
__nv_reservedSMEM_offset_0_alias:
	.zero		0


//--------------------- .nv.global                --------------------------
	.section	.nv.global,"aw",@nobits
.nv.global:
	.type		_ZN81_INTERNAL_05ab1c1b_45_flash_fwd_hdim96_fp16_softcap_packgqa_sm90_cu_ef95aea4_45314cute1_E,@object
	.size		_ZN81_INTERNAL_05ab1c1b_45_flash_fwd_hdim96_fp16_softcap_packgqa_sm90_cu_ef95aea4_45314cute1_E,(_ZN81_INTERNAL_05ab1c1b_45_flash_fwd_hdim96_fp16_softcap_packgqa_sm90_cu_ef95aea4_45314cuda3std3__45__cpo6cbeginE - _ZN81_INTERNAL_05ab1c1b_45_flash_fwd_hdim96_fp16_softcap_packgqa_sm90_cu_ef95aea4_45314cute1_E)
_ZN81_INTERNAL_05ab1c1b_45_flash_fwd_hdim96_fp16_softcap_packgqa_sm90_cu_ef95aea4_45314cute1_E:
	.zero		1
	.type		_ZN81_INTERNAL_05ab1c1b_45_flash_fwd_hdim96_fp16_softcap_packgqa_sm90_cu_ef95aea4_45314cuda3std3__45__cpo6cbeginE,@object
	.size		_ZN81_INTERNAL_05ab1c1b_45_flash_fwd_hdim96_fp16_softcap_packgqa_sm90_cu_ef95aea4_45314cuda3std3__45__cpo6cbeginE,(_ZN81_INTERNAL_05ab1c1b_45_flash_fwd_hdim96_fp16_softcap_packgqa_sm90_cu_ef95aea4_45314cuda3std3__48in_placeE - _ZN81_INTERNAL_05ab1c1b_45_flash_fwd_hdim96_fp16_softcap_packgqa_sm90_cu_ef95aea4_45314cuda3std3__45__cpo6cbeginE)
_ZN81_INTERNAL_05ab1c1b_45_flash_fwd_hdim96_fp16_softcap_packgqa_sm90_cu_ef95aea4_45314cuda3std3__45__cpo6cbeginE:
	.zero		1
	.type		_ZN81_INTERNAL_05ab1c1b_45_flash_fwd_hdim96_fp16_softcap_packgqa_sm90_cu_ef95aea4_45314cuda3std3__48in_placeE,@object
	.size		_ZN81_INTERNAL_05ab1c1b_45_flash_fwd_hdim96_fp16_softcap_packgqa_sm90_cu_ef95aea4_45314cuda3std3__48in_placeE,(_ZN81_INTERNAL_05ab1c1b_45_flash_fwd_hdim96_fp16_softcap_packgqa_sm90_cu_ef95aea4_45314cuda3std6ranges3__45__cpo9iter_moveE - _ZN81_INTERNAL_05ab1c1b_45_flash_fwd_hdim96_fp16_softcap_packgqa_sm90_cu_ef95aea4_45314cuda3std3__48in_placeE)
_ZN81_INTERNAL_05ab1c1b_45_flash_fwd_hdim96_fp16_softcap_packgqa_sm90_cu_ef95aea4_45314cuda3std3__48in_placeE:
	.zero		1
	.type		_ZN81_INTERNAL_05ab1c1b_45_flash_fwd_hdim96_fp16_softcap_packgqa_sm90_cu_ef95aea4_45314cuda3std6ranges3__45__cpo9iter_moveE,@object
	.size		_ZN81_INTERNAL_05ab1c1b_45_flash_fwd_hdim96_fp16_softcap_packgqa_sm90_cu_ef95aea4_45314cuda3std6ranges3__45__cpo9iter_moveE,(_ZN81_INTERNAL_05ab1c1b_45_flash_fwd_hdim96_fp16_softcap_packgqa_sm90_cu_ef95aea4_45314cuda3std3__45__cpo5beginE - _ZN81_INTERNAL_05ab1c1b_45_flash_fwd_hdim96_fp16_softcap_packgqa_sm90_cu_ef95aea4_45314cuda3std6ranges3__45__cpo9iter_moveE)
_ZN81_INTERNAL_05ab1c1b_45_flash_fwd_hdim96_fp16_softcap_packgqa_sm90_cu_ef95aea4_45314cuda3std6ranges3__45__cpo9iter_moveE:
	.zero		1
	.type		_ZN81_INTERNAL_05ab1c1b_45_flash_fwd_hdim96_fp16_softcap_packgqa_sm90_cu_ef95aea4_45314cuda3std3__45__cpo5beginE,@object
	.size		_ZN81_INTERNAL_05ab1c1b_45_flash_fwd_hdim96_fp16_softcap_packgqa_sm90_cu_ef95aea4_45314cuda3std3__45__cpo5beginE,(_ZN81_INTERNAL_05ab1c1b_45_flash_fwd_hdim96_fp16_softcap_packgqa_sm90_cu_ef95aea4_45314cuda3std3__483_GLOBAL__N__05ab1c1b_45_flash_fwd_hdim96_fp16_softcap_packgqa_sm90_cu_ef95aea4_45316ignoreE - _ZN81_INTERNAL_05ab1c1b_45_flash_fwd_hdim96_fp16_softcap_packgqa_sm90_cu_ef95aea4_45314cuda3std3__45__cpo5beginE)
_ZN81_INTERNAL_05ab1c1b_45_flash_fwd_hdim96_fp16_softcap_packgqa_sm90_cu_ef95aea4_45314cuda3std3__45__cpo5beginE:
	.zero		1
	.type		_ZN81_INTERNAL_05ab1c1b_45_flash_fwd_hdim96_fp16_softcap_packgqa_sm90_cu_ef95aea4_45314cuda3std3__483_GLOBAL__N__05ab1c1b_45_flash_fwd_hdim96_fp16_softcap_packgqa_sm90_cu_ef95aea4_45316ignoreE,@object
	.size		_ZN81_INTERNAL_05ab1c1b_45_flash_fwd_hdim96_fp16_softcap_packgqa_sm90_cu_ef95aea4_45314cuda3std3__483_GLOBAL__N__05ab1c1b_45_flash_fwd_hdim96_fp16_softcap_packgqa_sm90_cu_ef95aea4_45316ignoreE,(_ZN81_INTERNAL_05ab1c1b_45_flash_fwd_hdim96_fp16_softcap_packgqa_sm90_cu_ef95aea4_45314cute7productE - _ZN81_INTERNAL_05ab1c1b_45_flash_fwd_hdim96_fp16_softcap_packgqa_sm90_cu_ef95aea4_45314cuda3std3__483_GLOBAL__N__05ab1c1b_45_flash_fwd_hdim96_fp16_softcap_packgqa_sm90_cu_ef95aea4_45316ignoreE)
_ZN81_INTERNAL_05ab1c1b_45_flash_fwd_hdim96_fp16_softcap_packgqa_sm90_cu_ef95aea4_45314cuda3std3__483_GLOBAL__N__05ab1c1b_45_flash_fwd_hdim96_fp16_softcap_packgqa_sm90_cu_ef95aea4_45316ignoreE:
	.zero		1
	.type		_ZN81_INTERNAL_05ab1c1b_45_flash_fwd_hdim96_fp16_softcap_packgqa_sm90_cu_ef95aea4_45314cute7productE,@object
	.size		_ZN81_INTERNAL_05ab1c1b_45_flash_fwd_hdim96_fp16_softcap_packgqa_sm90_cu_ef95aea4_45314cute7productE,(_ZN81_INTERNAL_05ab1c1b_45_flash_fwd_hdim96_fp16_softcap_packgqa_sm90_cu_ef95aea4_45314cuda3std3__45__cpo3endE - _ZN81_INTERNAL_05ab1c1b_45_flash_fwd_hdim96_fp16_softcap_packgqa_sm90_cu_ef95aea4_45314cute7productE)
_ZN81_INTERNAL_05ab1c1b_45_flash_fwd_hdim96_fp16_softcap_packgqa_sm90_cu_ef95aea4_45314cute7productE:
	.zero		1
	.type		_ZN81_INTERNAL_05ab1c1b_45_flash_fwd_hdim96_fp16_softcap_packgqa_sm90_cu_ef95aea4_45314cuda3std3__45__cpo3endE,@object
	.size		_ZN81_INTERNAL_05ab1c1b_45_flash_fwd_hdim96_fp16_softcap_packgqa_sm90_cu_ef95aea4_45314cuda3std3__45__cpo3endE,(_ZN81_INTERNAL_05ab1c1b_45_flash_fwd_hdim96_fp16_softcap_packgqa_sm90_cu_ef95aea4_45314cuda3std3__419piecewise_constructE - _ZN81_INTERNAL_05ab1c1b_45_flash_fwd_hdim96_fp16_softcap_packgqa_sm90_cu_ef95aea4_45314cuda3std3__45__cpo3endE)
_ZN81_INTERNAL_05ab1c1b_45_flash_fwd_hdim96_fp16_softcap_packgqa_sm90_cu_ef95aea4_45314cuda3std3__45__cpo3endE:
	.zero		1
	.type		_ZN81_INTERNAL_05ab1c1b_45_flash_fwd_hdim96_fp16_softcap_packgqa_sm90_cu_ef95aea4_45314cuda3std3__419piecewise_constructE,@object
	.size		_ZN81_INTERNAL_05ab1c1b_45_flash_fwd_hdim96_fp16_softcap_packgqa_sm90_cu_ef95aea4_45314cuda3std3__419piecewise_constructE,(_ZN81_INTERNAL_05ab1c1b_45_flash_fwd_hdim96_fp16_softcap_packgqa_sm90_cu_ef95aea4_45314cuda3std3__45__cpo4cendE - _ZN81_INTERNAL_05ab1c1b_45_flash_fwd_hdim96_fp16_softcap_packgqa_sm90_cu_ef95aea4_45314cuda3std3__419piecewise_constructE)
_ZN81_INTERNAL_05ab1c1b_45_flash_fwd_hdim96_fp16_softcap_packgqa_sm90_cu_ef95aea4_45314cuda3std3__419piecewise_constructE:
	.zero		1
	.type		_ZN81_INTERNAL_05ab1c1b_45_flash_fwd_hdim96_fp16_softcap_packgqa_sm90_cu_ef95aea4_45314cuda3std3__45__cpo4cendE,@object
	.size		_ZN81_INTERNAL_05ab1c1b_45_flash_fwd_hdim96_fp16_softcap_packgqa_sm90_cu_ef95aea4_45314cuda3std3__45__cpo4cendE,(_ZN81_INTERNAL_05ab1c1b_45_flash_fwd_hdim96_fp16_softcap_packgqa_sm90_cu_ef95aea4_45314cuda3std6ranges3__45__cpo4swapE - _ZN81_INTERNAL_05ab1c1b_45_flash_fwd_hdim96_fp16_softcap_packgqa_sm90_cu_ef95aea4_45314cuda3std3__45__cpo4cendE)
_ZN81_INTERNAL_05ab1c1b_45_flash_fwd_hdim96_fp16_softcap_packgqa_sm90_cu_ef95aea4_45314cuda3std3__45__cpo4cendE:
	.zero		1
	.type		_ZN81_INTERNAL_05ab1c1b_45_flash_fwd_hdim96_fp16_softcap_packgqa_sm90_cu_ef95aea4_45314cuda3std6ranges3__45__cpo4swapE,@object
	.size		_ZN81_INTERNAL_05ab1c1b_45_flash_fwd_hdim96_fp16_softcap_packgqa_sm90_cu_ef95aea4_45314cuda3std6ranges3__45__cpo4swapE,(.L_16 - _ZN81_INTERNAL_05ab1c1b_45_flash_fwd_hdim96_fp16_softcap_packgqa_sm90_cu_ef95aea4_45314cuda3std6ranges3__45__cpo4swapE)
_ZN81_INTERNAL_05ab1c1b_45_flash_fwd_hdim96_fp16_softcap_packgqa_sm90_cu_ef95aea4_45314cuda3std6ranges3__45__cpo4swapE:
	.zero		1
.L_16:


//--------------------- .nv.shared._ZN7cutlass13device_kernelIN5flash11enable_sm90INS1_16FlashAttnFwdSm90INS1_25CollectiveMainloopFwdSm90ILi2EN4cute5tupleIJNS5_1CILi1EEES8_S8_EEENS6_IJNS7_ILi192EEENS7_ILi144EEENS7_ILi96EEEEEELi96ENS_6half_tEfNS_4arch4Sm90ELb0ELb0ELb1ELb1ELb0ELb0ELb0ELb0ELb1ELb1ELb0ELb0EEENS1_21CollectiveEpilogueFwdINS6_IJSA_SC_SB_EEES9_SE_SG_Li384ELb1ELb1ELb0ELb0EEENS1_36VarlenDynamicPersistentTileSchedulerILi192ELi144ELi384ELi128ELb0ELb1ELb1ELb0ELb1ELb1EEEEEEEEEvNT_6ParamsE --------------------------
	.section	.nv.shared._ZN7cutlass13device_kernelIN5flash11enable_sm90INS1_16FlashAttnFwdSm90INS1_25CollectiveMainloopFwdSm90ILi2EN4cute5tupleIJNS5_1CILi1EEES8_S8_EEENS6_IJNS7_ILi192EEENS7_ILi144EEENS7_ILi96EEEEEELi96ENS_6half_tEfNS_4arch4Sm90ELb0ELb0ELb1ELb1ELb0ELb0ELb0ELb0ELb1ELb1ELb0ELb0EEENS1_21CollectiveEpilogueFwdINS6_IJSA_SC_SB_EEES9_SE_SG_Li384ELb1ELb1ELb0ELb0EEENS1_36VarlenDynamicPersistentTileSchedulerILi192ELi144ELi384ELi128ELb0ELb1ELb1ELb0ELb1ELb1EEEEEEEEEvNT_6ParamsE,"aw",@nobits
	.sectionflags	@""
	.align	16
	.zero		1024


//--------------------- .nv.shared._ZN7cutlass13device_kernelIN5flash11enable_sm90INS1_16FlashAttnFwdSm90INS1_25CollectiveMainloopFwdSm90ILi2EN4cute5tupleIJNS5_1CILi1EEES8_S8_EEENS6_IJNS7_ILi192EEENS7_ILi144EEENS7_ILi96EEEEEELi96ENS_6half_tEfNS_4arch4Sm90ELb0ELb0ELb1ELb1ELb0ELb1ELb0ELb0ELb1ELb1ELb0ELb0EEENS1_21CollectiveEpilogueFwdINS6_IJSA_SC_SB_EEES9_SE_SG_Li384ELb1ELb1ELb0ELb0EEENS1_36VarlenDynamicPersistentTileSchedulerILi192ELi144ELi384ELi128ELb0ELb1ELb1ELb0ELb1ELb1EEEEEEEEEvNT_6ParamsE --------------------------
	.section	.nv.shared._ZN7cutlass13device_kernelIN5flash11enable_sm90INS1_16FlashAttnFwdSm90INS1_25CollectiveMainloopFwdSm90ILi2EN4cute5tupleIJNS5_1CILi1EEES8_S8_EEENS6_IJNS7_ILi192EEENS7_ILi144EEENS7_ILi96EEEEEELi96ENS_6half_tEfNS_4arch4Sm90ELb0ELb0ELb1ELb1ELb0ELb1ELb0ELb0ELb1ELb1ELb0ELb0EEENS1_21CollectiveEpilogueFwdINS6_IJSA_SC_SB_EEES9_SE_SG_Li384ELb1ELb1ELb0ELb0EEENS1_36VarlenDynamicPersistentTileSchedulerILi192ELi144ELi384ELi128ELb0ELb1ELb1ELb0ELb1ELb1EEEEEEEEEvNT_6ParamsE,"aw",@nobits
	.sectionflags	@""
	.align	16
	.zero		1024


//--------------------- .nv.shared._ZN7cutlass13device_kernelIN5flash11enable_sm90INS1_16FlashAttnFwdSm90INS1_25CollectiveMainloopFwdSm90ILi2EN4cute5tupleIJNS5_1CILi1EEES8_S8_EEENS6_IJNS7_ILi192EEENS7_ILi128EEENS7_ILi96EEEEEELi96ENS_6half_tEfNS_4arch4Sm90ELb0ELb1ELb1ELb0ELb0ELb0ELb0ELb0ELb1ELb1ELb0ELb0EEENS1_21CollectiveEpilogueFwdINS6_IJSA_SC_SB_EEES9_SE_SG_Li384ELb0ELb1ELb0ELb0EEENS1_30DynamicPersistentTileSchedulerILi384ELi128ELb0ELb1ELb1EEEEEEEEEvNT_6ParamsE --------------------------
	.section	.nv.shared._ZN7cutlass13device_kernelIN5flash11enable_sm90INS1_16FlashAttnFwdSm90INS1_25CollectiveMainloopFwdSm90ILi2EN4cute5tupleIJNS5_1CILi1EEES8_S8_EEENS6_IJNS7_ILi192EEENS7_ILi128EEENS7_ILi96EEEEEELi96ENS_6half_tEfNS_4arch4Sm90ELb0ELb1ELb1ELb0ELb0ELb0ELb0ELb0ELb1ELb1ELb0ELb0EEENS1_21CollectiveEpilogueFwdINS6_IJSA_SC_SB_EEES9_SE_SG_Li384ELb0ELb1ELb0ELb0EEENS1_30DynamicPersistentTileSchedulerILi384ELi128ELb0ELb1ELb1EEEEEEEEEvNT_6ParamsE,"aw",@nobits
	.sectionflags	@""
	.align	16
	.zero		1024


//--------------------- .nv.shared._ZN7cutlass13device_kernelIN5flash11enable_sm90INS1_16FlashAttnFwdSm90INS1_25CollectiveMainloopFwdSm90ILi2EN4cute5tupleIJNS5_1CILi1EEES8_S8_EEENS6_IJNS7_ILi192EEENS7_ILi128EEENS7_ILi96EEEEEELi96ENS_6half_tEfNS_4arch4Sm90ELb0ELb1ELb1ELb1ELb0ELb0ELb0ELb0ELb1ELb1ELb0ELb0EEENS1_21CollectiveEpilogueFwdINS6_IJSA_SC_SB_EEES9_SE_SG_Li384ELb1ELb1ELb0ELb0EEENS1_36VarlenDynamicPersistentTileSchedulerILi192ELi128ELi384ELi128ELb0ELb1ELb1ELb1ELb0ELb1EEEEEEEEEvNT_6ParamsE --------------------------
	.section	.nv.shared._ZN7cutlass13device_kernelIN5flash11enable_sm90INS1_16FlashAttnFwdSm90INS1_25CollectiveMainloopFwdSm90ILi2EN4cute5tupleIJNS5_1CILi1EEES8_S8_EEENS6_IJNS7_ILi192EEENS7_ILi128EEENS7_ILi96EEEEEELi96ENS_6half_tEfNS_4arch4Sm90ELb0ELb1ELb1ELb1ELb0ELb0ELb0ELb0ELb1ELb1ELb0ELb0EEENS1_21CollectiveEpilogueFwdINS6_IJSA_SC_SB_EEES9_SE_SG_Li384ELb1ELb1ELb0ELb0EEENS1_36VarlenDynamicPersistentTileSchedulerILi192ELi128ELi384ELi128ELb0ELb1ELb1ELb1ELb0ELb1EEEEEEEEEvNT_6ParamsE,"aw",@nobits
	.sectionflags	@""
	.align	16
	.zero		1024


//--------------------- .nv.shared._ZN7cutlass13device_kernelIN5flash11enable_sm90INS1_16FlashAttnFwdSm90INS1_25CollectiveMainloopFwdSm90ILi2EN4cute5tupleIJNS5_1CILi1EEES8_S8_EEENS6_IJNS7_ILi192EEENS7_ILi128EEENS7_ILi96EEEEEELi96ENS_6half_tEfNS_4arch4Sm90ELb0ELb1ELb1ELb1ELb0ELb1ELb0ELb0ELb1ELb1ELb0ELb0EEENS1_21CollectiveEpilogueFwdINS6_IJSA_SC_SB_EEES9_SE_SG_Li384ELb1ELb1ELb0ELb0EEENS1_36VarlenDynamicPersistentTileSchedulerILi192ELi128ELi384ELi128ELb0ELb1ELb1ELb1ELb0ELb1EEEEEEEEEvNT_6ParamsE --------------------------
	.section	.nv.shared._ZN7cutlass13device_kernelIN5flash11enable_sm90INS1_16FlashAttnFwdSm90INS1_25CollectiveMainloopFwdSm90ILi2EN4cute5tupleIJNS5_1CILi1EEES8_S8_EEENS6_IJNS7_ILi192EEENS7_ILi128EEENS7_ILi96EEEEEELi96ENS_6half_tEfNS_4arch4Sm90ELb0ELb1ELb1ELb1ELb0ELb1ELb0ELb0ELb1ELb1ELb0ELb0EEENS1_21CollectiveEpilogueFwdINS6_IJSA_SC_SB_EEES9_SE_SG_Li384ELb1ELb1ELb0ELb0EEENS1_36VarlenDynamicPersistentTileSchedulerILi192ELi128ELi384ELi128ELb0ELb1ELb1ELb1ELb0ELb1EEEEEEEEEvNT_6ParamsE,"aw",@nobits
	.sectionflags	@""
	.align	16
	.zero		1024


//--------------------- .nv.shared._ZN7cutlass13device_kernelIN5flash11enable_sm90INS1_16FlashAttnFwdSm90INS1_25CollectiveMainloopFwdSm90ILi2EN4cute5tupleIJNS5_1CILi1EEES8_S8_EEENS6_IJNS7_ILi192EEENS7_ILi144EEENS7_ILi96EEEEEELi96ENS_6half_tEfNS_4arch4Sm90ELb1ELb0ELb1ELb0ELb0ELb0ELb0ELb0ELb1ELb1ELb0ELb0EEENS1_21CollectiveEpilogueFwdINS6_IJSA_SC_SB_EEES9_SE_SG_Li384ELb0ELb1ELb0ELb0EEENS1_30DynamicPersistentTileSchedulerILi384ELi128ELb0ELb1ELb1EEEEEEEEEvNT_6ParamsE --------------------------
	.section	.nv.shared._ZN7cutlass13device_kernelIN5flash11enable_sm90INS1_16FlashAttnFwdSm90INS1_25CollectiveMainloopFwdSm90ILi2EN4cute5tupleIJNS5_1CILi1EEES8_S8_EEENS6_IJNS7_ILi192EEENS7_ILi144EEENS7_ILi96EEEEEELi96ENS_6half_tEfNS_4arch4Sm90ELb1ELb0ELb1ELb0ELb0ELb0ELb0ELb0ELb1ELb1ELb0ELb0EEENS1_21CollectiveEpilogueFwdINS6_IJSA_SC_SB_EEES9_SE_SG_Li384ELb0ELb1ELb0ELb0EEENS1_30DynamicPersistentTileSchedulerILi384ELi128ELb0ELb1ELb1EEEEEEEEEvNT_6ParamsE,"aw",@nobits
	.sectionflags	@""
	.align	16
	.zero		1024


//--------------------- .nv.shared._ZN7cutlass13device_kernelIN5flash11enable_sm90INS1_16FlashAttnFwdSm90INS1_25CollectiveMainloopFwdSm90ILi2EN4cute5tupleIJNS5_1CILi1EEES8_S8_EEENS6_IJNS7_ILi192EEENS7_ILi144EEENS7_ILi96EEEEEELi96ENS_6half_tEfNS_4arch4Sm90ELb1ELb0ELb1ELb1ELb0ELb0ELb0ELb0ELb1ELb1ELb0ELb0EEENS1_21CollectiveEpilogueFwdINS6_IJSA_SC_SB_EEES9_SE_SG_Li384ELb1ELb1ELb0ELb0EEENS1_36VarlenDynamicPersistentTileSchedulerILi192ELi144ELi384ELi128ELb0ELb1ELb1ELb1ELb1ELb1EEEEEEEEEvNT_6ParamsE --------------------------
	.section	.nv.shared._ZN7cutlass13device_kernelIN5flash11enable_sm90INS1_16FlashAttnFwdSm90INS1_25CollectiveMainloopFwdSm90ILi2EN4cute5tupleIJNS5_1CILi1EEES8_S8_EEENS6_IJNS7_ILi192EEENS7_ILi144EEENS7_ILi96EEEEEELi96ENS_6half_tEfNS_4arch4Sm90ELb1ELb0ELb1ELb1ELb0ELb0ELb0ELb0ELb1ELb1ELb0ELb0EEENS1_21CollectiveEpilogueFwdINS6_IJSA_SC_SB_EEES9_SE_SG_Li384ELb1ELb1ELb0ELb0EEENS1_36VarlenDynamicPersistentTileSchedulerILi192ELi144ELi384ELi128ELb0ELb1ELb1ELb1ELb1ELb1EEEEEEEEEvNT_6ParamsE,"aw",@nobits
	.sectionflags	@""
	.align	16
	.zero		1024


//--------------------- .nv.shared._ZN7cutlass13device_kernelIN5flash11enable_sm90INS1_16FlashAttnFwdSm90INS1_25CollectiveMainloopFwdSm90ILi2EN4cute5tupleIJNS5_1CILi1EEES8_S8_EEENS6_IJNS7_ILi192EEENS7_ILi144EEENS7_ILi96EEEEEELi96ENS_6half_tEfNS_4arch4Sm90ELb1ELb0ELb1ELb1ELb0ELb1ELb0ELb0ELb1ELb1ELb0ELb0EEENS1_21CollectiveEpilogueFwdINS6_IJSA_SC_SB_EEES9_SE_SG_Li384ELb1ELb1ELb0ELb0EEENS1_36VarlenDynamicPersistentTileSchedulerILi192ELi144ELi384ELi128ELb0ELb1ELb1ELb1ELb1ELb1EEEEEEEEEvNT_6ParamsE --------------------------
	.section	.nv.shared._ZN7cutlass13device_kernelIN5flash11enable_sm90INS1_16FlashAttnFwdSm90INS1_25CollectiveMainloopFwdSm90ILi2EN4cute5tupleIJNS5_1CILi1EEES8_S8_EEENS6_IJNS7_ILi192EEENS7_ILi144EEENS7_ILi96EEEEEELi96ENS_6half_tEfNS_4arch4Sm90ELb1ELb0ELb1ELb1ELb0ELb1ELb0ELb0ELb1ELb1ELb0ELb0EEENS1_21CollectiveEpilogueFwdINS6_IJSA_SC_SB_EEES9_SE_SG_Li384ELb1ELb1ELb0ELb0EEENS1_36VarlenDynamicPersistentTileSchedulerILi192ELi144ELi384ELi128ELb0ELb1ELb1ELb1ELb1ELb1EEEEEEEEEvNT_6ParamsE,"aw",@nobits
	.sectionflags	@""
	.align	16
	.zero		1024


//--------------------- .nv.constant0._ZN7cutlass13device_kernelIN5flash11enable_sm90INS1_16FlashAttnFwdSm90INS1_25CollectiveMainloopFwdSm90ILi2EN4cute5tupleIJNS5_1CILi1EEES8_S8_EEENS6_IJNS7_ILi192EEENS7_ILi144EEENS7_ILi96EEEEEELi96ENS_6half_tEfNS_4arch4Sm90ELb0ELb0ELb1ELb0ELb0ELb0ELb0ELb0ELb1ELb1ELb0ELb0EEENS1_21CollectiveEpilogueFwdINS6_IJSA_SC_SB_EEES9_SE_SG_Li384ELb0ELb1ELb0ELb0EEENS1_29StaticPersistentTileSchedulerILb0EEEEEEEEEvNT_6ParamsE --------------------------
	.section	.nv.constant0._ZN7cutlass13device_kernelIN5flash11enable_sm90INS1_16FlashAttnFwdSm90INS1_25CollectiveMainloopFwdSm90ILi2EN4cute5tupleIJNS5_1CILi1EEES8_S8_EEENS6_IJNS7_ILi192EEENS7_ILi144EEENS7_ILi96EEEEEELi96ENS_6half_tEfNS_4arch4Sm90ELb0ELb0ELb1ELb0ELb0ELb0ELb0ELb0ELb1ELb1ELb0ELb0EEENS1_21CollectiveEpilogueFwdINS6_IJSA_SC_SB_EEES9_SE_SG_Li384ELb0ELb1ELb0ELb0EEENS1_29StaticPersistentTileSchedulerILb0EEEEEEEEEvNT_6ParamsE,"a",@progbits
	.sectionflags	@""
	.align	4
.nv.constant0._ZN7cutlass13device_kernelIN5flash11enable_sm90INS1_16FlashAttnFwdSm90INS1_25CollectiveMainloopFwdSm90ILi2EN4cute5tupleIJNS5_1CILi1EEES8_S8_EEENS6_IJNS7_ILi192EEENS7_ILi144EEENS7_ILi96EEEEEELi96ENS_6half_tEfNS_4arch4Sm90ELb0ELb0ELb1ELb0ELb0ELb0ELb0ELb0ELb1ELb1ELb0ELb0EEENS1_21CollectiveEpilogueFwdINS6_IJSA_SC_SB_EEES9_SE_SG_Li384ELb0ELb1ELb0ELb0EEENS1_29StaticPersistentTileSchedulerILb0EEEEEEEEEvNT_6ParamsE:
	.zero		3200


//--------------------- .nv.constant0._ZN7cutlass13device_kernelIN5flash11enable_sm90INS1_16FlashAttnFwdSm90INS1_25CollectiveMainloopFwdSm90ILi2EN4cute5tupleIJNS5_1CILi1EEES8_S8_EEENS6_IJNS7_ILi192EEENS7_ILi144EEENS7_ILi96EEEEEELi96ENS_6half_tEfNS_4arch4Sm90ELb0ELb0ELb1ELb1ELb0ELb0ELb0ELb0ELb1ELb1ELb0ELb0EEENS1_21CollectiveEpilogueFwdINS6_IJSA_SC_SB_EEES9_SE_SG_Li384ELb1ELb1ELb0ELb0EEENS1_36VarlenDynamicPersistentTileSchedulerILi192ELi144ELi384ELi128ELb0ELb1ELb1ELb0ELb1ELb1EEEEEEEEEvNT_6ParamsE --------------------------
	.section	.nv.constant0._ZN7cutlass13device_kernelIN5flash11enable_sm90INS1_16FlashAttnFwdSm90INS1_25CollectiveMainloopFwdSm90ILi2EN4cute5tupleIJNS5_1CILi1EEES8_S8_EEENS6_IJNS7_ILi192EEENS7_ILi144EEENS7_ILi96EEEEEELi96ENS_6half_tEfNS_4arch4Sm90ELb0ELb0ELb1ELb1ELb0ELb0ELb0ELb0ELb1ELb1ELb0ELb0EEENS1_21CollectiveEpilogueFwdINS6_IJSA_SC_SB_EEES9_SE_SG_Li384ELb1ELb1ELb0ELb0EEENS1_36VarlenDynamicPersistentTileSchedulerILi192ELi144ELi384ELi128ELb0ELb1ELb1ELb0ELb1ELb1EEEEEEEEEvNT_6ParamsE,"a",@progbits
	.sectionflags	@""
	.align	4
.nv.constant0._ZN7cutlass13device_kernelIN5flash11enable_sm90INS1_16FlashAttnFwdSm90INS1_25CollectiveMainloopFwdSm90ILi2EN4cute5tupleIJNS5_1CILi1EEES8_S8_EEENS6_IJNS7_ILi192EEENS7_ILi144EEENS7_ILi96EEEEEELi96ENS_6half_tEfNS_4arch4Sm90ELb0ELb0ELb1ELb1ELb0ELb0ELb0ELb0ELb1ELb1ELb0ELb0EEENS1_21CollectiveEpilogueFwdINS6_IJSA_SC_SB_EEES9_SE_SG_Li384ELb1ELb1ELb0ELb0EEENS1_36VarlenDynamicPersistentTileSchedulerILi192ELi144ELi384ELi128ELb0ELb1ELb1ELb0ELb1ELb1EEEEEEEEEvNT_6ParamsE:
	.zero		3328


//--------------------- .nv.constant0._ZN7cutlass13device_kernelIN5flash11enable_sm90INS1_16FlashAttnFwdSm90INS1_25CollectiveMainloopFwdSm90ILi2EN4cute5tupleIJNS5_1CILi1EEES8_S8_EEENS6_IJNS7_ILi192EEENS7_ILi144EEENS7_ILi96EEEEEELi96ENS_6half_tEfNS_4arch4Sm90ELb0ELb0ELb1ELb1ELb0ELb1ELb0ELb0ELb1ELb1ELb0ELb0EEENS1_21CollectiveEpilogueFwdINS6_IJSA_SC_SB_EEES9_SE_SG_Li384ELb1ELb1ELb0ELb0EEENS1_36VarlenDynamicPersistentTileSchedulerILi192ELi144ELi384ELi128ELb0ELb1ELb1ELb0ELb1ELb1EEEEEEEEEvNT_6ParamsE --------------------------
	.section	.nv.constant0._ZN7cutlass13device_kernelIN5flash11enable_sm90INS1_16FlashAttnFwdSm90INS1_25CollectiveMainloopFwdSm90ILi2EN4cute5tupleIJNS5_1CILi1EEES8_S8_EEENS6_IJNS7_ILi192EEENS7_ILi144EEENS7_ILi96EEEEEELi96ENS_6half_tEfNS_4arch4Sm90ELb0ELb0ELb1ELb1ELb0ELb1ELb0ELb0ELb1ELb1ELb0ELb0EEENS1_21CollectiveEpilogueFwdINS6_IJSA_SC_SB_EEES9_SE_SG_Li384ELb1ELb1ELb0ELb0EEENS1_36VarlenDynamicPersistentTileSchedulerILi192ELi144ELi384ELi128ELb0ELb1ELb1ELb0ELb1ELb1EEEEEEEEEvNT_6ParamsE,"a",@progbits
	.sectionflags	@""
	.align	4
.nv.constant0._ZN7cutlass13device_kernelIN5flash11enable_sm90INS1_16FlashAttnFwdSm90INS1_25CollectiveMainloopFwdSm90ILi2EN4cute5tupleIJNS5_1CILi1EEES8_S8_EEENS6_IJNS7_ILi192EEENS7_ILi144EEENS7_ILi96EEEEEELi96ENS_6half_tEfNS_4arch4Sm90ELb0ELb0ELb1ELb1ELb0ELb1ELb0ELb0ELb1ELb1ELb0ELb0EEENS1_21CollectiveEpilogueFwdINS6_IJSA_SC_SB_EEES9_SE_SG_Li384ELb1ELb1ELb0ELb0EEENS1_36VarlenDynamicPersistentTileSchedulerILi192ELi144ELi384ELi128ELb0ELb1ELb1ELb0ELb1ELb1EEEEEEEEEvNT_6ParamsE:
	.zero		3328


//--------------------- .nv.constant0._ZN7cutlass13device_kernelIN5flash11enable_sm90INS1_16FlashAttnFwdSm90INS1_25CollectiveMainloopFwdSm90ILi2EN4cute5tupleIJNS5_1CILi1EEES8_S8_EEENS6_IJNS7_ILi192EEENS7_ILi128EEENS7_ILi96EEEEEELi96ENS_6half_tEfNS_4arch4Sm90ELb0ELb1ELb1ELb0ELb0ELb0ELb0ELb0ELb1ELb1ELb0ELb0EEENS1_21CollectiveEpilogueFwdINS6_IJSA_SC_SB_EEES9_SE_SG_Li384ELb0ELb1ELb0ELb0EEENS1_30DynamicPersistentTileSchedulerILi384ELi128ELb0ELb1ELb1EEEEEEEEEvNT_6ParamsE --------------------------
	.section	.nv.constant0._ZN7cutlass13device_kernelIN5flash11enable_sm90INS1_16FlashAttnFwdSm90INS1_25CollectiveMainloopFwdSm90ILi2EN4cute5tupleIJNS5_1CILi1EEES8_S8_EEENS6_IJNS7_ILi192EEENS7_ILi128EEENS7_ILi96EEEEEELi96ENS_6half_tEfNS_4arch4Sm90ELb0ELb1ELb1ELb0ELb0ELb0ELb0ELb0ELb1ELb1ELb0ELb0EEENS1_21CollectiveEpilogueFwdINS6_IJSA_SC_SB_EEES9_SE_SG_Li384ELb0ELb1ELb0ELb0EEENS1_30DynamicPersistentTileSchedulerILi384ELi128ELb0ELb1ELb1EEEEEEEEEvNT_6ParamsE,"a",@progbits
	.sectionflags	@""
	.align	4
.nv.constant0._ZN7cutlass13device_kernelIN5flash11enable_sm90INS1_16FlashAttnFwdSm90INS1_25CollectiveMainloopFwdSm90ILi2EN4cute5tupleIJNS5_1CILi1EEES8_S8_EEENS6_IJNS7_ILi192EEENS7_ILi128EEENS7_ILi96EEEEEELi96ENS_6half_tEfNS_4arch4Sm90ELb0ELb1ELb1ELb0ELb0ELb0ELb0ELb0ELb1ELb1ELb0ELb0EEENS1_21CollectiveEpilogueFwdINS6_IJSA_SC_SB_EEES9_SE_SG_Li384ELb0ELb1ELb0ELb0EEENS1_30DynamicPersistentTileSchedulerILi384ELi128ELb0ELb1ELb1EEEEEEEEEvNT_6ParamsE:
	.zero		3328


//--------------------- .nv.constant0._ZN7cutlass13device_kernelIN5flash11enable_sm90INS1_16FlashAttnFwdSm90INS1_25CollectiveMainloopFwdSm90ILi2EN4cute5tupleIJNS5_1CILi1EEES8_S8_EEENS6_IJNS7_ILi192EEENS7_ILi128EEENS7_ILi96EEEEEELi96ENS_6half_tEfNS_4arch4Sm90ELb0ELb1ELb1ELb1ELb0ELb0ELb0ELb0ELb1ELb1ELb0ELb0EEENS1_21CollectiveEpilogueFwdINS6_IJSA_SC_SB_EEES9_SE_SG_Li384ELb1ELb1ELb0ELb0EEENS1_36VarlenDynamicPersistentTileSchedulerILi192ELi128ELi384ELi128ELb0ELb1ELb1ELb1ELb0ELb1EEEEEEEEEvNT_6ParamsE --------------------------
	.section	.nv.constant0._ZN7cutlass13device_kernelIN5flash11enable_sm90INS1_16FlashAttnFwdSm90INS1_25CollectiveMainloopFwdSm90ILi2EN4cute5tupleIJNS5_1CILi1EEES8_S8_EEENS6_IJNS7_ILi192EEENS7_ILi128EEENS7_ILi96EEEEEELi96ENS_6half_tEfNS_4arch4Sm90ELb0ELb1ELb1ELb1ELb0ELb0ELb0ELb0ELb1ELb1ELb0ELb0EEENS1_21CollectiveEpilogueFwdINS6_IJSA_SC_SB_EEES9_SE_SG_Li384ELb1ELb1ELb0ELb0EEENS1_36VarlenDynamicPersistentTileSchedulerILi192ELi128ELi384ELi128ELb0ELb1ELb1ELb1ELb0ELb1EEEEEEEEEvNT_6ParamsE,"a",@progbits
	.sectionflags	@""
	.align	4
.nv.constant0._ZN7cutlass13device_kernelIN5flash11enable_sm90INS1_16FlashAttnFwdSm90INS1_25CollectiveMainloopFwdSm90ILi2EN4cute5tupleIJNS5_1CILi1EEES8_S8_EEENS6_IJNS7_ILi192EEENS7_ILi128EEENS7_ILi96EEEEEELi96ENS_6half_tEfNS_4arch4Sm90ELb0ELb1ELb1ELb1ELb0ELb0ELb0ELb0ELb1ELb1ELb0ELb0EEENS1_21CollectiveEpilogueFwdINS6_IJSA_SC_SB_EEES9_SE_SG_Li384ELb1ELb1ELb0ELb0EEENS1_36VarlenDynamicPersistentTileSchedulerILi192ELi128ELi384ELi128ELb0ELb1ELb1ELb1ELb0ELb1EEEEEEEEEvNT_6ParamsE:
	.zero		3328


//--------------------- .nv.constant0._ZN7cutlass13device_kernelIN5flash11enable_sm90INS1_16FlashAttnFwdSm90INS1_25CollectiveMainloopFwdSm90ILi2EN4cute5tupleIJNS5_1CILi1EEES8_S8_EEENS6_IJNS7_ILi192EEENS7_ILi128EEENS7_ILi96EEEEEELi96ENS_6half_tEfNS_4arch4Sm90ELb0ELb1ELb1ELb1ELb0ELb1ELb0ELb0ELb1ELb1ELb0ELb0EEENS1_21CollectiveEpilogueFwdINS6_IJSA_SC_SB_EEES9_SE_SG_Li384ELb1ELb1ELb0ELb0EEENS1_36VarlenDynamicPersistentTileSchedulerILi192ELi128ELi384ELi128ELb0ELb1ELb1ELb1ELb0ELb1EEEEEEEEEvNT_6ParamsE --------------------------
	.section	.nv.constant0._ZN7cutlass13device_kernelIN5flash11enable_sm90INS1_16FlashAttnFwdSm90INS1_25CollectiveMainloopFwdSm90ILi2EN4cute5tupleIJNS5_1CILi1EEES8_S8_EEENS6_IJNS7_ILi192EEENS7_ILi128EEENS7_ILi96EEEEEELi96ENS_6half_tEfNS_4arch4Sm90ELb0ELb1ELb1ELb1ELb0ELb1ELb0ELb0ELb1ELb1ELb0ELb0EEENS1_21CollectiveEpilogueFwdINS6_IJSA_SC_SB_EEES9_SE_SG_Li384ELb1ELb1ELb0ELb0EEENS1_36VarlenDynamicPersistentTileSchedulerILi192ELi128ELi384ELi128ELb0ELb1ELb1ELb1ELb0ELb1EEEEEEEEEvNT_6ParamsE,"a",@progbits
	.sectionflags	@""
	.align	4
.nv.constant0._ZN7cutlass13device_kernelIN5flash11enable_sm90INS1_16FlashAttnFwdSm90INS1_25CollectiveMainloopFwdSm90ILi2EN4cute5tupleIJNS5_1CILi1EEES8_S8_EEENS6_IJNS7_ILi192EEENS7_ILi128EEENS7_ILi96EEEEEELi96ENS_6half_tEfNS_4arch4Sm90ELb0ELb1ELb1ELb1ELb0ELb1ELb0ELb0ELb1ELb1ELb0ELb0EEENS1_21CollectiveEpilogueFwdINS6_IJSA_SC_SB_EEES9_SE_SG_Li384ELb1ELb1ELb0ELb0EEENS1_36VarlenDynamicPersistentTileSchedulerILi192ELi128ELi384ELi128ELb0ELb1ELb1ELb1ELb0ELb1EEEEEEEEEvNT_6ParamsE:
	.zero		3328


//--------------------- .nv.constant0._ZN7cutlass13device_kernelIN5flash11enable_sm90INS1_16FlashAttnFwdSm90INS1_25CollectiveMainloopFwdSm90ILi2EN4cute5tupleIJNS5_1CILi1EEES8_S8_EEENS6_IJNS7_ILi192EEENS7_ILi144EEENS7_ILi96EEEEEELi96ENS_6half_tEfNS_4arch4Sm90ELb1ELb0ELb1ELb0ELb0ELb0ELb0ELb0ELb1ELb1ELb0ELb0EEENS1_21CollectiveEpilogueFwdINS6_IJSA_SC_SB_EEES9_SE_SG_Li384ELb0ELb1ELb0ELb0EEENS1_30DynamicPersistentTileSchedulerILi384ELi128ELb0ELb1ELb1EEEEEEEEEvNT_6ParamsE --------------------------
	.section	.nv.constant0._ZN7cutlass13device_kernelIN5flash11enable_sm90INS1_16FlashAttnFwdSm90INS1_25CollectiveMainloopFwdSm90ILi2EN4cute5tupleIJNS5_1CILi1EEES8_S8_EEENS6_IJNS7_ILi192EEENS7_ILi144EEENS7_ILi96EEEEEELi96ENS_6half_tEfNS_4arch4Sm90ELb1ELb0ELb1ELb0ELb0ELb0ELb0ELb0ELb1ELb1ELb0ELb0EEENS1_21CollectiveEpilogueFwdINS6_IJSA_SC_SB_EEES9_SE_SG_Li384ELb0ELb1ELb0ELb0EEENS1_30DynamicPersistentTileSchedulerILi384ELi128ELb0ELb1ELb1EEEEEEEEEvNT_6ParamsE,"a",@progbits
	.sectionflags	@""
	.align	4
.nv.constant0._ZN7cutlass13device_kernelIN5flash11enable_sm90INS1_16FlashAttnFwdSm90INS1_25CollectiveMainloopFwdSm90ILi2EN4cute5tupleIJNS5_1CILi1EEES8_S8_EEENS6_IJNS7_ILi192EEENS7_ILi144EEENS7_ILi96EEEEEELi96ENS_6half_tEfNS_4arch4Sm90ELb1ELb0ELb1ELb0ELb0ELb0ELb0ELb0ELb1ELb1ELb0ELb0EEENS1_21CollectiveEpilogueFwdINS6_IJSA_SC_SB_EEES9_SE_SG_Li384ELb0ELb1ELb0ELb0EEENS1_30DynamicPersistentTileSchedulerILi384ELi128ELb0ELb1ELb1EEEEEEEEEvNT_6ParamsE:
	.zero		3328


//--------------------- .nv.constant0._ZN7cutlass13device_kernelIN5flash11enable_sm90INS1_16FlashAttnFwdSm90INS1_25CollectiveMainloopFwdSm90ILi2EN4cute5tupleIJNS5_1CILi1EEES8_S8_EEENS6_IJNS7_ILi192EEENS7_ILi144EEENS7_ILi96EEEEEELi96ENS_6half_tEfNS_4arch4Sm90ELb1ELb0ELb1ELb1ELb0ELb0ELb0ELb0ELb1ELb1ELb0ELb0EEENS1_21CollectiveEpilogueFwdINS6_IJSA_SC_SB_EEES9_SE_SG_Li384ELb1ELb1ELb0ELb0EEENS1_36VarlenDynamicPersistentTileSchedulerILi192ELi144ELi384ELi128ELb0ELb1ELb1ELb1ELb1ELb1EEEEEEEEEvNT_6ParamsE --------------------------
	.section	.nv.constant0._ZN7cutlass13device_kernelIN5flash11enable_sm90INS1_16FlashAttnFwdSm90INS1_25CollectiveMainloopFwdSm90ILi2EN4cute5tupleIJNS5_1CILi1EEES8_S8_EEENS6_IJNS7_ILi192EEENS7_ILi144EEENS7_ILi96EEEEEELi96ENS_6half_tEfNS_4arch4Sm90ELb1ELb0ELb1ELb1ELb0ELb0ELb0ELb0ELb1ELb1ELb0ELb0EEENS1_21CollectiveEpilogueFwdINS6_IJSA_SC_SB_EEES9_SE_SG_Li384ELb1ELb1ELb0ELb0EEENS1_36VarlenDynamicPersistentTileSchedulerILi192ELi144ELi384ELi128ELb0ELb1ELb1ELb1ELb1ELb1EEEEEEEEEvNT_6ParamsE,"a",@progbits
	.sectionflags	@""
	.align	4
.nv.constant0._ZN7cutlass13device_kernelIN5flash11enable_sm90INS1_16FlashAttnFwdSm90INS1_25CollectiveMainloopFwdSm90ILi2EN4cute5tupleIJNS5_1CILi1EEES8_S8_EEENS6_IJNS7_ILi192EEENS7_ILi144EEENS7_ILi96EEEEEELi96ENS_6half_tEfNS_4arch4Sm90ELb1ELb0ELb1ELb1ELb0ELb0ELb0ELb0ELb1ELb1ELb0ELb0EEENS1_21CollectiveEpilogueFwdINS6_IJSA_SC_SB_EEES9_SE_SG_Li384ELb1ELb1ELb0ELb0EEENS1_36VarlenDynamicPersistentTileSchedulerILi192ELi144ELi384ELi128ELb0ELb1ELb1ELb1ELb1ELb1EEEEEEEEEvNT_6ParamsE:
	.zero		3328


//--------------------- .nv.constant0._ZN7cutlass13device_kernelIN5flash11enable_sm90INS1_16FlashAttnFwdSm90INS1_25CollectiveMainloopFwdSm90ILi2EN4cute5tupleIJNS5_1CILi1EEES8_S8_EEENS6_IJNS7_ILi192EEENS7_ILi144EEENS7_ILi96EEEEEELi96ENS_6half_tEfNS_4arch4Sm90ELb1ELb0ELb1ELb1ELb0ELb1ELb0ELb0ELb1ELb1ELb0ELb0EEENS1_21CollectiveEpilogueFwdINS6_IJSA_SC_SB_EEES9_SE_SG_Li384ELb1ELb1ELb0ELb0EEENS1_36VarlenDynamicPersistentTileSchedulerILi192ELi144ELi384ELi128ELb0ELb1ELb1ELb1ELb1ELb1EEEEEEEEEvNT_6ParamsE --------------------------
	.section	.nv.constant0._ZN7cutlass13device_kernelIN5flash11enable_sm90INS1_16FlashAttnFwdSm90INS1_25CollectiveMainloopFwdSm90ILi2EN4cute5tupleIJNS5_1CILi1EEES8_S8_EEENS6_IJNS7_ILi192EEENS7_ILi144EEENS7_ILi96EEEEEELi96ENS_6half_tEfNS_4arch4Sm90ELb1ELb0ELb1ELb1ELb0ELb1ELb0ELb0ELb1ELb1ELb0ELb0EEENS1_21CollectiveEpilogueFwdINS6_IJSA_SC_SB_EEES9_SE_SG_Li384ELb1ELb1ELb0ELb0EEENS1_36VarlenDynamicPersistentTileSchedulerILi192ELi144ELi384ELi128ELb0ELb1ELb1ELb1ELb1ELb1EEEEEEEEEvNT_6ParamsE,"a",@progbits
	.sectionflags	@""
	.align	4
.nv.constant0._ZN7cutlass13device_kernelIN5flash11enable_sm90INS1_16FlashAttnFwdSm90INS1_25CollectiveMainloopFwdSm90ILi2EN4cute5tupleIJNS5_1CILi1EEES8_S8_EEENS6_IJNS7_ILi192EEENS7_ILi144EEENS7_ILi96EEEEEELi96ENS_6half_tEfNS_4arch4Sm90ELb1ELb0ELb1ELb1ELb0ELb1ELb0ELb0ELb1ELb1ELb0ELb0EEENS1_21CollectiveEpilogueFwdINS6_IJSA_SC_SB_EEES9_SE_SG_Li384ELb1ELb1ELb0ELb0EEENS1_36VarlenDynamicPersistentTileSchedulerILi192ELi144ELi384ELi128ELb0ELb1ELb1ELb1ELb1ELb1EEEEEEEEEvNT_6ParamsE:
	.zero		3328


//--------------------- SYMBOLS --------------------------

	.type		.nv.reservedSmem.offset0,@object
	.size		.nv.reservedSmem.offset0,0x4
	.type		__assertfail,@function
